	.target	sm_103a

	.elftype	@"ET_EXEC"


//--------------------- .note.nv.tkinfo           --------------------------
	.section	.note.nv.tkinfo,"",@"SHT_NOTE"
	.sectionflags	@"SHF_NOTE_NV_TKINFO"
	.tkinfo
        /*0018*/ 	.word	0x00000002
        /*0030*/ 	.string	""
        /*0030*/ 	.string	"ptxas"
        /*0030*/ 	.string	"Cuda compilation tools, release 13.0, V13.0.88"
        /*0030*/ 	.string	"Build cuda_13.0.r13.0/compiler.36424714_0"
        /*0030*/ 	.string	"-arch sm_103a -m 64 "



//--------------------- .note.nv.cuinfo           --------------------------
	.section	.note.nv.cuinfo,"",@"SHT_NOTE"
	.sectionflags	@"SHF_NOTE_NV_CUINFO"
        /*0018*/ 	.short	0x0002
        /*001a*/ 	.short	0x0067
        /*001c*/ 	.short	0x0082
	.zero		2


//--------------------- .nv.info                  --------------------------
	.section	.nv.info,"",@"SHT_CUDA_INFO"
	.align	4


	//----- nvinfo : EIATTR_REGCOUNT
	.align		4
        /*0000*/ 	.byte	0x04, 0x2f
        /*0002*/ 	.short	(.L_27 - .L_26)
	.align		4
.L_26:
        /*0004*/ 	.word	index@(_ZN4mmha33masked_multihead_attention_kernelIfLi224ELi256ELi4ELi64ELi64ELb0ELb0EEEv26Multihead_attention_paramsIT_XT5_EE)
        /*0008*/ 	.word	0x000000a6


	//----- nvinfo : EIATTR_FRAME_SIZE
	.align		4
.L_27:
        /*000c*/ 	.byte	0x04, 0x11
        /*000e*/ 	.short	(.L_29 - .L_28)
	.align		4
.L_28:
        /*0010*/ 	.word	index@(_ZN4mmha33masked_multihead_attention_kernelIfLi224ELi256ELi4ELi64ELi64ELb0ELb0EEEv26Multihead_attention_paramsIT_XT5_EE)
        /*0014*/ 	.word	0x00000000


	//----- nvinfo : EIATTR_REGCOUNT
	.align		4
.L_29:
        /*0018*/ 	.byte	0x04, 0x2f
        /*001a*/ 	.short	(.L_31 - .L_30)
	.align		4
.L_30:
        /*001c*/ 	.word	index@(_ZN4mmha33masked_multihead_attention_kernelIfLi224ELi256ELi2ELi64ELi128ELb0ELb0EEEv26Multihead_attention_paramsIT_XT5_EE)
        /*0020*/ 	.word	0x000000ff


	//----- nvinfo : EIATTR_FRAME_SIZE
	.align		4
.L_31:
        /*0024*/ 	.byte	0x04, 0x11
        /*0026*/ 	.short	(.L_33 - .L_32)
	.align		4
.L_32:
        /*0028*/ 	.word	index@(_ZN4mmha33masked_multihead_attention_kernelIfLi224ELi256ELi2ELi64ELi128ELb0ELb0EEEv26Multihead_attention_paramsIT_XT5_EE)
        /*002c*/ 	.word	0x00000088


	//----- nvinfo : EIATTR_REGCOUNT
	.align		4
.L_33:
        /*0030*/ 	.byte	0x04, 0x2f
        /*0032*/ 	.short	(.L_35 - .L_34)
	.align		4
.L_34:
        /*0034*/ 	.word	index@(_ZN4mmha33masked_multihead_attention_kernelIfLi224ELi256ELi1ELi64ELi256ELb0ELb0EEEv26Multihead_attention_paramsIT_XT5_EE)
        /*0038*/ 	.word	0x000000ff


	//----- nvinfo : EIATTR_FRAME_SIZE
	.align		4
.L_35:
        /*003c*/ 	.byte	0x04, 0x11
        /*003e*/ 	.short	(.L_37 - .L_36)
	.align		4
.L_36:
        /*0040*/ 	.word	index@(_ZN4mmha33masked_multihead_attention_kernelIfLi224ELi256ELi1ELi64ELi256ELb0ELb0EEEv26Multihead_attention_paramsIT_XT5_EE)
        /*0044*/ 	.word	0x000004c8


	//----- nvinfo : EIATTR_REGCOUNT
	.align		4
.L_37:
        /*0048*/ 	.byte	0x04, 0x2f
        /*004a*/ 	.short	(.L_39 - .L_38)
	.align		4
.L_38:
        /*004c*/ 	.word	index@(_ZN4mmha33masked_multihead_attention_kernelIfLi224ELi256ELi4ELi64ELi64ELb0ELb1EEEv26Multihead_attention_paramsIT_XT5_EE)
        /*0050*/ 	.word	0x000000a6


	//----- nvinfo : EIATTR_FRAME_SIZE
	.align		4
.L_39:
        /*0054*/ 	.byte	0x04, 0x11
        /*0056*/ 	.short	(.L_41 - .L_40)
	.align		4
.L_40:
        /*0058*/ 	.word	index@(_ZN4mmha33masked_multihead_attention_kernelIfLi224ELi256ELi4ELi64ELi64ELb0ELb1EEEv26Multihead_attention_paramsIT_XT5_EE)
        /*005c*/ 	.word	0x00000000


	//----- nvinfo : EIATTR_REGCOUNT
	.align		4
.L_41:
        /*0060*/ 	.byte	0x04, 0x2f
        /*0062*/ 	.short	(.L_43 - .L_42)
	.align		4
.L_42:
        /*0064*/ 	.word	index@(_ZN4mmha33masked_multihead_attention_kernelIfLi224ELi256ELi2ELi64ELi128ELb0ELb1EEEv26Multihead_attention_paramsIT_XT5_EE)
        /*0068*/ 	.word	0x000000ff


	//----- nvinfo : EIATTR_FRAME_SIZE
	.align		4
.L_43:
        /*006c*/ 	.byte	0x04, 0x11
        /*006e*/ 	.short	(.L_45 - .L_44)
	.align		4
.L_44:
        /*0070*/ 	.word	index@(_ZN4mmha33masked_multihead_attention_kernelIfLi224ELi256ELi2ELi64ELi128ELb0ELb1EEEv26Multihead_attention_paramsIT_XT5_EE)
        /*0074*/ 	.word	0x00000070


	//----- nvinfo : EIATTR_REGCOUNT
	.align		4
.L_45:
        /*0078*/ 	.byte	0x04, 0x2f
        /*007a*/ 	.short	(.L_47 - .L_46)
	.align		4
.L_46:
        /*007c*/ 	.word	index@(_ZN4mmha33masked_multihead_attention_kernelIfLi224ELi256ELi1ELi64ELi256ELb0ELb1EEEv26Multihead_attention_paramsIT_XT5_EE)
        /*0080*/ 	.word	0x000000ff


	//----- nvinfo : EIATTR_FRAME_SIZE
	.align		4
.L_47:
        /*0084*/ 	.byte	0x04, 0x11
        /*0086*/ 	.short	(.L_49 - .L_48)
	.align		4
.L_48:
        /*0088*/ 	.word	index@(_ZN4mmha33masked_multihead_attention_kernelIfLi224ELi256ELi1ELi64ELi256ELb0ELb1EEEv26Multihead_attention_paramsIT_XT5_EE)
        /*008c*/ 	.word	0x000004d0


	//----- nvinfo : EIATTR_REGCOUNT
	.align		4
.L_49:
        /*0090*/ 	.byte	0x04, 0x2f
        /*0092*/ 	.short	(.L_51 - .L_50)
	.align		4
.L_50:
        /*0094*/ 	.word	index@(_ZN4mmha33masked_multihead_attention_kernelItLi224ELi256ELi4ELi32ELi64ELb0ELb0EEEv26Multihead_attention_paramsIT_XT5_EE)
        /*0098*/ 	.word	0x00000060


	//----- nvinfo : EIATTR_FRAME_SIZE
	.align		4
.L_51:
        /*009c*/ 	.byte	0x04, 0x11
        /*009e*/ 	.short	(.L_53 - .L_52)
	.align		4
.L_52:
        /*00a0*/ 	.word	index@(_ZN4mmha33masked_multihead_attention_kernelItLi224ELi256ELi4ELi32ELi64ELb0ELb0EEEv26Multihead_attention_paramsIT_XT5_EE)
        /*00a4*/ 	.word	0x00000000


	//----- nvinfo : EIATTR_REGCOUNT
	.align		4
.L_53:
        /*00a8*/ 	.byte	0x04, 0x2f
        /*00aa*/ 	.short	(.L_55 - .L_54)
	.align		4
.L_54:
        /*00ac*/ 	.word	index@(_ZN4mmha33masked_multihead_attention_kernelItLi224ELi256ELi2ELi32ELi128ELb0ELb0EEEv26Multihead_attention_paramsIT_XT5_EE)
        /*00b0*/ 	.word	0x000000a5


	//----- nvinfo : EIATTR_FRAME_SIZE
	.align		4
.L_55:
        /*00b4*/ 	.byte	0x04, 0x11
        /*00b6*/ 	.short	(.L_57 - .L_56)
	.align		4
.L_56:
        /*00b8*/ 	.word	index@(_ZN4mmha33masked_multihead_attention_kernelItLi224ELi256ELi2ELi32ELi128ELb0ELb0EEEv26Multihead_attention_paramsIT_XT5_EE)
        /*00bc*/ 	.word	0x00000000


	//----- nvinfo : EIATTR_REGCOUNT
	.align		4
.L_57:
        /*00c0*/ 	.byte	0x04, 0x2f
        /*00c2*/ 	.short	(.L_59 - .L_58)
	.align		4
.L_58:
        /*00c4*/ 	.word	index@(_ZN4mmha33masked_multihead_attention_kernelItLi224ELi256ELi1ELi32ELi256ELb0ELb0EEEv26Multihead_attention_paramsIT_XT5_EE)
        /*00c8*/ 	.word	0x000000ff


	//----- nvinfo : EIATTR_FRAME_SIZE
	.align		4
.L_59:
        /*00cc*/ 	.byte	0x04, 0x11
        /*00ce*/ 	.short	(.L_61 - .L_60)
	.align		4
.L_60:
        /*00d0*/ 	.word	index@(_ZN4mmha33masked_multihead_attention_kernelItLi224ELi256ELi1ELi32ELi256ELb0ELb0EEEv26Multihead_attention_paramsIT_XT5_EE)
        /*00d4*/ 	.word	0x00000058


	//----- nvinfo : EIATTR_REGCOUNT
	.align		4
.L_61:
        /*00d8*/ 	.byte	0x04, 0x2f
        /*00da*/ 	.short	(.L_63 - .L_62)
	.align		4
.L_62:
        /*00dc*/ 	.word	index@(_ZN4mmha33masked_multihead_attention_kernelItLi224ELi256ELi4ELi32ELi64ELb0ELb1EEEv26Multihead_attention_paramsIT_XT5_EE)
        /*00e0*/ 	.word	0x0000005f


	//----- nvinfo : EIATTR_FRAME_SIZE
	.align		4
.L_63:
        /*00e4*/ 	.byte	0x04, 0x11
        /*00e6*/ 	.short	(.L_65 - .L_64)
	.align		4
.L_64:
        /*00e8*/ 	.word	index@(_ZN4mmha33masked_multihead_attention_kernelItLi224ELi256ELi4ELi32ELi64ELb0ELb1EEEv26Multihead_attention_paramsIT_XT5_EE)
        /*00ec*/ 	.word	0x00000000


	//----- nvinfo : EIATTR_REGCOUNT
	.align		4
.L_65:
        /*00f0*/ 	.byte	0x04, 0x2f
        /*00f2*/ 	.short	(.L_67 - .L_66)
	.align		4
.L_66:
        /*00f4*/ 	.word	index@(_ZN4mmha33masked_multihead_attention_kernelItLi224ELi256ELi2ELi32ELi128ELb0ELb1EEEv26Multihead_attention_paramsIT_XT5_EE)
        /*00f8*/ 	.word	0x000000a3


	//----- nvinfo : EIATTR_FRAME_SIZE
	.align		4
.L_67:
        /*00fc*/ 	.byte	0x04, 0x11
        /*00fe*/ 	.short	(.L_69 - .L_68)
	.align		4
.L_68:
        /*0100*/ 	.word	index@(_ZN4mmha33masked_multihead_attention_kernelItLi224ELi256ELi2ELi32ELi128ELb0ELb1EEEv26Multihead_attention_paramsIT_XT5_EE)
        /*0104*/ 	.word	0x00000000


	//----- nvinfo : EIATTR_REGCOUNT
	.align		4
.L_69:
        /*0108*/ 	.byte	0x04, 0x2f
        /*010a*/ 	.short	(.L_71 - .L_70)
	.align		4
.L_70:
        /*010c*/ 	.word	index@(_ZN4mmha33masked_multihead_attention_kernelItLi224ELi256ELi1ELi32ELi256ELb0ELb1EEEv26Multihead_attention_paramsIT_XT5_EE)
        /*0110*/ 	.word	0x000000ff


	//----- nvinfo : EIATTR_FRAME_SIZE
	.align		4
.L_71:
        /*0114*/ 	.byte	0x04, 0x11
        /*0116*/ 	.short	(.L_73 - .L_72)
	.align		4
.L_72:
        /*0118*/ 	.word	index@(_ZN4mmha33masked_multihead_attention_kernelItLi224ELi256ELi1ELi32ELi256ELb0ELb1EEEv26Multihead_attention_paramsIT_XT5_EE)
        /*011c*/ 	.word	0x00000060


	//----- nvinfo : EIATTR_REGCOUNT
	.align		4
.L_73:
        /*0120*/ 	.byte	0x04, 0x2f
        /*0122*/ 	.short	(.L_75 - .L_74)
	.align		4
.L_74:
        /*0124*/ 	.word	index@(_ZN4mmha33masked_multihead_attention_kernelIfLi224ELi256ELi4ELi64ELi64ELb1ELb0EEEv26Multihead_attention_paramsIT_XT5_EE)
        /*0128*/ 	.word	0x000000ff


	//----- nvinfo : EIATTR_FRAME_SIZE
	.align		4
.L_75:
        /*012c*/ 	.byte	0x04, 0x11
        /*012e*/ 	.short	(.L_77 - .L_76)
	.align		4
.L_76:
        /*0130*/ 	.word	index@(_ZN4mmha33masked_multihead_attention_kernelIfLi224ELi256ELi4ELi64ELi64ELb1ELb0EEEv26Multihead_attention_paramsIT_XT5_EE)
        /*0134*/ 	.word	0x00000000


	//----- nvinfo : EIATTR_REGCOUNT
	.align		4
.L_77:
        /*0138*/ 	.byte	0x04, 0x2f
        /*013a*/ 	.short	(.L_79 - .L_78)
	.align		4
.L_78:
        /*013c*/ 	.word	index@(_ZN4mmha33masked_multihead_attention_kernelIfLi224ELi256ELi2ELi64ELi128ELb1ELb0EEEv26Multihead_attention_paramsIT_XT5_EE)
        /*0140*/ 	.word	0x000000ff


	//----- nvinfo : EIATTR_FRAME_SIZE
	.align		4
.L_79:
        /*0144*/ 	.byte	0x04, 0x11
        /*0146*/ 	.short	(.L_81 - .L_80)
	.align		4
.L_80:
        /*0148*/ 	.word	index@(_ZN4mmha33masked_multihead_attention_kernelIfLi224ELi256ELi2ELi64ELi128ELb1ELb0EEEv26Multihead_attention_paramsIT_XT5_EE)
        /*014c*/ 	.word	0x000002d0


	//----- nvinfo : EIATTR_REGCOUNT
	.align		4
.L_81:
        /*0150*/ 	.byte	0x04, 0x2f
        /*0152*/ 	.short	(.L_83 - .L_82)
	.align		4
.L_82:
        /*0154*/ 	.word	index@(_ZN4mmha33masked_multihead_attention_kernelIfLi224ELi256ELi1ELi64ELi256ELb1ELb0EEEv26Multihead_attention_paramsIT_XT5_EE)
        /*0158*/ 	.word	0x000000ff


	//----- nvinfo : EIATTR_FRAME_SIZE
	.align		4
.L_83:
        /*015c*/ 	.byte	0x04, 0x11
        /*015e*/ 	.short	(.L_85 - .L_84)
	.align		4
.L_84:
        /*0160*/ 	.word	index@(_ZN4mmha33masked_multihead_attention_kernelIfLi224ELi256ELi1ELi64ELi256ELb1ELb0EEEv26Multihead_attention_paramsIT_XT5_EE)
        /*0164*/ 	.word	0x00000810


	//----- nvinfo : EIATTR_REGCOUNT
	.align		4
.L_85:
        /*0168*/ 	.byte	0x04, 0x2f
        /*016a*/ 	.short	(.L_87 - .L_86)
	.align		4
.L_86:
        /*016c*/ 	.word	index@(_ZN4mmha33masked_multihead_attention_kernelIfLi224ELi256ELi4ELi64ELi64ELb1ELb1EEEv26Multihead_attention_paramsIT_XT5_EE)
        /*0170*/ 	.word	0x000000ff


	//----- nvinfo : EIATTR_FRAME_SIZE
	.align		4
.L_87:
        /*0174*/ 	.byte	0x04, 0x11
        /*0176*/ 	.short	(.L_89 - .L_88)
	.align		4
.L_88:
        /*0178*/ 	.word	index@(_ZN4mmha33masked_multihead_attention_kernelIfLi224ELi256ELi4ELi64ELi64ELb1ELb1EEEv26Multihead_attention_paramsIT_XT5_EE)
        /*017c*/ 	.word	0x00000000


	//----- nvinfo : EIATTR_REGCOUNT
	.align		4
.L_89:
        /*0180*/ 	.byte	0x04, 0x2f
        /*0182*/ 	.short	(.L_91 - .L_90)
	.align		4
.L_90:
        /*0184*/ 	.word	index@(_ZN4mmha33masked_multihead_attention_kernelIfLi224ELi256ELi2ELi64ELi128ELb1ELb1EEEv26Multihead_attention_paramsIT_XT5_EE)
        /*0188*/ 	.word	0x000000ff


	//----- nvinfo : EIATTR_FRAME_SIZE
	.align		4
.L_91:
        /*018c*/ 	.byte	0x04, 0x11
        /*018e*/ 	.short	(.L_93 - .L_92)
	.align		4
.L_92:
        /*0190*/ 	.word	index@(_ZN4mmha33masked_multihead_attention_kernelIfLi224ELi256ELi2ELi64ELi128ELb1ELb1EEEv26Multihead_attention_paramsIT_XT5_EE)
        /*0194*/ 	.word	0x000002d0


	//----- nvinfo : EIATTR_REGCOUNT
	.align		4
.L_93:
        /*0198*/ 	.byte	0x04, 0x2f
        /*019a*/ 	.short	(.L_95 - .L_94)
	.align		4
.L_94:
        /*019c*/ 	.word	index@(_ZN4mmha33masked_multihead_attention_kernelIfLi224ELi256ELi1ELi64ELi256ELb1ELb1EEEv26Multihead_attention_paramsIT_XT5_EE)
        /*01a0*/ 	.word	0x000000ff


	//----- nvinfo : EIATTR_FRAME_SIZE
	.align		4
.L_95:
        /*01a4*/ 	.byte	0x04, 0x11
        /*01a6*/ 	.short	(.L_97 - .L_96)
	.align		4
.L_96:
        /*01a8*/ 	.word	index@(_ZN4mmha33masked_multihead_attention_kernelIfLi224ELi256ELi1ELi64ELi256ELb1ELb1EEEv26Multihead_attention_paramsIT_XT5_EE)
        /*01ac*/ 	.word	0x00000820


	//----- nvinfo : EIATTR_REGCOUNT
	.align		4
.L_97:
        /*01b0*/ 	.byte	0x04, 0x2f
        /*01b2*/ 	.short	(.L_99 - .L_98)
	.align		4
.L_98:
        /*01b4*/ 	.word	index@(_ZN4mmha33masked_multihead_attention_kernelItLi224ELi256ELi4ELi32ELi64ELb1ELb0EEEv26Multihead_attention_paramsIT_XT5_EE)
        /*01b8*/ 	.word	0x00000080


	//----- nvinfo : EIATTR_FRAME_SIZE
	.align		4
.L_99:
        /*01bc*/ 	.byte	0x04, 0x11
        /*01be*/ 	.short	(.L_101 - .L_100)
	.align		4
.L_100:
        /*01c0*/ 	.word	index@(_ZN4mmha33masked_multihead_attention_kernelItLi224ELi256ELi4ELi32ELi64ELb1ELb0EEEv26Multihead_attention_paramsIT_XT5_EE)
        /*01c4*/ 	.word	0x00000000


	//----- nvinfo : EIATTR_REGCOUNT
	.align		4
.L_101:
        /*01c8*/ 	.byte	0x04, 0x2f
        /*01ca*/ 	.short	(.L_103 - .L_102)
	.align		4
.L_102:
        /*01cc*/ 	.word	index@(_ZN4mmha33masked_multihead_attention_kernelItLi224ELi256ELi2ELi32ELi128ELb1ELb0EEEv26Multihead_attention_paramsIT_XT5_EE)
        /*01d0*/ 	.word	0x000000e1


	//----- nvinfo : EIATTR_FRAME_SIZE
	.align		4
.L_103:
        /*01d4*/ 	.byte	0x04, 0x11
        /*01d6*/ 	.short	(.L_105 - .L_104)
	.align		4
.L_104:
        /*01d8*/ 	.word	index@(_ZN4mmha33masked_multihead_attention_kernelItLi224ELi256ELi2ELi32ELi128ELb1ELb0EEEv26Multihead_attention_paramsIT_XT5_EE)
        /*01dc*/ 	.word	0x00000000


	//----- nvinfo : EIATTR_REGCOUNT
	.align		4
.L_105:
        /*01e0*/ 	.byte	0x04, 0x2f
        /*01e2*/ 	.short	(.L_107 - .L_106)
	.align		4
.L_106:
        /*01e4*/ 	.word	index@(_ZN4mmha33masked_multihead_attention_kernelItLi224ELi256ELi1ELi32ELi256ELb1ELb0EEEv26Multihead_attention_paramsIT_XT5_EE)
        /*01e8*/ 	.word	0x000000ff


	//----- nvinfo : EIATTR_FRAME_SIZE
	.align		4
.L_107:
        /*01ec*/ 	.byte	0x04, 0x11
        /*01ee*/ 	.short	(.L_109 - .L_108)
	.align		4
.L_108:
        /*01f0*/ 	.word	index@(_ZN4mmha33masked_multihead_attention_kernelItLi224ELi256ELi1ELi32ELi256ELb1ELb0EEEv26Multihead_attention_paramsIT_XT5_EE)
        /*01f4*/ 	.word	0x000002c0


	//----- nvinfo : EIATTR_REGCOUNT
	.align		4
.L_109:
        /*01f8*/ 	.byte	0x04, 0x2f
        /*01fa*/ 	.short	(.L_111 - .L_110)
	.align		4
.L_110:
        /*01fc*/ 	.word	index@(_ZN4mmha33masked_multihead_attention_kernelItLi224ELi256ELi4ELi32ELi64ELb1ELb1EEEv26Multihead_attention_paramsIT_XT5_EE)
        /*0200*/ 	.word	0x00000089


	//----- nvinfo : EIATTR_FRAME_SIZE
	.align		4
.L_111:
        /*0204*/ 	.byte	0x04, 0x11
        /*0206*/ 	.short	(.L_113 - .L_112)
	.align		4
.L_112:
        /*0208*/ 	.word	index@(_ZN4mmha33masked_multihead_attention_kernelItLi224ELi256ELi4ELi32ELi64ELb1ELb1EEEv26Multihead_attention_paramsIT_XT5_EE)
        /*020c*/ 	.word	0x00000000


	//----- nvinfo : EIATTR_REGCOUNT
	.align		4
.L_113:
        /*0210*/ 	.byte	0x04, 0x2f
        /*0212*/ 	.short	(.L_115 - .L_114)
	.align		4
.L_114:
        /*0214*/ 	.word	index@(_ZN4mmha33masked_multihead_attention_kernelItLi224ELi256ELi2ELi32ELi128ELb1ELb1EEEv26Multihead_attention_paramsIT_XT5_EE)
        /*0218*/ 	.word	0x000000f5


	//----- nvinfo : EIATTR_FRAME_SIZE
	.align		4
.L_115:
        /*021c*/ 	.byte	0x04, 0x11
        /*021e*/ 	.short	(.L_117 - .L_116)
	.align		4
.L_116:
        /*0220*/ 	.word	index@(_ZN4mmha33masked_multihead_attention_kernelItLi224ELi256ELi2ELi32ELi128ELb1ELb1EEEv26Multihead_attention_paramsIT_XT5_EE)
        /*0224*/ 	.word	0x00000000


	//----- nvinfo : EIATTR_REGCOUNT
	.align		4
.L_117:
        /*0228*/ 	.byte	0x04, 0x2f
        /*022a*/ 	.short	(.L_119 - .L_118)
	.align		4
.L_118:
        /*022c*/ 	.word	index@(_ZN4mmha33masked_multihead_attention_kernelItLi224ELi256ELi1ELi32ELi256ELb1ELb1EEEv26Multihead_attention_paramsIT_XT5_EE)
        /*0230*/ 	.word	0x000000ff


	//----- nvinfo : EIATTR_FRAME_SIZE
	.align		4
.L_119:
        /*0234*/ 	.byte	0x04, 0x11
        /*0236*/ 	.short	(.L_121 - .L_120)
	.align		4
.L_120:
        /*0238*/ 	.word	index@(_ZN4mmha33masked_multihead_attention_kernelItLi224ELi256ELi1ELi32ELi256ELb1ELb1EEEv26Multihead_attention_paramsIT_XT5_EE)
        /*023c*/ 	.word	0x000002c0


	//----- nvinfo : EIATTR_MIN_STACK_SIZE
	.align		4
.L_121:
        /*0240*/ 	.byte	0x04, 0x12
        /*0242*/ 	.short	(.L_123 - .L_122)
	.align		4
.L_122:
        /*0244*/ 	.word	index@(_ZN4mmha33masked_multihead_attention_kernelItLi224ELi256ELi1ELi32ELi256ELb1ELb1EEEv26Multihead_attention_paramsIT_XT5_EE)
        /*0248*/ 	.word	0x000002c0


	//----- nvinfo : EIATTR_MIN_STACK_SIZE
	.align		4
.L_123:
        /*024c*/ 	.byte	0x04, 0x12
        /*024e*/ 	.short	(.L_125 - .L_124)
	.align		4
.L_124:
        /*0250*/ 	.word	index@(_ZN4mmha33masked_multihead_attention_kernelItLi224ELi256ELi2ELi32ELi128ELb1ELb1EEEv26Multihead_attention_paramsIT_XT5_EE)
        /*0254*/ 	.word	0x00000000


	//----- nvinfo : EIATTR_MIN_STACK_SIZE
	.align		4
.L_125:
        /*0258*/ 	.byte	0x04, 0x12
        /*025a*/ 	.short	(.L_127 - .L_126)
	.align		4
.L_126:
        /*025c*/ 	.word	index@(_ZN4mmha33masked_multihead_attention_kernelItLi224ELi256ELi4ELi32ELi64ELb1ELb1EEEv26Multihead_attention_paramsIT_XT5_EE)
        /*0260*/ 	.word	0x00000000


	//----- nvinfo : EIATTR_MIN_STACK_SIZE
	.align		4
.L_127:
        /*0264*/ 	.byte	0x04, 0x12
        /*0266*/ 	.short	(.L_129 - .L_128)
	.align		4
.L_128:
        /*0268*/ 	.word	index@(_ZN4mmha33masked_multihead_attention_kernelItLi224ELi256ELi1ELi32ELi256ELb1ELb0EEEv26Multihead_attention_paramsIT_XT5_EE)
        /*026c*/ 	.word	0x000002c0


	//----- nvinfo : EIATTR_MIN_STACK_SIZE
	.align		4
.L_129:
        /*0270*/ 	.byte	0x04, 0x12
        /*0272*/ 	.short	(.L_131 - .L_130)
	.align		4
.L_130:
        /*0274*/ 	.word	index@(_ZN4mmha33masked_multihead_attention_kernelItLi224ELi256ELi2ELi32ELi128ELb1ELb0EEEv26Multihead_attention_paramsIT_XT5_EE)
        /*0278*/ 	.word	0x00000000


	//----- nvinfo : EIATTR_MIN_STACK_SIZE
	.align		4
.L_131:
        /*027c*/ 	.byte	0x04, 0x12
        /*027e*/ 	.short	(.L_133 - .L_132)
	.align		4
.L_132:
        /*0280*/ 	.word	index@(_ZN4mmha33masked_multihead_attention_kernelItLi224ELi256ELi4ELi32ELi64ELb1ELb0EEEv26Multihead_attention_paramsIT_XT5_EE)
        /*0284*/ 	.word	0x00000000


	//----- nvinfo : EIATTR_MIN_STACK_SIZE
	.align		4
.L_133:
        /*0288*/ 	.byte	0x04, 0x12
        /*028a*/ 	.short	(.L_135 - .L_134)
	.align		4
.L_134:
        /*028c*/ 	.word	index@(_ZN4mmha33masked_multihead_attention_kernelIfLi224ELi256ELi1ELi64ELi256ELb1ELb1EEEv26Multihead_attention_paramsIT_XT5_EE)
        /*0290*/ 	.word	0x00000820


	//----- nvinfo : EIATTR_MIN_STACK_SIZE
	.align		4
.L_135:
        /*0294*/ 	.byte	0x04, 0x12
        /*0296*/ 	.short	(.L_137 - .L_136)
	.align		4
.L_136:
        /*0298*/ 	.word	index@(_ZN4mmha33masked_multihead_attention_kernelIfLi224ELi256ELi2ELi64ELi128ELb1ELb1EEEv26Multihead_attention_paramsIT_XT5_EE)
        /*029c*/ 	.word	0x000002d0


	//----- nvinfo : EIATTR_MIN_STACK_SIZE
	.align		4
.L_137:
        /*02a0*/ 	.byte	0x04, 0x12
        /*02a2*/ 	.short	(.L_139 - .L_138)
	.align		4
.L_138:
        /*02a4*/ 	.word	index@(_ZN4mmha33masked_multihead_attention_kernelIfLi224ELi256ELi4ELi64ELi64ELb1ELb1EEEv26Multihead_attention_paramsIT_XT5_EE)
        /*02a8*/ 	.word	0x00000000


	//----- nvinfo : EIATTR_MIN_STACK_SIZE
	.align		4
.L_139:
        /*02ac*/ 	.byte	0x04, 0x12
        /*02ae*/ 	.short	(.L_141 - .L_140)
	.align		4
.L_140:
        /*02b0*/ 	.word	index@(_ZN4mmha33masked_multihead_attention_kernelIfLi224ELi256ELi1ELi64ELi256ELb1ELb0EEEv26Multihead_attention_paramsIT_XT5_EE)
        /*02b4*/ 	.word	0x00000810


	//----- nvinfo : EIATTR_MIN_STACK_SIZE
	.align		4
.L_141:
        /*02b8*/ 	.byte	0x04, 0x12
        /*02ba*/ 	.short	(.L_143 - .L_142)
	.align		4
.L_142:
        /*02bc*/ 	.word	index@(_ZN4mmha33masked_multihead_attention_kernelIfLi224ELi256ELi2ELi64ELi128ELb1ELb0EEEv26Multihead_attention_paramsIT_XT5_EE)
        /*02c0*/ 	.word	0x000002d0


	//----- nvinfo : EIATTR_MIN_STACK_SIZE
	.align		4
.L_143:
        /*02c4*/ 	.byte	0x04, 0x12
        /*02c6*/ 	.short	(.L_145 - .L_144)
	.align		4
.L_144:
        /*02c8*/ 	.word	index@(_ZN4mmha33masked_multihead_attention_kernelIfLi224ELi256ELi4ELi64ELi64ELb1ELb0EEEv26Multihead_attention_paramsIT_XT5_EE)
        /*02cc*/ 	.word	0x00000000


	//----- nvinfo : EIATTR_MIN_STACK_SIZE
	.align		4
.L_145:
        /*02d0*/ 	.byte	0x04, 0x12
        /*02d2*/ 	.short	(.L_147 - .L_146)
	.align		4
.L_146:
        /*02d4*/ 	.word	index@(_ZN4mmha33masked_multihead_attention_kernelItLi224ELi256ELi1ELi32ELi256ELb0ELb1EEEv26Multihead_attention_paramsIT_XT5_EE)
        /*02d8*/ 	.word	0x00000060


	//----- nvinfo : EIATTR_MIN_STACK_SIZE
	.align		4
.L_147:
        /*02dc*/ 	.byte	0x04, 0x12
        /*02de*/ 	.short	(.L_149 - .L_148)
	.align		4
.L_148:
        /*02e0*/ 	.word	index@(_ZN4mmha33masked_multihead_attention_kernelItLi224ELi256ELi2ELi32ELi128ELb0ELb1EEEv26Multihead_attention_paramsIT_XT5_EE)
        /*02e4*/ 	.word	0x00000000


	//----- nvinfo : EIATTR_MIN_STACK_SIZE
	.align		4
.L_149:
        /*02e8*/ 	.byte	0x04, 0x12
        /*02ea*/ 	.short	(.L_151 - .L_150)
	.align		4
.L_150:
        /*02ec*/ 	.word	index@(_ZN4mmha33masked_multihead_attention_kernelItLi224ELi256ELi4ELi32ELi64ELb0ELb1EEEv26Multihead_attention_paramsIT_XT5_EE)
        /*02f0*/ 	.word	0x00000000


	//----- nvinfo : EIATTR_MIN_STACK_SIZE
	.align		4
.L_151:
        /*02f4*/ 	.byte	0x04, 0x12
        /*02f6*/ 	.short	(.L_153 - .L_152)
	.align		4
.L_152:
        /*02f8*/ 	.word	index@(_ZN4mmha33masked_multihead_attention_kernelItLi224ELi256ELi1ELi32ELi256ELb0ELb0EEEv26Multihead_attention_paramsIT_XT5_EE)
        /*02fc*/ 	.word	0x00000058


	//----- nvinfo : EIATTR_MIN_STACK_SIZE
	.align		4
.L_153:
        /*0300*/ 	.byte	0x04, 0x12
        /*0302*/ 	.short	(.L_155 - .L_154)
	.align		4
.L_154:
        /*0304*/ 	.word	index@(_ZN4mmha33masked_multihead_attention_kernelItLi224ELi256ELi2ELi32ELi128ELb0ELb0EEEv26Multihead_attention_paramsIT_XT5_EE)
        /*0308*/ 	.word	0x00000000


	//----- nvinfo : EIATTR_MIN_STACK_SIZE
	.align		4
.L_155:
        /*030c*/ 	.byte	0x04, 0x12
        /*030e*/ 	.short	(.L_157 - .L_156)
	.align		4
.L_156:
        /*0310*/ 	.word	index@(_ZN4mmha33masked_multihead_attention_kernelItLi224ELi256ELi4ELi32ELi64ELb0ELb0EEEv26Multihead_attention_paramsIT_XT5_EE)
        /*0314*/ 	.word	0x00000000


	//----- nvinfo : EIATTR_MIN_STACK_SIZE
	.align		4
.L_157:
        /*0318*/ 	.byte	0x04, 0x12
        /*031a*/ 	.short	(.L_159 - .L_158)
	.align		4
.L_158:
        /*031c*/ 	.word	index@(_ZN4mmha33masked_multihead_attention_kernelIfLi224ELi256ELi1ELi64ELi256ELb0ELb1EEEv26Multihead_attention_paramsIT_XT5_EE)
        /*0320*/ 	.word	0x000004d0


	//----- nvinfo : EIATTR_MIN_STACK_SIZE
	.align		4
.L_159:
        /*0324*/ 	.byte	0x04, 0x12
        /*0326*/ 	.short	(.L_161 - .L_160)
	.align		4
.L_160:
        /*0328*/ 	.word	index@(_ZN4mmha33masked_multihead_attention_kernelIfLi224ELi256ELi2ELi64ELi128ELb0ELb1EEEv26Multihead_attention_paramsIT_XT5_EE)
        /*032c*/ 	.word	0x00000070


	//----- nvinfo : EIATTR_MIN_STACK_SIZE
	.align		4
.L_161:
        /*0330*/ 	.byte	0x04, 0x12
        /*0332*/ 	.short	(.L_163 - .L_162)
	.align		4
.L_162:
        /*0334*/ 	.word	index@(_ZN4mmha33masked_multihead_attention_kernelIfLi224ELi256ELi4ELi64ELi64ELb0ELb1EEEv26Multihead_attention_paramsIT_XT5_EE)
        /*0338*/ 	.word	0x00000000


	//----- nvinfo : EIATTR_MIN_STACK_SIZE
	.align		4
.L_163:
        /*033c*/ 	.byte	0x04, 0x12
        /*033e*/ 	.short	(.L_165 - .L_164)
	.align		4
.L_164:
        /*0340*/ 	.word	index@(_ZN4mmha33masked_multihead_attention_kernelIfLi224ELi256ELi1ELi64ELi256ELb0ELb0EEEv26Multihead_attention_paramsIT_XT5_EE)
        /*0344*/ 	.word	0x000004c8


	//----- nvinfo : EIATTR_MIN_STACK_SIZE
	.align		4
.L_165:
        /*0348*/ 	.byte	0x04, 0x12
        /*034a*/ 	.short	(.L_167 - .L_166)
	.align		4
.L_166:
        /*034c*/ 	.word	index@(_ZN4mmha33masked_multihead_attention_kernelIfLi224ELi256ELi2ELi64ELi128ELb0ELb0EEEv26Multihead_attention_paramsIT_XT5_EE)
        /*0350*/ 	.word	0x00000088


	//----- nvinfo : EIATTR_MIN_STACK_SIZE
	.align		4
.L_167:
        /*0354*/ 	.byte	0x04, 0x12
        /*0356*/ 	.short	(.L_169 - .L_168)
	.align		4
.L_168:
        /*0358*/ 	.word	index@(_ZN4mmha33masked_multihead_attention_kernelIfLi224ELi256ELi4ELi64ELi64ELb0ELb0EEEv26Multihead_attention_paramsIT_XT5_EE)
        /*035c*/ 	.word	0x00000000
.L_169:


//--------------------- .nv.compat                --------------------------
	.section	.nv.compat,"",@"SHT_CUDA_COMPAT_INFO"
	.align	4
        /*0000*/ 	.byte	0x02, 0x09, 0x01, 0x00, 0x02, 0x02, 0x01, 0x00, 0x02, 0x05, 0x05, 0x00, 0x03, 0x07, 0x01, 0x01
        /*0010*/ 	.byte	0x02, 0x03, 0x00, 0x00, 0x02, 0x06, 0x01, 0x00, 0x04, 0x0b, 0x08, 0x00, 0x00, 0x00, 0x00, 0x00
        /*0020*/ 	.byte	0x00, 0x00, 0x00, 0x00


//--------------------- .nv.info._ZN4mmha33masked_multihead_attention_kernelItLi224ELi256ELi1ELi32ELi256ELb1ELb1EEEv26Multihead_attention_paramsIT_XT5_EE --------------------------
	.section	.nv.info._ZN4mmha33masked_multihead_attention_kernelItLi224ELi256ELi1ELi32ELi256ELb1ELb1EEEv26Multihead_attention_paramsIT_XT5_EE,"",@"SHT_CUDA_INFO"
	.sectionflags	@""
	.align	4


	//----- nvinfo : EIATTR_CUDA_API_VERSION
	.align		4
        /*0000*/ 	.byte	0x04, 0x37
        /*0002*/ 	.short	(.L_171 - .L_170)
.L_170:
        /*0004*/ 	.word	0x00000082


	//----- nvinfo : EIATTR_KPARAM_INFO
	.align		4
.L_171:
        /*0008*/ 	.byte	0x04, 0x17
        /*000a*/ 	.short	(.L_173 - .L_172)
.L_172:
        /*000c*/ 	.word	0x00000000
        /*0010*/ 	.short	0x0000
        /*0012*/ 	.short	0x0000
        /*0014*/ 	.byte	0x00, 0xf0, 0xa1, 0x04


	//----- nvinfo : EIATTR_SPARSE_MMA_MASK
	.align		4
.L_173:
        /*0018*/ 	.byte	0x03, 0x50
        /*001a*/ 	.short	0x0000


	//----- nvinfo : EIATTR_MAXREG_COUNT
	.align		4
        /*001c*/ 	.byte	0x03, 0x1b
        /*001e*/ 	.short	0x00ff


	//----- nvinfo : EIATTR_NUM_BARRIERS
	.align		4
        /*0020*/ 	.byte	0x02, 0x4c
        /*0022*/ 	.byte	0x01
	.zero		1


	//----- nvinfo : EIATTR_EXTERNS
	.align		4
        /*0024*/ 	.byte	0x04, 0x0f
        /*0026*/ 	.short	(.L_175 - .L_174)


	//   ....[0]....
	.align		4
.L_174:
        /*0028*/ 	.word	index@(__assertfail)


	//----- nvinfo : EIATTR_ANNOTATIONS
	.align		4
.L_175:
        /*002c*/ 	.byte	0x04, 0x55
        /*002e*/ 	.short	(.L_177 - .L_176)


	//   ....[0]....
.L_176:
        /*0030*/ 	.word	0x00000001
        /*0034*/ 	.byte	0x90, 0x2e, 0x00, 0x00, 0x01, 0x00, 0x00, 0x00, 0xa0, 0x32, 0x00, 0x00, 0x01, 0x00, 0x00, 0x00
        /* <DEDUP_REMOVED lines=148> */
        /*0984*/ 	.byte	0x50, 0xe8, 0x00, 0x00


	//----- nvinfo : EIATTR_MERCURY_ISA_VERSION
	.align		4
.L_177:
        /*0988*/ 	.byte	0x03, 0x5f
        /*098a*/ 	.short	0x0101


	//----- nvinfo : EIATTR_INT_WARP_WIDE_INSTR_OFFSETS
	.align		4
        /*098c*/ 	.byte	0x04, 0x31
        /*098e*/ 	.short	(.L_179 - .L_178)


	//   ....[0]....
.L_178:
        /*0990*/ 	.word	0x00000d40


	//----- nvinfo : EIATTR_COOP_GROUP_MASK_REGIDS
	.align		4
.L_179:
        /*0994*/ 	.byte	0x04, 0x29
        /*0996*/ 	.short	(.L_181 - .L_180)


	//   ....[0]....
.L_180:
        /*0998*/ 	.word	0xffffffff


	//   ....[1]....
        /*099c*/ 	.word	0xffffffff


	//   ....[2]....
        /*09a0*/ 	.word	0xffffffff


	//   ....[3]....
        /*09a4*/ 	.word	0xffffffff


	//   ....[4]....
        /*09a8*/ 	.word	0xffffffff


	//   ....[5]....
        /*09ac*/ 	.word	0xffffffff


	//   ....[6]....
        /*09b0*/ 	.word	0xffffffff


	//   ....[7]....
        /*09b4*/ 	.word	0xffffffff


	//   ....[8]....
        /*09b8*/ 	.word	0xffffffff


	//   ....[9]....
        /*09bc*/ 	.word	0xffffffff


	//   ....[10]....
        /*09c0*/ 	.word	0xffffffff


	//   ....[11]....
        /*09c4*/ 	.word	0xffffffff


	//   ....[12]....
        /*09c8*/ 	.word	0xffffffff


	//   ....[13]....
        /*09cc*/ 	.word	0xffffffff


	//   ....[14]....
        /*09d0*/ 	.word	0xffffffff


	//   ....[15]....
        /*09d4*/ 	.word	0xffffffff


	//   ....[16]....
        /*09d8*/ 	.word	0xffffffff


	//   ....[17]....
        /*09dc*/ 	.word	0xffffffff


	//   ....[18]....
        /*09e0*/ 	.word	0xffffffff


	//   ....[19]....
        /*09e4*/ 	.word	0xffffffff


	//   ....[20]....
        /*09e8*/ 	.word	0xffffffff


	//   ....[21]....
        /*09ec*/ 	.word	0xffffffff


	//   ....[22]....
        /*09f0*/ 	.word	0xffffffff


	//   ....[23]....
        /*09f4*/ 	.word	0x0500000f


	//   ....[24]....
        /*09f8*/ 	.word	0x0500000f


	//   ....[25]....
        /*09fc*/ 	.word	0x0500000f


	//   ....[26]....
        /*0a00*/ 	.word	0x0500000f


	//   ....[27]....
        /*0a04*/ 	.word	0x0500000f


	//----- nvinfo : EIATTR_COOP_GROUP_INSTR_OFFSETS
	.align		4
.L_181:
        /*0a08*/ 	.byte	0x04, 0x28
        /*0a0a*/ 	.short	(.L_183 - .L_182)


	//   ....[0]....
.L_182:
        /*0a0c*/ 	.word	0x00003070


	//   ....[1]....
        /*0a10*/ 	.word	0x00003090


	//   ....[2]....
        /*0a14*/ 	.word	0x000030b0


	//   ....[3]....
        /*0a18*/ 	.word	0x000030d0


	//   ....[4]....
        /*0a1c*/ 	.word	0x000030f0


	//   ....[5]....
        /*0a20*/ 	.word	0x0000e8c0


	//   ....[6]....
        /*0a24*/ 	.word	0x0000e8e0


	//   ....[7]....
        /*0a28*/ 	.word	0x0000e910


	//   ....[8]....
        /*0a2c*/ 	.word	0x0000e960


	//   ....[9]....
        /*0a30*/ 	.word	0x0000e9b0


	//   ....[10]....
        /*0a34*/ 	.word	0x0000ea20


	//   ....[11]....
        /*0a38*/ 	.word	0x0000ea50


	//   ....[12]....
        /*0a3c*/ 	.word	0x0000ea70


	//   ....[13]....
        /*0a40*/ 	.word	0x0000ea90


	//   ....[14]....
        /*0a44*/ 	.word	0x0000ff40


	//   ....[15]....
        /*0a48*/ 	.word	0x0000ffd0


	//   ....[16]....
        /*0a4c*/ 	.word	0x00010040


	//   ....[17]....
        /*0a50*/ 	.word	0x00010070


	//   ....[18]....
        /*0a54*/ 	.word	0x000100a0


	//   ....[19]....
        /*0a58*/ 	.word	0x00010110


	//   ....[20]....
        /*0a5c*/ 	.word	0x00010130


	//   ....[21]....
        /*0a60*/ 	.word	0x00010150


	//   ....[22]....
        /*0a64*/ 	.word	0x00010170


	//   ....[23]....
        /*0a68*/ 	.word	0x00013790


	//   ....[24]....
        /*0a6c*/ 	.word	0x000137f0


	//   ....[25]....
        /*0a70*/ 	.word	0x00013850


	//   ....[26]....
        /*0a74*/ 	.word	0x000138b0


	//   ....[27]....
        /*0a78*/ 	.word	0x00013910


	//----- nvinfo : EIATTR_VRC_CTA_INIT_COUNT
	.align		4
.L_183:
        /*0a7c*/ 	.byte	0x02, 0x4a
	.zero		1
	.zero		1


	//----- nvinfo : EIATTR_SYSCALL_OFFSETS
	.align		4
        /*0a80*/ 	.byte	0x04, 0x46
        /*0a82*/ 	.short	(.L_185 - .L_184)


	//   ....[0]....
.L_184:
        /*0a84*/ 	.word	0x00001cd0


	//----- nvinfo : EIATTR_EXIT_INSTR_OFFSETS
	.align		4
.L_185:
        /*0a88*/ 	.byte	0x04, 0x1c
        /*0a8a*/ 	.short	(.L_187 - .L_186)


	//   ....[0]....
.L_186:
        /*0a8c*/ 	.word	0x000000c0


	//   ....[1]....
        /*0a90*/ 	.word	0x00012c30


	//   ....[2]....
        /*0a94*/ 	.word	0x000132d0


	//   ....[3]....
        /*0a98*/ 	.word	0x00013680


	//   ....[4]....
        /*0a9c*/ 	.word	0x00013740


	//----- nvinfo : EIATTR_CRS_STACK_SIZE
	.align		4
.L_187:
        /*0aa0*/ 	.byte	0x04, 0x1e
        /*0aa2*/ 	.short	(.L_189 - .L_188)
.L_188:
        /*0aa4*/ 	.word	0x00000000


	//----- nvinfo : EIATTR_CBANK_PARAM_SIZE
	.align		4
.L_189:
        /*0aa8*/ 	.byte	0x03, 0x19
        /*0aaa*/ 	.short	0x0128


	//----- nvinfo : EIATTR_PARAM_CBANK
	.align		4
        /*0aac*/ 	.byte	0x04, 0x0a
        /*0aae*/ 	.short	(.L_191 - .L_190)
	.align		4
.L_190:
        /*0ab0*/ 	.word	index@(.nv.constant0._ZN4mmha33masked_multihead_attention_kernelItLi224ELi256ELi1ELi32ELi256ELb1ELb1EEEv26Multihead_attention_paramsIT_XT5_EE)
        /*0ab4*/ 	.short	0x0380
        /*0ab6*/ 	.short	0x0128


	//----- nvinfo : EIATTR_SW_WAR
	.align		4
.L_191:
        /*0ab8*/ 	.byte	0x04, 0x36
        /*0aba*/ 	.short	(.L_193 - .L_192)
.L_192:
        /*0abc*/ 	.word	0x00000008
.L_193:


//--------------------- .nv.info._ZN4mmha33masked_multihead_attention_kernelItLi224ELi256ELi2ELi32ELi128ELb1ELb1EEEv26Multihead_attention_paramsIT_XT5_EE --------------------------
	.section	.nv.info._ZN4mmha33masked_multihead_attention_kernelItLi224ELi256ELi2ELi32ELi128ELb1ELb1EEEv26Multihead_attention_paramsIT_XT5_EE,"",@"SHT_CUDA_INFO"
	.sectionflags	@""
	.align	4


	//----- nvinfo : EIATTR_CUDA_API_VERSION
	.align		4
        /*0000*/ 	.byte	0x04, 0x37
        /*0002*/ 	.short	(.L_195 - .L_194)
.L_194:
        /*0004*/ 	.word	0x00000082


	//----- nvinfo : EIATTR_KPARAM_INFO
	.align		4
.L_195:
        /*0008*/ 	.byte	0x04, 0x17
        /*000a*/ 	.short	(.L_197 - .L_196)
.L_196:
        /*000c*/ 	.word	0x00000000
        /*0010*/ 	.short	0x0000
        /*0012*/ 	.short	0x0000
        /*0014*/ 	.byte	0x00, 0xf0, 0xa1, 0x04


	//----- nvinfo : EIATTR_SPARSE_MMA_MASK
	.align		4
.L_197:
        /*0018*/ 	.byte	0x03, 0x50
        /*001a*/ 	.short	0x0000


	//----- nvinfo : EIATTR_MAXREG_COUNT
	.align		4
        /*001c*/ 	.byte	0x03, 0x1b
        /*001e*/ 	.short	0x00ff


	//----- nvinfo : EIATTR_NUM_BARRIERS
	.align		4
        /*0020*/ 	.byte	0x02, 0x4c
        /*0022*/ 	.byte	0x01
	.zero		1


	//----- nvinfo : EIATTR_EXTERNS
	.align		4
        /*0024*/ 	.byte	0x04, 0x0f
        /*0026*/ 	.short	(.L_199 - .L_198)


	//   ....[0]....
	.align		4
.L_198:
        /*0028*/ 	.word	index@(__assertfail)


	//----- nvinfo : EIATTR_MERCURY_ISA_VERSION
	.align		4
.L_199:
        /*002c*/ 	.byte	0x03, 0x5f
        /*002e*/ 	.short	0x0101


	//----- nvinfo : EIATTR_INT_WARP_WIDE_INSTR_OFFSETS
	.align		4
        /*0030*/ 	.byte	0x04, 0x31
        /*0032*/ 	.short	(.L_201 - .L_200)


	//   ....[0]....
.L_200:
        /*0034*/ 	.word	0x00000d80


	//----- nvinfo : EIATTR_COOP_GROUP_MASK_REGIDS
	.align		4
.L_201:
        /*0038*/ 	.byte	0x04, 0x29
        /*003a*/ 	.short	(.L_203 - .L_202)


	//   ....[0]....
.L_202:
        /*003c*/ 	.word	0xffffffff


	//   ....[1]....
        /*0040*/ 	.word	0xffffffff


	//   ....[2]....
        /*0044*/ 	.word	0xffffffff


	//   ....[3]....
        /*0048*/ 	.word	0xffffffff


	//   ....[4]....
        /*004c*/ 	.word	0xffffffff


	//   ....[5]....
        /*0050*/ 	.word	0xffffffff


	//   ....[6]....
        /*0054*/ 	.word	0xffffffff


	//   ....[7]....
        /*0058*/ 	.word	0xffffffff


	//   ....[8]....
        /*005c*/ 	.word	0xffffffff


	//   ....[9]....
        /*0060*/ 	.word	0xffffffff


	//   ....[10]....
        /*0064*/ 	.word	0xffffffff


	//   ....[11]....
        /*0068*/ 	.word	0xffffffff


	//   ....[12]....
        /*006c*/ 	.word	0xffffffff


	//   ....[13]....
        /*0070*/ 	.word	0xffffffff


	//   ....[14]....
        /*0074*/ 	.word	0xffffffff


	//   ....[15]....
        /*0078*/ 	.word	0xffffffff


	//   ....[16]....
        /*007c*/ 	.word	0xffffffff


	//   ....[17]....
        /*0080*/ 	.word	0xffffffff


	//   ....[18]....
        /*0084*/ 	.word	0xffffffff


	//   ....[19]....
        /*0088*/ 	.word	0xffffffff


	//   ....[20]....
        /*008c*/ 	.word	0xffffffff


	//   ....[21]....
        /*0090*/ 	.word	0x0500000f


	//   ....[22]....
        /*0094*/ 	.word	0x0500000f


	//   ....[23]....
        /*0098*/ 	.word	0x0500000f


	//   ....[24]....
        /*009c*/ 	.word	0x0500000f


	//   ....[25]....
        /*00a0*/ 	.word	0x0500000f


	//   ....[26]....
        /*00a4*/ 	.word	0x0500000f


	//   ....[27]....
        /*00a8*/ 	.word	0x0500000f


	//   ....[28]....
        /*00ac*/ 	.word	0x0500000f


	//   ....[29]....
        /*00b0*/ 	.word	0x0500000f


	//   ....[30]....
        /*00b4*/ 	.word	0x0500000f


	//----- nvinfo : EIATTR_COOP_GROUP_INSTR_OFFSETS
	.align		4
.L_203:
        /*00b8*/ 	.byte	0x04, 0x28
        /*00ba*/ 	.short	(.L_205 - .L_204)


	//   ....[0]....
.L_204:
        /*00bc*/ 	.word	0x000030c0


	//   ....[1]....
        /*00c0*/ 	.word	0x000030e0


	//   ....[2]....
        /*00c4*/ 	.word	0x00003100


	//   ....[3]....
        /*00c8*/ 	.word	0x00003120


	//   ....[4]....
        /*00cc*/ 	.word	0x00003140


	//   ....[5]....
        /*00d0*/ 	.word	0x00008340


	//   ....[6]....
        /*00d4*/ 	.word	0x00008580


	//   ....[7]....
        /*00d8*/ 	.word	0x000085a0


	//   ....[8]....
        /*00dc*/ 	.word	0x000085c0


	//   ....[9]....
        /*00e0*/ 	.word	0x000085e0


	//   ....[10]....
        /*00e4*/ 	.word	0x000086e0


	//   ....[11]....
        /*00e8*/ 	.word	0x00008700


	//   ....[12]....
        /*00ec*/ 	.word	0x00008730


	//   ....[13]....
        /*00f0*/ 	.word	0x00009c00


	//   ....[14]....
        /*00f4*/ 	.word	0x00009c80


	//   ....[15]....
        /*00f8*/ 	.word	0x00009cf0


	//   ....[16]....
        /*00fc*/ 	.word	0x00009d10


	//   ....[17]....
        /*0100*/ 	.word	0x00009d40


	//   ....[18]....
        /*0104*/ 	.word	0x00009dc0


	//   ....[19]....
        /*0108*/ 	.word	0x00009de0


	//   ....[20]....
        /*010c*/ 	.word	0x00009e00


	//   ....[21]....
        /*0110*/ 	.word	0x0000d1c0


	//   ....[22]....
        /*0114*/ 	.word	0x0000d220


	//   ....[23]....
        /*0118*/ 	.word	0x0000d280


	//   ....[24]....
        /*011c*/ 	.word	0x0000d2e0


	//   ....[25]....
        /*0120*/ 	.word	0x0000d340


	//   ....[26]....
        /*0124*/ 	.word	0x0000d3c0


	//   ....[27]....
        /*0128*/ 	.word	0x0000d460


	//   ....[28]....
        /*012c*/ 	.word	0x0000d4e0


	//   ....[29]....
        /*0130*/ 	.word	0x0000d540


	//   ....[30]....
        /*0134*/ 	.word	0x0000d5a0


	//----- nvinfo : EIATTR_VRC_CTA_INIT_COUNT
	.align		4
.L_205:
        /*0138*/ 	.byte	0x02, 0x4a
	.zero		1
	.zero		1


	//----- nvinfo : EIATTR_SYSCALL_OFFSETS
	.align		4
        /*013c*/ 	.byte	0x04, 0x46
        /*013e*/ 	.short	(.L_207 - .L_206)


	//   ....[0]....
.L_206:
        /*0140*/ 	.word	0x00001d40


	//----- nvinfo : EIATTR_EXIT_INSTR_OFFSETS
	.align		4
.L_207:
        /*0144*/ 	.byte	0x04, 0x1c
        /*0146*/ 	.short	(.L_209 - .L_208)


	//   ....[0]....
.L_208:
        /*0148*/ 	.word	0x000000d0


	//   ....[1]....
        /*014c*/ 	.word	0x0000c870


	//   ....[2]....
        /*0150*/ 	.word	0x0000cd00


	//   ....[3]....
        /*0154*/ 	.word	0x0000d0b0


	//   ....[4]....
        /*0158*/ 	.word	0x0000d170


	//----- nvinfo : EIATTR_CRS_STACK_SIZE
	.align		4
.L_209:
        /*015c*/ 	.byte	0x04, 0x1e
        /*015e*/ 	.short	(.L_211 - .L_210)
.L_210:
        /*0160*/ 	.word	0x00000000


	//----- nvinfo : EIATTR_CBANK_PARAM_SIZE
	.align		4
.L_211:
        /*0164*/ 	.byte	0x03, 0x19
        /*0166*/ 	.short	0x0128


	//----- nvinfo : EIATTR_PARAM_CBANK
	.align		4
        /*0168*/ 	.byte	0x04, 0x0a
        /*016a*/ 	.short	(.L_213 - .L_212)
	.align		4
.L_212:
        /*016c*/ 	.word	index@(.nv.constant0._ZN4mmha33masked_multihead_attention_kernelItLi224ELi256ELi2ELi32ELi128ELb1ELb1EEEv26Multihead_attention_paramsIT_XT5_EE)
        /*0170*/ 	.short	0x0380
        /*0172*/ 	.short	0x0128


	//----- nvinfo : EIATTR_SW_WAR
	.align		4
.L_213:
        /*0174*/ 	.byte	0x04, 0x36
        /*0176*/ 	.short	(.L_215 - .L_214)
.L_214:
        /*0178*/ 	.word	0x00000008
.L_215:


//--------------------- .nv.info._ZN4mmha33masked_multihead_attention_kernelItLi224ELi256ELi4ELi32ELi64ELb1ELb1EEEv26Multihead_attention_paramsIT_XT5_EE --------------------------
	.section	.nv.info._ZN4mmha33masked_multihead_attention_kernelItLi224ELi256ELi4ELi32ELi64ELb1ELb1EEEv26Multihead_attention_paramsIT_XT5_EE,"",@"SHT_CUDA_INFO"
	.sectionflags	@""
	.align	4


	//----- nvinfo : EIATTR_CUDA_API_VERSION
	.align		4
        /*0000*/ 	.byte	0x04, 0x37
        /*0002*/ 	.short	(.L_217 - .L_216)
.L_216:
        /*0004*/ 	.word	0x00000082


	//----- nvinfo : EIATTR_KPARAM_INFO
	.align		4
.L_217:
        /*0008*/ 	.byte	0x04, 0x17
        /*000a*/ 	.short	(.L_219 - .L_218)
.L_218:
        /*000c*/ 	.word	0x00000000
        /*0010*/ 	.short	0x0000
        /*0012*/ 	.short	0x0000
        /*0014*/ 	.byte	0x00, 0xf0, 0xa1, 0x04


	//----- nvinfo : EIATTR_SPARSE_MMA_MASK
	.align		4
.L_219:
        /*0018*/ 	.byte	0x03, 0x50
        /*001a*/ 	.short	0x0000


	//----- nvinfo : EIATTR_MAXREG_COUNT
	.align		4
        /*001c*/ 	.byte	0x03, 0x1b
        /*001e*/ 	.short	0x00ff


	//----- nvinfo : EIATTR_NUM_BARRIERS
	.align		4
        /*0020*/ 	.byte	0x02, 0x4c
        /*0022*/ 	.byte	0x01
	.zero		1


	//----- nvinfo : EIATTR_EXTERNS
	.align		4
        /*0024*/ 	.byte	0x04, 0x0f
        /*0026*/ 	.short	(.L_221 - .L_220)


	//   ....[0]....
	.align		4
.L_220:
        /*0028*/ 	.word	index@(__assertfail)


	//----- nvinfo : EIATTR_MERCURY_ISA_VERSION
	.align		4
.L_221:
        /*002c*/ 	.byte	0x03, 0x5f
        /*002e*/ 	.short	0x0101


	//----- nvinfo : EIATTR_COOP_GROUP_MASK_REGIDS
	.align		4
        /*0030*/ 	.byte	0x04, 0x29
        /*0032*/ 	.short	(.L_223 - .L_222)


	//   ....[0]....
.L_222:
        /*0034*/ 	.word	0xffffffff


	//   ....[1]....
        /*0038*/ 	.word	0xffffffff


	//   ....[2]....
        /*003c*/ 	.word	0xffffffff


	//   ....[3]....
        /*0040*/ 	.word	0xffffffff


	//   ....[4]....
        /*0044*/ 	.word	0xffffffff


	//   ....[5]....
        /*0048*/ 	.word	0xffffffff


	//   ....[6]....
        /*004c*/ 	.word	0xffffffff


	//   ....[7]....
        /*0050*/ 	.word	0xffffffff


	//   ....[8]....
        /*0054*/ 	.word	0xffffffff


	//   ....[9]....
        /*0058*/ 	.word	0xffffffff


	//   ....[10]....
        /*005c*/ 	.word	0xffffffff


	//   ....[11]....
        /*0060*/ 	.word	0xffffffff


	//   ....[12]....
        /*0064*/ 	.word	0xffffffff


	//   ....[13]....
        /*0068*/ 	.word	0xffffffff


	//   ....[14]....
        /*006c*/ 	.word	0xffffffff


	//   ....[15]....
        /*0070*/ 	.word	0xffffffff


	//   ....[16]....
        /*0074*/ 	.word	0xffffffff


	//   ....[17]....
        /*0078*/ 	.word	0xffffffff


	//   ....[18]....
        /*007c*/ 	.word	0xffffffff


	//   ....[19]....
        /*0080*/ 	.word	0x0500000f


	//   ....[20]....
        /*0084*/ 	.word	0x0500000f


	//   ....[21]....
        /*0088*/ 	.word	0x0500000f


	//   ....[22]....
        /*008c*/ 	.word	0x0500000f


	//   ....[23]....
        /*0090*/ 	.word	0x0500000f


	//   ....[24]....
        /*0094*/ 	.word	0x0500000f


	//   ....[25]....
        /*0098*/ 	.word	0x0500000f


	//   ....[26]....
        /*009c*/ 	.word	0x0500000f


	//   ....[27]....
        /*00a0*/ 	.word	0x0500000f


	//   ....[28]....
        /*00a4*/ 	.word	0x0500000f


	//----- nvinfo : EIATTR_COOP_GROUP_INSTR_OFFSETS
	.align		4
.L_223:
        /*00a8*/ 	.byte	0x04, 0x28
        /*00aa*/ 	.short	(.L_225 - .L_224)


	//   ....[0]....
.L_224:
        /*00ac*/ 	.word	0x00002e80


	//   ....[1]....
        /*00b0*/ 	.word	0x00002ea0


	//   ....[2]....
        /*00b4*/ 	.word	0x00002ec0


	//   ....[3]....
        /*00b8*/ 	.word	0x00002ee0


	//   ....[4]....
        /*00bc*/ 	.word	0x00002f00


	//   ....[5]....
        /*00c0*/ 	.word	0x00008e40


	//   ....[6]....
        /*00c4*/ 	.word	0x00008e60


	//   ....[7]....
        /*00c8*/ 	.word	0x00009100


	//   ....[8]....
        /*00cc*/ 	.word	0x00009120


	//   ....[9]....
        /*00d0*/ 	.word	0x00009140


	//   ....[10]....
        /*00d4*/ 	.word	0x00009270


	//   ....[11]....
        /*00d8*/ 	.word	0x000092b0


	//   ....[12]....
        /*00dc*/ 	.word	0x0000a730


	//   ....[13]....
        /*00e0*/ 	.word	0x0000a7d0


	//   ....[14]....
        /*00e4*/ 	.word	0x0000a830


	//   ....[15]....
        /*00e8*/ 	.word	0x0000a850


	//   ....[16]....
        /*00ec*/ 	.word	0x0000a880


	//   ....[17]....
        /*00f0*/ 	.word	0x0000a8f0


	//   ....[18]....
        /*00f4*/ 	.word	0x0000a910


	//   ....[19]....
        /*00f8*/ 	.word	0x0000d830


	//   ....[20]....
        /*00fc*/ 	.word	0x0000d890


	//   ....[21]....
        /*0100*/ 	.word	0x0000d8f0


	//   ....[22]....
        /*0104*/ 	.word	0x0000d950


	//   ....[23]....
        /*0108*/ 	.word	0x0000d9b0


	//   ....[24]....
        /*010c*/ 	.word	0x0000da30


	//   ....[25]....
        /*0110*/ 	.word	0x0000dab0


	//   ....[26]....
        /*0114*/ 	.word	0x0000db40


	//   ....[27]....
        /*0118*/ 	.word	0x0000dbc0


	//   ....[28]....
        /*011c*/ 	.word	0x0000dc20


	//----- nvinfo : EIATTR_VRC_CTA_INIT_COUNT
	.align		4
.L_225:
        /*0120*/ 	.byte	0x02, 0x4a
	.zero		1
	.zero		1


	//----- nvinfo : EIATTR_SYSCALL_OFFSETS
	.align		4
        /*0124*/ 	.byte	0x04, 0x46
        /*0126*/ 	.short	(.L_227 - .L_226)


	//   ....[0]....
.L_226:
        /*0128*/ 	.word	0x00001b10


	//----- nvinfo : EIATTR_EXIT_INSTR_OFFSETS
	.align		4
.L_227:
        /*012c*/ 	.byte	0x04, 0x1c
        /*012e*/ 	.short	(.L_229 - .L_228)


	//   ....[0]....
.L_228:
        /*0130*/ 	.word	0x000000b0


	//   ....[1]....
        /*0134*/ 	.word	0x0000d100


	//   ....[2]....
        /*0138*/ 	.word	0x0000d370


	//   ....[3]....
        /*013c*/ 	.word	0x0000d720


	//   ....[4]....
        /*0140*/ 	.word	0x0000d7e0


	//----- nvinfo : EIATTR_CRS_STACK_SIZE
	.align		4
.L_229:
        /*0144*/ 	.byte	0x04, 0x1e
        /*0146*/ 	.short	(.L_231 - .L_230)
.L_230:
        /*0148*/ 	.word	0x00000000


	//----- nvinfo : EIATTR_CBANK_PARAM_SIZE
	.align		4
.L_231:
        /*014c*/ 	.byte	0x03, 0x19
        /*014e*/ 	.short	0x0128


	//----- nvinfo : EIATTR_PARAM_CBANK
	.align		4
        /*0150*/ 	.byte	0x04, 0x0a
        /*0152*/ 	.short	(.L_233 - .L_232)
	.align		4
.L_232:
        /*0154*/ 	.word	index@(.nv.constant0._ZN4mmha33masked_multihead_attention_kernelItLi224ELi256ELi4ELi32ELi64ELb1ELb1EEEv26Multihead_attention_paramsIT_XT5_EE)
        /*0158*/ 	.short	0x0380
        /*015a*/ 	.short	0x0128


	//----- nvinfo : EIATTR_SW_WAR
	.align		4
.L_233:
        /*015c*/ 	.byte	0x04, 0x36
        /*015e*/ 	.short	(.L_235 - .L_234)
.L_234:
        /*0160*/ 	.word	0x00000008
.L_235:


//--------------------- .nv.info._ZN4mmha33masked_multihead_attention_kernelItLi224ELi256ELi1ELi32ELi256ELb1ELb0EEEv26Multihead_attention_paramsIT_XT5_EE --------------------------
	.section	.nv.info._ZN4mmha33masked_multihead_attention_kernelItLi224ELi256ELi1ELi32ELi256ELb1ELb0EEEv26Multihead_attention_paramsIT_XT5_EE,"",@"SHT_CUDA_INFO"
	.sectionflags	@""
	.align	4


	//----- nvinfo : EIATTR_CUDA_API_VERSION
	.align		4
        /*0000*/ 	.byte	0x04, 0x37
        /*0002*/ 	.short	(.L_237 - .L_236)
.L_236:
        /*0004*/ 	.word	0x00000082


	//----- nvinfo : EIATTR_KPARAM_INFO
	.align		4
.L_237:
        /*0008*/ 	.byte	0x04, 0x17
        /*000a*/ 	.short	(.L_239 - .L_238)
.L_238:
        /*000c*/ 	.word	0x00000000
        /*0010*/ 	.short	0x0000
        /*0012*/ 	.short	0x0000
        /*0014*/ 	.byte	0x00, 0xf0, 0xa1, 0x04


	//----- nvinfo : EIATTR_SPARSE_MMA_MASK
	.align		4
.L_239:
        /*0018*/ 	.byte	0x03, 0x50
        /*001a*/ 	.short	0x0000


	//----- nvinfo : EIATTR_MAXREG_COUNT
	.align		4
        /*001c*/ 	.byte	0x03, 0x1b
        /*001e*/ 	.short	0x00ff


	//----- nvinfo : EIATTR_NUM_BARRIERS
	.align		4
        /*0020*/ 	.byte	0x02, 0x4c
        /*0022*/ 	.byte	0x01
	.zero		1


	//----- nvinfo : EIATTR_EXTERNS
	.align		4
        /*0024*/ 	.byte	0x04, 0x0f
        /*0026*/ 	.short	(.L_241 - .L_240)


	//   ....[0]....
	.align		4
.L_240:
        /*0028*/ 	.word	index@(__assertfail)


	//----- nvinfo : EIATTR_ANNOTATIONS
	.align		4
.L_241:
        /*002c*/ 	.byte	0x04, 0x55
        /*002e*/ 	.short	(.L_243 - .L_242)


	//   ....[0]....
.L_242:
        /* <DEDUP_REMOVED lines=148> */


	//----- nvinfo : EIATTR_MERCURY_ISA_VERSION
	.align		4
.L_243:
        /*0958*/ 	.byte	0x03, 0x5f
        /*095a*/ 	.short	0x0101


	//----- nvinfo : EIATTR_INT_WARP_WIDE_INSTR_OFFSETS
	.align		4
        /*095c*/ 	.byte	0x04, 0x31
        /*095e*/ 	.short	(.L_245 - .L_244)


	//   ....[0]....
.L_244:
        /*0960*/ 	.word	0x00000d40


	//----- nvinfo : EIATTR_COOP_GROUP_MASK_REGIDS
	.align		4
.L_245:
        /*0964*/ 	.byte	0x04, 0x29
        /*0966*/ 	.short	(.L_247 - .L_246)


	//   ....[0]....
.L_246:
        /*0968*/ 	.word	0xffffffff


	//   ....[1]....
        /*096c*/ 	.word	0xffffffff


	//   ....[2]....
        /*0970*/ 	.word	0xffffffff


	//   ....[3]....
        /*0974*/ 	.word	0xffffffff


	//   ....[4]....
        /*0978*/ 	.word	0xffffffff


	//   ....[5]....
        /*097c*/ 	.word	0xffffffff


	//   ....[6]....
        /*0980*/ 	.word	0xffffffff


	//   ....[7]....
        /*0984*/ 	.word	0xffffffff


	//   ....[8]....
        /*0988*/ 	.word	0xffffffff


	//   ....[9]....
        /*098c*/ 	.word	0xffffffff


	//   ....[10]....
        /*0990*/ 	.word	0xffffffff


	//   ....[11]....
        /*0994*/ 	.word	0xffffffff


	//   ....[12]....
        /*0998*/ 	.word	0xffffffff


	//   ....[13]....
        /*099c*/ 	.word	0xffffffff


	//   ....[14]....
        /*09a0*/ 	.word	0xffffffff


	//   ....[15]....
        /*09a4*/ 	.word	0xffffffff


	//   ....[16]....
        /*09a8*/ 	.word	0xffffffff


	//   ....[17]....
        /*09ac*/ 	.word	0xffffffff


	//   ....[18]....
        /*09b0*/ 	.word	0xffffffff


	//   ....[19]....
        /*09b4*/ 	.word	0xffffffff


	//   ....[20]....
        /*09b8*/ 	.word	0xffffffff


	//   ....[21]....
        /*09bc*/ 	.word	0xffffffff


	//   ....[22]....
        /*09c0*/ 	.word	0xffffffff


	//   ....[23]....
        /*09c4*/ 	.word	0x0500000f


	//   ....[24]....
        /*09c8*/ 	.word	0x0500000f


	//   ....[25]....
        /*09cc*/ 	.word	0x0500000f


	//   ....[26]....
        /*09d0*/ 	.word	0x0500000f


	//   ....[27]....
        /*09d4*/ 	.word	0x0500000f


	//----- nvinfo : EIATTR_COOP_GROUP_INSTR_OFFSETS
	.align		4
.L_247:
        /*09d8*/ 	.byte	0x04, 0x28
        /*09da*/ 	.short	(.L_249 - .L_248)


	//   ....[0]....
.L_248:
        /*09dc*/ 	.word	0x00003070


	//   ....[1]....
        /*09e0*/ 	.word	0x00003090


	//   ....[2]....
        /*09e4*/ 	.word	0x000030b0


	//   ....[3]....
        /*09e8*/ 	.word	0x000030d0


	//   ....[4]....
        /*09ec*/ 	.word	0x000030f0


	//   ....[5]....
        /*09f0*/ 	.word	0x0000cce0


	//   ....[6]....
        /*09f4*/ 	.word	0x0000cd00


	//   ....[7]....
        /*09f8*/ 	.word	0x0000cd40


	//   ....[8]....
        /*09fc*/ 	.word	0x0000cd70


	//   ....[9]....
        /*0a00*/ 	.word	0x0000cdc0


	//   ....[10]....
        /*0a04*/ 	.word	0x0000ce20


	//   ....[11]....
        /*0a08*/ 	.word	0x0000ce40


	//   ....[12]....
        /*0a0c*/ 	.word	0x0000ce60


	//   ....[13]....
        /*0a10*/ 	.word	0x0000ce90


	//   ....[14]....
        /*0a14*/ 	.word	0x0000e360


	//   ....[15]....
        /*0a18*/ 	.word	0x0000e3f0


	//   ....[16]....
        /*0a1c*/ 	.word	0x0000e460


	//   ....[17]....
        /*0a20*/ 	.word	0x0000e480


	//   ....[18]....
        /*0a24*/ 	.word	0x0000e4b0


	//   ....[19]....
        /*0a28*/ 	.word	0x0000e530


	//   ....[20]....
        /*0a2c*/ 	.word	0x0000e550


	//   ....[21]....
        /*0a30*/ 	.word	0x0000e570


	//   ....[22]....
        /*0a34*/ 	.word	0x0000e590


	//   ....[23]....
        /*0a38*/ 	.word	0x00011f80


	//   ....[24]....
        /*0a3c*/ 	.word	0x00011fe0


	//   ....[25]....
        /*0a40*/ 	.word	0x00012040


	//   ....[26]....
        /*0a44*/ 	.word	0x000120a0


	//   ....[27]....
        /*0a48*/ 	.word	0x00012100


	//----- nvinfo : EIATTR_VRC_CTA_INIT_COUNT
	.align		4
.L_249:
        /*0a4c*/ 	.byte	0x02, 0x4a
	.zero		1
	.zero		1


	//----- nvinfo : EIATTR_SYSCALL_OFFSETS
	.align		4
        /*0a50*/ 	.byte	0x04, 0x46
        /*0a52*/ 	.short	(.L_251 - .L_250)


	//   ....[0]....
.L_250:
        /*0a54*/ 	.word	0x00001cd0


	//----- nvinfo : EIATTR_EXIT_INSTR_OFFSETS
	.align		4
.L_251:
        /*0a58*/ 	.byte	0x04, 0x1c
        /*0a5a*/ 	.short	(.L_253 - .L_252)


	//   ....[0]....
.L_252:
        /*0a5c*/ 	.word	0x000000c0


	//   ....[1]....
        /*0a60*/ 	.word	0x00011420


	//   ....[2]....
        /*0a64*/ 	.word	0x00011ac0


	//   ....[3]....
        /*0a68*/ 	.word	0x00011e70


	//   ....[4]....
        /*0a6c*/ 	.word	0x00011f30


	//----- nvinfo : EIATTR_CRS_STACK_SIZE
	.align		4
.L_253:
        /*0a70*/ 	.byte	0x04, 0x1e
        /*0a72*/ 	.short	(.L_255 - .L_254)
.L_254:
        /*0a74*/ 	.word	0x00000000


	//----- nvinfo : EIATTR_CBANK_PARAM_SIZE
	.align		4
.L_255:
        /*0a78*/ 	.byte	0x03, 0x19
        /*0a7a*/ 	.short	0x0128


	//----- nvinfo : EIATTR_PARAM_CBANK
	.align		4
        /*0a7c*/ 	.byte	0x04, 0x0a
        /*0a7e*/ 	.short	(.L_257 - .L_256)
	.align		4
.L_256:
        /*0a80*/ 	.word	index@(.nv.constant0._ZN4mmha33masked_multihead_attention_kernelItLi224ELi256ELi1ELi32ELi256ELb1ELb0EEEv26Multihead_attention_paramsIT_XT5_EE)
        /*0a84*/ 	.short	0x0380
        /*0a86*/ 	.short	0x0128


	//----- nvinfo : EIATTR_SW_WAR
	.align		4
.L_257:
        /*0a88*/ 	.byte	0x04, 0x36
        /*0a8a*/ 	.short	(.L_259 - .L_258)
.L_258:
        /*0a8c*/ 	.word	0x00000008
.L_259:


//--------------------- .nv.info._ZN4mmha33masked_multihead_attention_kernelItLi224ELi256ELi2ELi32ELi128ELb1ELb0EEEv26Multihead_attention_paramsIT_XT5_EE --------------------------
	.section	.nv.info._ZN4mmha33masked_multihead_attention_kernelItLi224ELi256ELi2ELi32ELi128ELb1ELb0EEEv26Multihead_attention_paramsIT_XT5_EE,"",@"SHT_CUDA_INFO"
	.sectionflags	@""
	.align	4


	//----- nvinfo : EIATTR_CUDA_API_VERSION
	.align		4
        /*0000*/ 	.byte	0x04, 0x37
        /*0002*/ 	.short	(.L_261 - .L_260)
.L_260:
        /*0004*/ 	.word	0x00000082


	//----- nvinfo : EIATTR_KPARAM_INFO
	.align		4
.L_261:
        /*0008*/ 	.byte	0x04, 0x17
        /*000a*/ 	.short	(.L_263 - .L_262)
.L_262:
        /*000c*/ 	.word	0x00000000
        /*0010*/ 	.short	0x0000
        /*0012*/ 	.short	0x0000
        /*0014*/ 	.byte	0x00, 0xf0, 0xa1, 0x04


	//----- nvinfo : EIATTR_SPARSE_MMA_MASK
	.align		4
.L_263:
        /*0018*/ 	.byte	0x03, 0x50
        /*001a*/ 	.short	0x0000


	//----- nvinfo : EIATTR_MAXREG_COUNT
	.align		4
        /*001c*/ 	.byte	0x03, 0x1b
        /*001e*/ 	.short	0x00ff


	//----- nvinfo : EIATTR_NUM_BARRIERS
	.align		4
        /*0020*/ 	.byte	0x02, 0x4c
        /*0022*/ 	.byte	0x01
	.zero		1


	//----- nvinfo : EIATTR_EXTERNS
	.align		4
        /*0024*/ 	.byte	0x04, 0x0f
        /*0026*/ 	.short	(.L_265 - .L_264)


	//   ....[0]....
	.align		4
.L_264:
        /*0028*/ 	.word	index@(__assertfail)


	//----- nvinfo : EIATTR_MERCURY_ISA_VERSION
	.align		4
.L_265:
        /*002c*/ 	.byte	0x03, 0x5f
        /*002e*/ 	.short	0x0101


	//----- nvinfo : EIATTR_COOP_GROUP_MASK_REGIDS
	.align		4
        /*0030*/ 	.byte	0x04, 0x29
        /*0032*/ 	.short	(.L_267 - .L_266)


	//   ....[0]....
.L_266:
        /*0034*/ 	.word	0xffffffff


	//   ....[1]....
        /*0038*/ 	.word	0xffffffff


	//   ....[2]....
        /*003c*/ 	.word	0xffffffff


	//   ....[3]....
        /*0040*/ 	.word	0xffffffff


	//   ....[4]....
        /*0044*/ 	.word	0xffffffff


	//   ....[5]....
        /*0048*/ 	.word	0xffffffff


	//   ....[6]....
        /*004c*/ 	.word	0xffffffff


	//   ....[7]....
        /*0050*/ 	.word	0xffffffff


	//   ....[8]....
        /*0054*/ 	.word	0xffffffff


	//   ....[9]....
        /*0058*/ 	.word	0xffffffff


	//   ....[10]....
        /*005c*/ 	.word	0xffffffff


	//   ....[11]....
        /*0060*/ 	.word	0xffffffff


	//   ....[12]....
        /*0064*/ 	.word	0xffffffff


	//   ....[13]....
        /*0068*/ 	.word	0xffffffff


	//   ....[14]....
        /*006c*/ 	.word	0xffffffff


	//   ....[15]....
        /*0070*/ 	.word	0xffffffff


	//   ....[16]....
        /*0074*/ 	.word	0xffffffff


	//   ....[17]....
        /*0078*/ 	.word	0xffffffff


	//   ....[18]....
        /*007c*/ 	.word	0xffffffff


	//   ....[19]....
        /*0080*/ 	.word	0xffffffff


	//   ....[20]....
        /*0084*/ 	.word	0xffffffff


	//   ....[21]....
        /*0088*/ 	.word	0x0500000f


	//   ....[22]....
        /*008c*/ 	.word	0x0500000f


	//   ....[23]....
        /*0090*/ 	.word	0x0500000f


	//   ....[24]....
        /*0094*/ 	.word	0x0500000f


	//   ....[25]....
        /*0098*/ 	.word	0x0500000f


	//   ....[26]....
        /*009c*/ 	.word	0x0500000f


	//   ....[27]....
        /*00a0*/ 	.word	0x0500000f


	//   ....[28]....
        /*00a4*/ 	.word	0x0500000f


	//   ....[29]....
        /*00a8*/ 	.word	0x0500000f


	//   ....[30]....
        /*00ac*/ 	.word	0x0500000f


	//----- nvinfo : EIATTR_COOP_GROUP_INSTR_OFFSETS
	.align		4
.L_267:
        /*00b0*/ 	.byte	0x04, 0x28
        /*00b2*/ 	.short	(.L_269 - .L_268)


	//   ....[0]....
.L_268:
        /*00b4*/ 	.word	0x00002e80


	//   ....[1]....
        /*00b8*/ 	.word	0x00002ea0


	//   ....[2]....
        /*00bc*/ 	.word	0x00002ec0


	//   ....[3]....
        /*00c0*/ 	.word	0x00002ee0


	//   ....[4]....
        /*00c4*/ 	.word	0x00002f00


	//   ....[5]....
        /*00c8*/ 	.word	0x00009460


	//   ....[6]....
        /*00cc*/ 	.word	0x00009700


	//   ....[7]....
        /*00d0*/ 	.word	0x00009720


	//   ....[8]....
        /*00d4*/ 	.word	0x00009740


	//   ....[9]....
        /*00d8*/ 	.word	0x00009760


	//   ....[10]....
        /*00dc*/ 	.word	0x00009860


	//   ....[11]....
        /*00e0*/ 	.word	0x00009880


	//   ....[12]....
        /*00e4*/ 	.word	0x000098b0


	//   ....[13]....
        /*00e8*/ 	.word	0x0000ad50


	//   ....[14]....
        /*00ec*/ 	.word	0x0000adf0


	//   ....[15]....
        /*00f0*/ 	.word	0x0000ae40


	//   ....[16]....
        /*00f4*/ 	.word	0x0000ae60


	//   ....[17]....
        /*00f8*/ 	.word	0x0000ae80


	//   ....[18]....
        /*00fc*/ 	.word	0x0000af00


	//   ....[19]....
        /*0100*/ 	.word	0x0000af20


	//   ....[20]....
        /*0104*/ 	.word	0x0000af50


	//   ....[21]....
        /*0108*/ 	.word	0x0000e380


	//   ....[22]....
        /*010c*/ 	.word	0x0000e3e0


	//   ....[23]....
        /*0110*/ 	.word	0x0000e440


	//   ....[24]....
        /*0114*/ 	.word	0x0000e4a0


	//   ....[25]....
        /*0118*/ 	.word	0x0000e500


	//   ....[26]....
        /*011c*/ 	.word	0x0000e580


	//   ....[27]....
        /*0120*/ 	.word	0x0000e620


	//   ....[28]....
        /*0124*/ 	.word	0x0000e6a0


	//   ....[29]....
        /*0128*/ 	.word	0x0000e700


	//   ....[30]....
        /*012c*/ 	.word	0x0000e760


	//----- nvinfo : EIATTR_VRC_CTA_INIT_COUNT
	.align		4
.L_269:
        /*0130*/ 	.byte	0x02, 0x4a
	.zero		1
	.zero		1


	//----- nvinfo : EIATTR_SYSCALL_OFFSETS
	.align		4
        /*0134*/ 	.byte	0x04, 0x46
        /*0136*/ 	.short	(.L_271 - .L_270)


	//   ....[0]....
.L_270:
        /*0138*/ 	.word	0x00001b10


	//----- nvinfo : EIATTR_EXIT_INSTR_OFFSETS
	.align		4
.L_271:
        /*013c*/ 	.byte	0x04, 0x1c
        /*013e*/ 	.short	(.L_273 - .L_272)


	//   ....[0]....
.L_272:
        /*0140*/ 	.word	0x000000b0


	//   ....[1]....
        /*0144*/ 	.word	0x0000da30


	//   ....[2]....
        /*0148*/ 	.word	0x0000dec0


	//   ....[3]....
        /*014c*/ 	.word	0x0000e270


	//   ....[4]....
        /*0150*/ 	.word	0x0000e330


	//----- nvinfo : EIATTR_CRS_STACK_SIZE
	.align		4
.L_273:
        /*0154*/ 	.byte	0x04, 0x1e
        /*0156*/ 	.short	(.L_275 - .L_274)
.L_274:
        /*0158*/ 	.word	0x00000000


	//----- nvinfo : EIATTR_CBANK_PARAM_SIZE
	.align		4
.L_275:
        /*015c*/ 	.byte	0x03, 0x19
        /*015e*/ 	.short	0x0128


	//----- nvinfo : EIATTR_PARAM_CBANK
	.align		4
        /*0160*/ 	.byte	0x04, 0x0a
        /*0162*/ 	.short	(.L_277 - .L_276)
	.align		4
.L_276:
        /*0164*/ 	.word	index@(.nv.constant0._ZN4mmha33masked_multihead_attention_kernelItLi224ELi256ELi2ELi32ELi128ELb1ELb0EEEv26Multihead_attention_paramsIT_XT5_EE)
        /*0168*/ 	.short	0x0380
        /*016a*/ 	.short	0x0128


	//----- nvinfo : EIATTR_SW_WAR
	.align		4
.L_277:
        /*016c*/ 	.byte	0x04, 0x36
        /*016e*/ 	.short	(.L_279 - .L_278)
.L_278:
        /*0170*/ 	.word	0x00000008
.L_279:


//--------------------- .nv.info._ZN4mmha33masked_multihead_attention_kernelItLi224ELi256ELi4ELi32ELi64ELb1ELb0EEEv26Multihead_attention_paramsIT_XT5_EE --------------------------
	.section	.nv.info._ZN4mmha33masked_multihead_attention_kernelItLi224ELi256ELi4ELi32ELi64ELb1ELb0EEEv26Multihead_attention_paramsIT_XT5_EE,"",@"SHT_CUDA_INFO"
	.sectionflags	@""
	.align	4


	//----- nvinfo : EIATTR_CUDA_API_VERSION
	.align		4
        /*0000*/ 	.byte	0x04, 0x37
        /*0002*/ 	.short	(.L_281 - .L_280)
.L_280:
        /*0004*/ 	.word	0x00000082


	//----- nvinfo : EIATTR_KPARAM_INFO
	.align		4
.L_281:
        /*0008*/ 	.byte	0x04, 0x17
        /*000a*/ 	.short	(.L_283 - .L_282)
.L_282:
        /*000c*/ 	.word	0x00000000
        /*0010*/ 	.short	0x0000
        /*0012*/ 	.short	0x0000
        /*0014*/ 	.byte	0x00, 0xf0, 0xa1, 0x04


	//----- nvinfo : EIATTR_SPARSE_MMA_MASK
	.align		4
.L_283:
        /*0018*/ 	.byte	0x03, 0x50
        /*001a*/ 	.short	0x0000


	//----- nvinfo : EIATTR_MAXREG_COUNT
	.align		4
        /*001c*/ 	.byte	0x03, 0x1b
        /*001e*/ 	.short	0x00ff


	//----- nvinfo : EIATTR_NUM_BARRIERS
	.align		4
        /*0020*/ 	.byte	0x02, 0x4c
        /*0022*/ 	.byte	0x01
	.zero		1


	//----- nvinfo : EIATTR_EXTERNS
	.align		4
        /*0024*/ 	.byte	0x04, 0x0f
        /*0026*/ 	.short	(.L_285 - .L_284)


	//   ....[0]....
	.align		4
.L_284:
        /*0028*/ 	.word	index@(__assertfail)


	//----- nvinfo : EIATTR_MERCURY_ISA_VERSION
	.align		4
.L_285:
        /*002c*/ 	.byte	0x03, 0x5f
        /*002e*/ 	.short	0x0101


	//----- nvinfo : EIATTR_INT_WARP_WIDE_INSTR_OFFSETS
	.align		4
        /*0030*/ 	.byte	0x04, 0x31
        /*0032*/ 	.short	(.L_287 - .L_286)


	//   ....[0]....
.L_286:
        /*0034*/ 	.word	0x00000d90


	//----- nvinfo : EIATTR_COOP_GROUP_MASK_REGIDS
	.align		4
.L_287:
        /*0038*/ 	.byte	0x04, 0x29
        /*003a*/ 	.short	(.L_289 - .L_288)


	//   ....[0]....
.L_288:
        /*003c*/ 	.word	0xffffffff


	//   ....[1]....
        /*0040*/ 	.word	0xffffffff


	//   ....[2]....
        /*0044*/ 	.word	0xffffffff


	//   ....[3]....
        /*0048*/ 	.word	0xffffffff


	//   ....[4]....
        /*004c*/ 	.word	0xffffffff


	//   ....[5]....
        /*0050*/ 	.word	0xffffffff


	//   ....[6]....
        /*0054*/ 	.word	0xffffffff


	//   ....[7]....
        /*0058*/ 	.word	0xffffffff


	//   ....[8]....
        /*005c*/ 	.word	0xffffffff


	//   ....[9]....
        /*0060*/ 	.word	0xffffffff


	//   ....[10]....
        /*0064*/ 	.word	0xffffffff


	//   ....[11]....
        /*0068*/ 	.word	0xffffffff


	//   ....[12]....
        /*006c*/ 	.word	0xffffffff


	//   ....[13]....
        /*0070*/ 	.word	0xffffffff


	//   ....[14]....
        /*0074*/ 	.word	0xffffffff


	//   ....[15]....
        /*0078*/ 	.word	0xffffffff


	//   ....[16]....
        /*007c*/ 	.word	0xffffffff


	//   ....[17]....
        /*0080*/ 	.word	0xffffffff


	//   ....[18]....
        /*0084*/ 	.word	0xffffffff


	//   ....[19]....
        /*0088*/ 	.word	0x0500000f


	//   ....[20]....
        /*008c*/ 	.word	0x0500000f


	//   ....[21]....
        /*0090*/ 	.word	0x0500000f


	//   ....[22]....
        /*0094*/ 	.word	0x0500000f


	//   ....[23]....
        /*0098*/ 	.word	0x0500000f


	//   ....[24]....
        /*009c*/ 	.word	0x0500000f


	//   ....[25]....
        /*00a0*/ 	.word	0x0500000f


	//   ....[26]....
        /*00a4*/ 	.word	0x0500000f


	//   ....[27]....
        /*00a8*/ 	.word	0x0500000f


	//   ....[28]....
        /*00ac*/ 	.word	0x0500000f


	//----- nvinfo : EIATTR_COOP_GROUP_INSTR_OFFSETS
	.align		4
.L_289:
        /*00b0*/ 	.byte	0x04, 0x28
        /*00b2*/ 	.short	(.L_291 - .L_290)


	//   ....[0]....
.L_290:
        /*00b4*/ 	.word	0x000030d0


	//   ....[1]....
        /*00b8*/ 	.word	0x000030f0


	//   ....[2]....
        /*00bc*/ 	.word	0x00003110


	//   ....[3]....
        /*00c0*/ 	.word	0x00003130


	//   ....[4]....
        /*00c4*/ 	.word	0x00003150


	//   ....[5]....
        /*00c8*/ 	.word	0x00007ab0


	//   ....[6]....
        /*00cc*/ 	.word	0x00007ad0


	//   ....[7]....
        /*00d0*/ 	.word	0x00007d70


	//   ....[8]....
        /*00d4*/ 	.word	0x00007d90


	//   ....[9]....
        /*00d8*/ 	.word	0x00007db0


	//   ....[10]....
        /*00dc*/ 	.word	0x00007ed0


	//   ....[11]....
        /*00e0*/ 	.word	0x00007ef0


	//   ....[12]....
        /*00e4*/ 	.word	0x000093b0


	//   ....[13]....
        /*00e8*/ 	.word	0x00009460


	//   ....[14]....
        /*00ec*/ 	.word	0x000094d0


	//   ....[15]....
        /*00f0*/ 	.word	0x000094f0


	//   ....[16]....
        /*00f4*/ 	.word	0x00009510


	//   ....[17]....
        /*00f8*/ 	.word	0x00009580


	//   ....[18]....
        /*00fc*/ 	.word	0x000095a0


	//   ....[19]....
        /*0100*/ 	.word	0x0000cb60


	//   ....[20]....
        /*0104*/ 	.word	0x0000cbc0


	//   ....[21]....
        /*0108*/ 	.word	0x0000cc20


	//   ....[22]....
        /*010c*/ 	.word	0x0000cc80


	//   ....[23]....
        /*0110*/ 	.word	0x0000cce0


	//   ....[24]....
        /*0114*/ 	.word	0x0000cd60


	//   ....[25]....
        /*0118*/ 	.word	0x0000cde0


	//   ....[26]....
        /*011c*/ 	.word	0x0000ce70


	//   ....[27]....
        /*0120*/ 	.word	0x0000cef0


	//   ....[28]....
        /*0124*/ 	.word	0x0000cf50


	//----- nvinfo : EIATTR_VRC_CTA_INIT_COUNT
	.align		4
.L_291:
        /*0128*/ 	.byte	0x02, 0x4a
	.zero		1
	.zero		1


	//----- nvinfo : EIATTR_SYSCALL_OFFSETS
	.align		4
        /*012c*/ 	.byte	0x04, 0x46
        /*012e*/ 	.short	(.L_293 - .L_292)


	//   ....[0]....
.L_292:
        /*0130*/ 	.word	0x00001d40


	//----- nvinfo : EIATTR_EXIT_INSTR_OFFSETS
	.align		4
.L_293:
        /*0134*/ 	.byte	0x04, 0x1c
        /*0136*/ 	.short	(.L_295 - .L_294)


	//   ....[0]....
.L_294:
        /*0138*/ 	.word	0x000000d0


	//   ....[1]....
        /*013c*/ 	.word	0x0000c430


	//   ....[2]....
        /*0140*/ 	.word	0x0000c6a0


	//   ....[3]....
        /*0144*/ 	.word	0x0000ca50


	//   ....[4]....
        /*0148*/ 	.word	0x0000cb10


	//----- nvinfo : EIATTR_CRS_STACK_SIZE
	.align		4
.L_295:
        /*014c*/ 	.byte	0x04, 0x1e
        /*014e*/ 	.short	(.L_297 - .L_296)
.L_296:
        /*0150*/ 	.word	0x00000000


	//----- nvinfo : EIATTR_CBANK_PARAM_SIZE
	.align		4
.L_297:
        /*0154*/ 	.byte	0x03, 0x19
        /*0156*/ 	.short	0x0128


	//----- nvinfo : EIATTR_PARAM_CBANK
	.align		4
        /*0158*/ 	.byte	0x04, 0x0a
        /*015a*/ 	.short	(.L_299 - .L_298)
	.align		4
.L_298:
        /*015c*/ 	.word	index@(.nv.constant0._ZN4mmha33masked_multihead_attention_kernelItLi224ELi256ELi4ELi32ELi64ELb1ELb0EEEv26Multihead_attention_paramsIT_XT5_EE)
        /*0160*/ 	.short	0x0380
        /*0162*/ 	.short	0x0128


	//----- nvinfo : EIATTR_SW_WAR
	.align		4
.L_299:
        /*0164*/ 	.byte	0x04, 0x36
        /*0166*/ 	.short	(.L_301 - .L_300)
.L_300:
        /*0168*/ 	.word	0x00000008
.L_301:


//--------------------- .nv.info._ZN4mmha33masked_multihead_attention_kernelIfLi224ELi256ELi1ELi64ELi256ELb1ELb1EEEv26Multihead_attention_paramsIT_XT5_EE --------------------------
	.section	.nv.info._ZN4mmha33masked_multihead_attention_kernelIfLi224ELi256ELi1ELi64ELi256ELb1ELb1EEEv26Multihead_attention_paramsIT_XT5_EE,"",@"SHT_CUDA_INFO"
	.sectionflags	@""
	.align	4


	//----- nvinfo : EIATTR_CUDA_API_VERSION
	.align		4
        /*0000*/ 	.byte	0x04, 0x37
        /*0002*/ 	.short	(.L_303 - .L_302)
.L_302:
        /*0004*/ 	.word	0x00000082


	//----- nvinfo : EIATTR_KPARAM_INFO
	.align		4
.L_303:
        /*0008*/ 	.byte	0x04, 0x17
        /*000a*/ 	.short	(.L_305 - .L_304)
.L_304:
        /*000c*/ 	.word	0x00000000
        /*0010*/ 	.short	0x0000
        /*0012*/ 	.short	0x0000
        /*0014*/ 	.byte	0x00, 0xf0, 0xa1, 0x04


	//----- nvinfo : EIATTR_SPARSE_MMA_MASK
	.align		4
.L_305:
        /*0018*/ 	.byte	0x03, 0x50
        /*001a*/ 	.short	0x0000


	//----- nvinfo : EIATTR_MAXREG_COUNT
	.align		4
        /*001c*/ 	.byte	0x03, 0x1b
        /*001e*/ 	.short	0x00ff


	//----- nvinfo : EIATTR_NUM_BARRIERS
	.align		4
        /*0020*/ 	.byte	0x02, 0x4c
        /*0022*/ 	.byte	0x01
	.zero		1


	//----- nvinfo : EIATTR_EXTERNS
	.align		4
        /*0024*/ 	.byte	0x04, 0x0f
        /*0026*/ 	.short	(.L_307 - .L_306)


	//   ....[0]....
	.align		4
.L_306:
        /*0028*/ 	.word	index@(__assertfail)


	//----- nvinfo : EIATTR_ANNOTATIONS
	.align		4
.L_307:
        /*002c*/ 	.byte	0x04, 0x55
        /*002e*/ 	.short	(.L_309 - .L_308)


	//   ....[0]....
.L_308:
        /* <DEDUP_REMOVED lines=974> */


	//----- nvinfo : EIATTR_MERCURY_ISA_VERSION
	.align		4
.L_309:
        /*3cf8*/ 	.byte	0x03, 0x5f
        /*3cfa*/ 	.short	0x0101


	//----- nvinfo : EIATTR_INT_WARP_WIDE_INSTR_OFFSETS
	.align		4
        /*3cfc*/ 	.byte	0x04, 0x31
        /*3cfe*/ 	.short	(.L_311 - .L_310)


	//   ....[0]....
.L_310:
        /*3d00*/ 	.word	0x000009d0


	//----- nvinfo : EIATTR_COOP_GROUP_MASK_REGIDS
	.align		4
.L_311:
        /*3d04*/ 	.byte	0x04, 0x29
        /*3d06*/ 	.short	(.L_313 - .L_312)


	//   ....[0]....
.L_312:
        /*3d08*/ 	.word	0xffffffff


	//   ....[1]....
        /*3d0c*/ 	.word	0xffffffff


	//   ....[2]....
        /*3d10*/ 	.word	0xffffffff


	//   ....[3]....
        /*3d14*/ 	.word	0xffffffff


	//   ....[4]....
        /*3d18*/ 	.word	0xffffffff


	//   ....[5]....
        /*3d1c*/ 	.word	0xffffffff


	//   ....[6]....
        /*3d20*/ 	.word	0xffffffff


	//   ....[7]....
        /*3d24*/ 	.word	0xffffffff


	//   ....[8]....
        /*3d28*/ 	.word	0xffffffff


	//   ....[9]....
        /*3d2c*/ 	.word	0xffffffff


	//   ....[10]....
        /*3d30*/ 	.word	0xffffffff


	//   ....[11]....
        /*3d34*/ 	.word	0xffffffff


	//   ....[12]....
        /*3d38*/ 	.word	0xffffffff


	//   ....[13]....
        /*3d3c*/ 	.word	0xffffffff


	//   ....[14]....
        /*3d40*/ 	.word	0xffffffff


	//   ....[15]....
        /*3d44*/ 	.word	0xffffffff


	//   ....[16]....
        /*3d48*/ 	.word	0xffffffff


	//   ....[17]....
        /*3d4c*/ 	.word	0xffffffff


	//   ....[18]....
        /*3d50*/ 	.word	0xffffffff


	//   ....[19]....
        /*3d54*/ 	.word	0xffffffff


	//   ....[20]....
        /*3d58*/ 	.word	0xffffffff


	//   ....[21]....
        /*3d5c*/ 	.word	0xffffffff


	//   ....[22]....
        /*3d60*/ 	.word	0xffffffff


	//   ....[23]....
        /*3d64*/ 	.word	0xffffffff


	//   ....[24]....
        /*3d68*/ 	.word	0xffffffff


	//----- nvinfo : EIATTR_COOP_GROUP_INSTR_OFFSETS
	.align		4
.L_313:
        /*3d6c*/ 	.byte	0x04, 0x28
        /*3d6e*/ 	.short	(.L_315 - .L_314)


	//   ....[0]....
.L_314:
        /*3d70*/ 	.word	0x00001f80


	//   ....[1]....
        /*3d74*/ 	.word	0x00002010


	//   ....[2]....
        /*3d78*/ 	.word	0x00002050


	//   ....[3]....
        /*3d7c*/ 	.word	0x00002070


	//   ....[4]....
        /*3d80*/ 	.word	0x000020a0


	//   ....[5]....
        /*3d84*/ 	.word	0x000021a0


	//   ....[6]....
        /*3d88*/ 	.word	0x000021c0


	//   ....[7]....
        /*3d8c*/ 	.word	0x000288a0


	//   ....[8]....
        /*3d90*/ 	.word	0x000288c0


	//   ....[9]....
        /*3d94*/ 	.word	0x000288e0


	//   ....[10]....
        /*3d98*/ 	.word	0x00028910


	//   ....[11]....
        /*3d9c*/ 	.word	0x00028950


	//   ....[12]....
        /*3da0*/ 	.word	0x00028a00


	//   ....[13]....
        /*3da4*/ 	.word	0x00028a30


	//   ....[14]....
        /*3da8*/ 	.word	0x00028a50


	//   ....[15]....
        /*3dac*/ 	.word	0x00028a70


	//   ....[16]....
        /*3db0*/ 	.word	0x00029f10


	//   ....[17]....
        /*3db4*/ 	.word	0x00029fa0


	//   ....[18]....
        /*3db8*/ 	.word	0x00029fd0


	//   ....[19]....
        /*3dbc*/ 	.word	0x00029ff0


	//   ....[20]....
        /*3dc0*/ 	.word	0x0002a010


	//   ....[21]....
        /*3dc4*/ 	.word	0x0002a080


	//   ....[22]....
        /*3dc8*/ 	.word	0x0002a0a0


	//   ....[23]....
        /*3dcc*/ 	.word	0x0002a0c0


	//   ....[24]....
        /*3dd0*/ 	.word	0x0002a0e0


	//----- nvinfo : EIATTR_VRC_CTA_INIT_COUNT
	.align		4
.L_315:
        /*3dd4*/ 	.byte	0x02, 0x4a
	.zero		1
	.zero		1


	//----- nvinfo : EIATTR_SYSCALL_OFFSETS
	.align		4
        /*3dd8*/ 	.byte	0x04, 0x46
        /*3dda*/ 	.short	(.L_317 - .L_316)


	//   ....[0]....
.L_316:
        /*3ddc*/ 	.word	0x00001490


	//----- nvinfo : EIATTR_EXIT_INSTR_OFFSETS
	.align		4
.L_317:
        /*3de0*/ 	.byte	0x04, 0x1c
        /*3de2*/ 	.short	(.L_319 - .L_318)


	//   ....[0]....
.L_318:
        /*3de4*/ 	.word	0x000000c0


	//   ....[1]....
        /*3de8*/ 	.word	0x0002d4e0


	//   ....[2]....
        /*3dec*/ 	.word	0x0002d670


	//   ....[3]....
        /*3df0*/ 	.word	0x0002d8d0


	//   ....[4]....
        /*3df4*/ 	.word	0x0002d920


	//----- nvinfo : EIATTR_CRS_STACK_SIZE
	.align		4
.L_319:
        /*3df8*/ 	.byte	0x04, 0x1e
        /*3dfa*/ 	.short	(.L_321 - .L_320)
.L_320:
        /*3dfc*/ 	.word	0x00000000


	//----- nvinfo : EIATTR_CBANK_PARAM_SIZE
	.align		4
.L_321:
        /*3e00*/ 	.byte	0x03, 0x19
        /*3e02*/ 	.short	0x0128


	//----- nvinfo : EIATTR_PARAM_CBANK
	.align		4
        /*3e04*/ 	.byte	0x04, 0x0a
        /*3e06*/ 	.short	(.L_323 - .L_322)
	.align		4
.L_322:
        /*3e08*/ 	.word	index@(.nv.constant0._ZN4mmha33masked_multihead_attention_kernelIfLi224ELi256ELi1ELi64ELi256ELb1ELb1EEEv26Multihead_attention_paramsIT_XT5_EE)
        /*3e0c*/ 	.short	0x0380
        /*3e0e*/ 	.short	0x0128


	//----- nvinfo : EIATTR_SW_WAR
	.align		4
.L_323:
        /*3e10*/ 	.byte	0x04, 0x36
        /*3e12*/ 	.short	(.L_325 - .L_324)
.L_324:
        /*3e14*/ 	.word	0x00000008
.L_325:


//--------------------- .nv.info._ZN4mmha33masked_multihead_attention_kernelIfLi224ELi256ELi2ELi64ELi128ELb1ELb1EEEv26Multihead_attention_paramsIT_XT5_EE --------------------------
	.section	.nv.info._ZN4mmha33masked_multihead_attention_kernelIfLi224ELi256ELi2ELi64ELi128ELb1ELb1EEEv26Multihead_attention_paramsIT_XT5_EE,"",@"SHT_CUDA_INFO"
	.sectionflags	@""
	.align	4


	//----- nvinfo : EIATTR_CUDA_API_VERSION
	.align		4
        /*0000*/ 	.byte	0x04, 0x37
        /*0002*/ 	.short	(.L_327 - .L_326)
.L_326:
        /*0004*/ 	.word	0x00000082


	//----- nvinfo : EIATTR_KPARAM_INFO
	.align		4
.L_327:
        /*0008*/ 	.byte	0x04, 0x17
        /*000a*/ 	.short	(.L_329 - .L_328)
.L_328:
        /*000c*/ 	.word	0x00000000
        /*0010*/ 	.short	0x0000
        /*0012*/ 	.short	0x0000
        /*0014*/ 	.byte	0x00, 0xf0, 0xa1, 0x04


	//----- nvinfo : EIATTR_SPARSE_MMA_MASK
	.align		4
.L_329:
        /*0018*/ 	.byte	0x03, 0x50
        /*001a*/ 	.short	0x0000


	//----- nvinfo : EIATTR_MAXREG_COUNT
	.align		4
        /*001c*/ 	.byte	0x03, 0x1b
        /*001e*/ 	.short	0x00ff


	//----- nvinfo : EIATTR_NUM_BARRIERS
	.align		4
        /*0020*/ 	.byte	0x02, 0x4c
        /*0022*/ 	.byte	0x01
	.zero		1


	//----- nvinfo : EIATTR_EXTERNS
	.align		4
        /*0024*/ 	.byte	0x04, 0x0f
        /*0026*/ 	.short	(.L_331 - .L_330)


	//   ....[0]....
	.align		4
.L_330:
        /*0028*/ 	.word	index@(__assertfail)


	//----- nvinfo : EIATTR_ANNOTATIONS
	.align		4
.L_331:
        /*002c*/ 	.byte	0x04, 0x55
        /*002e*/ 	.short	(.L_333 - .L_332)


	//   ....[0]....
.L_332:
        /* <DEDUP_REMOVED lines=142> */


	//----- nvinfo : EIATTR_MERCURY_ISA_VERSION
	.align		4
.L_333:
        /*08f8*/ 	.byte	0x03, 0x5f
        /*08fa*/ 	.short	0x0101


	//----- nvinfo : EIATTR_INT_WARP_WIDE_INSTR_OFFSETS
	.align		4
        /*08fc*/ 	.byte	0x04, 0x31
        /*08fe*/ 	.short	(.L_335 - .L_334)


	//   ....[0]....
.L_334:
        /*0900*/ 	.word	0x00000960


	//----- nvinfo : EIATTR_COOP_GROUP_MASK_REGIDS
	.align		4
.L_335:
        /*0904*/ 	.byte	0x04, 0x29
        /*0906*/ 	.short	(.L_337 - .L_336)


	//   ....[0]....
.L_336:
        /*0908*/ 	.word	0xffffffff


	//   ....[1]....
        /*090c*/ 	.word	0xffffffff


	//   ....[2]....
        /*0910*/ 	.word	0xffffffff


	//   ....[3]....
        /*0914*/ 	.word	0xffffffff


	//   ....[4]....
        /*0918*/ 	.word	0xffffffff


	//   ....[5]....
        /*091c*/ 	.word	0xffffffff


	//   ....[6]....
        /*0920*/ 	.word	0xffffffff


	//   ....[7]....
        /*0924*/ 	.word	0xffffffff


	//   ....[8]....
        /*0928*/ 	.word	0xffffffff


	//   ....[9]....
        /*092c*/ 	.word	0xffffffff


	//   ....[10]....
        /*0930*/ 	.word	0xffffffff


	//   ....[11]....
        /*0934*/ 	.word	0xffffffff


	//   ....[12]....
        /*0938*/ 	.word	0xffffffff


	//   ....[13]....
        /*093c*/ 	.word	0xffffffff


	//   ....[14]....
        /*0940*/ 	.word	0xffffffff


	//   ....[15]....
        /*0944*/ 	.word	0xffffffff


	//   ....[16]....
        /*0948*/ 	.word	0xffffffff


	//   ....[17]....
        /*094c*/ 	.word	0xffffffff


	//   ....[18]....
        /*0950*/ 	.word	0xffffffff


	//   ....[19]....
        /*0954*/ 	.word	0xffffffff


	//   ....[20]....
        /*0958*/ 	.word	0xffffffff


	//   ....[21]....
        /*095c*/ 	.word	0xffffffff


	//   ....[22]....
        /*0960*/ 	.word	0xffffffff


	//   ....[23]....
        /*0964*/ 	.word	0x0500000f


	//   ....[24]....
        /*0968*/ 	.word	0x0500000f


	//   ....[25]....
        /*096c*/ 	.word	0x0500000f


	//   ....[26]....
        /*0970*/ 	.word	0x0500000f


	//   ....[27]....
        /*0974*/ 	.word	0x0500000f


	//----- nvinfo : EIATTR_COOP_GROUP_INSTR_OFFSETS
	.align		4
.L_337:
        /*0978*/ 	.byte	0x04, 0x28
        /*097a*/ 	.short	(.L_339 - .L_338)


	//   ....[0]....
.L_338:
        /*097c*/ 	.word	0x00001f30


	//   ....[1]....
        /*0980*/ 	.word	0x00001fd0


	//   ....[2]....
        /*0984*/ 	.word	0x00002000


	//   ....[3]....
        /*0988*/ 	.word	0x00002020


	//   ....[4]....
        /*098c*/ 	.word	0x00002050


	//   ....[5]....
        /*0990*/ 	.word	0x00002140


	//   ....[6]....
        /*0994*/ 	.word	0x00002160


	//   ....[7]....
        /*0998*/ 	.word	0x00017f60


	//   ....[8]....
        /*099c*/ 	.word	0x00018200


	//   ....[9]....
        /*09a0*/ 	.word	0x00018220


	//   ....[10]....
        /*09a4*/ 	.word	0x00018240


	//   ....[11]....
        /*09a8*/ 	.word	0x00018260


	//   ....[12]....
        /*09ac*/ 	.word	0x00018380


	//   ....[13]....
        /*09b0*/ 	.word	0x000183a0


	//   ....[14]....
        /*09b4*/ 	.word	0x000183e0


	//   ....[15]....
        /*09b8*/ 	.word	0x000198a0


	//   ....[16]....
        /*09bc*/ 	.word	0x00019960


	//   ....[17]....
        /*09c0*/ 	.word	0x00019980


	//   ....[18]....
        /*09c4*/ 	.word	0x000199a0


	//   ....[19]....
        /*09c8*/ 	.word	0x000199c0


	//   ....[20]....
        /*09cc*/ 	.word	0x00019a20


	//   ....[21]....
        /*09d0*/ 	.word	0x00019a40


	//   ....[22]....
        /*09d4*/ 	.word	0x00019a60


	//   ....[23]....
        /*09d8*/ 	.word	0x0001d1d0


	//   ....[24]....
        /*09dc*/ 	.word	0x0001d270


	//   ....[25]....
        /*09e0*/ 	.word	0x0001d2f0


	//   ....[26]....
        /*09e4*/ 	.word	0x0001d350


	//   ....[27]....
        /*09e8*/ 	.word	0x0001d3b0


	//----- nvinfo : EIATTR_VRC_CTA_INIT_COUNT
	.align		4
.L_339:
        /*09ec*/ 	.byte	0x02, 0x4a
	.zero		1
	.zero		1


	//----- nvinfo : EIATTR_SYSCALL_OFFSETS
	.align		4
        /*09f0*/ 	.byte	0x04, 0x46
        /*09f2*/ 	.short	(.L_341 - .L_340)


	//   ....[0]....
.L_340:
        /*09f4*/ 	.word	0x00001450


	//----- nvinfo : EIATTR_EXIT_INSTR_OFFSETS
	.align		4
.L_341:
        /*09f8*/ 	.byte	0x04, 0x1c
        /*09fa*/ 	.short	(.L_343 - .L_342)


	//   ....[0]....
.L_342:
        /*09fc*/ 	.word	0x000000c0


	//   ....[1]....
        /*0a00*/ 	.word	0x0001cde0


	//   ....[2]....
        /*0a04*/ 	.word	0x0001ceb0


	//   ....[3]....
        /*0a08*/ 	.word	0x0001d110


	//   ....[4]....
        /*0a0c*/ 	.word	0x0001d160


	//----- nvinfo : EIATTR_CRS_STACK_SIZE
	.align		4
.L_343:
        /*0a10*/ 	.byte	0x04, 0x1e
        /*0a12*/ 	.short	(.L_345 - .L_344)
.L_344:
        /*0a14*/ 	.word	0x00000000


	//----- nvinfo : EIATTR_CBANK_PARAM_SIZE
	.align		4
.L_345:
        /*0a18*/ 	.byte	0x03, 0x19
        /*0a1a*/ 	.short	0x0128


	//----- nvinfo : EIATTR_PARAM_CBANK
	.align		4
        /*0a1c*/ 	.byte	0x04, 0x0a
        /*0a1e*/ 	.short	(.L_347 - .L_346)
	.align		4
.L_346:
        /*0a20*/ 	.word	index@(.nv.constant0._ZN4mmha33masked_multihead_attention_kernelIfLi224ELi256ELi2ELi64ELi128ELb1ELb1EEEv26Multihead_attention_paramsIT_XT5_EE)
        /*0a24*/ 	.short	0x0380
        /*0a26*/ 	.short	0x0128


	//----- nvinfo : EIATTR_SW_WAR
	.align		4
.L_347:
        /*0a28*/ 	.byte	0x04, 0x36
        /*0a2a*/ 	.short	(.L_349 - .L_348)
.L_348:
        /*0a2c*/ 	.word	0x00000008
.L_349:


//--------------------- .nv.info._ZN4mmha33masked_multihead_attention_kernelIfLi224ELi256ELi4ELi64ELi64ELb1ELb1EEEv26Multihead_attention_paramsIT_XT5_EE --------------------------
	.section	.nv.info._ZN4mmha33masked_multihead_attention_kernelIfLi224ELi256ELi4ELi64ELi64ELb1ELb1EEEv26Multihead_attention_paramsIT_XT5_EE,"",@"SHT_CUDA_INFO"
	.sectionflags	@""
	.align	4


	//----- nvinfo : EIATTR_CUDA_API_VERSION
	.align		4
        /*0000*/ 	.byte	0x04, 0x37
        /*0002*/ 	.short	(.L_351 - .L_350)
.L_350:
        /*0004*/ 	.word	0x00000082


	//----- nvinfo : EIATTR_KPARAM_INFO
	.align		4
.L_351:
        /*0008*/ 	.byte	0x04, 0x17
        /*000a*/ 	.short	(.L_353 - .L_352)
.L_352:
        /*000c*/ 	.word	0x00000000
        /*0010*/ 	.short	0x0000
        /*0012*/ 	.short	0x0000
        /*0014*/ 	.byte	0x00, 0xf0, 0xa1, 0x04


	//----- nvinfo : EIATTR_SPARSE_MMA_MASK
	.align		4
.L_353:
        /*0018*/ 	.byte	0x03, 0x50
        /*001a*/ 	.short	0x0000


	//----- nvinfo : EIATTR_MAXREG_COUNT
	.align		4
        /*001c*/ 	.byte	0x03, 0x1b
        /*001e*/ 	.short	0x00ff


	//----- nvinfo : EIATTR_NUM_BARRIERS
	.align		4
        /*0020*/ 	.byte	0x02, 0x4c
        /*0022*/ 	.byte	0x01
	.zero		1


	//----- nvinfo : EIATTR_EXTERNS
	.align		4
        /*0024*/ 	.byte	0x04, 0x0f
        /*0026*/ 	.short	(.L_355 - .L_354)


	//   ....[0]....
	.align		4
.L_354:
        /*0028*/ 	.word	index@(__assertfail)


	//----- nvinfo : EIATTR_MERCURY_ISA_VERSION
	.align		4
.L_355:
        /*002c*/ 	.byte	0x03, 0x5f
        /*002e*/ 	.short	0x0101


	//----- nvinfo : EIATTR_COOP_GROUP_MASK_REGIDS
	.align		4
        /*0030*/ 	.byte	0x04, 0x29
        /*0032*/ 	.short	(.L_357 - .L_356)


	//   ....[0]....
.L_356:
        /*0034*/ 	.word	0xffffffff


	//   ....[1]....
        /*0038*/ 	.word	0xffffffff


	//   ....[2]....
        /*003c*/ 	.word	0xffffffff


	//   ....[3]....
        /*0040*/ 	.word	0xffffffff


	//   ....[4]....
        /*0044*/ 	.word	0xffffffff


	//   ....[5]....
        /*0048*/ 	.word	0xffffffff


	//   ....[6]....
        /*004c*/ 	.word	0xffffffff


	//   ....[7]....
        /*0050*/ 	.word	0xffffffff


	//   ....[8]....
        /*0054*/ 	.word	0xffffffff


	//   ....[9]....
        /*0058*/ 	.word	0xffffffff


	//   ....[10]....
        /*005c*/ 	.word	0xffffffff


	//   ....[11]....
        /*0060*/ 	.word	0xffffffff


	//   ....[12]....
        /*0064*/ 	.word	0xffffffff


	//   ....[13]....
        /*0068*/ 	.word	0xffffffff


	//   ....[14]....
        /*006c*/ 	.word	0xffffffff


	//   ....[15]....
        /*0070*/ 	.word	0xffffffff


	//   ....[16]....
        /*0074*/ 	.word	0xffffffff


	//   ....[17]....
        /*0078*/ 	.word	0xffffffff


	//   ....[18]....
        /*007c*/ 	.word	0xffffffff


	//   ....[19]....
        /*0080*/ 	.word	0xffffffff


	//   ....[20]....
        /*0084*/ 	.word	0xffffffff


	//   ....[21]....
        /*0088*/ 	.word	0x0500000f


	//   ....[22]....
        /*008c*/ 	.word	0x0500000f


	//   ....[23]....
        /*0090*/ 	.word	0x0500000f


	//   ....[24]....
        /*0094*/ 	.word	0x0500000f


	//   ....[25]....
        /*0098*/ 	.word	0x0500000f


	//----- nvinfo : EIATTR_COOP_GROUP_INSTR_OFFSETS
	.align		4
.L_357:
        /*009c*/ 	.byte	0x04, 0x28
        /*009e*/ 	.short	(.L_359 - .L_358)


	//   ....[0]....
.L_358:
        /*00a0*/ 	.word	0x00001da0


	//   ....[1]....
        /*00a4*/ 	.word	0x00001e30


	//   ....[2]....
        /*00a8*/ 	.word	0x00001e70


	//   ....[3]....
        /*00ac*/ 	.word	0x00001e90


	//   ....[4]....
        /*00b0*/ 	.word	0x00001ec0


	//   ....[5]....
        /*00b4*/ 	.word	0x00001f80


	//   ....[6]....
        /*00b8*/ 	.word	0x00001fa0


	//   ....[7]....
        /*00bc*/ 	.word	0x00011a10


	//   ....[8]....
        /*00c0*/ 	.word	0x00011a30


	//   ....[9]....
        /*00c4*/ 	.word	0x00011dc0


	//   ....[10]....
        /*00c8*/ 	.word	0x00011de0


	//   ....[11]....
        /*00cc*/ 	.word	0x00011e00


	//   ....[12]....
        /*00d0*/ 	.word	0x00011ee0


	//   ....[13]....
        /*00d4*/ 	.word	0x00011f10


	//   ....[14]....
        /*00d8*/ 	.word	0x000133e0


	//   ....[15]....
        /*00dc*/ 	.word	0x00013470


	//   ....[16]....
        /*00e0*/ 	.word	0x00013490


	//   ....[17]....
        /*00e4*/ 	.word	0x000134b0


	//   ....[18]....
        /*00e8*/ 	.word	0x000134d0


	//   ....[19]....
        /*00ec*/ 	.word	0x00013540


	//   ....[20]....
        /*00f0*/ 	.word	0x00013560


	//   ....[21]....
        /*00f4*/ 	.word	0x00016870


	//   ....[22]....
        /*00f8*/ 	.word	0x000168f0


	//   ....[23]....
        /*00fc*/ 	.word	0x00016980


	//   ....[24]....
        /*0100*/ 	.word	0x00016a00


	//   ....[25]....
        /*0104*/ 	.word	0x00016a60


	//----- nvinfo : EIATTR_VRC_CTA_INIT_COUNT
	.align		4
.L_359:
        /*0108*/ 	.byte	0x02, 0x4a
	.zero		1
	.zero		1


	//----- nvinfo : EIATTR_SYSCALL_OFFSETS
	.align		4
        /*010c*/ 	.byte	0x04, 0x46
        /*010e*/ 	.short	(.L_361 - .L_360)


	//   ....[0]....
.L_360:
        /*0110*/ 	.word	0x000012c0


	//----- nvinfo : EIATTR_EXIT_INSTR_OFFSETS
	.align		4
.L_361:
        /*0114*/ 	.byte	0x04, 0x1c
        /*0116*/ 	.short	(.L_363 - .L_362)


	//   ....[0]....
.L_362:
        /*0118*/ 	.word	0x000000b0


	//   ....[1]....
        /*011c*/ 	.word	0x000165a0


	//   ....[2]....
        /*0120*/ 	.word	0x000167c0


	//   ....[3]....
        /*0124*/ 	.word	0x00016810


	//----- nvinfo : EIATTR_CRS_STACK_SIZE
	.align		4
.L_363:
        /*0128*/ 	.byte	0x04, 0x1e
        /*012a*/ 	.short	(.L_365 - .L_364)
.L_364:
        /*012c*/ 	.word	0x00000000


	//----- nvinfo : EIATTR_CBANK_PARAM_SIZE
	.align		4
.L_365:
        /*0130*/ 	.byte	0x03, 0x19
        /*0132*/ 	.short	0x0128


	//----- nvinfo : EIATTR_PARAM_CBANK
	.align		4
        /*0134*/ 	.byte	0x04, 0x0a
        /*0136*/ 	.short	(.L_367 - .L_366)
	.align		4
.L_366:
        /*0138*/ 	.word	index@(.nv.constant0._ZN4mmha33masked_multihead_attention_kernelIfLi224ELi256ELi4ELi64ELi64ELb1ELb1EEEv26Multihead_attention_paramsIT_XT5_EE)
        /*013c*/ 	.short	0x0380
        /*013e*/ 	.short	0x0128


	//----- nvinfo : EIATTR_SW_WAR
	.align		4
.L_367:
        /*0140*/ 	.byte	0x04, 0x36
        /*0142*/ 	.short	(.L_369 - .L_368)
.L_368:
        /*0144*/ 	.word	0x00000008
.L_369:


//--------------------- .nv.info._ZN4mmha33masked_multihead_attention_kernelIfLi224ELi256ELi1ELi64ELi256ELb1ELb0EEEv26Multihead_attention_paramsIT_XT5_EE --------------------------
	.section	.nv.info._ZN4mmha33masked_multihead_attention_kernelIfLi224ELi256ELi1ELi64ELi256ELb1ELb0EEEv26Multihead_attention_paramsIT_XT5_EE,"",@"SHT_CUDA_INFO"
	.sectionflags	@""
	.align	4


	//----- nvinfo : EIATTR_CUDA_API_VERSION
	.align		4
        /*0000*/ 	.byte	0x04, 0x37
        /*0002*/ 	.short	(.L_371 - .L_370)
.L_370:
        /*0004*/ 	.word	0x00000082


	//----- nvinfo : EIATTR_KPARAM_INFO
	.align		4
.L_371:
        /*0008*/ 	.byte	0x04, 0x17
        /*000a*/ 	.short	(.L_373 - .L_372)
.L_372:
        /*000c*/ 	.word	0x00000000
        /*0010*/ 	.short	0x0000
        /*0012*/ 	.short	0x0000
        /*0014*/ 	.byte	0x00, 0xf0, 0xa1, 0x04


	//----- nvinfo : EIATTR_SPARSE_MMA_MASK
	.align		4
.L_373:
        /*0018*/ 	.byte	0x03, 0x50
        /*001a*/ 	.short	0x0000


	//----- nvinfo : EIATTR_MAXREG_COUNT
	.align		4
        /*001c*/ 	.byte	0x03, 0x1b
        /*001e*/ 	.short	0x00ff


	//----- nvinfo : EIATTR_NUM_BARRIERS
	.align		4
        /*0020*/ 	.byte	0x02, 0x4c
        /*0022*/ 	.byte	0x01
	.zero		1


	//----- nvinfo : EIATTR_EXTERNS
	.align		4
        /*0024*/ 	.byte	0x04, 0x0f
        /*0026*/ 	.short	(.L_375 - .L_374)


	//   ....[0]....
	.align		4
.L_374:
        /*0028*/ 	.word	index@(__assertfail)


	//----- nvinfo : EIATTR_ANNOTATIONS
	.align		4
.L_375:
        /*002c*/ 	.byte	0x04, 0x55
        /*002e*/ 	.short	(.L_377 - .L_376)


	//   ....[0]....
.L_376:
        /* <DEDUP_REMOVED lines=1361> */
        /*5534*/ 	.byte	0x40, 0x42, 0x02, 0x00, 0x01, 0x00, 0x00, 0x00, 0x00, 0x90, 0x02, 0x00


	//----- nvinfo : EIATTR_MERCURY_ISA_VERSION
	.align		4
.L_377:
        /*5540*/ 	.byte	0x03, 0x5f
        /*5542*/ 	.short	0x0101


	//----- nvinfo : EIATTR_INT_WARP_WIDE_INSTR_OFFSETS
	.align		4
        /*5544*/ 	.byte	0x04, 0x31
        /*5546*/ 	.short	(.L_379 - .L_378)


	//   ....[0]....
.L_378:
        /*5548*/ 	.word	0x000009d0


	//----- nvinfo : EIATTR_COOP_GROUP_MASK_REGIDS
	.align		4
.L_379:
        /*554c*/ 	.byte	0x04, 0x29
        /*554e*/ 	.short	(.L_381 - .L_380)


	//   ....[0]....
.L_380:
        /*5550*/ 	.word	0xffffffff


	//   ....[1]....
        /*5554*/ 	.word	0xffffffff


	//   ....[2]....
        /*5558*/ 	.word	0xffffffff


	//   ....[3]....
        /*555c*/ 	.word	0xffffffff


	//   ....[4]....
        /*5560*/ 	.word	0xffffffff


	//   ....[5]....
        /*5564*/ 	.word	0xffffffff


	//   ....[6]....
        /*5568*/ 	.word	0xffffffff


	//   ....[7]....
        /*556c*/ 	.word	0xffffffff


	//   ....[8]....
        /*5570*/ 	.word	0xffffffff


	//   ....[9]....
        /*5574*/ 	.word	0xffffffff


	//   ....[10]....
        /*5578*/ 	.word	0xffffffff


	//   ....[11]....
        /*557c*/ 	.word	0xffffffff


	//   ....[12]....
        /*5580*/ 	.word	0xffffffff


	//   ....[13]....
        /*5584*/ 	.word	0xffffffff


	//   ....[14]....
        /*5588*/ 	.word	0xffffffff


	//   ....[15]....
        /*558c*/ 	.word	0xffffffff


	//   ....[16]....
        /*5590*/ 	.word	0xffffffff


	//   ....[17]....
        /*5594*/ 	.word	0xffffffff


	//   ....[18]....
        /*5598*/ 	.word	0xffffffff


	//   ....[19]....
        /*559c*/ 	.word	0xffffffff


	//   ....[20]....
        /*55a0*/ 	.word	0xffffffff


	//   ....[21]....
        /*55a4*/ 	.word	0xffffffff


	//   ....[22]....
        /*55a8*/ 	.word	0xffffffff


	//   ....[23]....
        /*55ac*/ 	.word	0xffffffff


	//   ....[24]....
        /*55b0*/ 	.word	0xffffffff


	//----- nvinfo : EIATTR_COOP_GROUP_INSTR_OFFSETS
	.align		4
.L_381:
        /*55b4*/ 	.byte	0x04, 0x28
        /*55b6*/ 	.short	(.L_383 - .L_382)


	//   ....[0]....
.L_382:
        /*55b8*/ 	.word	0x00001f80


	//   ....[1]....
        /*55bc*/ 	.word	0x00002010


	//   ....[2]....
        /*55c0*/ 	.word	0x00002060


	//   ....[3]....
        /*55c4*/ 	.word	0x00002080


	//   ....[4]....
        /*55c8*/ 	.word	0x000020b0


	//   ....[5]....
        /*55cc*/ 	.word	0x000021a0


	//   ....[6]....
        /*55d0*/ 	.word	0x000021c0


	//   ....[7]....
        /*55d4*/ 	.word	0x000242a0


	//   ....[8]....
        /*55d8*/ 	.word	0x000242c0


	//   ....[9]....
        /*55dc*/ 	.word	0x000242f0


	//   ....[10]....
        /*55e0*/ 	.word	0x00024320


	//   ....[11]....
        /*55e4*/ 	.word	0x00024370


	//   ....[12]....
        /*55e8*/ 	.word	0x000243e0


	//   ....[13]....
        /*55ec*/ 	.word	0x00024400


	//   ....[14]....
        /*55f0*/ 	.word	0x00024430


	//   ....[15]....
        /*55f4*/ 	.word	0x00024460


	//   ....[16]....
        /*55f8*/ 	.word	0x00025950


	//   ....[17]....
        /*55fc*/ 	.word	0x000259f0


	//   ....[18]....
        /*5600*/ 	.word	0x00025a20


	//   ....[19]....
        /*5604*/ 	.word	0x00025a40


	//   ....[20]....
        /*5608*/ 	.word	0x00025a60


	//   ....[21]....
        /*560c*/ 	.word	0x00025ac0


	//   ....[22]....
        /*5610*/ 	.word	0x00025ae0


	//   ....[23]....
        /*5614*/ 	.word	0x00025b00


	//   ....[24]....
        /*5618*/ 	.word	0x00025b20


	//----- nvinfo : EIATTR_VRC_CTA_INIT_COUNT
	.align		4
.L_383:
        /*561c*/ 	.byte	0x02, 0x4a
	.zero		1
	.zero		1


	//----- nvinfo : EIATTR_SYSCALL_OFFSETS
	.align		4
        /*5620*/ 	.byte	0x04, 0x46
        /*5622*/ 	.short	(.L_385 - .L_384)


	//   ....[0]....
.L_384:
        /*5624*/ 	.word	0x00001490


	//----- nvinfo : EIATTR_EXIT_INSTR_OFFSETS
	.align		4
.L_385:
        /*5628*/ 	.byte	0x04, 0x1c
        /*562a*/ 	.short	(.L_387 - .L_386)


	//   ....[0]....
.L_386:
        /*562c*/ 	.word	0x000000c0


	//   ....[1]....
        /*5630*/ 	.word	0x00029210


	//   ....[2]....
        /*5634*/ 	.word	0x000293a0


	//   ....[3]....
        /*5638*/ 	.word	0x00029600


	//   ....[4]....
        /*563c*/ 	.word	0x00029650


	//----- nvinfo : EIATTR_CRS_STACK_SIZE
	.align		4
.L_387:
        /*5640*/ 	.byte	0x04, 0x1e
        /*5642*/ 	.short	(.L_389 - .L_388)
.L_388:
        /*5644*/ 	.word	0x00000000


	//----- nvinfo : EIATTR_CBANK_PARAM_SIZE
	.align		4
.L_389:
        /*5648*/ 	.byte	0x03, 0x19
        /*564a*/ 	.short	0x0128


	//----- nvinfo : EIATTR_PARAM_CBANK
	.align		4
        /*564c*/ 	.byte	0x04, 0x0a
        /*564e*/ 	.short	(.L_391 - .L_390)
	.align		4
.L_390:
        /*5650*/ 	.word	index@(.nv.constant0._ZN4mmha33masked_multihead_attention_kernelIfLi224ELi256ELi1ELi64ELi256ELb1ELb0EEEv26Multihead_attention_paramsIT_XT5_EE)
        /*5654*/ 	.short	0x0380
        /*5656*/ 	.short	0x0128


	//----- nvinfo : EIATTR_SW_WAR
	.align		4
.L_391:
        /*5658*/ 	.byte	0x04, 0x36
        /*565a*/ 	.short	(.L_393 - .L_392)
.L_392:
        /*565c*/ 	.word	0x00000008
.L_393:


//--------------------- .nv.info._ZN4mmha33masked_multihead_attention_kernelIfLi224ELi256ELi2ELi64ELi128ELb1ELb0EEEv26Multihead_attention_paramsIT_XT5_EE --------------------------
	.section	.nv.info._ZN4mmha33masked_multihead_attention_kernelIfLi224ELi256ELi2ELi64ELi128ELb1ELb0EEEv26Multihead_attention_paramsIT_XT5_EE,"",@"SHT_CUDA_INFO"
	.sectionflags	@""
	.align	4


	//----- nvinfo : EIATTR_CUDA_API_VERSION
	.align		4
        /*0000*/ 	.byte	0x04, 0x37
        /*0002*/ 	.short	(.L_395 - .L_394)
.L_394:
        /*0004*/ 	.word	0x00000082


	//----- nvinfo : EIATTR_KPARAM_INFO
	.align		4
.L_395:
        /*0008*/ 	.byte	0x04, 0x17
        /*000a*/ 	.short	(.L_397 - .L_396)
.L_396:
        /*000c*/ 	.word	0x00000000
        /*0010*/ 	.short	0x0000
        /*0012*/ 	.short	0x0000
        /*0014*/ 	.byte	0x00, 0xf0, 0xa1, 0x04


	//----- nvinfo : EIATTR_SPARSE_MMA_MASK
	.align		4
.L_397:
        /*0018*/ 	.byte	0x03, 0x50
        /*001a*/ 	.short	0x0000


	//----- nvinfo : EIATTR_MAXREG_COUNT
	.align		4
        /*001c*/ 	.byte	0x03, 0x1b
        /*001e*/ 	.short	0x00ff


	//----- nvinfo : EIATTR_NUM_BARRIERS
	.align		4
        /*0020*/ 	.byte	0x02, 0x4c
        /*0022*/ 	.byte	0x01
	.zero		1


	//----- nvinfo : EIATTR_EXTERNS
	.align		4
        /*0024*/ 	.byte	0x04, 0x0f
        /*0026*/ 	.short	(.L_399 - .L_398)


	//   ....[0]....
	.align		4
.L_398:
        /*0028*/ 	.word	index@(__assertfail)


	//----- nvinfo : EIATTR_ANNOTATIONS
	.align		4
.L_399:
        /*002c*/ 	.byte	0x04, 0x55
        /*002e*/ 	.short	(.L_401 - .L_400)


	//   ....[0]....
.L_400:
        /* <DEDUP_REMOVED lines=159> */


	//----- nvinfo : EIATTR_MERCURY_ISA_VERSION
	.align		4
.L_401:
        /*0a10*/ 	.byte	0x03, 0x5f
        /*0a12*/ 	.short	0x0101


	//----- nvinfo : EIATTR_INT_WARP_WIDE_INSTR_OFFSETS
	.align		4
        /*0a14*/ 	.byte	0x04, 0x31
        /*0a16*/ 	.short	(.L_403 - .L_402)


	//   ....[0]....
.L_402:
        /*0a18*/ 	.word	0x000009d0


	//----- nvinfo : EIATTR_COOP_GROUP_MASK_REGIDS
	.align		4
.L_403:
        /*0a1c*/ 	.byte	0x04, 0x29
        /*0a1e*/ 	.short	(.L_405 - .L_404)


	//   ....[0]....
.L_404:
        /*0a20*/ 	.word	0xffffffff


	//   ....[1]....
        /*0a24*/ 	.word	0xffffffff


	//   ....[2]....
        /*0a28*/ 	.word	0xffffffff


	//   ....[3]....
        /*0a2c*/ 	.word	0xffffffff


	//   ....[4]....
        /*0a30*/ 	.word	0xffffffff


	//   ....[5]....
        /*0a34*/ 	.word	0xffffffff


	//   ....[6]....
        /*0a38*/ 	.word	0xffffffff


	//   ....[7]....
        /*0a3c*/ 	.word	0xffffffff


	//   ....[8]....
        /*0a40*/ 	.word	0xffffffff


	//   ....[9]....
        /*0a44*/ 	.word	0xffffffff


	//   ....[10]....
        /*0a48*/ 	.word	0xffffffff


	//   ....[11]....
        /*0a4c*/ 	.word	0xffffffff


	//   ....[12]....
        /*0a50*/ 	.word	0xffffffff


	//   ....[13]....
        /*0a54*/ 	.word	0xffffffff


	//   ....[14]....
        /*0a58*/ 	.word	0xffffffff


	//   ....[15]....
        /*0a5c*/ 	.word	0xffffffff


	//   ....[16]....
        /*0a60*/ 	.word	0xffffffff


	//   ....[17]....
        /*0a64*/ 	.word	0xffffffff


	//   ....[18]....
        /*0a68*/ 	.word	0xffffffff


	//   ....[19]....
        /*0a6c*/ 	.word	0xffffffff


	//   ....[20]....
        /*0a70*/ 	.word	0xffffffff


	//   ....[21]....
        /*0a74*/ 	.word	0xffffffff


	//   ....[22]....
        /*0a78*/ 	.word	0xffffffff


	//   ....[23]....
        /*0a7c*/ 	.word	0x0500000f


	//   ....[24]....
        /*0a80*/ 	.word	0x0500000f


	//   ....[25]....
        /*0a84*/ 	.word	0x0500000f


	//   ....[26]....
        /*0a88*/ 	.word	0x0500000f


	//   ....[27]....
        /*0a8c*/ 	.word	0x0500000f


	//----- nvinfo : EIATTR_COOP_GROUP_INSTR_OFFSETS
	.align		4
.L_405:
        /*0a90*/ 	.byte	0x04, 0x28
        /*0a92*/ 	.short	(.L_407 - .L_406)


	//   ....[0]....
.L_406:
        /*0a94*/ 	.word	0x00001f30


	//   ....[1]....
        /*0a98*/ 	.word	0x00001fa0


	//   ....[2]....
        /*0a9c*/ 	.word	0x00001fd0


	//   ....[3]....
        /*0aa0*/ 	.word	0x00001ff0


	//   ....[4]....
        /*0aa4*/ 	.word	0x00002020


	//   ....[5]....
        /*0aa8*/ 	.word	0x00002150


	//   ....[6]....
        /*0aac*/ 	.word	0x00002170


	//   ....[7]....
        /*0ab0*/ 	.word	0x00016c00


	//   ....[8]....
        /*0ab4*/ 	.word	0x00016f30


	//   ....[9]....
        /*0ab8*/ 	.word	0x00016f50


	//   ....[10]....
        /*0abc*/ 	.word	0x00016f70


	//   ....[11]....
        /*0ac0*/ 	.word	0x00016f90


	//   ....[12]....
        /*0ac4*/ 	.word	0x000170a0


	//   ....[13]....
        /*0ac8*/ 	.word	0x000170d0


	//   ....[14]....
        /*0acc*/ 	.word	0x00017100


	//   ....[15]....
        /*0ad0*/ 	.word	0x000185e0


	//   ....[16]....
        /*0ad4*/ 	.word	0x000186a0


	//   ....[17]....
        /*0ad8*/ 	.word	0x000186c0


	//   ....[18]....
        /*0adc*/ 	.word	0x000186e0


	//   ....[19]....
        /*0ae0*/ 	.word	0x00018700


	//   ....[20]....
        /*0ae4*/ 	.word	0x00018760


	//   ....[21]....
        /*0ae8*/ 	.word	0x00018780


	//   ....[22]....
        /*0aec*/ 	.word	0x000187a0


	//   ....[23]....
        /*0af0*/ 	.word	0x0001c200


	//   ....[24]....
        /*0af4*/ 	.word	0x0001c2b0


	//   ....[25]....
        /*0af8*/ 	.word	0x0001c330


	//   ....[26]....
        /*0afc*/ 	.word	0x0001c390


	//   ....[27]....
        /*0b00*/ 	.word	0x0001c3f0


	//----- nvinfo : EIATTR_VRC_CTA_INIT_COUNT
	.align		4
.L_407:
        /*0b04*/ 	.byte	0x02, 0x4a
	.zero		1
	.zero		1


	//----- nvinfo : EIATTR_SYSCALL_OFFSETS
	.align		4
        /*0b08*/ 	.byte	0x04, 0x46
        /*0b0a*/ 	.short	(.L_409 - .L_408)


	//   ....[0]....
.L_408:
        /*0b0c*/ 	.word	0x00001450


	//----- nvinfo : EIATTR_EXIT_INSTR_OFFSETS
	.align		4
.L_409:
        /*0b10*/ 	.byte	0x04, 0x1c
        /*0b12*/ 	.short	(.L_411 - .L_410)


	//   ....[0]....
.L_410:
        /*0b14*/ 	.word	0x000000c0


	//   ....[1]....
        /*0b18*/ 	.word	0x0001be10


	//   ....[2]....
        /*0b1c*/ 	.word	0x0001bee0


	//   ....[3]....
        /*0b20*/ 	.word	0x0001c140


	//   ....[4]....
        /*0b24*/ 	.word	0x0001c190


	//----- nvinfo : EIATTR_CRS_STACK_SIZE
	.align		4
.L_411:
        /*0b28*/ 	.byte	0x04, 0x1e
        /*0b2a*/ 	.short	(.L_413 - .L_412)
.L_412:
        /*0b2c*/ 	.word	0x00000000


	//----- nvinfo : EIATTR_CBANK_PARAM_SIZE
	.align		4
.L_413:
        /*0b30*/ 	.byte	0x03, 0x19
        /*0b32*/ 	.short	0x0128


	//----- nvinfo : EIATTR_PARAM_CBANK
	.align		4
        /*0b34*/ 	.byte	0x04, 0x0a
        /*0b36*/ 	.short	(.L_415 - .L_414)
	.align		4
.L_414:
        /*0b38*/ 	.word	index@(.nv.constant0._ZN4mmha33masked_multihead_attention_kernelIfLi224ELi256ELi2ELi64ELi128ELb1ELb0EEEv26Multihead_attention_paramsIT_XT5_EE)
        /*0b3c*/ 	.short	0x0380
        /*0b3e*/ 	.short	0x0128


	//----- nvinfo : EIATTR_SW_WAR
	.align		4
.L_415:
        /*0b40*/ 	.byte	0x04, 0x36
        /*0b42*/ 	.short	(.L_417 - .L_416)
.L_416:
        /*0b44*/ 	.word	0x00000008
.L_417:


//--------------------- .nv.info._ZN4mmha33masked_multihead_attention_kernelIfLi224ELi256ELi4ELi64ELi64ELb1ELb0EEEv26Multihead_attention_paramsIT_XT5_EE --------------------------
	.section	.nv.info._ZN4mmha33masked_multihead_attention_kernelIfLi224ELi256ELi4ELi64ELi64ELb1ELb0EEEv26Multihead_attention_paramsIT_XT5_EE,"",@"SHT_CUDA_INFO"
	.sectionflags	@""
	.align	4


	//----- nvinfo : EIATTR_CUDA_API_VERSION
	.align		4
        /*0000*/ 	.byte	0x04, 0x37
        /*0002*/ 	.short	(.L_419 - .L_418)
.L_418:
        /*0004*/ 	.word	0x00000082


	//----- nvinfo : EIATTR_KPARAM_INFO
	.align		4
.L_419:
        /*0008*/ 	.byte	0x04, 0x17
        /*000a*/ 	.short	(.L_421 - .L_420)
.L_420:
        /*000c*/ 	.word	0x00000000
        /*0010*/ 	.short	0x0000
        /*0012*/ 	.short	0x0000
        /*0014*/ 	.byte	0x00, 0xf0, 0xa1, 0x04


	//----- nvinfo : EIATTR_SPARSE_MMA_MASK
	.align		4
.L_421:
        /*0018*/ 	.byte	0x03, 0x50
        /*001a*/ 	.short	0x0000


	//----- nvinfo : EIATTR_MAXREG_COUNT
	.align		4
        /*001c*/ 	.byte	0x03, 0x1b
        /*001e*/ 	.short	0x00ff


	//----- nvinfo : EIATTR_NUM_BARRIERS
	.align		4
        /*0020*/ 	.byte	0x02, 0x4c
        /*0022*/ 	.byte	0x01
	.zero		1


	//----- nvinfo : EIATTR_EXTERNS
	.align		4
        /*0024*/ 	.byte	0x04, 0x0f
        /*0026*/ 	.short	(.L_423 - .L_422)


	//   ....[0]....
	.align		4
.L_422:
        /*0028*/ 	.word	index@(__assertfail)


	//----- nvinfo : EIATTR_MERCURY_ISA_VERSION
	.align		4
.L_423:
        /*002c*/ 	.byte	0x03, 0x5f
        /*002e*/ 	.short	0x0101


	//----- nvinfo : EIATTR_COOP_GROUP_MASK_REGIDS
	.align		4
        /*0030*/ 	.byte	0x04, 0x29
        /*0032*/ 	.short	(.L_425 - .L_424)


	//   ....[0]....
.L_424:
        /*0034*/ 	.word	0xffffffff


	//   ....[1]....
        /*0038*/ 	.word	0xffffffff


	//   ....[2]....
        /*003c*/ 	.word	0xffffffff


	//   ....[3]....
        /*0040*/ 	.word	0xffffffff


	//   ....[4]....
        /*0044*/ 	.word	0xffffffff


	//   ....[5]....
        /*0048*/ 	.word	0xffffffff


	//   ....[6]....
        /*004c*/ 	.word	0xffffffff


	//   ....[7]....
        /*0050*/ 	.word	0xffffffff


	//   ....[8]....
        /*0054*/ 	.word	0xffffffff


	//   ....[9]....
        /*0058*/ 	.word	0xffffffff


	//   ....[10]....
        /*005c*/ 	.word	0xffffffff


	//   ....[11]....
        /*0060*/ 	.word	0xffffffff


	//   ....[12]....
        /*0064*/ 	.word	0xffffffff


	//   ....[13]....
        /*0068*/ 	.word	0xffffffff


	//   ....[14]....
        /*006c*/ 	.word	0xffffffff


	//   ....[15]....
        /*0070*/ 	.word	0xffffffff


	//   ....[16]....
        /*0074*/ 	.word	0xffffffff


	//   ....[17]....
        /*0078*/ 	.word	0xffffffff


	//   ....[18]....
        /*007c*/ 	.word	0xffffffff


	//   ....[19]....
        /*0080*/ 	.word	0xffffffff


	//   ....[20]....
        /*0084*/ 	.word	0xffffffff


	//   ....[21]....
        /*0088*/ 	.word	0x0500000f


	//   ....[22]....
        /*008c*/ 	.word	0x0500000f


	//   ....[23]....
        /*0090*/ 	.word	0x0500000f


	//   ....[24]....
        /*0094*/ 	.word	0x0500000f


	//   ....[25]....
        /*0098*/ 	.word	0x0500000f


	//----- nvinfo : EIATTR_COOP_GROUP_INSTR_OFFSETS
	.align		4
.L_425:
        /*009c*/ 	.byte	0x04, 0x28
        /*009e*/ 	.short	(.L_427 - .L_426)


	//   ....[0]....
.L_426:
        /*00a0*/ 	.word	0x00001d80


	//   ....[1]....
        /*00a4*/ 	.word	0x00001e00


	//   ....[2]....
        /*00a8*/ 	.word	0x00001e30


	//   ....[3]....
        /*00ac*/ 	.word	0x00001e50


	//   ....[4]....
        /*00b0*/ 	.word	0x00001e80


	//   ....[5]....
        /*00b4*/ 	.word	0x00001f70


	//   ....[6]....
        /*00b8*/ 	.word	0x00001f90


	//   ....[7]....
        /*00bc*/ 	.word	0x00013690


	//   ....[8]....
        /*00c0*/ 	.word	0x000136b0


	//   ....[9]....
        /*00c4*/ 	.word	0x00013910


	//   ....[10]....
        /*00c8*/ 	.word	0x00013930


	//   ....[11]....
        /*00cc*/ 	.word	0x00013950


	//   ....[12]....
        /*00d0*/ 	.word	0x00013a60


	//   ....[13]....
        /*00d4*/ 	.word	0x00013a90


	//   ....[14]....
        /*00d8*/ 	.word	0x00014f30


	//   ....[15]....
        /*00dc*/ 	.word	0x00014fc0


	//   ....[16]....
        /*00e0*/ 	.word	0x00014ff0


	//   ....[17]....
        /*00e4*/ 	.word	0x00015010


	//   ....[18]....
        /*00e8*/ 	.word	0x00015030


	//   ....[19]....
        /*00ec*/ 	.word	0x000150a0


	//   ....[20]....
        /*00f0*/ 	.word	0x000150c0


	//   ....[21]....
        /*00f4*/ 	.word	0x00018fd0


	//   ....[22]....
        /*00f8*/ 	.word	0x00019050


	//   ....[23]....
        /*00fc*/ 	.word	0x000190e0


	//   ....[24]....
        /*0100*/ 	.word	0x00019160


	//   ....[25]....
        /*0104*/ 	.word	0x000191c0


	//----- nvinfo : EIATTR_VRC_CTA_INIT_COUNT
	.align		4
.L_427:
        /*0108*/ 	.byte	0x02, 0x4a
	.zero		1
	.zero		1


	//----- nvinfo : EIATTR_SYSCALL_OFFSETS
	.align		4
        /*010c*/ 	.byte	0x04, 0x46
        /*010e*/ 	.short	(.L_429 - .L_428)


	//   ....[0]....
.L_428:
        /*0110*/ 	.word	0x000012a0


	//----- nvinfo : EIATTR_EXIT_INSTR_OFFSETS
	.align		4
.L_429:
        /*0114*/ 	.byte	0x04, 0x1c
        /*0116*/ 	.short	(.L_431 - .L_430)


	//   ....[0]....
.L_430:
        /*0118*/ 	.word	0x000000b0


	//   ....[1]....
        /*011c*/ 	.word	0x00018d00


	//   ....[2]....
        /*0120*/ 	.word	0x00018f20


	//   ....[3]....
        /*0124*/ 	.word	0x00018f70


	//----- nvinfo : EIATTR_CRS_STACK_SIZE
	.align		4
.L_431:
        /*0128*/ 	.byte	0x04, 0x1e
        /*012a*/ 	.short	(.L_433 - .L_432)
.L_432:
        /*012c*/ 	.word	0x00000000


	//----- nvinfo : EIATTR_CBANK_PARAM_SIZE
	.align		4
.L_433:
        /*0130*/ 	.byte	0x03, 0x19
        /*0132*/ 	.short	0x0128


	//----- nvinfo : EIATTR_PARAM_CBANK
	.align		4
        /*0134*/ 	.byte	0x04, 0x0a
        /*0136*/ 	.short	(.L_435 - .L_434)
	.align		4
.L_434:
        /*0138*/ 	.word	index@(.nv.constant0._ZN4mmha33masked_multihead_attention_kernelIfLi224ELi256ELi4ELi64ELi64ELb1ELb0EEEv26Multihead_attention_paramsIT_XT5_EE)
        /*013c*/ 	.short	0x0380
        /*013e*/ 	.short	0x0128


	//----- nvinfo : EIATTR_SW_WAR
	.align		4
.L_435:
        /*0140*/ 	.byte	0x04, 0x36
        /*0142*/ 	.short	(.L_437 - .L_436)
.L_436:
        /*0144*/ 	.word	0x00000008
.L_437:


//--------------------- .nv.info._ZN4mmha33masked_multihead_attention_kernelItLi224ELi256ELi1ELi32ELi256ELb0ELb1EEEv26Multihead_attention_paramsIT_XT5_EE --------------------------
	.section	.nv.info._ZN4mmha33masked_multihead_attention_kernelItLi224ELi256ELi1ELi32ELi256ELb0ELb1EEEv26Multihead_attention_paramsIT_XT5_EE,"",@"SHT_CUDA_INFO"
	.sectionflags	@""
	.align	4


	//----- nvinfo : EIATTR_CUDA_API_VERSION
	.align		4
        /*0000*/ 	.byte	0x04, 0x37
        /*0002*/ 	.short	(.L_439 - .L_438)
.L_438:
        /*0004*/ 	.word	0x00000082


	//----- nvinfo : EIATTR_KPARAM_INFO
	.align		4
.L_439:
        /*0008*/ 	.byte	0x04, 0x17
        /*000a*/ 	.short	(.L_441 - .L_440)
.L_440:
        /*000c*/ 	.word	0x00000000
        /*0010*/ 	.short	0x0000
        /*0012*/ 	.short	0x0000
        /*0014*/ 	.byte	0x00, 0xf0, 0xa1, 0x04


	//----- nvinfo : EIATTR_SPARSE_MMA_MASK
	.align		4
.L_441:
        /*0018*/ 	.byte	0x03, 0x50
        /*001a*/ 	.short	0x0000


	//----- nvinfo : EIATTR_MAXREG_COUNT
	.align		4
        /*001c*/ 	.byte	0x03, 0x1b
        /*001e*/ 	.short	0x00ff


	//----- nvinfo : EIATTR_NUM_BARRIERS
	.align		4
        /*0020*/ 	.byte	0x02, 0x4c
        /*0022*/ 	.byte	0x01
	.zero		1


	//----- nvinfo : EIATTR_EXTERNS
	.align		4
        /*0024*/ 	.byte	0x04, 0x0f
        /*0026*/ 	.short	(.L_443 - .L_442)


	//   ....[0]....
	.align		4
.L_442:
        /*0028*/ 	.word	index@(__assertfail)


	//----- nvinfo : EIATTR_ANNOTATIONS
	.align		4
.L_443:
        /*002c*/ 	.byte	0x04, 0x55
        /*002e*/ 	.short	(.L_445 - .L_444)


	//   ....[0]....
.L_444:
        /* <DEDUP_REMOVED lines=25> */


	//----- nvinfo : EIATTR_MERCURY_ISA_VERSION
	.align		4
.L_445:
        /*01a8*/ 	.byte	0x03, 0x5f
        /*01aa*/ 	.short	0x0101


	//----- nvinfo : EIATTR_INT_WARP_WIDE_INSTR_OFFSETS
	.align		4
        /*01ac*/ 	.byte	0x04, 0x31
        /*01ae*/ 	.short	(.L_447 - .L_446)


	//   ....[0]....
.L_446:
        /*01b0*/ 	.word	0x00000ff0


	//----- nvinfo : EIATTR_COOP_GROUP_MASK_REGIDS
	.align		4
.L_447:
        /*01b4*/ 	.byte	0x04, 0x29
        /*01b6*/ 	.short	(.L_449 - .L_448)


	//   ....[0]....
.L_448:
        /*01b8*/ 	.word	0xffffffff


	//   ....[1]....
        /*01bc*/ 	.word	0xffffffff


	//   ....[2]....
        /*01c0*/ 	.word	0xffffffff


	//   ....[3]....
        /*01c4*/ 	.word	0xffffffff


	//   ....[4]....
        /*01c8*/ 	.word	0xffffffff


	//   ....[5]....
        /*01cc*/ 	.word	0xffffffff


	//   ....[6]....
        /*01d0*/ 	.word	0xffffffff


	//   ....[7]....
        /*01d4*/ 	.word	0xffffffff


	//   ....[8]....
        /*01d8*/ 	.word	0xffffffff


	//   ....[9]....
        /*01dc*/ 	.word	0xffffffff


	//   ....[10]....
        /*01e0*/ 	.word	0xffffffff


	//   ....[11]....
        /*01e4*/ 	.word	0xffffffff


	//   ....[12]....
        /*01e8*/ 	.word	0xffffffff


	//   ....[13]....
        /*01ec*/ 	.word	0xffffffff


	//   ....[14]....
        /*01f0*/ 	.word	0xffffffff


	//   ....[15]....
        /*01f4*/ 	.word	0xffffffff


	//   ....[16]....
        /*01f8*/ 	.word	0xffffffff


	//   ....[17]....
        /*01fc*/ 	.word	0xffffffff


	//   ....[18]....
        /*0200*/ 	.word	0xffffffff


	//   ....[19]....
        /*0204*/ 	.word	0xffffffff


	//   ....[20]....
        /*0208*/ 	.word	0xffffffff


	//   ....[21]....
        /*020c*/ 	.word	0xffffffff


	//   ....[22]....
        /*0210*/ 	.word	0xffffffff


	//   ....[23]....
        /*0214*/ 	.word	0x0500000f


	//   ....[24]....
        /*0218*/ 	.word	0x0500000f


	//   ....[25]....
        /*021c*/ 	.word	0x0500000f


	//   ....[26]....
        /*0220*/ 	.word	0x0500000f


	//   ....[27]....
        /*0224*/ 	.word	0x0500000f


	//----- nvinfo : EIATTR_COOP_GROUP_INSTR_OFFSETS
	.align		4
.L_449:
        /*0228*/ 	.byte	0x04, 0x28
        /*022a*/ 	.short	(.L_451 - .L_450)


	//   ....[0]....
.L_450:
        /*022c*/ 	.word	0x00002a00


	//   ....[1]....
        /*0230*/ 	.word	0x00002a20


	//   ....[2]....
        /*0234*/ 	.word	0x00002a40


	//   ....[3]....
        /*0238*/ 	.word	0x00002a60


	//   ....[4]....
        /*023c*/ 	.word	0x00002a80


	//   ....[5]....
        /*0240*/ 	.word	0x000078a0


	//   ....[6]....
        /*0244*/ 	.word	0x000078c0


	//   ....[7]....
        /*0248*/ 	.word	0x000078f0


	//   ....[8]....
        /*024c*/ 	.word	0x00007910


	//   ....[9]....
        /*0250*/ 	.word	0x00007950


	//   ....[10]....
        /*0254*/ 	.word	0x000079e0


	//   ....[11]....
        /*0258*/ 	.word	0x00007a10


	//   ....[12]....
        /*025c*/ 	.word	0x00007a40


	//   ....[13]....
        /*0260*/ 	.word	0x00007a60


	//   ....[14]....
        /*0264*/ 	.word	0x000090d0


	//   ....[15]....
        /*0268*/ 	.word	0x00009180


	//   ....[16]....
        /*026c*/ 	.word	0x00009200


	//   ....[17]....
        /*0270*/ 	.word	0x00009220


	//   ....[18]....
        /*0274*/ 	.word	0x00009240


	//   ....[19]....
        /*0278*/ 	.word	0x000092d0


	//   ....[20]....
        /*027c*/ 	.word	0x000092f0


	//   ....[21]....
        /*0280*/ 	.word	0x00009310


	//   ....[22]....
        /*0284*/ 	.word	0x00009340


	//   ....[23]....
        /*0288*/ 	.word	0x0000d050


	//   ....[24]....
        /*028c*/ 	.word	0x0000d0b0


	//   ....[25]....
        /*0290*/ 	.word	0x0000d110


	//   ....[26]....
        /*0294*/ 	.word	0x0000d170


	//   ....[27]....
        /*0298*/ 	.word	0x0000d1d0


	//----- nvinfo : EIATTR_VRC_CTA_INIT_COUNT
	.align		4
.L_451:
        /*029c*/ 	.byte	0x02, 0x4a
	.zero		1
	.zero		1


	//----- nvinfo : EIATTR_SYSCALL_OFFSETS
	.align		4
        /*02a0*/ 	.byte	0x04, 0x46
        /*02a2*/ 	.short	(.L_453 - .L_452)


	//   ....[0]....
.L_452:
        /*02a4*/ 	.word	0x00001c60


	//----- nvinfo : EIATTR_EXIT_INSTR_OFFSETS
	.align		4
.L_453:
        /*02a8*/ 	.byte	0x04, 0x1c
        /*02aa*/ 	.short	(.L_455 - .L_454)


	//   ....[0]....
.L_454:
        /*02ac*/ 	.word	0x000000e0


	//   ....[1]....
        /*02b0*/ 	.word	0x0000cb90


	//   ....[2]....
        /*02b4*/ 	.word	0x0000cf40


	//   ....[3]....
        /*02b8*/ 	.word	0x0000d000


	//----- nvinfo : EIATTR_CRS_STACK_SIZE
	.align		4
.L_455:
        /*02bc*/ 	.byte	0x04, 0x1e
        /*02be*/ 	.short	(.L_457 - .L_456)
.L_456:
        /*02c0*/ 	.word	0x00000000


	//----- nvinfo : EIATTR_CBANK_PARAM_SIZE
	.align		4
.L_457:
        /*02c4*/ 	.byte	0x03, 0x19
        /*02c6*/ 	.short	0x0128


	//----- nvinfo : EIATTR_PARAM_CBANK
	.align		4
        /*02c8*/ 	.byte	0x04, 0x0a
        /*02ca*/ 	.short	(.L_459 - .L_458)
	.align		4
.L_458:
        /*02cc*/ 	.word	index@(.nv.constant0._ZN4mmha33masked_multihead_attention_kernelItLi224ELi256ELi1ELi32ELi256ELb0ELb1EEEv26Multihead_attention_paramsIT_XT5_EE)
        /*02d0*/ 	.short	0x0380
        /*02d2*/ 	.short	0x0128


	//----- nvinfo : EIATTR_SW_WAR
	.align		4
.L_459:
        /*02d4*/ 	.byte	0x04, 0x36
        /*02d6*/ 	.short	(.L_461 - .L_460)
.L_460:
        /*02d8*/ 	.word	0x00000008
.L_461:


//--------------------- .nv.info._ZN4mmha33masked_multihead_attention_kernelItLi224ELi256ELi2ELi32ELi128ELb0ELb1EEEv26Multihead_attention_paramsIT_XT5_EE --------------------------
	.section	.nv.info._ZN4mmha33masked_multihead_attention_kernelItLi224ELi256ELi2ELi32ELi128ELb0ELb1EEEv26Multihead_attention_paramsIT_XT5_EE,"",@"SHT_CUDA_INFO"
	.sectionflags	@""
	.align	4


	//----- nvinfo : EIATTR_CUDA_API_VERSION
	.align		4
        /*0000*/ 	.byte	0x04, 0x37
        /*0002*/ 	.short	(.L_463 - .L_462)
.L_462:
        /*0004*/ 	.word	0x00000082


	//----- nvinfo : EIATTR_KPARAM_INFO
	.align		4
.L_463:
        /*0008*/ 	.byte	0x04, 0x17
        /*000a*/ 	.short	(.L_465 - .L_464)
.L_464:
        /*000c*/ 	.word	0x00000000
        /*0010*/ 	.short	0x0000
        /*0012*/ 	.short	0x0000
        /*0014*/ 	.byte	0x00, 0xf0, 0xa1, 0x04


	//----- nvinfo : EIATTR_SPARSE_MMA_MASK
	.align		4
.L_465:
        /*0018*/ 	.byte	0x03, 0x50
        /*001a*/ 	.short	0x0000


	//----- nvinfo : EIATTR_MAXREG_COUNT
	.align		4
        /*001c*/ 	.byte	0x03, 0x1b
        /*001e*/ 	.short	0x00ff


	//----- nvinfo : EIATTR_NUM_BARRIERS
	.align		4
        /*0020*/ 	.byte	0x02, 0x4c
        /*0022*/ 	.byte	0x01
	.zero		1


	//----- nvinfo : EIATTR_EXTERNS
	.align		4
        /*0024*/ 	.byte	0x04, 0x0f
        /*0026*/ 	.short	(.L_467 - .L_466)


	//   ....[0]....
	.align		4
.L_466:
        /*0028*/ 	.word	index@(__assertfail)


	//----- nvinfo : EIATTR_MERCURY_ISA_VERSION
	.align		4
.L_467:
        /*002c*/ 	.byte	0x03, 0x5f
        /*002e*/ 	.short	0x0101


	//----- nvinfo : EIATTR_COOP_GROUP_MASK_REGIDS
	.align		4
        /*0030*/ 	.byte	0x04, 0x29
        /*0032*/ 	.short	(.L_469 - .L_468)


	//   ....[0]....
.L_468:
        /*0034*/ 	.word	0xffffffff


	//   ....[1]....
        /*0038*/ 	.word	0xffffffff


	//   ....[2]....
        /*003c*/ 	.word	0xffffffff


	//   ....[3]....
        /*0040*/ 	.word	0xffffffff


	//   ....[4]....
        /*0044*/ 	.word	0xffffffff


	//   ....[5]....
        /*0048*/ 	.word	0xffffffff


	//   ....[6]....
        /*004c*/ 	.word	0xffffffff


	//   ....[7]....
        /*0050*/ 	.word	0xffffffff


	//   ....[8]....
        /*0054*/ 	.word	0xffffffff


	//   ....[9]....
        /*0058*/ 	.word	0xffffffff


	//   ....[10]....
        /*005c*/ 	.word	0xffffffff


	//   ....[11]....
        /*0060*/ 	.word	0xffffffff


	//   ....[12]....
        /*0064*/ 	.word	0xffffffff


	//   ....[13]....
        /*0068*/ 	.word	0xffffffff


	//   ....[14]....
        /*006c*/ 	.word	0xffffffff


	//   ....[15]....
        /*0070*/ 	.word	0xffffffff


	//   ....[16]....
        /*0074*/ 	.word	0xffffffff


	//   ....[17]....
        /*0078*/ 	.word	0xffffffff


	//   ....[18]....
        /*007c*/ 	.word	0xffffffff


	//   ....[19]....
        /*0080*/ 	.word	0xffffffff


	//   ....[20]....
        /*0084*/ 	.word	0xffffffff


	//   ....[21]....
        /*0088*/ 	.word	0x0500000f


	//   ....[22]....
        /*008c*/ 	.word	0x0500000f


	//   ....[23]....
        /*0090*/ 	.word	0x0500000f


	//   ....[24]....
        /*0094*/ 	.word	0x0500000f


	//   ....[25]....
        /*0098*/ 	.word	0x0500000f


	//   ....[26]....
        /*009c*/ 	.word	0x0500000f


	//   ....[27]....
        /*00a0*/ 	.word	0x0500000f


	//   ....[28]....
        /*00a4*/ 	.word	0x0500000f


	//   ....[29]....
        /*00a8*/ 	.word	0x0500000f


	//   ....[30]....
        /*00ac*/ 	.word	0x0500000f


	//----- nvinfo : EIATTR_COOP_GROUP_INSTR_OFFSETS
	.align		4
.L_469:
        /*00b0*/ 	.byte	0x04, 0x28
        /*00b2*/ 	.short	(.L_471 - .L_470)


	//   ....[0]....
.L_470:
        /*00b4*/ 	.word	0x00002820


	//   ....[1]....
        /*00b8*/ 	.word	0x00002840


	//   ....[2]....
        /*00bc*/ 	.word	0x00002860


	//   ....[3]....
        /*00c0*/ 	.word	0x00002880


	//   ....[4]....
        /*00c4*/ 	.word	0x000028a0


	//   ....[5]....
        /*00c8*/ 	.word	0x00006e40


	//   ....[6]....
        /*00cc*/ 	.word	0x000070d0


	//   ....[7]....
        /*00d0*/ 	.word	0x000070f0


	//   ....[8]....
        /*00d4*/ 	.word	0x00007110


	//   ....[9]....
        /*00d8*/ 	.word	0x00007130


	//   ....[10]....
        /*00dc*/ 	.word	0x00007280


	//   ....[11]....
        /*00e0*/ 	.word	0x000072b0


	//   ....[12]....
        /*00e4*/ 	.word	0x000072f0


	//   ....[13]....
        /*00e8*/ 	.word	0x00008930


	//   ....[14]....
        /*00ec*/ 	.word	0x000089b0


	//   ....[15]....
        /*00f0*/ 	.word	0x00008a30


	//   ....[16]....
        /*00f4*/ 	.word	0x00008a60


	//   ....[17]....
        /*00f8*/ 	.word	0x00008aa0


	//   ....[18]....
        /*00fc*/ 	.word	0x00008b10


	//   ....[19]....
        /*0100*/ 	.word	0x00008b30


	//   ....[20]....
        /*0104*/ 	.word	0x00008b70


	//   ....[21]....
        /*0108*/ 	.word	0x0000c680


	//   ....[22]....
        /*010c*/ 	.word	0x0000c6e0


	//   ....[23]....
        /*0110*/ 	.word	0x0000c740


	//   ....[24]....
        /*0114*/ 	.word	0x0000c7a0


	//   ....[25]....
        /*0118*/ 	.word	0x0000c800


	//   ....[26]....
        /*011c*/ 	.word	0x0000c880


	//   ....[27]....
        /*0120*/ 	.word	0x0000c920


	//   ....[28]....
        /*0124*/ 	.word	0x0000c9a0


	//   ....[29]....
        /*0128*/ 	.word	0x0000ca00


	//   ....[30]....
        /*012c*/ 	.word	0x0000ca60


	//----- nvinfo : EIATTR_VRC_CTA_INIT_COUNT
	.align		4
.L_471:
        /*0130*/ 	.byte	0x02, 0x4a
	.zero		1
	.zero		1


	//----- nvinfo : EIATTR_SYSCALL_OFFSETS
	.align		4
        /*0134*/ 	.byte	0x04, 0x46
        /*0136*/ 	.short	(.L_473 - .L_472)


	//   ....[0]....
.L_472:
        /*0138*/ 	.word	0x00001a90


	//----- nvinfo : EIATTR_EXIT_INSTR_OFFSETS
	.align		4
.L_473:
        /*013c*/ 	.byte	0x04, 0x1c
        /*013e*/ 	.short	(.L_475 - .L_474)


	//   ....[0]....
.L_474:
        /*0140*/ 	.word	0x000000b0


	//   ....[1]....
        /*0144*/ 	.word	0x0000c1c0


	//   ....[2]....
        /*0148*/ 	.word	0x0000c570


	//   ....[3]....
        /*014c*/ 	.word	0x0000c630


	//----- nvinfo : EIATTR_CRS_STACK_SIZE
	.align		4
.L_475:
        /*0150*/ 	.byte	0x04, 0x1e
        /*0152*/ 	.short	(.L_477 - .L_476)
.L_476:
        /*0154*/ 	.word	0x00000000


	//----- nvinfo : EIATTR_CBANK_PARAM_SIZE
	.align		4
.L_477:
        /*0158*/ 	.byte	0x03, 0x19
        /*015a*/ 	.short	0x0128


	//----- nvinfo : EIATTR_PARAM_CBANK
	.align		4
        /*015c*/ 	.byte	0x04, 0x0a
        /*015e*/ 	.short	(.L_479 - .L_478)
	.align		4
.L_478:
        /*0160*/ 	.word	index@(.nv.constant0._ZN4mmha33masked_multihead_attention_kernelItLi224ELi256ELi2ELi32ELi128ELb0ELb1EEEv26Multihead_attention_paramsIT_XT5_EE)
        /*0164*/ 	.short	0x0380
        /*0166*/ 	.short	0x0128


	//----- nvinfo : EIATTR_SW_WAR
	.align		4
.L_479:
        /*0168*/ 	.byte	0x04, 0x36
        /*016a*/ 	.short	(.L_481 - .L_480)
.L_480:
        /*016c*/ 	.word	0x00000008
.L_481:


//--------------------- .nv.info._ZN4mmha33masked_multihead_attention_kernelItLi224ELi256ELi4ELi32ELi64ELb0ELb1EEEv26Multihead_attention_paramsIT_XT5_EE --------------------------
	.section	.nv.info._ZN4mmha33masked_multihead_attention_kernelItLi224ELi256ELi4ELi32ELi64ELb0ELb1EEEv26Multihead_attention_paramsIT_XT5_EE,"",@"SHT_CUDA_INFO"
	.sectionflags	@""
	.align	4


	//----- nvinfo : EIATTR_CUDA_API_VERSION
	.align		4
        /*0000*/ 	.byte	0x04, 0x37
        /*0002*/ 	.short	(.L_483 - .L_482)
.L_482:
        /*0004*/ 	.word	0x00000082


	//----- nvinfo : EIATTR_KPARAM_INFO
	.align		4
.L_483:
        /*0008*/ 	.byte	0x04, 0x17
        /*000a*/ 	.short	(.L_485 - .L_484)
.L_484:
        /*000c*/ 	.word	0x00000000
        /*0010*/ 	.short	0x0000
        /*0012*/ 	.short	0x0000
        /*0014*/ 	.byte	0x00, 0xf0, 0xa1, 0x04


	//----- nvinfo : EIATTR_SPARSE_MMA_MASK
	.align		4
.L_485:
        /*0018*/ 	.byte	0x03, 0x50
        /*001a*/ 	.short	0x0000


	//----- nvinfo : EIATTR_MAXREG_COUNT
	.align		4
        /*001c*/ 	.byte	0x03, 0x1b
        /*001e*/ 	.short	0x00ff


	//----- nvinfo : EIATTR_NUM_BARRIERS
	.align		4
        /*0020*/ 	.byte	0x02, 0x4c
        /*0022*/ 	.byte	0x01
	.zero		1


	//----- nvinfo : EIATTR_EXTERNS
	.align		4
        /*0024*/ 	.byte	0x04, 0x0f
        /*0026*/ 	.short	(.L_487 - .L_486)


	//   ....[0]....
	.align		4
.L_486:
        /*0028*/ 	.word	index@(__assertfail)


	//----- nvinfo : EIATTR_MERCURY_ISA_VERSION
	.align		4
.L_487:
        /*002c*/ 	.byte	0x03, 0x5f
        /*002e*/ 	.short	0x0101


	//----- nvinfo : EIATTR_COOP_GROUP_MASK_REGIDS
	.align		4
        /*0030*/ 	.byte	0x04, 0x29
        /*0032*/ 	.short	(.L_489 - .L_488)


	//   ....[0]....
.L_488:
        /*0034*/ 	.word	0xffffffff


	//   ....[1]....
        /*0038*/ 	.word	0xffffffff


	//   ....[2]....
        /*003c*/ 	.word	0xffffffff


	//   ....[3]....
        /*0040*/ 	.word	0xffffffff


	//   ....[4]....
        /*0044*/ 	.word	0xffffffff


	//   ....[5]....
        /*0048*/ 	.word	0xffffffff


	//   ....[6]....
        /*004c*/ 	.word	0xffffffff


	//   ....[7]....
        /*0050*/ 	.word	0xffffffff


	//   ....[8]....
        /*0054*/ 	.word	0xffffffff


	//   ....[9]....
        /*0058*/ 	.word	0xffffffff


	//   ....[10]....
        /*005c*/ 	.word	0xffffffff


	//   ....[11]....
        /*0060*/ 	.word	0xffffffff


	//   ....[12]....
        /*0064*/ 	.word	0xffffffff


	//   ....[13]....
        /*0068*/ 	.word	0xffffffff


	//   ....[14]....
        /*006c*/ 	.word	0xffffffff


	//   ....[15]....
        /*0070*/ 	.word	0xffffffff


	//   ....[16]....
        /*0074*/ 	.word	0xffffffff


	//   ....[17]....
        /*0078*/ 	.word	0xffffffff


	//   ....[18]....
        /*007c*/ 	.word	0xffffffff


	//   ....[19]....
        /*0080*/ 	.word	0x0500000f


	//   ....[20]....
        /*0084*/ 	.word	0x0500000f


	//   ....[21]....
        /*0088*/ 	.word	0x0500000f


	//   ....[22]....
        /*008c*/ 	.word	0x0500000f


	//   ....[23]....
        /*0090*/ 	.word	0x0500000f


	//   ....[24]....
        /*0094*/ 	.word	0x0500000f


	//   ....[25]....
        /*0098*/ 	.word	0x0500000f


	//   ....[26]....
        /*009c*/ 	.word	0x0500000f


	//   ....[27]....
        /*00a0*/ 	.word	0x0500000f


	//   ....[28]....
        /*00a4*/ 	.word	0x0500000f


	//----- nvinfo : EIATTR_COOP_GROUP_INSTR_OFFSETS
	.align		4
.L_489:
        /*00a8*/ 	.byte	0x04, 0x28
        /*00aa*/ 	.short	(.L_491 - .L_490)


	//   ....[0]....
.L_490:
        /*00ac*/ 	.word	0x00002850


	//   ....[1]....
        /*00b0*/ 	.word	0x00002870


	//   ....[2]....
        /*00b4*/ 	.word	0x00002890


	//   ....[3]....
        /*00b8*/ 	.word	0x000028b0


	//   ....[4]....
        /*00bc*/ 	.word	0x000028d0


	//   ....[5]....
        /*00c0*/ 	.word	0x00006b40


	//   ....[6]....
        /*00c4*/ 	.word	0x00006b60


	//   ....[7]....
        /*00c8*/ 	.word	0x00006df0


	//   ....[8]....
        /*00cc*/ 	.word	0x00006e10


	//   ....[9]....
        /*00d0*/ 	.word	0x00006e30


	//   ....[10]....
        /*00d4*/ 	.word	0x00006f90


	//   ....[11]....
        /*00d8*/ 	.word	0x00006fe0


	//   ....[12]....
        /*00dc*/ 	.word	0x00008640


	//   ....[13]....
        /*00e0*/ 	.word	0x000086f0


	//   ....[14]....
        /*00e4*/ 	.word	0x00008780


	//   ....[15]....
        /*00e8*/ 	.word	0x000087b0


	//   ....[16]....
        /*00ec*/ 	.word	0x000087d0


	//   ....[17]....
        /*00f0*/ 	.word	0x00008850


	//   ....[18]....
        /*00f4*/ 	.word	0x00008870


	//   ....[19]....
        /*00f8*/ 	.word	0x0000c160


	//   ....[20]....
        /*00fc*/ 	.word	0x0000c1c0


	//   ....[21]....
        /*0100*/ 	.word	0x0000c220


	//   ....[22]....
        /*0104*/ 	.word	0x0000c280


	//   ....[23]....
        /*0108*/ 	.word	0x0000c2e0


	//   ....[24]....
        /*010c*/ 	.word	0x0000c360


	//   ....[25]....
        /*0110*/ 	.word	0x0000c3e0


	//   ....[26]....
        /*0114*/ 	.word	0x0000c470


	//   ....[27]....
        /*0118*/ 	.word	0x0000c4f0


	//   ....[28]....
        /*011c*/ 	.word	0x0000c550


	//----- nvinfo : EIATTR_VRC_CTA_INIT_COUNT
	.align		4
.L_491:
        /*0120*/ 	.byte	0x02, 0x4a
	.zero		1
	.zero		1


	//----- nvinfo : EIATTR_SYSCALL_OFFSETS
	.align		4
        /*0124*/ 	.byte	0x04, 0x46
        /*0126*/ 	.short	(.L_493 - .L_492)


	//   ....[0]....
.L_492:
        /*0128*/ 	.word	0x00001ac0


	//----- nvinfo : EIATTR_EXIT_INSTR_OFFSETS
	.align		4
.L_493:
        /*012c*/ 	.byte	0x04, 0x1c
        /*012e*/ 	.short	(.L_495 - .L_494)


	//   ....[0]....
.L_494:
        /*0130*/ 	.word	0x000000b0


	//   ....[1]....
        /*0134*/ 	.word	0x0000bca0


	//   ....[2]....
        /*0138*/ 	.word	0x0000c050


	//   ....[3]....
        /*013c*/ 	.word	0x0000c110


	//----- nvinfo : EIATTR_CRS_STACK_SIZE
	.align		4
.L_495:
        /*0140*/ 	.byte	0x04, 0x1e
        /*0142*/ 	.short	(.L_497 - .L_496)
.L_496:
        /*0144*/ 	.word	0x00000000


	//----- nvinfo : EIATTR_CBANK_PARAM_SIZE
	.align		4
.L_497:
        /*0148*/ 	.byte	0x03, 0x19
        /*014a*/ 	.short	0x0128


	//----- nvinfo : EIATTR_PARAM_CBANK
	.align		4
        /*014c*/ 	.byte	0x04, 0x0a
        /*014e*/ 	.short	(.L_499 - .L_498)
	.align		4
.L_498:
        /*0150*/ 	.word	index@(.nv.constant0._ZN4mmha33masked_multihead_attention_kernelItLi224ELi256ELi4ELi32ELi64ELb0ELb1EEEv26Multihead_attention_paramsIT_XT5_EE)
        /*0154*/ 	.short	0x0380
        /*0156*/ 	.short	0x0128


	//----- nvinfo : EIATTR_SW_WAR
	.align		4
.L_499:
        /*0158*/ 	.byte	0x04, 0x36
        /*015a*/ 	.short	(.L_501 - .L_500)
.L_500:
        /*015c*/ 	.word	0x00000008
.L_501:


//--------------------- .nv.info._ZN4mmha33masked_multihead_attention_kernelItLi224ELi256ELi1ELi32ELi256ELb0ELb0EEEv26Multihead_attention_paramsIT_XT5_EE --------------------------
	.section	.nv.info._ZN4mmha33masked_multihead_attention_kernelItLi224ELi256ELi1ELi32ELi256ELb0ELb0EEEv26Multihead_attention_paramsIT_XT5_EE,"",@"SHT_CUDA_INFO"
	.sectionflags	@""
	.align	4


	//----- nvinfo : EIATTR_CUDA_API_VERSION
	.align		4
        /*0000*/ 	.byte	0x04, 0x37
        /*0002*/ 	.short	(.L_503 - .L_502)
.L_502:
        /*0004*/ 	.word	0x00000082


	//----- nvinfo : EIATTR_KPARAM_INFO
	.align		4
.L_503:
        /*0008*/ 	.byte	0x04, 0x17
        /*000a*/ 	.short	(.L_505 - .L_504)
.L_504:
        /*000c*/ 	.word	0x00000000
        /*0010*/ 	.short	0x0000
        /*0012*/ 	.short	0x0000
        /*0014*/ 	.byte	0x00, 0xf0, 0xa1, 0x04


	//----- nvinfo : EIATTR_SPARSE_MMA_MASK
	.align		4
.L_505:
        /*0018*/ 	.byte	0x03, 0x50
        /*001a*/ 	.short	0x0000


	//----- nvinfo : EIATTR_MAXREG_COUNT
	.align		4
        /*001c*/ 	.byte	0x03, 0x1b
        /*001e*/ 	.short	0x00ff


	//----- nvinfo : EIATTR_NUM_BARRIERS
	.align		4
        /*0020*/ 	.byte	0x02, 0x4c
        /*0022*/ 	.byte	0x01
	.zero		1


	//----- nvinfo : EIATTR_EXTERNS
	.align		4
        /*0024*/ 	.byte	0x04, 0x0f
        /*0026*/ 	.short	(.L_507 - .L_506)


	//   ....[0]....
	.align		4
.L_506:
        /*0028*/ 	.word	index@(__assertfail)


	//----- nvinfo : EIATTR_ANNOTATIONS
	.align		4
.L_507:
        /*002c*/ 	.byte	0x04, 0x55
        /*002e*/ 	.short	(.L_509 - .L_508)


	//   ....[0]....
.L_508:
        /* <DEDUP_REMOVED lines=30> */


	//----- nvinfo : EIATTR_MERCURY_ISA_VERSION
	.align		4
.L_509:
        /*01f8*/ 	.byte	0x03, 0x5f
        /*01fa*/ 	.short	0x0101


	//----- nvinfo : EIATTR_INT_WARP_WIDE_INSTR_OFFSETS
	.align		4
        /*01fc*/ 	.byte	0x04, 0x31
        /*01fe*/ 	.short	(.L_511 - .L_510)


	//   ....[0]....
.L_510:
        /*0200*/ 	.word	0x00000ff0


	//----- nvinfo : EIATTR_COOP_GROUP_MASK_REGIDS
	.align		4
.L_511:
        /*0204*/ 	.byte	0x04, 0x29
        /*0206*/ 	.short	(.L_513 - .L_512)


	//   ....[0]....
.L_512:
        /*0208*/ 	.word	0xffffffff


	//   ....[1]....
        /*020c*/ 	.word	0xffffffff


	//   ....[2]....
        /*0210*/ 	.word	0xffffffff


	//   ....[3]....
        /*0214*/ 	.word	0xffffffff


	//   ....[4]....
        /*0218*/ 	.word	0xffffffff


	//   ....[5]....
        /*021c*/ 	.word	0xffffffff


	//   ....[6]....
        /*0220*/ 	.word	0xffffffff


	//   ....[7]....
        /*0224*/ 	.word	0xffffffff


	//   ....[8]....
        /*0228*/ 	.word	0xffffffff


	//   ....[9]....
        /*022c*/ 	.word	0xffffffff


	//   ....[10]....
        /*0230*/ 	.word	0xffffffff


	//   ....[11]....
        /*0234*/ 	.word	0xffffffff


	//   ....[12]....
        /*0238*/ 	.word	0xffffffff


	//   ....[13]....
        /*023c*/ 	.word	0xffffffff


	//   ....[14]....
        /*0240*/ 	.word	0xffffffff


	//   ....[15]....
        /*0244*/ 	.word	0xffffffff


	//   ....[16]....
        /*0248*/ 	.word	0xffffffff


	//   ....[17]....
        /*024c*/ 	.word	0xffffffff


	//   ....[18]....
        /*0250*/ 	.word	0xffffffff


	//   ....[19]....
        /*0254*/ 	.word	0xffffffff


	//   ....[20]....
        /*0258*/ 	.word	0xffffffff


	//   ....[21]....
        /*025c*/ 	.word	0xffffffff


	//   ....[22]....
        /*0260*/ 	.word	0xffffffff


	//   ....[23]....
        /*0264*/ 	.word	0x0500000f


	//   ....[24]....
        /*0268*/ 	.word	0x0500000f


	//   ....[25]....
        /*026c*/ 	.word	0x0500000f


	//   ....[26]....
        /*0270*/ 	.word	0x0500000f


	//   ....[27]....
        /*0274*/ 	.word	0x0500000f


	//----- nvinfo : EIATTR_COOP_GROUP_INSTR_OFFSETS
	.align		4
.L_513:
        /*0278*/ 	.byte	0x04, 0x28
        /*027a*/ 	.short	(.L_515 - .L_514)


	//   ....[0]....
.L_514:
        /*027c*/ 	.word	0x00002a00


	//   ....[1]....
        /*0280*/ 	.word	0x00002a20


	//   ....[2]....
        /*0284*/ 	.word	0x00002a40


	//   ....[3]....
        /*0288*/ 	.word	0x00002a60


	//   ....[4]....
        /*028c*/ 	.word	0x00002a80


	//   ....[5]....
        /*0290*/ 	.word	0x000065c0


	//   ....[6]....
        /*0294*/ 	.word	0x000065e0


	//   ....[7]....
        /*0298*/ 	.word	0x00006610


	//   ....[8]....
        /*029c*/ 	.word	0x00006630


	//   ....[9]....
        /*02a0*/ 	.word	0x00006660


	//   ....[10]....
        /*02a4*/ 	.word	0x00006710


	//   ....[11]....
        /*02a8*/ 	.word	0x00006730


	//   ....[12]....
        /*02ac*/ 	.word	0x00006750


	//   ....[13]....
        /*02b0*/ 	.word	0x00006780


	//   ....[14]....
        /*02b4*/ 	.word	0x00007e40


	//   ....[15]....
        /*02b8*/ 	.word	0x00007ef0


	//   ....[16]....
        /*02bc*/ 	.word	0x00007f80


	//   ....[17]....
        /*02c0*/ 	.word	0x00007fa0


	//   ....[18]....
        /*02c4*/ 	.word	0x00007fd0


	//   ....[19]....
        /*02c8*/ 	.word	0x00008050


	//   ....[20]....
        /*02cc*/ 	.word	0x00008070


	//   ....[21]....
        /*02d0*/ 	.word	0x00008090


	//   ....[22]....
        /*02d4*/ 	.word	0x000080c0


	//   ....[23]....
        /*02d8*/ 	.word	0x0000b900


	//   ....[24]....
        /*02dc*/ 	.word	0x0000b960


	//   ....[25]....
        /*02e0*/ 	.word	0x0000b9c0


	//   ....[26]....
        /*02e4*/ 	.word	0x0000ba20


	//   ....[27]....
        /*02e8*/ 	.word	0x0000ba80


	//----- nvinfo : EIATTR_VRC_CTA_INIT_COUNT
	.align		4
.L_515:
        /*02ec*/ 	.byte	0x02, 0x4a
	.zero		1
	.zero		1


	//----- nvinfo : EIATTR_SYSCALL_OFFSETS
	.align		4
        /*02f0*/ 	.byte	0x04, 0x46
        /*02f2*/ 	.short	(.L_517 - .L_516)


	//   ....[0]....
.L_516:
        /*02f4*/ 	.word	0x00001c60


	//----- nvinfo : EIATTR_EXIT_INSTR_OFFSETS
	.align		4
.L_517:
        /*02f8*/ 	.byte	0x04, 0x1c
        /*02fa*/ 	.short	(.L_519 - .L_518)


	//   ....[0]....
.L_518:
        /*02fc*/ 	.word	0x000000e0


	//   ....[1]....
        /*0300*/ 	.word	0x0000b440


	//   ....[2]....
        /*0304*/ 	.word	0x0000b7f0


	//   ....[3]....
        /*0308*/ 	.word	0x0000b8b0


	//----- nvinfo : EIATTR_CRS_STACK_SIZE
	.align		4
.L_519:
        /*030c*/ 	.byte	0x04, 0x1e
        /*030e*/ 	.short	(.L_521 - .L_520)
.L_520:
        /*0310*/ 	.word	0x00000000


	//----- nvinfo : EIATTR_CBANK_PARAM_SIZE
	.align		4
.L_521:
        /*0314*/ 	.byte	0x03, 0x19
        /*0316*/ 	.short	0x0128


	//----- nvinfo : EIATTR_PARAM_CBANK
	.align		4
        /*0318*/ 	.byte	0x04, 0x0a
        /*031a*/ 	.short	(.L_523 - .L_522)
	.align		4
.L_522:
        /*031c*/ 	.word	index@(.nv.constant0._ZN4mmha33masked_multihead_attention_kernelItLi224ELi256ELi1ELi32ELi256ELb0ELb0EEEv26Multihead_attention_paramsIT_XT5_EE)
        /*0320*/ 	.short	0x0380
        /*0322*/ 	.short	0x0128


	//----- nvinfo : EIATTR_SW_WAR
	.align		4
.L_523:
        /*0324*/ 	.byte	0x04, 0x36
        /*0326*/ 	.short	(.L_525 - .L_524)
.L_524:
        /*0328*/ 	.word	0x00000008
.L_525:


//--------------------- .nv.info._ZN4mmha33masked_multihead_attention_kernelItLi224ELi256ELi2ELi32ELi128ELb0ELb0EEEv26Multihead_attention_paramsIT_XT5_EE --------------------------
	.section	.nv.info._ZN4mmha33masked_multihead_attention_kernelItLi224ELi256ELi2ELi32ELi128ELb0ELb0EEEv26Multihead_attention_paramsIT_XT5_EE,"",@"SHT_CUDA_INFO"
	.sectionflags	@""
	.align	4


	//----- nvinfo : EIATTR_CUDA_API_VERSION
	.align		4
        /*0000*/ 	.byte	0x04, 0x37
        /*0002*/ 	.short	(.L_527 - .L_526)
.L_526:
        /*0004*/ 	.word	0x00000082


	//----- nvinfo : EIATTR_KPARAM_INFO
	.align		4
.L_527:
        /*0008*/ 	.byte	0x04, 0x17
        /*000a*/ 	.short	(.L_529 - .L_528)
.L_528:
        /*000c*/ 	.word	0x00000000
        /*0010*/ 	.short	0x0000
        /*0012*/ 	.short	0x0000
        /*0014*/ 	.byte	0x00, 0xf0, 0xa1, 0x04


	//----- nvinfo : EIATTR_SPARSE_MMA_MASK
	.align		4
.L_529:
        /*0018*/ 	.byte	0x03, 0x50
        /*001a*/ 	.short	0x0000


	//----- nvinfo : EIATTR_MAXREG_COUNT
	.align		4
        /*001c*/ 	.byte	0x03, 0x1b
        /*001e*/ 	.short	0x00ff


	//----- nvinfo : EIATTR_NUM_BARRIERS
	.align		4
        /*0020*/ 	.byte	0x02, 0x4c
        /*0022*/ 	.byte	0x01
	.zero		1


	//----- nvinfo : EIATTR_EXTERNS
	.align		4
        /*0024*/ 	.byte	0x04, 0x0f
        /*0026*/ 	.short	(.L_531 - .L_530)


	//   ....[0]....
	.align		4
.L_530:
        /*0028*/ 	.word	index@(__assertfail)


	//----- nvinfo : EIATTR_MERCURY_ISA_VERSION
	.align		4
.L_531:
        /*002c*/ 	.byte	0x03, 0x5f
        /*002e*/ 	.short	0x0101


	//----- nvinfo : EIATTR_COOP_GROUP_MASK_REGIDS
	.align		4
        /*0030*/ 	.byte	0x04, 0x29
        /*0032*/ 	.short	(.L_533 - .L_532)


	//   ....[0]....
.L_532:
        /*0034*/ 	.word	0xffffffff


	//   ....[1]....
        /*0038*/ 	.word	0xffffffff


	//   ....[2]....
        /*003c*/ 	.word	0xffffffff


	//   ....[3]....
        /*0040*/ 	.word	0xffffffff


	//   ....[4]....
        /*0044*/ 	.word	0xffffffff


	//   ....[5]....
        /*0048*/ 	.word	0xffffffff


	//   ....[6]....
        /*004c*/ 	.word	0xffffffff


	//   ....[7]....
        /*0050*/ 	.word	0xffffffff


	//   ....[8]....
        /*0054*/ 	.word	0xffffffff


	//   ....[9]....
        /*0058*/ 	.word	0xffffffff


	//   ....[10]....
        /*005c*/ 	.word	0xffffffff


	//   ....[11]....
        /*0060*/ 	.word	0xffffffff


	//   ....[12]....
        /*0064*/ 	.word	0xffffffff


	//   ....[13]....
        /*0068*/ 	.word	0xffffffff


	//   ....[14]....
        /*006c*/ 	.word	0xffffffff


	//   ....[15]....
        /*0070*/ 	.word	0xffffffff


	//   ....[16]....
        /*0074*/ 	.word	0xffffffff


	//   ....[17]....
        /*0078*/ 	.word	0xffffffff


	//   ....[18]....
        /*007c*/ 	.word	0xffffffff


	//   ....[19]....
        /*0080*/ 	.word	0xffffffff


	//   ....[20]....
        /*0084*/ 	.word	0xffffffff


	//   ....[21]....
        /*0088*/ 	.word	0x0500000f


	//   ....[22]....
        /*008c*/ 	.word	0x0500000f


	//   ....[23]....
        /*0090*/ 	.word	0x0500000f


	//   ....[24]....
        /*0094*/ 	.word	0x0500000f


	//   ....[25]....
        /*0098*/ 	.word	0x0500000f


	//   ....[26]....
        /*009c*/ 	.word	0x0500000f


	//   ....[27]....
        /*00a0*/ 	.word	0x0500000f


	//   ....[28]....
        /*00a4*/ 	.word	0x0500000f


	//   ....[29]....
        /*00a8*/ 	.word	0x0500000f


	//   ....[30]....
        /*00ac*/ 	.word	0x0500000f


	//----- nvinfo : EIATTR_COOP_GROUP_INSTR_OFFSETS
	.align		4
.L_533:
        /*00b0*/ 	.byte	0x04, 0x28
        /*00b2*/ 	.short	(.L_535 - .L_534)


	//   ....[0]....
.L_534:
        /*00b4*/ 	.word	0x00002820


	//   ....[1]....
        /*00b8*/ 	.word	0x00002840


	//   ....[2]....
        /*00bc*/ 	.word	0x00002860


	//   ....[3]....
        /*00c0*/ 	.word	0x00002880


	//   ....[4]....
        /*00c4*/ 	.word	0x000028a0


	//   ....[5]....
        /*00c8*/ 	.word	0x00005250


	//   ....[6]....
        /*00cc*/ 	.word	0x000054e0


	//   ....[7]....
        /*00d0*/ 	.word	0x00005500


	//   ....[8]....
        /*00d4*/ 	.word	0x00005520


	//   ....[9]....
        /*00d8*/ 	.word	0x00005540


	//   ....[10]....
        /*00dc*/ 	.word	0x00005660


	//   ....[11]....
        /*00e0*/ 	.word	0x00005690


	//   ....[12]....
        /*00e4*/ 	.word	0x000056c0


	//   ....[13]....
        /*00e8*/ 	.word	0x00006d40


	//   ....[14]....
        /*00ec*/ 	.word	0x00006dd0


	//   ....[15]....
        /*00f0*/ 	.word	0x00006e50


	//   ....[16]....
        /*00f4*/ 	.word	0x00006e80


	//   ....[17]....
        /*00f8*/ 	.word	0x00006ec0


	//   ....[18]....
        /*00fc*/ 	.word	0x00006f30


	//   ....[19]....
        /*0100*/ 	.word	0x00006f50


	//   ....[20]....
        /*0104*/ 	.word	0x00006f90


	//   ....[21]....
        /*0108*/ 	.word	0x0000a5b0


	//   ....[22]....
        /*010c*/ 	.word	0x0000a610


	//   ....[23]....
        /*0110*/ 	.word	0x0000a670


	//   ....[24]....
        /*0114*/ 	.word	0x0000a6d0


	//   ....[25]....
        /*0118*/ 	.word	0x0000a730


	//   ....[26]....
        /*011c*/ 	.word	0x0000a7b0


	//   ....[27]....
        /*0120*/ 	.word	0x0000a850


	//   ....[28]....
        /*0124*/ 	.word	0x0000a8d0


	//   ....[29]....
        /*0128*/ 	.word	0x0000a930


	//   ....[30]....
        /*012c*/ 	.word	0x0000a990


	//----- nvinfo : EIATTR_VRC_CTA_INIT_COUNT
	.align		4
.L_535:
        /*0130*/ 	.byte	0x02, 0x4a
	.zero		1
	.zero		1


	//----- nvinfo : EIATTR_SYSCALL_OFFSETS
	.align		4
        /*0134*/ 	.byte	0x04, 0x46
        /*0136*/ 	.short	(.L_537 - .L_536)


	//   ....[0]....
.L_536:
        /*0138*/ 	.word	0x00001a90


	//----- nvinfo : EIATTR_EXIT_INSTR_OFFSETS
	.align		4
.L_537:
        /*013c*/ 	.byte	0x04, 0x1c
        /*013e*/ 	.short	(.L_539 - .L_538)


	//   ....[0]....
.L_538:
        /*0140*/ 	.word	0x000000b0


	//   ....[1]....
        /*0144*/ 	.word	0x0000a0f0


	//   ....[2]....
        /*0148*/ 	.word	0x0000a4a0


	//   ....[3]....
        /*014c*/ 	.word	0x0000a560


	//----- nvinfo : EIATTR_CRS_STACK_SIZE
	.align		4
.L_539:
        /*0150*/ 	.byte	0x04, 0x1e
        /*0152*/ 	.short	(.L_541 - .L_540)
.L_540:
        /*0154*/ 	.word	0x00000000


	//----- nvinfo : EIATTR_CBANK_PARAM_SIZE
	.align		4
.L_541:
        /*0158*/ 	.byte	0x03, 0x19
        /*015a*/ 	.short	0x0128


	//----- nvinfo : EIATTR_PARAM_CBANK
	.align		4
        /*015c*/ 	.byte	0x04, 0x0a
        /*015e*/ 	.short	(.L_543 - .L_542)
	.align		4
.L_542:
        /*0160*/ 	.word	index@(.nv.constant0._ZN4mmha33masked_multihead_attention_kernelItLi224ELi256ELi2ELi32ELi128ELb0ELb0EEEv26Multihead_attention_paramsIT_XT5_EE)
        /*0164*/ 	.short	0x0380
        /*0166*/ 	.short	0x0128


	//----- nvinfo : EIATTR_SW_WAR
	.align		4
.L_543:
        /*0168*/ 	.byte	0x04, 0x36
        /*016a*/ 	.short	(.L_545 - .L_544)
.L_544:
        /*016c*/ 	.word	0x00000008
.L_545:


//--------------------- .nv.info._ZN4mmha33masked_multihead_attention_kernelItLi224ELi256ELi4ELi32ELi64ELb0ELb0EEEv26Multihead_attention_paramsIT_XT5_EE --------------------------
	.section	.nv.info._ZN4mmha33masked_multihead_attention_kernelItLi224ELi256ELi4ELi32ELi64ELb0ELb0EEEv26Multihead_attention_paramsIT_XT5_EE,"",@"SHT_CUDA_INFO"
	.sectionflags	@""
	.align	4


	//----- nvinfo : EIATTR_CUDA_API_VERSION
	.align		4
        /*0000*/ 	.byte	0x04, 0x37
        /*0002*/ 	.short	(.L_547 - .L_546)
.L_546:
        /*0004*/ 	.word	0x00000082


	//----- nvinfo : EIATTR_KPARAM_INFO
	.align		4
.L_547:
        /*0008*/ 	.byte	0x04, 0x17
        /*000a*/ 	.short	(.L_549 - .L_548)
.L_548:
        /*000c*/ 	.word	0x00000000
        /*0010*/ 	.short	0x0000
        /*0012*/ 	.short	0x0000
        /*0014*/ 	.byte	0x00, 0xf0, 0xa1, 0x04


	//----- nvinfo : EIATTR_SPARSE_MMA_MASK
	.align		4
.L_549:
        /*0018*/ 	.byte	0x03, 0x50
        /*001a*/ 	.short	0x0000


	//----- nvinfo : EIATTR_MAXREG_COUNT
	.align		4
        /*001c*/ 	.byte	0x03, 0x1b
        /*001e*/ 	.short	0x00ff


	//----- nvinfo : EIATTR_NUM_BARRIERS
	.align		4
        /*0020*/ 	.byte	0x02, 0x4c
        /*0022*/ 	.byte	0x01
	.zero		1


	//----- nvinfo : EIATTR_EXTERNS
	.align		4
        /*0024*/ 	.byte	0x04, 0x0f
        /*0026*/ 	.short	(.L_551 - .L_550)


	//   ....[0]....
	.align		4
.L_550:
        /*0028*/ 	.word	index@(__assertfail)


	//----- nvinfo : EIATTR_MERCURY_ISA_VERSION
	.align		4
.L_551:
        /*002c*/ 	.byte	0x03, 0x5f
        /*002e*/ 	.short	0x0101


	//----- nvinfo : EIATTR_COOP_GROUP_MASK_REGIDS
	.align		4
        /*0030*/ 	.byte	0x04, 0x29
        /*0032*/ 	.short	(.L_553 - .L_552)


	//   ....[0]....
.L_552:
        /*0034*/ 	.word	0xffffffff


	//   ....[1]....
        /*0038*/ 	.word	0xffffffff


	//   ....[2]....
        /*003c*/ 	.word	0xffffffff


	//   ....[3]....
        /*0040*/ 	.word	0xffffffff


	//   ....[4]....
        /*0044*/ 	.word	0xffffffff


	//   ....[5]....
        /*0048*/ 	.word	0xffffffff


	//   ....[6]....
        /*004c*/ 	.word	0xffffffff


	//   ....[7]....
        /*0050*/ 	.word	0xffffffff


	//   ....[8]....
        /*0054*/ 	.word	0xffffffff


	//   ....[9]....
        /*0058*/ 	.word	0xffffffff


	//   ....[10]....
        /*005c*/ 	.word	0xffffffff


	//   ....[11]....
        /*0060*/ 	.word	0xffffffff


	//   ....[12]....
        /*0064*/ 	.word	0xffffffff


	//   ....[13]....
        /*0068*/ 	.word	0xffffffff


	//   ....[14]....
        /*006c*/ 	.word	0xffffffff


	//   ....[15]....
        /*0070*/ 	.word	0xffffffff


	//   ....[16]....
        /*0074*/ 	.word	0xffffffff


	//   ....[17]....
        /*0078*/ 	.word	0xffffffff


	//   ....[18]....
        /*007c*/ 	.word	0xffffffff


	//   ....[19]....
        /*0080*/ 	.word	0x0500000f


	//   ....[20]....
        /*0084*/ 	.word	0x0500000f


	//   ....[21]....
        /*0088*/ 	.word	0x0500000f


	//   ....[22]....
        /*008c*/ 	.word	0x0500000f


	//   ....[23]....
        /*0090*/ 	.word	0x0500000f


	//   ....[24]....
        /*0094*/ 	.word	0x0500000f


	//   ....[25]....
        /*0098*/ 	.word	0x0500000f


	//   ....[26]....
        /*009c*/ 	.word	0x0500000f


	//   ....[27]....
        /*00a0*/ 	.word	0x0500000f


	//   ....[28]....
        /*00a4*/ 	.word	0x0500000f


	//----- nvinfo : EIATTR_COOP_GROUP_INSTR_OFFSETS
	.align		4
.L_553:
        /*00a8*/ 	.byte	0x04, 0x28
        /*00aa*/ 	.short	(.L_555 - .L_554)


	//   ....[0]....
.L_554:
        /*00ac*/ 	.word	0x000027d0


	//   ....[1]....
        /*00b0*/ 	.word	0x000027f0


	//   ....[2]....
        /*00b4*/ 	.word	0x00002810


	//   ....[3]....
        /*00b8*/ 	.word	0x00002830


	//   ....[4]....
        /*00bc*/ 	.word	0x00002850


	//   ....[5]....
        /*00c0*/ 	.word	0x00004e50


	//   ....[6]....
        /*00c4*/ 	.word	0x00004e70


	//   ....[7]....
        /*00c8*/ 	.word	0x00005150


	//   ....[8]....
        /*00cc*/ 	.word	0x00005170


	//   ....[9]....
        /*00d0*/ 	.word	0x00005190


	//   ....[10]....
        /*00d4*/ 	.word	0x000052c0


	//   ....[11]....
        /*00d8*/ 	.word	0x000052f0


	//   ....[12]....
        /*00dc*/ 	.word	0x00006980


	//   ....[13]....
        /*00e0*/ 	.word	0x00006a40


	//   ....[14]....
        /*00e4*/ 	.word	0x00006ac0


	//   ....[15]....
        /*00e8*/ 	.word	0x00006af0


	//   ....[16]....
        /*00ec*/ 	.word	0x00006b20


	//   ....[17]....
        /*00f0*/ 	.word	0x00006ba0


	//   ....[18]....
        /*00f4*/ 	.word	0x00006bc0


	//   ....[19]....
        /*00f8*/ 	.word	0x00009fa0


	//   ....[20]....
        /*00fc*/ 	.word	0x0000a000


	//   ....[21]....
        /*0100*/ 	.word	0x0000a060


	//   ....[22]....
        /*0104*/ 	.word	0x0000a0c0


	//   ....[23]....
        /*0108*/ 	.word	0x0000a120


	//   ....[24]....
        /*010c*/ 	.word	0x0000a1a0


	//   ....[25]....
        /*0110*/ 	.word	0x0000a220


	//   ....[26]....
        /*0114*/ 	.word	0x0000a2b0


	//   ....[27]....
        /*0118*/ 	.word	0x0000a330


	//   ....[28]....
        /*011c*/ 	.word	0x0000a390


	//----- nvinfo : EIATTR_VRC_CTA_INIT_COUNT
	.align		4
.L_555:
        /*0120*/ 	.byte	0x02, 0x4a
	.zero		1
	.zero		1


	//----- nvinfo : EIATTR_SYSCALL_OFFSETS
	.align		4
        /*0124*/ 	.byte	0x04, 0x46
        /*0126*/ 	.short	(.L_557 - .L_556)


	//   ....[0]....
.L_556:
        /*0128*/ 	.word	0x00001a40


	//----- nvinfo : EIATTR_EXIT_INSTR_OFFSETS
	.align		4
.L_557:
        /*012c*/ 	.byte	0x04, 0x1c
        /*012e*/ 	.short	(.L_559 - .L_558)


	//   ....[0]....
.L_558:
        /*0130*/ 	.word	0x000000b0


	//   ....[1]....
        /*0134*/ 	.word	0x00009ae0


	//   ....[2]....
        /*0138*/ 	.word	0x00009e90


	//   ....[3]....
        /*013c*/ 	.word	0x00009f50


	//----- nvinfo : EIATTR_CRS_STACK_SIZE
	.align		4
.L_559:
        /*0140*/ 	.byte	0x04, 0x1e
        /*0142*/ 	.short	(.L_561 - .L_560)
.L_560:
        /*0144*/ 	.word	0x00000000


	//----- nvinfo : EIATTR_CBANK_PARAM_SIZE
	.align		4
.L_561:
        /*0148*/ 	.byte	0x03, 0x19
        /*014a*/ 	.short	0x0128


	//----- nvinfo : EIATTR_PARAM_CBANK
	.align		4
        /*014c*/ 	.byte	0x04, 0x0a
        /*014e*/ 	.short	(.L_563 - .L_562)
	.align		4
.L_562:
        /*0150*/ 	.word	index@(.nv.constant0._ZN4mmha33masked_multihead_attention_kernelItLi224ELi256ELi4ELi32ELi64ELb0ELb0EEEv26Multihead_attention_paramsIT_XT5_EE)
        /*0154*/ 	.short	0x0380
        /*0156*/ 	.short	0x0128


	//----- nvinfo : EIATTR_SW_WAR
	.align		4
.L_563:
        /*0158*/ 	.byte	0x04, 0x36
        /*015a*/ 	.short	(.L_565 - .L_564)
.L_564:
        /*015c*/ 	.word	0x00000008
.L_565:


//--------------------- .nv.info._ZN4mmha33masked_multihead_attention_kernelIfLi224ELi256ELi1ELi64ELi256ELb0ELb1EEEv26Multihead_attention_paramsIT_XT5_EE --------------------------
	.section	.nv.info._ZN4mmha33masked_multihead_attention_kernelIfLi224ELi256ELi1ELi64ELi256ELb0ELb1EEEv26Multihead_attention_paramsIT_XT5_EE,"",@"SHT_CUDA_INFO"
	.sectionflags	@""
	.align	4


	//----- nvinfo : EIATTR_CUDA_API_VERSION
	.align		4
        /*0000*/ 	.byte	0x04, 0x37
        /*0002*/ 	.short	(.L_567 - .L_566)
.L_566:
        /*0004*/ 	.word	0x00000082


	//----- nvinfo : EIATTR_KPARAM_INFO
	.align		4
.L_567:
        /*0008*/ 	.byte	0x04, 0x17
        /*000a*/ 	.short	(.L_569 - .L_568)
.L_568:
        /*000c*/ 	.word	0x00000000
        /*0010*/ 	.short	0x0000
        /*0012*/ 	.short	0x0000
        /*0014*/ 	.byte	0x00, 0xf0, 0xa1, 0x04


	//----- nvinfo : EIATTR_SPARSE_MMA_MASK
	.align		4
.L_569:
        /*0018*/ 	.byte	0x03, 0x50
        /*001a*/ 	.short	0x0000


	//----- nvinfo : EIATTR_MAXREG_COUNT
	.align		4
        /*001c*/ 	.byte	0x03, 0x1b
        /*001e*/ 	.short	0x00ff


	//----- nvinfo : EIATTR_NUM_BARRIERS
	.align		4
        /*0020*/ 	.byte	0x02, 0x4c
        /*0022*/ 	.byte	0x01
	.zero		1


	//----- nvinfo : EIATTR_EXTERNS
	.align		4
        /*0024*/ 	.byte	0x04, 0x0f
        /*0026*/ 	.short	(.L_571 - .L_570)


	//   ....[0]....
	.align		4
.L_570:
        /*0028*/ 	.word	index@(__assertfail)


	//----- nvinfo : EIATTR_ANNOTATIONS
	.align		4
.L_571:
        /*002c*/ 	.byte	0x04, 0x55
        /*002e*/ 	.short	(.L_573 - .L_572)


	//   ....[0]....
.L_572:
        /* <DEDUP_REMOVED lines=264> */


	//----- nvinfo : EIATTR_MERCURY_ISA_VERSION
	.align		4
.L_573:
        /*10a0*/ 	.byte	0x03, 0x5f
        /*10a2*/ 	.short	0x0101


	//----- nvinfo : EIATTR_INT_WARP_WIDE_INSTR_OFFSETS
	.align		4
        /*10a4*/ 	.byte	0x04, 0x31
        /*10a6*/ 	.short	(.L_575 - .L_574)


	//   ....[0]....
.L_574:
        /*10a8*/ 	.word	0x00000ab0


	//----- nvinfo : EIATTR_COOP_GROUP_MASK_REGIDS
	.align		4
.L_575:
        /*10ac*/ 	.byte	0x04, 0x29
        /*10ae*/ 	.short	(.L_577 - .L_576)


	//   ....[0]....
.L_576:
        /*10b0*/ 	.word	0xffffffff


	//   ....[1]....
        /*10b4*/ 	.word	0xffffffff


	//   ....[2]....
        /*10b8*/ 	.word	0xffffffff


	//   ....[3]....
        /*10bc*/ 	.word	0xffffffff


	//   ....[4]....
        /*10c0*/ 	.word	0xffffffff


	//   ....[5]....
        /*10c4*/ 	.word	0xffffffff


	//   ....[6]....
        /*10c8*/ 	.word	0xffffffff


	//   ....[7]....
        /*10cc*/ 	.word	0xffffffff


	//   ....[8]....
        /*10d0*/ 	.word	0xffffffff


	//   ....[9]....
        /*10d4*/ 	.word	0xffffffff


	//   ....[10]....
        /*10d8*/ 	.word	0xffffffff


	//   ....[11]....
        /*10dc*/ 	.word	0xffffffff


	//   ....[12]....
        /*10e0*/ 	.word	0xffffffff


	//   ....[13]....
        /*10e4*/ 	.word	0xffffffff


	//   ....[14]....
        /*10e8*/ 	.word	0xffffffff


	//   ....[15]....
        /*10ec*/ 	.word	0xffffffff


	//   ....[16]....
        /*10f0*/ 	.word	0xffffffff


	//   ....[17]....
        /*10f4*/ 	.word	0xffffffff


	//   ....[18]....
        /*10f8*/ 	.word	0xffffffff


	//   ....[19]....
        /*10fc*/ 	.word	0xffffffff


	//   ....[20]....
        /*1100*/ 	.word	0xffffffff


	//   ....[21]....
        /*1104*/ 	.word	0xffffffff


	//   ....[22]....
        /*1108*/ 	.word	0xffffffff


	//   ....[23]....
        /*110c*/ 	.word	0xffffffff


	//   ....[24]....
        /*1110*/ 	.word	0xffffffff


	//----- nvinfo : EIATTR_COOP_GROUP_INSTR_OFFSETS
	.align		4
.L_577:
        /*1114*/ 	.byte	0x04, 0x28
        /*1116*/ 	.short	(.L_579 - .L_578)


	//   ....[0]....
.L_578:
        /*1118*/ 	.word	0x00001b50


	//   ....[1]....
        /*111c*/ 	.word	0x00001bd0


	//   ....[2]....
        /*1120*/ 	.word	0x00001c10


	//   ....[3]....
        /*1124*/ 	.word	0x00001c30


	//   ....[4]....
        /*1128*/ 	.word	0x00001c70


	//   ....[5]....
        /*112c*/ 	.word	0x00001d20


	//   ....[6]....
        /*1130*/ 	.word	0x00001d40


	//   ....[7]....
        /*1134*/ 	.word	0x0000cb40


	//   ....[8]....
        /*1138*/ 	.word	0x0000cb60


	//   ....[9]....
        /*113c*/ 	.word	0x0000cb90


	//   ....[10]....
        /*1140*/ 	.word	0x0000cbc0


	//   ....[11]....
        /*1144*/ 	.word	0x0000cc00


	//   ....[12]....
        /*1148*/ 	.word	0x0000cca0


	//   ....[13]....
        /*114c*/ 	.word	0x0000ccd0


	//   ....[14]....
        /*1150*/ 	.word	0x0000ccf0


	//   ....[15]....
        /*1154*/ 	.word	0x0000cd10


	//   ....[16]....
        /*1158*/ 	.word	0x0000e380


	//   ....[17]....
        /*115c*/ 	.word	0x0000e420


	//   ....[18]....
        /*1160*/ 	.word	0x0000e450


	//   ....[19]....
        /*1164*/ 	.word	0x0000e470


	//   ....[20]....
        /*1168*/ 	.word	0x0000e490


	//   ....[21]....
        /*116c*/ 	.word	0x0000e4f0


	//   ....[22]....
        /*1170*/ 	.word	0x0000e510


	//   ....[23]....
        /*1174*/ 	.word	0x0000e540


	//   ....[24]....
        /*1178*/ 	.word	0x0000e560


	//----- nvinfo : EIATTR_VRC_CTA_INIT_COUNT
	.align		4
.L_579:
        /*117c*/ 	.byte	0x02, 0x4a
	.zero		1
	.zero		1


	//----- nvinfo : EIATTR_SYSCALL_OFFSETS
	.align		4
        /*1180*/ 	.byte	0x04, 0x46
        /*1182*/ 	.short	(.L_581 - .L_580)


	//   ....[0]....
.L_580:
        /*1184*/ 	.word	0x000013b0


	//----- nvinfo : EIATTR_EXIT_INSTR_OFFSETS
	.align		4
.L_581:
        /*1188*/ 	.byte	0x04, 0x1c
        /*118a*/ 	.short	(.L_583 - .L_582)


	//   ....[0]....
.L_582:
        /*118c*/ 	.word	0x000000e0


	//   ....[1]....
        /*1190*/ 	.word	0x00012270


	//   ....[2]....
        /*1194*/ 	.word	0x00012490


	//   ....[3]....
        /*1198*/ 	.word	0x000124e0


	//----- nvinfo : EIATTR_CRS_STACK_SIZE
	.align		4
.L_583:
        /*119c*/ 	.byte	0x04, 0x1e
        /*119e*/ 	.short	(.L_585 - .L_584)
.L_584:
        /*11a0*/ 	.word	0x00000000


	//----- nvinfo : EIATTR_CBANK_PARAM_SIZE
	.align		4
.L_585:
        /*11a4*/ 	.byte	0x03, 0x19
        /*11a6*/ 	.short	0x0128


	//----- nvinfo : EIATTR_PARAM_CBANK
	.align		4
        /*11a8*/ 	.byte	0x04, 0x0a
        /*11aa*/ 	.short	(.L_587 - .L_586)
	.align		4
.L_586:
        /*11ac*/ 	.word	index@(.nv.constant0._ZN4mmha33masked_multihead_attention_kernelIfLi224ELi256ELi1ELi64ELi256ELb0ELb1EEEv26Multihead_attention_paramsIT_XT5_EE)
        /*11b0*/ 	.short	0x0380
        /*11b2*/ 	.short	0x0128


	//----- nvinfo : EIATTR_SW_WAR
	.align		4
.L_587:
        /*11b4*/ 	.byte	0x04, 0x36
        /*11b6*/ 	.short	(.L_589 - .L_588)
.L_588:
        /*11b8*/ 	.word	0x00000008
.L_589:


//--------------------- .nv.info._ZN4mmha33masked_multihead_attention_kernelIfLi224ELi256ELi2ELi64ELi128ELb0ELb1EEEv26Multihead_attention_paramsIT_XT5_EE --------------------------
	.section	.nv.info._ZN4mmha33masked_multihead_attention_kernelIfLi224ELi256ELi2ELi64ELi128ELb0ELb1EEEv26Multihead_attention_paramsIT_XT5_EE,"",@"SHT_CUDA_INFO"
	.sectionflags	@""
	.align	4


	//----- nvinfo : EIATTR_CUDA_API_VERSION
	.align		4
        /*0000*/ 	.byte	0x04, 0x37
        /*0002*/ 	.short	(.L_591 - .L_590)
.L_590:
        /*0004*/ 	.word	0x00000082


	//----- nvinfo : EIATTR_KPARAM_INFO
	.align		4
.L_591:
        /*0008*/ 	.byte	0x04, 0x17
        /*000a*/ 	.short	(.L_593 - .L_592)
.L_592:
        /*000c*/ 	.word	0x00000000
        /*0010*/ 	.short	0x0000
        /*0012*/ 	.short	0x0000
        /*0014*/ 	.byte	0x00, 0xf0, 0xa1, 0x04


	//----- nvinfo : EIATTR_SPARSE_MMA_MASK
	.align		4
.L_593:
        /*0018*/ 	.byte	0x03, 0x50
        /*001a*/ 	.short	0x0000


	//----- nvinfo : EIATTR_MAXREG_COUNT
	.align		4
        /*001c*/ 	.byte	0x03, 0x1b
        /*001e*/ 	.short	0x00ff


	//----- nvinfo : EIATTR_NUM_BARRIERS
	.align		4
        /*0020*/ 	.byte	0x02, 0x4c
        /*0022*/ 	.byte	0x01
	.zero		1


	//----- nvinfo : EIATTR_EXTERNS
	.align		4
        /*0024*/ 	.byte	0x04, 0x0f
        /*0026*/ 	.short	(.L_595 - .L_594)


	//   ....[0]....
	.align		4
.L_594:
        /*0028*/ 	.word	index@(__assertfail)


	//----- nvinfo : EIATTR_ANNOTATIONS
	.align		4
.L_595:
        /*002c*/ 	.byte	0x04, 0x55
        /*002e*/ 	.short	(.L_597 - .L_596)


	//   ....[0]....
.L_596:
        /* <DEDUP_REMOVED lines=25> */


	//----- nvinfo : EIATTR_MERCURY_ISA_VERSION
	.align		4
.L_597:
        /*01a8*/ 	.byte	0x03, 0x5f
        /*01aa*/ 	.short	0x0101


	//----- nvinfo : EIATTR_INT_WARP_WIDE_INSTR_OFFSETS
	.align		4
        /*01ac*/ 	.byte	0x04, 0x31
        /*01ae*/ 	.short	(.L_599 - .L_598)


	//   ....[0]....
.L_598:
        /*01b0*/ 	.word	0x00000af0


	//----- nvinfo : EIATTR_COOP_GROUP_MASK_REGIDS
	.align		4
.L_599:
        /*01b4*/ 	.byte	0x04, 0x29
        /*01b6*/ 	.short	(.L_601 - .L_600)


	//   ....[0]....
.L_600:
        /*01b8*/ 	.word	0xffffffff


	//   ....[1]....
        /*01bc*/ 	.word	0xffffffff


	//   ....[2]....
        /*01c0*/ 	.word	0xffffffff


	//   ....[3]....
        /*01c4*/ 	.word	0xffffffff


	//   ....[4]....
        /*01c8*/ 	.word	0xffffffff


	//   ....[5]....
        /*01cc*/ 	.word	0xffffffff


	//   ....[6]....
        /*01d0*/ 	.word	0xffffffff


	//   ....[7]....
        /*01d4*/ 	.word	0xffffffff


	//   ....[8]....
        /*01d8*/ 	.word	0xffffffff


	//   ....[9]....
        /*01dc*/ 	.word	0xffffffff


	//   ....[10]....
        /*01e0*/ 	.word	0xffffffff


	//   ....[11]....
        /*01e4*/ 	.word	0xffffffff


	//   ....[12]....
        /*01e8*/ 	.word	0xffffffff


	//   ....[13]....
        /*01ec*/ 	.word	0xffffffff


	//   ....[14]....
        /*01f0*/ 	.word	0xffffffff


	//   ....[15]....
        /*01f4*/ 	.word	0xffffffff


	//   ....[16]....
        /*01f8*/ 	.word	0xffffffff


	//   ....[17]....
        /*01fc*/ 	.word	0xffffffff


	//   ....[18]....
        /*0200*/ 	.word	0xffffffff


	//   ....[19]....
        /*0204*/ 	.word	0xffffffff


	//   ....[20]....
        /*0208*/ 	.word	0xffffffff


	//   ....[21]....
        /*020c*/ 	.word	0xffffffff


	//   ....[22]....
        /*0210*/ 	.word	0xffffffff


	//   ....[23]....
        /*0214*/ 	.word	0x0500000f


	//   ....[24]....
        /*0218*/ 	.word	0x0500000f


	//   ....[25]....
        /*021c*/ 	.word	0x0500000f


	//   ....[26]....
        /*0220*/ 	.word	0x0500000f


	//   ....[27]....
        /*0224*/ 	.word	0x0500000f


	//----- nvinfo : EIATTR_COOP_GROUP_INSTR_OFFSETS
	.align		4
.L_601:
        /*0228*/ 	.byte	0x04, 0x28
        /*022a*/ 	.short	(.L_603 - .L_602)


	//   ....[0]....
.L_602:
        /*022c*/ 	.word	0x00001b80


	//   ....[1]....
        /*0230*/ 	.word	0x00001c30


	//   ....[2]....
        /*0234*/ 	.word	0x00001c70


	//   ....[3]....
        /*0238*/ 	.word	0x00001c90


	//   ....[4]....
        /*023c*/ 	.word	0x00001cc0


	//   ....[5]....
        /*0240*/ 	.word	0x00001d40


	//   ....[6]....
        /*0244*/ 	.word	0x00001d60


	//   ....[7]....
        /*0248*/ 	.word	0x0000a530


	//   ....[8]....
        /*024c*/ 	.word	0x0000a880


	//   ....[9]....
        /*0250*/ 	.word	0x0000a8a0


	//   ....[10]....
        /*0254*/ 	.word	0x0000a8c0


	//   ....[11]....
        /*0258*/ 	.word	0x0000a8e0


	//   ....[12]....
        /*025c*/ 	.word	0x0000aa20


	//   ....[13]....
        /*0260*/ 	.word	0x0000aa50


	//   ....[14]....
        /*0264*/ 	.word	0x0000aa80


	//   ....[15]....
        /*0268*/ 	.word	0x0000c100


	//   ....[16]....
        /*026c*/ 	.word	0x0000c1a0


	//   ....[17]....
        /*0270*/ 	.word	0x0000c1c0


	//   ....[18]....
        /*0274*/ 	.word	0x0000c1e0


	//   ....[19]....
        /*0278*/ 	.word	0x0000c200


	//   ....[20]....
        /*027c*/ 	.word	0x0000c260


	//   ....[21]....
        /*0280*/ 	.word	0x0000c290


	//   ....[22]....
        /*0284*/ 	.word	0x0000c2d0


	//   ....[23]....
        /*0288*/ 	.word	0x00010230


	//   ....[24]....
        /*028c*/ 	.word	0x000102d0


	//   ....[25]....
        /*0290*/ 	.word	0x00010350


	//   ....[26]....
        /*0294*/ 	.word	0x000103b0


	//   ....[27]....
        /*0298*/ 	.word	0x00010410


	//----- nvinfo : EIATTR_VRC_CTA_INIT_COUNT
	.align		4
.L_603:
        /*029c*/ 	.byte	0x02, 0x4a
	.zero		1
	.zero		1


	//----- nvinfo : EIATTR_SYSCALL_OFFSETS
	.align		4
        /*02a0*/ 	.byte	0x04, 0x46
        /*02a2*/ 	.short	(.L_605 - .L_604)


	//   ....[0]....
.L_604:
        /*02a4*/ 	.word	0x000013e0


	//----- nvinfo : EIATTR_EXIT_INSTR_OFFSETS
	.align		4
.L_605:
        /*02a8*/ 	.byte	0x04, 0x1c
        /*02aa*/ 	.short	(.L_607 - .L_606)


	//   ....[0]....
.L_606:
        /*02ac*/ 	.word	0x000000e0


	//   ....[1]....
        /*02b0*/ 	.word	0x0000ff50


	//   ....[2]....
        /*02b4*/ 	.word	0x00010170


	//   ....[3]....
        /*02b8*/ 	.word	0x000101c0


	//----- nvinfo : EIATTR_CRS_STACK_SIZE
	.align		4
.L_607:
        /*02bc*/ 	.byte	0x04, 0x1e
        /*02be*/ 	.short	(.L_609 - .L_608)
.L_608:
        /*02c0*/ 	.word	0x00000000


	//----- nvinfo : EIATTR_CBANK_PARAM_SIZE
	.align		4
.L_609:
        /*02c4*/ 	.byte	0x03, 0x19
        /*02c6*/ 	.short	0x0128


	//----- nvinfo : EIATTR_PARAM_CBANK
	.align		4
        /*02c8*/ 	.byte	0x04, 0x0a
        /*02ca*/ 	.short	(.L_611 - .L_610)
	.align		4
.L_610:
        /*02cc*/ 	.word	index@(.nv.constant0._ZN4mmha33masked_multihead_attention_kernelIfLi224ELi256ELi2ELi64ELi128ELb0ELb1EEEv26Multihead_attention_paramsIT_XT5_EE)
        /*02d0*/ 	.short	0x0380
        /*02d2*/ 	.short	0x0128


	//----- nvinfo : EIATTR_SW_WAR
	.align		4
.L_611:
        /*02d4*/ 	.byte	0x04, 0x36
        /*02d6*/ 	.short	(.L_613 - .L_612)
.L_612:
        /*02d8*/ 	.word	0x00000008
.L_613:


//--------------------- .nv.info._ZN4mmha33masked_multihead_attention_kernelIfLi224ELi256ELi4ELi64ELi64ELb0ELb1EEEv26Multihead_attention_paramsIT_XT5_EE --------------------------
	.section	.nv.info._ZN4mmha33masked_multihead_attention_kernelIfLi224ELi256ELi4ELi64ELi64ELb0ELb1EEEv26Multihead_attention_paramsIT_XT5_EE,"",@"SHT_CUDA_INFO"
	.sectionflags	@""
	.align	4


	//----- nvinfo : EIATTR_CUDA_API_VERSION
	.align		4
        /*0000*/ 	.byte	0x04, 0x37
        /*0002*/ 	.short	(.L_615 - .L_614)
.L_614:
        /*0004*/ 	.word	0x00000082


	//----- nvinfo : EIATTR_KPARAM_INFO
	.align		4
.L_615:
        /*0008*/ 	.byte	0x04, 0x17
        /*000a*/ 	.short	(.L_617 - .L_616)
.L_616:
        /*000c*/ 	.word	0x00000000
        /*0010*/ 	.short	0x0000
        /*0012*/ 	.short	0x0000
        /*0014*/ 	.byte	0x00, 0xf0, 0xa1, 0x04


	//----- nvinfo : EIATTR_SPARSE_MMA_MASK
	.align		4
.L_617:
        /*0018*/ 	.byte	0x03, 0x50
        /*001a*/ 	.short	0x0000


	//----- nvinfo : EIATTR_MAXREG_COUNT
	.align		4
        /*001c*/ 	.byte	0x03, 0x1b
        /*001e*/ 	.short	0x00ff


	//----- nvinfo : EIATTR_NUM_BARRIERS
	.align		4
        /*0020*/ 	.byte	0x02, 0x4c
        /*0022*/ 	.byte	0x01
	.zero		1


	//----- nvinfo : EIATTR_EXTERNS
	.align		4
        /*0024*/ 	.byte	0x04, 0x0f
        /*0026*/ 	.short	(.L_619 - .L_618)


	//   ....[0]....
	.align		4
.L_618:
        /*0028*/ 	.word	index@(__assertfail)


	//----- nvinfo : EIATTR_MERCURY_ISA_VERSION
	.align		4
.L_619:
        /*002c*/ 	.byte	0x03, 0x5f
        /*002e*/ 	.short	0x0101


	//----- nvinfo : EIATTR_COOP_GROUP_MASK_REGIDS
	.align		4
        /*0030*/ 	.byte	0x04, 0x29
        /*0032*/ 	.short	(.L_621 - .L_620)


	//   ....[0]....
.L_620:
        /*0034*/ 	.word	0xffffffff


	//   ....[1]....
        /*0038*/ 	.word	0xffffffff


	//   ....[2]....
        /*003c*/ 	.word	0xffffffff


	//   ....[3]....
        /*0040*/ 	.word	0xffffffff


	//   ....[4]....
        /*0044*/ 	.word	0xffffffff


	//   ....[5]....
        /*0048*/ 	.word	0xffffffff


	//   ....[6]....
        /*004c*/ 	.word	0xffffffff


	//   ....[7]....
        /*0050*/ 	.word	0xffffffff


	//   ....[8]....
        /*0054*/ 	.word	0xffffffff


	//   ....[9]....
        /*0058*/ 	.word	0xffffffff


	//   ....[10]....
        /*005c*/ 	.word	0xffffffff


	//   ....[11]....
        /*0060*/ 	.word	0xffffffff


	//   ....[12]....
        /*0064*/ 	.word	0xffffffff


	//   ....[13]....
        /*0068*/ 	.word	0xffffffff


	//   ....[14]....
        /*006c*/ 	.word	0xffffffff


	//   ....[15]....
        /*0070*/ 	.word	0xffffffff


	//   ....[16]....
        /*0074*/ 	.word	0xffffffff


	//   ....[17]....
        /*0078*/ 	.word	0xffffffff


	//   ....[18]....
        /*007c*/ 	.word	0xffffffff


	//   ....[19]....
        /*0080*/ 	.word	0xffffffff


	//   ....[20]....
        /*0084*/ 	.word	0xffffffff


	//   ....[21]....
        /*0088*/ 	.word	0x0500000f


	//   ....[22]....
        /*008c*/ 	.word	0x0500000f


	//   ....[23]....
        /*0090*/ 	.word	0x0500000f


	//   ....[24]....
        /*0094*/ 	.word	0x0500000f


	//   ....[25]....
        /*0098*/ 	.word	0x0500000f


	//----- nvinfo : EIATTR_COOP_GROUP_INSTR_OFFSETS
	.align		4
.L_621:
        /*009c*/ 	.byte	0x04, 0x28
        /*009e*/ 	.short	(.L_623 - .L_622)


	//   ....[0]....
.L_622:
        /*00a0*/ 	.word	0x000019c0


	//   ....[1]....
        /*00a4*/ 	.word	0x00001a30


	//   ....[2]....
        /*00a8*/ 	.word	0x00001a60


	//   ....[3]....
        /*00ac*/ 	.word	0x00001a80


	//   ....[4]....
        /*00b0*/ 	.word	0x00001ab0


	//   ....[5]....
        /*00b4*/ 	.word	0x00001b70


	//   ....[6]....
        /*00b8*/ 	.word	0x00001ba0


	//   ....[7]....
        /*00bc*/ 	.word	0x00009430


	//   ....[8]....
        /*00c0*/ 	.word	0x00009450


	//   ....[9]....
        /*00c4*/ 	.word	0x000096e0


	//   ....[10]....
        /*00c8*/ 	.word	0x00009700


	//   ....[11]....
        /*00cc*/ 	.word	0x00009720


	//   ....[12]....
        /*00d0*/ 	.word	0x00009860


	//   ....[13]....
        /*00d4*/ 	.word	0x000098b0


	//   ....[14]....
        /*00d8*/ 	.word	0x0000aef0


	//   ....[15]....
        /*00dc*/ 	.word	0x0000afa0


	//   ....[16]....
        /*00e0*/ 	.word	0x0000afd0


	//   ....[17]....
        /*00e4*/ 	.word	0x0000aff0


	//   ....[18]....
        /*00e8*/ 	.word	0x0000b010


	//   ....[19]....
        /*00ec*/ 	.word	0x0000b080


	//   ....[20]....
        /*00f0*/ 	.word	0x0000b0a0


	//   ....[21]....
        /*00f4*/ 	.word	0x0000edc0


	//   ....[22]....
        /*00f8*/ 	.word	0x0000ee40


	//   ....[23]....
        /*00fc*/ 	.word	0x0000eed0


	//   ....[24]....
        /*0100*/ 	.word	0x0000ef50


	//   ....[25]....
        /*0104*/ 	.word	0x0000efb0


	//----- nvinfo : EIATTR_VRC_CTA_INIT_COUNT
	.align		4
.L_623:
        /*0108*/ 	.byte	0x02, 0x4a
	.zero		1
	.zero		1


	//----- nvinfo : EIATTR_SYSCALL_OFFSETS
	.align		4
        /*010c*/ 	.byte	0x04, 0x46
        /*010e*/ 	.short	(.L_625 - .L_624)


	//   ....[0]....
.L_624:
        /*0110*/ 	.word	0x00001220


	//----- nvinfo : EIATTR_EXIT_INSTR_OFFSETS
	.align		4
.L_625:
        /*0114*/ 	.byte	0x04, 0x1c
        /*0116*/ 	.short	(.L_627 - .L_626)


	//   ....[0]....
.L_626:
        /*0118*/ 	.word	0x000000b0


	//   ....[1]....
        /*011c*/ 	.word	0x0000eaf0


	//   ....[2]....
        /*0120*/ 	.word	0x0000ed10


	//   ....[3]....
        /*0124*/ 	.word	0x0000ed60


	//----- nvinfo : EIATTR_CRS_STACK_SIZE
	.align		4
.L_627:
        /*0128*/ 	.byte	0x04, 0x1e
        /*012a*/ 	.short	(.L_629 - .L_628)
.L_628:
        /*012c*/ 	.word	0x00000000


	//----- nvinfo : EIATTR_CBANK_PARAM_SIZE
	.align		4
.L_629:
        /*0130*/ 	.byte	0x03, 0x19
        /*0132*/ 	.short	0x0128


	//----- nvinfo : EIATTR_PARAM_CBANK
	.align		4
        /*0134*/ 	.byte	0x04, 0x0a
        /*0136*/ 	.short	(.L_631 - .L_630)
	.align		4
.L_630:
        /*0138*/ 	.word	index@(.nv.constant0._ZN4mmha33masked_multihead_attention_kernelIfLi224ELi256ELi4ELi64ELi64ELb0ELb1EEEv26Multihead_attention_paramsIT_XT5_EE)
        /*013c*/ 	.short	0x0380
        /*013e*/ 	.short	0x0128


	//----- nvinfo : EIATTR_SW_WAR
	.align		4
.L_631:
        /*0140*/ 	.byte	0x04, 0x36
        /*0142*/ 	.short	(.L_633 - .L_632)
.L_632:
        /*0144*/ 	.word	0x00000008
.L_633:


//--------------------- .nv.info._ZN4mmha33masked_multihead_attention_kernelIfLi224ELi256ELi1ELi64ELi256ELb0ELb0EEEv26Multihead_attention_paramsIT_XT5_EE --------------------------
	.section	.nv.info._ZN4mmha33masked_multihead_attention_kernelIfLi224ELi256ELi1ELi64ELi256ELb0ELb0EEEv26Multihead_attention_paramsIT_XT5_EE,"",@"SHT_CUDA_INFO"
	.sectionflags	@""
	.align	4


	//----- nvinfo : EIATTR_CUDA_API_VERSION
	.align		4
        /*0000*/ 	.byte	0x04, 0x37
        /*0002*/ 	.short	(.L_635 - .L_634)
.L_634:
        /*0004*/ 	.word	0x00000082


	//----- nvinfo : EIATTR_KPARAM_INFO
	.align		4
.L_635:
        /*0008*/ 	.byte	0x04, 0x17
        /*000a*/ 	.short	(.L_637 - .L_636)
.L_636:
        /*000c*/ 	.word	0x00000000
        /*0010*/ 	.short	0x0000
        /*0012*/ 	.short	0x0000
        /*0014*/ 	.byte	0x00, 0xf0, 0xa1, 0x04


	//----- nvinfo : EIATTR_SPARSE_MMA_MASK
	.align		4
.L_637:
        /*0018*/ 	.byte	0x03, 0x50
        /*001a*/ 	.short	0x0000


	//----- nvinfo : EIATTR_MAXREG_COUNT
	.align		4
        /*001c*/ 	.byte	0x03, 0x1b
        /*001e*/ 	.short	0x00ff


	//----- nvinfo : EIATTR_NUM_BARRIERS
	.align		4
        /*0020*/ 	.byte	0x02, 0x4c
        /*0022*/ 	.byte	0x01
	.zero		1


	//----- nvinfo : EIATTR_EXTERNS
	.align		4
        /*0024*/ 	.byte	0x04, 0x0f
        /*0026*/ 	.short	(.L_639 - .L_638)


	//   ....[0]....
	.align		4
.L_638:
        /*0028*/ 	.word	index@(__assertfail)


	//----- nvinfo : EIATTR_ANNOTATIONS
	.align		4
.L_639:
        /*002c*/ 	.byte	0x04, 0x55
        /*002e*/ 	.short	(.L_641 - .L_640)


	//   ....[0]....
.L_640:
        /* <DEDUP_REMOVED lines=286> */


	//----- nvinfo : EIATTR_MERCURY_ISA_VERSION
	.align		4
.L_641:
        /*11f8*/ 	.byte	0x03, 0x5f
        /*11fa*/ 	.short	0x0101


	//----- nvinfo : EIATTR_INT_WARP_WIDE_INSTR_OFFSETS
	.align		4
        /*11fc*/ 	.byte	0x04, 0x31
        /*11fe*/ 	.short	(.L_643 - .L_642)


	//   ....[0]....
.L_642:
        /*1200*/ 	.word	0x00000ab0


	//----- nvinfo : EIATTR_COOP_GROUP_MASK_REGIDS
	.align		4
.L_643:
        /*1204*/ 	.byte	0x04, 0x29
        /*1206*/ 	.short	(.L_645 - .L_644)


	//   ....[0]....
.L_644:
        /*1208*/ 	.word	0xffffffff


	//   ....[1]....
        /*120c*/ 	.word	0xffffffff


	//   ....[2]....
        /*1210*/ 	.word	0xffffffff


	//   ....[3]....
        /*1214*/ 	.word	0xffffffff


	//   ....[4]....
        /*1218*/ 	.word	0xffffffff


	//   ....[5]....
        /*121c*/ 	.word	0xffffffff


	//   ....[6]....
        /*1220*/ 	.word	0xffffffff


	//   ....[7]....
        /*1224*/ 	.word	0xffffffff


	//   ....[8]....
        /*1228*/ 	.word	0xffffffff


	//   ....[9]....
        /*122c*/ 	.word	0xffffffff


	//   ....[10]....
        /*1230*/ 	.word	0xffffffff


	//   ....[11]....
        /*1234*/ 	.word	0xffffffff


	//   ....[12]....
        /*1238*/ 	.word	0xffffffff


	//   ....[13]....
        /*123c*/ 	.word	0xffffffff


	//   ....[14]....
        /*1240*/ 	.word	0xffffffff


	//   ....[15]....
        /*1244*/ 	.word	0xffffffff


	//   ....[16]....
        /*1248*/ 	.word	0xffffffff


	//   ....[17]....
        /*124c*/ 	.word	0xffffffff


	//   ....[18]....
        /*1250*/ 	.word	0xffffffff


	//   ....[19]....
        /*1254*/ 	.word	0xffffffff


	//   ....[20]....
        /*1258*/ 	.word	0xffffffff


	//   ....[21]....
        /*125c*/ 	.word	0xffffffff


	//   ....[22]....
        /*1260*/ 	.word	0xffffffff


	//   ....[23]....
        /*1264*/ 	.word	0xffffffff


	//   ....[24]....
        /*1268*/ 	.word	0xffffffff


	//----- nvinfo : EIATTR_COOP_GROUP_INSTR_OFFSETS
	.align		4
.L_645:
        /*126c*/ 	.byte	0x04, 0x28
        /*126e*/ 	.short	(.L_647 - .L_646)


	//   ....[0]....
.L_646:
        /*1270*/ 	.word	0x00001b50


	//   ....[1]....
        /*1274*/ 	.word	0x00001bd0


	//   ....[2]....
        /*1278*/ 	.word	0x00001c10


	//   ....[3]....
        /*127c*/ 	.word	0x00001c30


	//   ....[4]....
        /*1280*/ 	.word	0x00001c70


	//   ....[5]....
        /*1284*/ 	.word	0x00001d20


	//   ....[6]....
        /*1288*/ 	.word	0x00001d40


	//   ....[7]....
        /*128c*/ 	.word	0x0000a880


	//   ....[8]....
        /*1290*/ 	.word	0x0000a8a0


	//   ....[9]....
        /*1294*/ 	.word	0x0000a8d0


	//   ....[10]....
        /*1298*/ 	.word	0x0000a900


	//   ....[11]....
        /*129c*/ 	.word	0x0000a940


	//   ....[12]....
        /*12a0*/ 	.word	0x0000a9e0


	//   ....[13]....
        /*12a4*/ 	.word	0x0000aa10


	//   ....[14]....
        /*12a8*/ 	.word	0x0000aa30


	//   ....[15]....
        /*12ac*/ 	.word	0x0000aa50


	//   ....[16]....
        /*12b0*/ 	.word	0x0000c100


	//   ....[17]....
        /*12b4*/ 	.word	0x0000c1a0


	//   ....[18]....
        /*12b8*/ 	.word	0x0000c1c0


	//   ....[19]....
        /*12bc*/ 	.word	0x0000c1e0


	//   ....[20]....
        /*12c0*/ 	.word	0x0000c200


	//   ....[21]....
        /*12c4*/ 	.word	0x0000c280


	//   ....[22]....
        /*12c8*/ 	.word	0x0000c2a0


	//   ....[23]....
        /*12cc*/ 	.word	0x0000c2d0


	//   ....[24]....
        /*12d0*/ 	.word	0x0000c2f0


	//----- nvinfo : EIATTR_VRC_CTA_INIT_COUNT
	.align		4
.L_647:
        /*12d4*/ 	.byte	0x02, 0x4a
	.zero		1
	.zero		1


	//----- nvinfo : EIATTR_SYSCALL_OFFSETS
	.align		4
        /*12d8*/ 	.byte	0x04, 0x46
        /*12da*/ 	.short	(.L_649 - .L_648)


	//   ....[0]....
.L_648:
        /*12dc*/ 	.word	0x000013b0


	//----- nvinfo : EIATTR_EXIT_INSTR_OFFSETS
	.align		4
.L_649:
        /*12e0*/ 	.byte	0x04, 0x1c
        /*12e2*/ 	.short	(.L_651 - .L_650)


	//   ....[0]....
.L_650:
        /*12e4*/ 	.word	0x000000e0


	//   ....[1]....
        /*12e8*/ 	.word	0x0000ff90


	//   ....[2]....
        /*12ec*/ 	.word	0x000101b0


	//   ....[3]....
        /*12f0*/ 	.word	0x00010200


	//----- nvinfo : EIATTR_CRS_STACK_SIZE
	.align		4
.L_651:
        /*12f4*/ 	.byte	0x04, 0x1e
        /*12f6*/ 	.short	(.L_653 - .L_652)
.L_652:
        /*12f8*/ 	.word	0x00000000


	//----- nvinfo : EIATTR_CBANK_PARAM_SIZE
	.align		4
.L_653:
        /*12fc*/ 	.byte	0x03, 0x19
        /*12fe*/ 	.short	0x0128


	//----- nvinfo : EIATTR_PARAM_CBANK
	.align		4
        /*1300*/ 	.byte	0x04, 0x0a
        /*1302*/ 	.short	(.L_655 - .L_654)
	.align		4
.L_654:
        /*1304*/ 	.word	index@(.nv.constant0._ZN4mmha33masked_multihead_attention_kernelIfLi224ELi256ELi1ELi64ELi256ELb0ELb0EEEv26Multihead_attention_paramsIT_XT5_EE)
        /*1308*/ 	.short	0x0380
        /*130a*/ 	.short	0x0128


	//----- nvinfo : EIATTR_SW_WAR
	.align		4
.L_655:
        /*130c*/ 	.byte	0x04, 0x36
        /*130e*/ 	.short	(.L_657 - .L_656)
.L_656:
        /*1310*/ 	.word	0x00000008
.L_657:


//--------------------- .nv.info._ZN4mmha33masked_multihead_attention_kernelIfLi224ELi256ELi2ELi64ELi128ELb0ELb0EEEv26Multihead_attention_paramsIT_XT5_EE --------------------------
	.section	.nv.info._ZN4mmha33masked_multihead_attention_kernelIfLi224ELi256ELi2ELi64ELi128ELb0ELb0EEEv26Multihead_attention_paramsIT_XT5_EE,"",@"SHT_CUDA_INFO"
	.sectionflags	@""
	.align	4


	//----- nvinfo : EIATTR_CUDA_API_VERSION
	.align		4
        /*0000*/ 	.byte	0x04, 0x37
        /*0002*/ 	.short	(.L_659 - .L_658)
.L_658:
        /*0004*/ 	.word	0x00000082


	//----- nvinfo : EIATTR_KPARAM_INFO
	.align		4
.L_659:
        /*0008*/ 	.byte	0x04, 0x17
        /*000a*/ 	.short	(.L_661 - .L_660)
.L_660:
        /*000c*/ 	.word	0x00000000
        /*0010*/ 	.short	0x0000
        /*0012*/ 	.short	0x0000
        /*0014*/ 	.byte	0x00, 0xf0, 0xa1, 0x04


	//----- nvinfo : EIATTR_SPARSE_MMA_MASK
	.align		4
.L_661:
        /*0018*/ 	.byte	0x03, 0x50
        /*001a*/ 	.short	0x0000


	//----- nvinfo : EIATTR_MAXREG_COUNT
	.align		4
        /*001c*/ 	.byte	0x03, 0x1b
        /*001e*/ 	.short	0x00ff


	//----- nvinfo : EIATTR_NUM_BARRIERS
	.align		4
        /*0020*/ 	.byte	0x02, 0x4c
        /*0022*/ 	.byte	0x01
	.zero		1


	//----- nvinfo : EIATTR_EXTERNS
	.align		4
        /*0024*/ 	.byte	0x04, 0x0f
        /*0026*/ 	.short	(.L_663 - .L_662)


	//   ....[0]....
	.align		4
.L_662:
        /*0028*/ 	.word	index@(__assertfail)


	//----- nvinfo : EIATTR_ANNOTATIONS
	.align		4
.L_663:
        /*002c*/ 	.byte	0x04, 0x55
        /*002e*/ 	.short	(.L_665 - .L_664)


	//   ....[0]....
.L_664:
        /* <DEDUP_REMOVED lines=29> */


	//----- nvinfo : EIATTR_MERCURY_ISA_VERSION
	.align		4
.L_665:
        /*01e8*/ 	.byte	0x03, 0x5f
        /*01ea*/ 	.short	0x0101


	//----- nvinfo : EIATTR_INT_WARP_WIDE_INSTR_OFFSETS
	.align		4
        /*01ec*/ 	.byte	0x04, 0x31
        /*01ee*/ 	.short	(.L_667 - .L_666)


	//   ....[0]....
.L_666:
        /*01f0*/ 	.word	0x00000ae0


	//----- nvinfo : EIATTR_COOP_GROUP_MASK_REGIDS
	.align		4
.L_667:
        /*01f4*/ 	.byte	0x04, 0x29
        /*01f6*/ 	.short	(.L_669 - .L_668)


	//   ....[0]....
.L_668:
        /*01f8*/ 	.word	0xffffffff


	//   ....[1]....
        /*01fc*/ 	.word	0xffffffff


	//   ....[2]....
        /*0200*/ 	.word	0xffffffff


	//   ....[3]....
        /*0204*/ 	.word	0xffffffff


	//   ....[4]....
        /*0208*/ 	.word	0xffffffff


	//   ....[5]....
        /*020c*/ 	.word	0xffffffff


	//   ....[6]....
        /*0210*/ 	.word	0xffffffff


	//   ....[7]....
        /*0214*/ 	.word	0xffffffff


	//   ....[8]....
        /*0218*/ 	.word	0xffffffff


	//   ....[9]....
        /*021c*/ 	.word	0xffffffff


	//   ....[10]....
        /*0220*/ 	.word	0xffffffff


	//   ....[11]....
        /*0224*/ 	.word	0xffffffff


	//   ....[12]....
        /*0228*/ 	.word	0xffffffff


	//   ....[13]....
        /*022c*/ 	.word	0xffffffff


	//   ....[14]....
        /*0230*/ 	.word	0xffffffff


	//   ....[15]....
        /*0234*/ 	.word	0xffffffff


	//   ....[16]....
        /*0238*/ 	.word	0xffffffff


	//   ....[17]....
        /*023c*/ 	.word	0xffffffff


	//   ....[18]....
        /*0240*/ 	.word	0xffffffff


	//   ....[19]....
        /*0244*/ 	.word	0xffffffff


	//   ....[20]....
        /*0248*/ 	.word	0xffffffff


	//   ....[21]....
        /*024c*/ 	.word	0xffffffff


	//   ....[22]....
        /*0250*/ 	.word	0xffffffff


	//   ....[23]....
        /*0254*/ 	.word	0x0500000f


	//   ....[24]....
        /*0258*/ 	.word	0x0500000f


	//   ....[25]....
        /*025c*/ 	.word	0x0500000f


	//   ....[26]....
        /*0260*/ 	.word	0x0500000f


	//   ....[27]....
        /*0264*/ 	.word	0x0500000f


	//----- nvinfo : EIATTR_COOP_GROUP_INSTR_OFFSETS
	.align		4
.L_669:
        /*0268*/ 	.byte	0x04, 0x28
        /*026a*/ 	.short	(.L_671 - .L_670)


	//   ....[0]....
.L_670:
        /*026c*/ 	.word	0x00001b70


	//   ....[1]....
        /*0270*/ 	.word	0x00001bf0


	//   ....[2]....
        /*0274*/ 	.word	0x00001c20


	//   ....[3]....
        /*0278*/ 	.word	0x00001c40


	//   ....[4]....
        /*027c*/ 	.word	0x00001c80


	//   ....[5]....
        /*0280*/ 	.word	0x00001d30


	//   ....[6]....
        /*0284*/ 	.word	0x00001d50


	//   ....[7]....
        /*0288*/ 	.word	0x00006e00


	//   ....[8]....
        /*028c*/ 	.word	0x000070d0


	//   ....[9]....
        /*0290*/ 	.word	0x000070f0


	//   ....[10]....
        /*0294*/ 	.word	0x00007110


	//   ....[11]....
        /*0298*/ 	.word	0x00007130


	//   ....[12]....
        /*029c*/ 	.word	0x00007250


	//   ....[13]....
        /*02a0*/ 	.word	0x00007280


	//   ....[14]....
        /*02a4*/ 	.word	0x000072a0


	//   ....[15]....
        /*02a8*/ 	.word	0x00008950


	//   ....[16]....
        /*02ac*/ 	.word	0x000089e0


	//   ....[17]....
        /*02b0*/ 	.word	0x00008a10


	//   ....[18]....
        /*02b4*/ 	.word	0x00008a30


	//   ....[19]....
        /*02b8*/ 	.word	0x00008a50


	//   ....[20]....
        /*02bc*/ 	.word	0x00008ac0


	//   ....[21]....
        /*02c0*/ 	.word	0x00008ae0


	//   ....[22]....
        /*02c4*/ 	.word	0x00008b20


	//   ....[23]....
        /*02c8*/ 	.word	0x0000ca10


	//   ....[24]....
        /*02cc*/ 	.word	0x0000cab0


	//   ....[25]....
        /*02d0*/ 	.word	0x0000cb30


	//   ....[26]....
        /*02d4*/ 	.word	0x0000cb90


	//   ....[27]....
        /*02d8*/ 	.word	0x0000cbf0


	//----- nvinfo : EIATTR_VRC_CTA_INIT_COUNT
	.align		4
.L_671:
        /*02dc*/ 	.byte	0x02, 0x4a
	.zero		1
	.zero		1


	//----- nvinfo : EIATTR_SYSCALL_OFFSETS
	.align		4
        /*02e0*/ 	.byte	0x04, 0x46
        /*02e2*/ 	.short	(.L_673 - .L_672)


	//   ....[0]....
.L_672:
        /*02e4*/ 	.word	0x000013d0


	//----- nvinfo : EIATTR_EXIT_INSTR_OFFSETS
	.align		4
.L_673:
        /*02e8*/ 	.byte	0x04, 0x1c
        /*02ea*/ 	.short	(.L_675 - .L_674)


	//   ....[0]....
.L_674:
        /*02ec*/ 	.word	0x000000e0


	//   ....[1]....
        /*02f0*/ 	.word	0x0000c730


	//   ....[2]....
        /*02f4*/ 	.word	0x0000c950


	//   ....[3]....
        /*02f8*/ 	.word	0x0000c9a0


	//----- nvinfo : EIATTR_CRS_STACK_SIZE
	.align		4
.L_675:
        /*02fc*/ 	.byte	0x04, 0x1e
        /*02fe*/ 	.short	(.L_677 - .L_676)
.L_676:
        /*0300*/ 	.word	0x00000000


	//----- nvinfo : EIATTR_CBANK_PARAM_SIZE
	.align		4
.L_677:
        /*0304*/ 	.byte	0x03, 0x19
        /*0306*/ 	.short	0x0128


	//----- nvinfo : EIATTR_PARAM_CBANK
	.align		4
        /*0308*/ 	.byte	0x04, 0x0a
        /*030a*/ 	.short	(.L_679 - .L_678)
	.align		4
.L_678:
        /*030c*/ 	.word	index@(.nv.constant0._ZN4mmha33masked_multihead_attention_kernelIfLi224ELi256ELi2ELi64ELi128ELb0ELb0EEEv26Multihead_attention_paramsIT_XT5_EE)
        /*0310*/ 	.short	0x0380
        /*0312*/ 	.short	0x0128


	//----- nvinfo : EIATTR_SW_WAR
	.align		4
.L_679:
        /*0314*/ 	.byte	0x04, 0x36
        /*0316*/ 	.short	(.L_681 - .L_680)
.L_680:
        /*0318*/ 	.word	0x00000008
.L_681:


//--------------------- .nv.info._ZN4mmha33masked_multihead_attention_kernelIfLi224ELi256ELi4ELi64ELi64ELb0ELb0EEEv26Multihead_attention_paramsIT_XT5_EE --------------------------
	.section	.nv.info._ZN4mmha33masked_multihead_attention_kernelIfLi224ELi256ELi4ELi64ELi64ELb0ELb0EEEv26Multihead_attention_paramsIT_XT5_EE,"",@"SHT_CUDA_INFO"
	.sectionflags	@""
	.align	4


	//----- nvinfo : EIATTR_CUDA_API_VERSION
	.align		4
        /*0000*/ 	.byte	0x04, 0x37
        /*0002*/ 	.short	(.L_683 - .L_682)
.L_682:
        /*0004*/ 	.word	0x00000082


	//----- nvinfo : EIATTR_KPARAM_INFO
	.align		4
.L_683:
        /*0008*/ 	.byte	0x04, 0x17
        /*000a*/ 	.short	(.L_685 - .L_684)
.L_684:
        /*000c*/ 	.word	0x00000000
        /*0010*/ 	.short	0x0000
        /*0012*/ 	.short	0x0000
        /*0014*/ 	.byte	0x00, 0xf0, 0xa1, 0x04


	//----- nvinfo : EIATTR_SPARSE_MMA_MASK
	.align		4
.L_685:
        /*0018*/ 	.byte	0x03, 0x50
        /*001a*/ 	.short	0x0000


	//----- nvinfo : EIATTR_MAXREG_COUNT
	.align		4
        /*001c*/ 	.byte	0x03, 0x1b
        /*001e*/ 	.short	0x00ff


	//----- nvinfo : EIATTR_NUM_BARRIERS
	.align		4
        /*0020*/ 	.byte	0x02, 0x4c
        /*0022*/ 	.byte	0x01
	.zero		1


	//----- nvinfo : EIATTR_EXTERNS
	.align		4
        /*0024*/ 	.byte	0x04, 0x0f
        /*0026*/ 	.short	(.L_687 - .L_686)


	//   ....[0]....
	.align		4
.L_686:
        /*0028*/ 	.word	index@(__assertfail)


	//----- nvinfo : EIATTR_MERCURY_ISA_VERSION
	.align		4
.L_687:
        /*002c*/ 	.byte	0x03, 0x5f
        /*002e*/ 	.short	0x0101


	//----- nvinfo : EIATTR_COOP_GROUP_MASK_REGIDS
	.align		4
        /*0030*/ 	.byte	0x04, 0x29
        /*0032*/ 	.short	(.L_689 - .L_688)


	//   ....[0]....
.L_688:
        /*0034*/ 	.word	0xffffffff


	//   ....[1]....
        /*0038*/ 	.word	0xffffffff


	//   ....[2]....
        /*003c*/ 	.word	0xffffffff


	//   ....[3]....
        /*0040*/ 	.word	0xffffffff


	//   ....[4]....
        /*0044*/ 	.word	0xffffffff


	//   ....[5]....
        /*0048*/ 	.word	0xffffffff


	//   ....[6]....
        /*004c*/ 	.word	0xffffffff


	//   ....[7]....
        /*0050*/ 	.word	0xffffffff


	//   ....[8]....
        /*0054*/ 	.word	0xffffffff


	//   ....[9]....
        /*0058*/ 	.word	0xffffffff


	//   ....[10]....
        /*005c*/ 	.word	0xffffffff


	//   ....[11]....
        /*0060*/ 	.word	0xffffffff


	//   ....[12]....
        /*0064*/ 	.word	0xffffffff


	//   ....[13]....
        /*0068*/ 	.word	0xffffffff


	//   ....[14]....
        /*006c*/ 	.word	0xffffffff


	//   ....[15]....
        /*0070*/ 	.word	0xffffffff


	//   ....[16]....
        /*0074*/ 	.word	0xffffffff


	//   ....[17]....
        /*0078*/ 	.word	0xffffffff


	//   ....[18]....
        /*007c*/ 	.word	0xffffffff


	//   ....[19]....
        /*0080*/ 	.word	0xffffffff


	//   ....[20]....
        /*0084*/ 	.word	0xffffffff


	//   ....[21]....
        /*0088*/ 	.word	0x0500000f


	//   ....[22]....
        /*008c*/ 	.word	0x0500000f


	//   ....[23]....
        /*0090*/ 	.word	0x0500000f


	//   ....[24]....
        /*0094*/ 	.word	0x0500000f


	//   ....[25]....
        /*0098*/ 	.word	0x0500000f


	//----- nvinfo : EIATTR_COOP_GROUP_INSTR_OFFSETS
	.align		4
.L_689:
        /*009c*/ 	.byte	0x04, 0x28
        /*009e*/ 	.short	(.L_691 - .L_690)


	//   ....[0]....
.L_690:
        /*00a0*/ 	.word	0x000019d0


	//   ....[1]....
        /*00a4*/ 	.word	0x00001a50


	//   ....[2]....
        /*00a8*/ 	.word	0x00001a80


	//   ....[3]....
        /*00ac*/ 	.word	0x00001aa0


	//   ....[4]....
        /*00b0*/ 	.word	0x00001ad0


	//   ....[5]....
        /*00b4*/ 	.word	0x00001b90


	//   ....[6]....
        /*00b8*/ 	.word	0x00001bb0


	//   ....[7]....
        /*00bc*/ 	.word	0x00005c40


	//   ....[8]....
        /*00c0*/ 	.word	0x00005c60


	//   ....[9]....
        /*00c4*/ 	.word	0x00005ef0


	//   ....[10]....
        /*00c8*/ 	.word	0x00005f10


	//   ....[11]....
        /*00cc*/ 	.word	0x00005f30


	//   ....[12]....
        /*00d0*/ 	.word	0x00006050


	//   ....[13]....
        /*00d4*/ 	.word	0x00006080


	//   ....[14]....
        /*00d8*/ 	.word	0x000076e0


	//   ....[15]....
        /*00dc*/ 	.word	0x00007780


	//   ....[16]....
        /*00e0*/ 	.word	0x000077a0


	//   ....[17]....
        /*00e4*/ 	.word	0x000077d0


	//   ....[18]....
        /*00e8*/ 	.word	0x000077f0


	//   ....[19]....
        /*00ec*/ 	.word	0x00007880


	//   ....[20]....
        /*00f0*/ 	.word	0x000078a0


	//   ....[21]....
        /*00f4*/ 	.word	0x0000b540


	//   ....[22]....
        /*00f8*/ 	.word	0x0000b5c0


	//   ....[23]....
        /*00fc*/ 	.word	0x0000b650


	//   ....[24]....
        /*0100*/ 	.word	0x0000b6d0


	//   ....[25]....
        /*0104*/ 	.word	0x0000b730


	//----- nvinfo : EIATTR_VRC_CTA_INIT_COUNT
	.align		4
.L_691:
        /*0108*/ 	.byte	0x02, 0x4a
	.zero		1
	.zero		1


	//----- nvinfo : EIATTR_SYSCALL_OFFSETS
	.align		4
        /*010c*/ 	.byte	0x04, 0x46
        /*010e*/ 	.short	(.L_693 - .L_692)


	//   ....[0]....
.L_692:
        /*0110*/ 	.word	0x00001230


	//----- nvinfo : EIATTR_EXIT_INSTR_OFFSETS
	.align		4
.L_693:
        /*0114*/ 	.byte	0x04, 0x1c
        /*0116*/ 	.short	(.L_695 - .L_694)


	//   ....[0]....
.L_694:
        /*0118*/ 	.word	0x000000b0


	//   ....[1]....
        /*011c*/ 	.word	0x0000b270


	//   ....[2]....
        /*0120*/ 	.word	0x0000b490


	//   ....[3]....
        /*0124*/ 	.word	0x0000b4e0


	//----- nvinfo : EIATTR_CRS_STACK_SIZE
	.align		4
.L_695:
        /*0128*/ 	.byte	0x04, 0x1e
        /*012a*/ 	.short	(.L_697 - .L_696)
.L_696:
        /*012c*/ 	.word	0x00000000


	//----- nvinfo : EIATTR_CBANK_PARAM_SIZE
	.align		4
.L_697:
        /*0130*/ 	.byte	0x03, 0x19
        /*0132*/ 	.short	0x0128


	//----- nvinfo : EIATTR_PARAM_CBANK
	.align		4
        /*0134*/ 	.byte	0x04, 0x0a
        /*0136*/ 	.short	(.L_699 - .L_698)
	.align		4
.L_698:
        /*0138*/ 	.word	index@(.nv.constant0._ZN4mmha33masked_multihead_attention_kernelIfLi224ELi256ELi4ELi64ELi64ELb0ELb0EEEv26Multihead_attention_paramsIT_XT5_EE)
        /*013c*/ 	.short	0x0380
        /*013e*/ 	.short	0x0128


	//----- nvinfo : EIATTR_SW_WAR
	.align		4
.L_699:
        /*0140*/ 	.byte	0x04, 0x36
        /*0142*/ 	.short	(.L_701 - .L_700)
.L_700:
        /*0144*/ 	.word	0x00000008
.L_701:


//--------------------- .nv.callgraph             --------------------------
	.section	.nv.callgraph,"",@"SHT_CUDA_CALLGRAPH"
	.align	4
	.sectionentsize	8
	.align		4
        /*0000*/ 	.word	0x00000000
	.align		4
        /*0004*/ 	.word	0xffffffff
	.align		4
        /*0008*/ 	.word	index@(_ZN4mmha33masked_multihead_attention_kernelItLi224ELi256ELi1ELi32ELi256ELb1ELb1EEEv26Multihead_attention_paramsIT_XT5_EE)
	.align		4
        /*000c*/ 	.word	index@(__assertfail)
	.align		4
        /*0010*/ 	.word	index@(_ZN4mmha33masked_multihead_attention_kernelItLi224ELi256ELi2ELi32ELi128ELb1ELb1EEEv26Multihead_attention_paramsIT_XT5_EE)
	.align		4
        /*0014*/ 	.word	index@(__assertfail)
	.align		4
        /*0018*/ 	.word	index@(_ZN4mmha33masked_multihead_attention_kernelItLi224ELi256ELi4ELi32ELi64ELb1ELb1EEEv26Multihead_attention_paramsIT_XT5_EE)
	.align		4
        /*001c*/ 	.word	index@(__assertfail)
	.align		4
        /*0020*/ 	.word	index@(_ZN4mmha33masked_multihead_attention_kernelItLi224ELi256ELi1ELi32ELi256ELb1ELb0EEEv26Multihead_attention_paramsIT_XT5_EE)
	.align		4
        /*0024*/ 	.word	index@(__assertfail)
	.align		4
        /*0028*/ 	.word	index@(_ZN4mmha33masked_multihead_attention_kernelItLi224ELi256ELi2ELi32ELi128ELb1ELb0EEEv26Multihead_attention_paramsIT_XT5_EE)
	.align		4
        /*002c*/ 	.word	index@(__assertfail)
	.align		4
        /*0030*/ 	.word	index@(_ZN4mmha33masked_multihead_attention_kernelItLi224ELi256ELi4ELi32ELi64ELb1ELb0EEEv26Multihead_attention_paramsIT_XT5_EE)
	.align		4
        /*0034*/ 	.word	index@(__assertfail)
	.align		4
        /*0038*/ 	.word	index@(_ZN4mmha33masked_multihead_attention_kernelIfLi224ELi256ELi1ELi64ELi256ELb1ELb1EEEv26Multihead_attention_paramsIT_XT5_EE)
	.align		4
        /*003c*/ 	.word	index@(__assertfail)
	.align		4
        /*0040*/ 	.word	index@(_ZN4mmha33masked_multihead_attention_kernelIfLi224ELi256ELi2ELi64ELi128ELb1ELb1EEEv26Multihead_attention_paramsIT_XT5_EE)
	.align		4
        /*0044*/ 	.word	index@(__assertfail)
	.align		4
        /*0048*/ 	.word	index@(_ZN4mmha33masked_multihead_attention_kernelIfLi224ELi256ELi4ELi64ELi64ELb1ELb1EEEv26Multihead_attention_paramsIT_XT5_EE)
	.align		4
        /*004c*/ 	.word	index@(__assertfail)
	.align		4
        /*0050*/ 	.word	index@(_ZN4mmha33masked_multihead_attention_kernelIfLi224ELi256ELi1ELi64ELi256ELb1ELb0EEEv26Multihead_attention_paramsIT_XT5_EE)
	.align		4
        /*0054*/ 	.word	index@(__assertfail)
	.align		4
        /*0058*/ 	.word	index@(_ZN4mmha33masked_multihead_attention_kernelIfLi224ELi256ELi2ELi64ELi128ELb1ELb0EEEv26Multihead_attention_paramsIT_XT5_EE)
	.align		4
        /*005c*/ 	.word	index@(__assertfail)
	.align		4
        /*0060*/ 	.word	index@(_ZN4mmha33masked_multihead_attention_kernelIfLi224ELi256ELi4ELi64ELi64ELb1ELb0EEEv26Multihead_attention_paramsIT_XT5_EE)
	.align		4
        /*0064*/ 	.word	index@(__assertfail)
	.align		4
        /*0068*/ 	.word	index@(_ZN4mmha33masked_multihead_attention_kernelItLi224ELi256ELi1ELi32ELi256ELb0ELb1EEEv26Multihead_attention_paramsIT_XT5_EE)
	.align		4
        /*006c*/ 	.word	index@(__assertfail)
	.align		4
        /*0070*/ 	.word	index@(_ZN4mmha33masked_multihead_attention_kernelItLi224ELi256ELi2ELi32ELi128ELb0ELb1EEEv26Multihead_attention_paramsIT_XT5_EE)
	.align		4
        /*0074*/ 	.word	index@(__assertfail)
	.align		4
        /*0078*/ 	.word	index@(_ZN4mmha33masked_multihead_attention_kernelItLi224ELi256ELi4ELi32ELi64ELb0ELb1EEEv26Multihead_attention_paramsIT_XT5_EE)
	.align		4
        /*007c*/ 	.word	index@(__assertfail)
	.align		4
        /*0080*/ 	.word	index@(_ZN4mmha33masked_multihead_attention_kernelItLi224ELi256ELi1ELi32ELi256ELb0ELb0EEEv26Multihead_attention_paramsIT_XT5_EE)
	.align		4
        /*0084*/ 	.word	index@(__assertfail)
	.align		4
        /*0088*/ 	.word	index@(_ZN4mmha33masked_multihead_attention_kernelItLi224ELi256ELi2ELi32ELi128ELb0ELb0EEEv26Multihead_attention_paramsIT_XT5_EE)
	.align		4
        /*008c*/ 	.word	index@(__assertfail)
	.align		4
        /*0090*/ 	.word	index@(_ZN4mmha33masked_multihead_attention_kernelItLi224ELi256ELi4ELi32ELi64ELb0ELb0EEEv26Multihead_attention_paramsIT_XT5_EE)
	.align		4
        /*0094*/ 	.word	index@(__assertfail)
	.align		4
        /*0098*/ 	.word	index@(_ZN4mmha33masked_multihead_attention_kernelIfLi224ELi256ELi1ELi64ELi256ELb0ELb1EEEv26Multihead_attention_paramsIT_XT5_EE)
	.align		4
        /*009c*/ 	.word	index@(__assertfail)
	.align		4
        /*00a0*/ 	.word	index@(_ZN4mmha33masked_multihead_attention_kernelIfLi224ELi256ELi2ELi64ELi128ELb0ELb1EEEv26Multihead_attention_paramsIT_XT5_EE)
	.align		4
        /*00a4*/ 	.word	index@(__assertfail)
	.align		4
        /*00a8*/ 	.word	index@(_ZN4mmha33masked_multihead_attention_kernelIfLi224ELi256ELi4ELi64ELi64ELb0ELb1EEEv26Multihead_attention_paramsIT_XT5_EE)
	.align		4
        /*00ac*/ 	.word	index@(__assertfail)
	.align		4
        /*00b0*/ 	.word	index@(_ZN4mmha33masked_multihead_attention_kernelIfLi224ELi256ELi1ELi64ELi256ELb0ELb0EEEv26Multihead_attention_paramsIT_XT5_EE)
	.align		4
        /*00b4*/ 	.word	index@(__assertfail)
	.align		4
        /*00b8*/ 	.word	index@(_ZN4mmha33masked_multihead_attention_kernelIfLi224ELi256ELi2ELi64ELi128ELb0ELb0EEEv26Multihead_attention_paramsIT_XT5_EE)
	.align		4
        /*00bc*/ 	.word	index@(__assertfail)
	.align		4
        /*00c0*/ 	.word	index@(_ZN4mmha33masked_multihead_attention_kernelIfLi224ELi256ELi4ELi64ELi64ELb0ELb0EEEv26Multihead_attention_paramsIT_XT5_EE)
	.align		4
        /*00c4*/ 	.word	index@(__assertfail)
	.align		4
        /*00c8*/ 	.word	0x00000000
	.align		4
        /*00cc*/ 	.word	0xfffffffe
	.align		4
        /*00d0*/ 	.word	0x00000000
	.align		4
        /*00d4*/ 	.word	0xfffffffd
	.align		4
        /*00d8*/ 	.word	0x00000000
	.align		4
        /*00dc*/ 	.word	0xfffffffc


//--------------------- .nv.constant4             --------------------------
	.section	.nv.constant4,"a",@progbits
	.align	8
	.align		8
.nv.constant4:
        /*0000*/ 	.dword	__assertfail
	.align		8
        /*0008*/ 	.dword	__unnamed_1
	.align		8
        /*0010*/ 	.dword	__unnamed_2
	.align		8
        /*0018*/ 	.dword	__unnamed_3
	.align		8
        /*0020*/ 	.dword	__unnamed_4
	.align		8
        /*0028*/ 	.dword	__unnamed_5
	.align		8
        /*0030*/ 	.dword	__unnamed_6
	.align		8
        /*0038*/ 	.dword	__unnamed_7
	.align		8
        /*0040*/ 	.dword	__unnamed_8
	.align		8
        /*0048*/ 	.dword	__unnamed_9
	.align		8
        /*0050*/ 	.dword	__unnamed_10
	.align		8
        /*0058*/ 	.dword	__unnamed_11
	.align		8
        /*0060*/ 	.dword	__unnamed_12
	.align		8
        /*0068*/ 	.dword	__unnamed_13
	.align		8
        /*0070*/ 	.dword	__unnamed_14
	.align		8
        /*0078*/ 	.dword	__unnamed_15
	.align		8
        /*0080*/ 	.dword	__unnamed_16
	.align		8
        /*0088*/ 	.dword	__unnamed_17
	.align		8
        /*0090*/ 	.dword	__unnamed_18
	.align		8
        /*0098*/ 	.dword	__unnamed_19
	.align		8
        /*00a0*/ 	.dword	__unnamed_20
	.align		8
        /*00a8*/ 	.dword	__unnamed_21
	.align		8
        /*00b0*/ 	.dword	__unnamed_22
	.align		8
        /*00b8*/ 	.dword	__unnamed_23
	.align		8
        /*00c0*/ 	.dword	__unnamed_24
	.align		8
        /*00c8*/ 	.dword	$str
	.align		8
        /*00d0*/ 	.dword	$str$1


//--------------------- .text._ZN4mmha33masked_multihead_attention_kernelItLi224ELi256ELi1ELi32ELi256ELb1ELb1EEEv26Multihead_attention_paramsIT_XT5_EE --------------------------
	.section	.text._ZN4mmha33masked_multihead_attention_kernelItLi224ELi256ELi1ELi32ELi256ELb1ELb1EEEv26Multihead_attention_paramsIT_XT5_EE,"ax",@progbits
	.align	128
        .global         _ZN4mmha33masked_multihead_attention_kernelItLi224ELi256ELi1ELi32ELi256ELb1ELb1EEEv26Multihead_attention_paramsIT_XT5_EE
        .type           _ZN4mmha33masked_multihead_attention_kernelItLi224ELi256ELi1ELi32ELi256ELb1ELb1EEEv26Multihead_attention_paramsIT_XT5_EE,@function
        .size           _ZN4mmha33masked_multihead_attention_kernelItLi224ELi256ELi1ELi32ELi256ELb1ELb1EEEv26Multihead_attention_paramsIT_XT5_EE,(.L_x_5589 - _ZN4mmha33masked_multihead_attention_kernelItLi224ELi256ELi1ELi32ELi256ELb1ELb1EEEv26Multihead_attention_paramsIT_XT5_EE)
        .other          _ZN4mmha33masked_multihead_attention_kernelItLi224ELi256ELi1ELi32ELi256ELb1ELb1EEEv26Multihead_attention_paramsIT_XT5_EE,@"STO_CUDA_ENTRY STV_DEFAULT"
_ZN4mmha33masked_multihead_attention_kernelItLi224ELi256ELi1ELi32ELi256ELb1ELb1EEEv26Multihead_attention_paramsIT_XT5_EE:
.text._ZN4mmha33masked_multihead_attention_kernelItLi224ELi256ELi1ELi32ELi256ELb1ELb1EEEv26Multihead_attention_paramsIT_XT5_EE:
[----:B------:R-:W0:Y:S01]  /*0000*/  LDC R1, c[0x0][0x37c] ;  /* 0x0000df00ff017b82 */ /* 0x000e220000000800 */
[----:B------:R-:W1:Y:S01]  /*0010*/  LDCU.64 UR4, c[0x0][0x490] ;  /* 0x00009200ff0477ac */ /* 0x000e620008000a00 */
[----:B------:R-:W2:Y:S01]  /*0020*/  S2R R33, SR_CTAID.Y ;  /* 0x0000000000217919 */ /* 0x000ea20000002600 */
[----:B0-----:R-:W-:Y:S01]  /*0030*/  VIADD R1, R1, 0xfffffd40 ;  /* 0xfffffd4001017836 */ /* 0x001fe20000000000 */
[----:B------:R-:W0:Y:S01]  /*0040*/  LDCU.64 UR36, c[0x0][0x358] ;  /* 0x00006b00ff2477ac */ /* 0x000e220008000a00 */
[----:B-1----:R-:W-:-:S04]  /*0050*/  UISETP.NE.U32.AND UP0, UPT, UR4, URZ, UPT ;  /* 0x000000ff0400728c */ /* 0x002fc8000bf05070 */
[----:B------:R-:W-:-:S09]  /*0060*/  UISETP.NE.AND.EX UP0, UPT, UR5, URZ, UPT, UP0 ;  /* 0x000000ff0500728c */ /* 0x000fd2000bf05300 */
[----:B--2---:R-:W-:Y:S05]  /*0070*/  BRA.U !UP0, `(.L_x_0) ;  /* 0x0000000108147547 */ /* 0x004fea000b800000 */
[----:B------:R-:W-:-:S05]  /*0080*/  IADD3 R2, P0, PT, R33, UR4, RZ ;  /* 0x0000000421027c10 */ /* 0x000fca000ff1e0ff */
[----:B------:R-:W-:-:S05]  /*0090*/  IMAD.X R3, RZ, RZ, UR5, P0 ;  /* 0x00000005ff037e24 */ /* 0x000fca00080e06ff */
[----:B0-----:R-:W2:Y:S02]  /*00a0*/  LDG.E.U8 R2, desc[UR36][R2.64] ;  /* 0x0000002402027981 */ /* 0x001ea4000c1e1100 */
[----:B--2---:R-:W-:-:S13]  /*00b0*/  ISETP.NE.AND P0, PT, R2, 0x1, PT ;  /* 0x000000010200780c */ /* 0x004fda0003f05270 */
[----:B------:R-:W-:Y:S05]  /*00c0*/  @!P0 EXIT ;  /* 0x000000000000894d */ /* 0x000fea0003800000 */
.L_x_0:
[----:B------:R-:W1:Y:S01]  /*00d0*/  LDCU UR7, c[0x0][0x3f0] ;  /* 0x00007e00ff0777ac */ /* 0x000e620008000800 */
[----:B------:R-:W2:Y:S01]  /*00e0*/  LDC.64 R2, c[0x0][0x498] ;  /* 0x00012600ff027b82 */ /* 0x000ea20000000a00 */
[----:B------:R-:W3:Y:S07]  /*00f0*/  LDCU UR9, c[0x0][0x3f4] ;  /* 0x00007e80ff0977ac */ /* 0x000eee0008000800 */
[----:B------:R-:W4:Y:S01]  /*0100*/  LDC R20, c[0x0][0x40c] ;  /* 0x00010300ff147b82 */ /* 0x000f220000000800 */
[----:B-1----:R-:W-:-:S04]  /*0110*/  MOV R0, UR7 ;  /* 0x0000000700007c02 */ /* 0x002fc80008000f00 */
[----:B------:R-:W-:Y:S01]  /*0120*/  IABS R7, R0 ;  /* 0x0000000000077213 */ /* 0x000fe20000000000 */
[----:B--2---:R-:W-:-:S03]  /*0130*/  IMAD.WIDE.U32 R2, R33, 0x4, R2 ;  /* 0x0000000421027825 */ /* 0x004fc600078e0002 */
[----:B------:R-:W1:Y:S02]  /*0140*/  I2F.RP R0, R7 ;  /* 0x0000000700007306 */ /* 0x000e640000209400 */
[----:B0-----:R0:W2:Y:S06]  /*0150*/  LDG.E R8, desc[UR36][R2.64] ;  /* 0x0000002402087981 */ /* 0x0010ac000c1e1900 */
[----:B-1----:R-:W1:Y:S02]  /*0160*/  MUFU.RCP R0, R0 ;  /* 0x0000000000007308 */ /* 0x002e640000001000 */
[----:B-1----:R-:W-:-:S06]  /*0170*/  VIADD R4, R0, 0xffffffe ;  /* 0x0ffffffe00047836 */ /* 0x002fcc0000000000 */
[----:B------:R1:W5:Y:S02]  /*0180*/  F2I.FTZ.U32.TRUNC.NTZ R5, R4 ;  /* 0x0000000400057305 */ /* 0x000364000021f000 */
[----:B-1----:R-:W-:Y:S02]  /*0190*/  HFMA2 R4, -RZ, RZ, 0, 0 ;  /* 0x00000000ff047431 */ /* 0x002fe400000001ff */
[----:B-----5:R-:W-:-:S04]  /*01a0*/  IMAD.MOV R6, RZ, RZ, -R5 ;  /* 0x000000ffff067224 */ /* 0x020fc800078e0a05 */
[----:B------:R-:W-:Y:S01]  /*01b0*/  IMAD R9, R6, R7, RZ ;  /* 0x0000000706097224 */ /* 0x000fe200078e02ff */
[----:B------:R-:W-:-:S03]  /*01c0*/  IABS R6, R33 ;  /* 0x0000002100067213 */ /* 0x000fc60000000000 */
[----:B------:R-:W-:-:S06]  /*01d0*/  IMAD.HI.U32 R5, R5, R9, R4 ;  /* 0x0000000905057227 */ /* 0x000fcc00078e0004 */
[----:B------:R-:W-:-:S05]  /*01e0*/  IMAD.HI.U32 R5, R5, R6, RZ ;  /* 0x0000000605057227 */ /* 0x000fca00078e00ff */
[----:B------:R-:W-:Y:S02]  /*01f0*/  R2UR UR6, R5 ;  /* 0x00000000050672ca */ /* 0x000fe400000e0000 */
[----:B------:R-:W1:Y:S11]  /*0200*/  LDC.64 R4, c[0x0][0x460] ;  /* 0x00011800ff047b82 */ /* 0x000e760000000a00 */
[----:B------:R-:W-:-:S04]  /*0210*/  IMAD R0, RZ, RZ, -UR6 ;  /* 0x80000006ff007e24 */ /* 0x000fc8000f8e02ff */
[----:B------:R-:W-:-:S05]  /*0220*/  IMAD R0, R7, R0, R6 ;  /* 0x0000000007007224 */ /* 0x000fca00078e0206 */
[----:B------:R-:W-:Y:S01]  /*0230*/  ISETP.GT.U32.AND P0, PT, R7, R0, PT ;  /* 0x000000000700720c */ /* 0x000fe20003f04070 */
[----:B------:R-:W-:-:S12]  /*0240*/  IMAD.U32 R6, RZ, RZ, UR6 ;  /* 0x00000006ff067e24 */ /* 0x000fd8000f8e00ff */
[----:B------:R-:W-:Y:S01]  /*0250*/  @!P0 IADD3 R6, PT, PT, R6, 0x1, RZ ;  /* 0x0000000106068810 */ /* 0x000fe20007ffe0ff */
[----:B------:R-:W-:-:S03]  /*0260*/  @!P0 IMAD.IADD R0, R0, 0x1, -R7 ;  /* 0x0000000100008824 */ /* 0x000fc600078e0a07 */
[----:B------:R-:W-:Y:S02]  /*0270*/  @!P0 R2UR UR6, R6 ;  /* 0x00000000060682ca */ /* 0x000fe400000e0000 */
[----:B-1----:R-:W-:-:S04]  /*0280*/  ISETP.NE.U32.AND P0, PT, R4, RZ, PT ;  /* 0x000000ff0400720c */ /* 0x002fc80003f05070 */
[----:B------:R-:W-:Y:S02]  /*0290*/  ISETP.NE.AND.EX P0, PT, R5, RZ, PT, P0 ;  /* 0x000000ff0500720c */ /* 0x000fe40003f05300 */
[----:B------:R-:W-:Y:S02]  /*02a0*/  ISETP.GE.U32.AND P1, PT, R0, R7, PT ;  /* 0x000000070000720c */ /* 0x000fe40003f26070 */
[----:B----4-:R-:W-:-:S03]  /*02b0*/  ISETP.EQ.AND P3, PT, R20, RZ, P0 ;  /* 0x000000ff1400720c */ /* 0x010fc60000762270 */
[----:B------:R-:W-:Y:S01]  /*02c0*/  IMAD.U32 R0, RZ, RZ, UR6 ;  /* 0x00000006ff007e24 */ /* 0x000fe2000f8e00ff */
[----:B0-----:R-:W-:-:S04]  /*02d0*/  LOP3.LUT R3, R33, UR7, RZ, 0x3c, !PT ;  /* 0x0000000721037c12 */ /* 0x001fc8000f8e3cff */
[----:B------:R-:W-:-:S03]  /*02e0*/  ISETP.GE.AND P0, PT, R3, RZ, PT ;  /* 0x000000ff0300720c */ /* 0x000fc60003f06270 */
[----:B------:R-:W-:Y:S02]  /*02f0*/  @P1 IADD3 R0, PT, PT, R0, 0x1, RZ ;  /* 0x0000000100001810 */ /* 0x000fe40007ffe0ff */
[----:B------:R-:W-:Y:S02]  /*0300*/  VOTEU.ANY UP3, P3 ;  /* 0x0000000000ff7886 */ /* 0x000fe40001860100 */
[----:B------:R-:W-:-:S03]  /*0310*/  @P1 R2UR UR6, R0 ;  /* 0x00000000000612ca */ /* 0x000fc600000e0000 */
[----:B------:R-:W0:Y:S01]  /*0320*/  @UP3 LDCU.64 UR4, c[0x0][0x460] ;  /* 0x00008c00ff0437ac */ /* 0x000e220008000a00 */
[----:B------:R-:W-:Y:S02]  /*0330*/  UISETP.NE.AND UP0, UPT, UR7, URZ, UPT ;  /* 0x000000ff0700728c */ /* 0x000fe4000bf05270 */
[----:B------:R-:W-:-:S07]  /*0340*/  VOTEU.ANY UP1, P0 ;  /* 0x0000000000ff7886 */ /* 0x000fce0000020100 */
[----:B------:R-:W-:Y:S02]  /*0350*/  UMOV UR41, UR6 ;  /* 0x0000000600297c82 */ /* 0x000fe40008000000 */
[----:B------:R-:W-:Y:S02]  /*0360*/  @!UP1 UIADD3 UR41, UPT, UPT, -UR41, URZ, URZ ;  /* 0x000000ff29299290 */ /* 0x000fe4000fffe1ff */
[----:B------:R-:W-:Y:S01]  /*0370*/  @!UP0 ULOP3.LUT UR41, URZ, UR7, URZ, 0x33, !UPT ;  /* 0x00000007ff298292 */ /* 0x000fe2000f8e33ff */
[----:B------:R-:W-:-:S03]  /*0380*/  PLOP3.LUT P0, PT, PT, PT, UP3, 0x80, 0x8 ;  /* 0x000000000008781c */ /* 0x000fc60003f0f038 */
[----:B0-----:R-:W-:-:S06]  /*0390*/  @UP3 UIMAD.WIDE UR4, UR41, 0x4, UR4 ;  /* 0x00000004290438a5 */ /* 0x001fcc000f8e0204 */
[----:B------:R-:W-:Y:S02]  /*03a0*/  IMAD.U32 R4, RZ, RZ, UR4 ;  /* 0x00000004ff047e24 */ /* 0x000fe4000f8e00ff */
[----:B------:R-:W-:-:S05]  /*03b0*/  IMAD.U32 R5, RZ, RZ, UR5 ;  /* 0x00000005ff057e24 */ /* 0x000fca000f8e00ff */
[----:B------:R0:W4:Y:S01]  /*03c0*/  @P0 LDG.E R4, desc[UR36][R4.64] ;  /* 0x0000002404040981 */ /* 0x000122000c1e1900 */
[----:B---3--:R-:W-:-:S04]  /*03d0*/  MOV R25, UR9 ;  /* 0x0000000900197c02 */ /* 0x008fc80008000f00 */
[----:B------:R-:W-:-:S04]  /*03e0*/  IABS R0, R25 ;  /* 0x0000001900007213 */ /* 0x000fc80000000000 */
[----:B------:R-:W-:-:S13]  /*03f0*/  R2UR UR8, R0 ;  /* 0x00000000000872ca */ /* 0x000fda00000e0000 */
[----:B------:R-:W1:Y:S08]  /*0400*/  I2F.RP R0, UR8 ;  /* 0x0000000800007d06 */ /* 0x000e700008209400 */
[----:B-1----:R-:W1:Y:S02]  /*0410*/  MUFU.RCP R0, R0 ;  /* 0x0000000000007308 */ /* 0x002e640000001000 */
[----:B-1----:R-:W-:-:S06]  /*0420*/  VIADD R3, R0, 0xffffffe ;  /* 0x0ffffffe00037836 */ /* 0x002fcc0000000000 */
[----:B------:R-:W1:Y:S02]  /*0430*/  F2I.FTZ.U32.TRUNC.NTZ R3, R3 ;  /* 0x0000000300037305 */ /* 0x000e64000021f000 */
[----:B-1----:R-:W-:Y:S01]  /*0440*/  R2UR UR5, R3 ;  /* 0x00000000030572ca */ /* 0x002fe200000e0000 */
[----:B------:R-:W-:-:S12]  /*0450*/  UMOV UR4, URZ ;  /* 0x000000ff00047c82 */ /* 0x000fd80008000000 */
[----:B------:R-:W-:-:S04]  /*0460*/  UIADD3 UR6, UPT, UPT, URZ, -UR5, URZ ;  /* 0x80000005ff067290 */ /* 0x000fc8000fffe0ff */
[----:B------:R-:W-:-:S04]  /*0470*/  UIMAD UR6, UR6, UR8, URZ ;  /* 0x00000008060672a4 */ /* 0x000fc8000f8e02ff */
[----:B------:R-:W-:Y:S01]  /*0480*/  UIMAD.WIDE.U32 UR4, UR5, UR6, UR4 ;  /* 0x00000006050472a5 */ /* 0x000fe2000f8e0004 */
[----:B--2---:R-:W-:-:S13]  /*0490*/  R2UR UR44, R8 ;  /* 0x00000000082c72ca */ /* 0x004fda00000e0000 */
[----:B------:R-:W-:-:S06]  /*04a0*/  UIADD3 UR45, UPT, UPT, UR44, -0x1, URZ ;  /* 0xffffffff2c2d7890 */ /* 0x000fcc000fffe0ff */
[----:B------:R-:W-:-:S05]  /*04b0*/  IMAD.U32 R16, RZ, RZ, UR45 ;  /* 0x0000002dff107e24 */ /* 0x000fca000f8e00ff */
[----:B0-----:R-:W-:-:S04]  /*04c0*/  IABS R5, R16 ;  /* 0x0000001000057213 */ /* 0x001fc80000000000 */
[----:B------:R-:W-:Y:S01]  /*04d0*/  R2UR UR40, R5 ;  /* 0x00000000052872ca */ /* 0x000fe200000e0000 */
[----:B------:R-:W0:-:S12]  /*04e0*/  S2R R23, SR_TID.X ;  /* 0x0000000000177919 */ /* 0x000e180000002100 */
[----:B------:R-:W-:-:S04]  /*04f0*/  UIMAD.WIDE.U32 UR4, UR5, UR40, URZ ;  /* 0x00000028050472a5 */ /* 0x000fc8000f8e00ff */
[----:B------:R-:W-:-:S04]  /*0500*/  UIADD3 UR5, UPT, UPT, -UR5, URZ, URZ ;  /* 0x000000ff05057290 */ /* 0x000fc8000fffe1ff */
[----:B------:R-:W-:-:S03]  /*0510*/  UIMAD UR40, UR8, UR5, UR40 ;  /* 0x00000005082872a4 */ /* 0x000fc6000f8e0228 */
[----:B------:R-:W1:Y:S01]  /*0520*/  LDCU UR4, c[0x0][0x3e8] ;  /* 0x00007d00ff0477ac */ /* 0x000e620008000800 */
[----:B------:R-:W-:Y:S01]  /*0530*/  S2UR UR46, SR_CTAID.X ;  /* 0x00000000002e79c3 */ /* 0x000fe20000002500 */
[----:B------:R-:W2:Y:S01]  /*0540*/  S2R R0, SR_CTAID.X ;  /* 0x0000000000007919 */ /* 0x000ea20000002500 */
[----:B------:R-:W-:Y:S01]  /*0550*/  UISETP.GT.U32.AND UP0, UPT, UR8, UR40, UPT ;  /* 0x000000280800728c */ /* 0x000fe2000bf04070 */
[----:B------:R-:W3:Y:S05]  /*0560*/  LDCU UR5, c[0x0][0x3f8] ;  /* 0x00007f00ff0577ac */ /* 0x000eea0008000800 */
[----:B------:R-:W3:Y:S05]  /*0570*/  S2UR UR6, SR_CTAID.Y ;  /* 0x00000000000679c3 */ /* 0x000eea0000002600 */
[----:B------:R-:W-:Y:S01]  /*0580*/  @!UP0 UIADD3 UR40, UPT, UPT, UR40, -UR8, URZ ;  /* 0x8000000828288290 */ /* 0x000fe2000fffe0ff */
[----:B------:R-:W-:Y:S01]  /*0590*/  PLOP3.LUT P0, PT, PT, PT, UP3, 0x80, 0x8 ;  /* 0x000000000008781c */ /* 0x000fe20003f0f038 */
[----:B-1----:R-:W-:-:S02]  /*05a0*/  UISETP.NE.AND UP1, UPT, UR4, URZ, UPT ;  /* 0x000000ff0400728c */ /* 0x002fc4000bf25270 */
[----:B------:R-:W-:Y:S01]  /*05b0*/  UISETP.GT.U32.AND UP2, UPT, UR8, UR40, UPT ;  /* 0x000000280800728c */ /* 0x000fe2000bf44070 */
[C---:B0-----:R-:W-:Y:S01]  /*05c0*/  ISETP.GT.U32.AND P4, PT, R23.reuse, 0x1b, PT ;  /* 0x0000001b1700780c */ /* 0x041fe20003f84070 */
[----:B------:R-:W-:Y:S02]  /*05d0*/  UP2UR UR43, UPR, URZ, 0x8 ;  /* 0x00000008ff2b7883 */ /* 0x000fe40008000000 */
[----:B------:R-:W-:Y:S02]  /*05e0*/  UISETP.GE.AND UP3, UPT, UR45, URZ, UPT ;  /* 0x000000ff2d00728c */ /* 0x000fe4000bf66270 */
[----:B------:R-:W-:Y:S01]  /*05f0*/  UISETP.NE.AND UP0, UPT, UR9, URZ, UPT ;  /* 0x000000ff0900728c */ /* 0x000fe2000bf05270 */
[----:B------:R-:W-:-:S04]  /*0600*/  SHF.L.U32 R3, R23, 0x3, RZ ;  /* 0x0000000317037819 */ /* 0x000fc800000006ff */
[----:B------:R-:W-:Y:S02]  /*0610*/  @!UP2 UIADD3 UR40, UPT, UPT, UR40, -UR8, URZ ;  /* 0x800000082828a290 */ /* 0x000fe4000fffe0ff */
[----:B---3--:R-:W-:Y:S02]  /*0620*/  UIMAD UR42, UR6, UR5, UR46 ;  /* 0x00000005062a72a4 */ /* 0x008fe4000f8e022e */
[----:B------:R-:W-:Y:S01]  /*0630*/  @UP1 UIMAD UR4, UR6, UR4, URZ ;  /* 0x00000004060412a4 */ /* 0x000fe2000f8e02ff */
[----:B------:R-:W-:Y:S01]  /*0640*/  BSSY.RECONVERGENT B0, `(.L_x_1) ;  /* 0x0000049000007945 */ /* 0x000fe20003800200 */
[----:B------:R-:W-:Y:S01]  /*0650*/  @!UP1 UIMAD UR7, UR42, 0xe0, URZ ;  /* 0x000000e02a0798a4 */ /* 0x000fe2000f8e02ff */
[----:B------:R-:W-:Y:S01]  /*0660*/  UMOV UR38, URZ ;  /* 0x000000ff00267c82 */ /* 0x000fe20008000000 */
[----:B------:R-:W-:Y:S02]  /*0670*/  @!UP3 UIADD3 UR40, UPT, UPT, -UR40, URZ, URZ ;  /* 0x000000ff2828b290 */ /* 0x000fe4000fffe1ff */
[----:B------:R-:W-:-:S02]  /*0680*/  @UP1 UIMAD UR7, UR46, 0xe0, UR4 ;  /* 0x000000e02e0718a4 */ /* 0x000fc4000f8e0204 */
[----:B------:R-:W-:Y:S02]  /*0690*/  UIMAD UR41, UR41, UR5, URZ ;  /* 0x00000005292972a4 */ /* 0x000fe4000f8e02ff */
[----:B------:R-:W-:Y:S01]  /*06a0*/  @!UP0 ULOP3.LUT UR40, URZ, UR9, URZ, 0x33, !UPT ;  /* 0x00000009ff288292 */ /* 0x000fe2000f8e33ff */
[----:B------:R-:W-:Y:S02]  /*06b0*/  P2R R2, PR, RZ, 0x8 ;  /* 0x00000008ff027803 */ /* 0x000fe40000000000 */
[----:B------:R-:W-:Y:S02]  /*06c0*/  CS2R R30, SRZ ;  /* 0x00000000001e7805 */ /* 0x000fe4000001ff00 */
[----:B------:R-:W-:Y:S01]  /*06d0*/  CS2R R28, SRZ ;  /* 0x00000000001c7805 */ /* 0x000fe2000001ff00 */
[----:B--2---:R-:W-:Y:S01]  /*06e0*/  IMAD R15, R0, 0xe0, R3 ;  /* 0x000000e0000f7824 */ /* 0x004fe200078e0203 */
[----:B----4-:R-:W-:Y:S01]  /*06f0*/  @P0 R2UR UR38, R4 ;  /* 0x00000000042602ca */ /* 0x010fe200000e0000 */
[----:B------:R-:W-:-:S14]  /*0700*/  @P4 BRA `(.L_x_2) ;  /* 0x0000000000f04947 */ /* 0x000fdc0003800000 */
[----:B------:R-:W0:Y:S01]  /*0710*/  LDCU UR4, c[0x0][0x478] ;  /* 0x00008f00ff0477ac */ /* 0x000e220008000800 */
[----:B------:R-:W-:Y:S01]  /*0720*/  VIADD R7, R3, UR7 ;  /* 0x0000000703077c36 */ /* 0x000fe20008000000 */
[----:B0-----:R-:W-:-:S09]  /*0730*/  UISETP.NE.AND UP0, UPT, UR4, 0x2, UPT ;  /* 0x000000020400788c */ /* 0x001fd2000bf05270 */
[----:B------:R-:W-:Y:S05]  /*0740*/  BRA.U UP0, `(.L_x_3) ;  /* 0x0000000100d47547 */ /* 0x000fea000b800000 */
[----:B------:R-:W0:Y:S02]  /*0750*/  LDCU.64 UR10, c[0x0][0x388] ;  /* 0x00007100ff0a77ac */ /* 0x000e240008000a00 */
[----:B0-----:R-:W-:-:S04]  /*0760*/  IADD3 R6, P0, PT, R7, UR10, RZ ;  /* 0x0000000a07067c10 */ /* 0x001fc8000ff1e0ff */
[----:B------:R-:W-:-:S05]  /*0770*/  LEA.HI.X.SX32 R7, R7, UR11, 0x1, P0 ;  /* 0x0000000b07077c11 */ /* 0x000fca00080f0eff */
[----:B------:R-:W2:Y:S01]  /*0780*/  LDG.E.64 R10, desc[UR36][R6.64] ;  /* 0x00000024060a7981 */ /* 0x000ea2000c1e1b00 */
[----:B------:R-:W0:Y:S03]  /*0790*/  LDC.64 R4, c[0x0][0x468] ;  /* 0x00011a00ff047b82 */ /* 0x000e260000000a00 */
[----:B0-----:R-:W3:Y:S01]  /*07a0*/  LDG.E R4, desc[UR36][R4.64] ;  /* 0x0000002404047981 */ /* 0x001ee2000c1e1900 */
[C-C-:B--2---:R-:W-:Y:S01]  /*07b0*/  SHF.R.S64 R14, R10.reuse, 0x10, R11.reuse ;  /* 0x000000100a0e7819 */ /* 0x144fe2000000100b */
[----:B------:R0:W3:Y:S01]  /*07c0*/  I2F.S8 R9, R10 ;  /* 0x0000000a00097306 */ /* 0x0000e20000001400 */
[----:B------:R-:W-:Y:S02]  /*07d0*/  SHF.R.U64 R7, R10, 0x10, R11 ;  /* 0x000000100a077819 */ /* 0x000fe4000000120b */
[----:B------:R-:W-:Y:S02]  /*07e0*/  LOP3.LUT R14, R14, 0xff, RZ, 0xc0, !PT ;  /* 0x000000ff0e0e7812 */ /* 0x000fe400078ec0ff */
[----:B------:R-:W-:-:S02]  /*07f0*/  PRMT R0, R10, 0x9910, RZ ;  /* 0x000099100a007816 */ /* 0x000fc400000000ff */
[----:B------:R-:W-:Y:S02]  /*0800*/  SHF.R.U64 R6, R14, 0x7, RZ ;  /* 0x000000070e067819 */ /* 0x000fe400000012ff */
[----:B0-----:R-:W-:Y:S02]  /*0810*/  SHF.R.S32.HI R10, RZ, 0x10, R11 ;  /* 0x00000010ff0a7819 */ /* 0x001fe4000001140b */
[----:B------:R-:W-:Y:S02]  /*0820*/  PRMT R7, R7, 0x9910, RZ ;  /* 0x0000991007077816 */ /* 0x000fe400000000ff */
[----:B------:R-:W-:Y:S02]  /*0830*/  LOP3.LUT R12, R11, 0xff, RZ, 0xc0, !PT ;  /* 0x000000ff0b0c7812 */ /* 0x000fe400078ec0ff */
[----:B------:R-:W-:Y:S02]  /*0840*/  LOP3.LUT R10, R10, 0xff, RZ, 0xc0, !PT ;  /* 0x000000ff0a0a7812 */ /* 0x000fe400078ec0ff */
[----:B------:R-:W-:Y:S01]  /*0850*/  ISETP.NE.U32.AND P0, PT, R6, RZ, PT ;  /* 0x000000ff0600720c */ /* 0x000fe20003f05070 */
[----:B------:R-:W-:Y:S01]  /*0860*/  IMAD.MOV.U32 R6, RZ, RZ, R7 ;  /* 0x000000ffff067224 */ /* 0x000fe200078e0007 */
[----:B------:R-:W-:-:S02]  /*0870*/  SHF.R.U64 R8, R12, 0x7, RZ ;  /* 0x000000070c087819 */ /* 0x000fc400000012ff */
[----:B------:R-:W-:Y:S02]  /*0880*/  SHF.R.U64 R7, R10, 0x7, RZ ;  /* 0x000000070a077819 */ /* 0x000fe400000012ff */
[----:B------:R-:W-:Y:S01]  /*0890*/  ISETP.NE.U32.AND P1, PT, R8, RZ, PT ;  /* 0x000000ff0800720c */ /* 0x000fe20003f25070 */
[----:B---3--:R-:W-:Y:S01]  /*08a0*/  FMUL.FTZ R9, R4, R9 ;  /* 0x0000000904097220 */ /* 0x008fe20000410000 */
[----:B------:R-:W-:Y:S02]  /*08b0*/  ISETP.NE.U32.AND P2, PT, R7, RZ, PT ;  /* 0x000000ff0700720c */ /* 0x000fe40003f45070 */
[----:B------:R-:W-:Y:S02]  /*08c0*/  ISETP.NE.U32.AND.EX P1, PT, RZ, RZ, PT, P1 ;  /* 0x000000ffff00720c */ /* 0x000fe40003f25110 */
[----:B------:R-:W-:Y:S02]  /*08d0*/  ISETP.NE.U32.AND.EX P0, PT, RZ, RZ, PT, P0 ;  /* 0x000000ffff00720c */ /* 0x000fe40003f05100 */
[----:B------:R-:W-:-:S02]  /*08e0*/  ISETP.NE.U32.AND.EX P2, PT, RZ, RZ, PT, P2 ;  /* 0x000000ffff00720c */ /* 0x000fc40003f45120 */
[----:B------:R-:W-:Y:S02]  /*08f0*/  PRMT R8, R11, 0x9910, RZ ;  /* 0x000099100b087816 */ /* 0x000fe400000000ff */
[----:B------:R-:W-:Y:S02]  /*0900*/  SHF.R.S32.HI R21, RZ, 0x18, R11 ;  /* 0x00000018ff157819 */ /* 0x000fe4000001140b */
[----:B------:R-:W-:Y:S02]  /*0910*/  SHF.R.S32.HI R0, RZ, 0x8, R0 ;  /* 0x00000008ff007819 */ /* 0x000fe40000011400 */
[----:B------:R-:W-:Y:S02]  /*0920*/  SHF.R.S32.HI R8, RZ, 0x8, R8 ;  /* 0x00000008ff087819 */ /* 0x000fe40000011408 */
[----:B------:R-:W-:Y:S01]  /*0930*/  SHF.R.S32.HI R6, RZ, 0x8, R6 ;  /* 0x00000008ff067819 */ /* 0x000fe20000011406 */
[----:B------:R-:W-:Y:S01]  /*0940*/  I2F.S16 R21, R21 ;  /* 0x0000001500157306 */ /* 0x000fe20000101400 */
[----:B------:R-:W-:-:S02]  /*0950*/  @P1 LOP3.LUT R12, R12, 0xffffff00, RZ, 0xfc, !PT ;  /* 0xffffff000c0c1812 */ /* 0x000fc400078efcff */
[----:B------:R-:W-:Y:S02]  /*0960*/  @P0 LOP3.LUT R14, R14, 0xffffff00, RZ, 0xfc, !PT ;  /* 0xffffff000e0e0812 */ /* 0x000fe400078efcff */
[----:B------:R-:W-:-:S03]  /*0970*/  @P2 LOP3.LUT R10, R10, 0xffffff00, RZ, 0xfc, !PT ;  /* 0xffffff000a0a2812 */ /* 0x000fc600078efcff */
[----:B------:R-:W0:Y:S08]  /*0980*/  I2F.S16 R5, R0 ;  /* 0x0000000000057306 */ /* 0x000e300000101400 */
[----:B------:R1:W2:Y:S01]  /*0990*/  I2F.S16 R17, R8 ;  /* 0x0000000800117306 */ /* 0x0002a20000101400 */
[----:B0-----:R-:W-:-:S07]  /*09a0*/  FMUL.FTZ R28, R4, R5 ;  /* 0x00000005041c7220 */ /* 0x001fce0000410000 */
[----:B------:R-:W0:Y:S01]  /*09b0*/  I2F.S16 R11, R6 ;  /* 0x00000006000b7306 */ /* 0x000e220000101400 */
[----:B-1----:R-:W-:Y:S01]  /*09c0*/  FMUL.FTZ R8, R4, R21 ;  /* 0x0000001504087220 */ /* 0x002fe20000410000 */
[----:B------:R-:W-:Y:S01]  /*09d0*/  F2FP.F16.F32.PACK_AB R28, R28, R9 ;  /* 0x000000091c1c723e */ /* 0x000fe200000000ff */
[----:B--2---:R-:W-:-:S05]  /*09e0*/  FMUL.FTZ R30, R4, R17 ;  /* 0x00000011041e7220 */ /* 0x004fca0000410000 */
[----:B------:R-:W1:Y:S01]  /*09f0*/  I2F.S8 R13, R12 ;  /* 0x0000000c000d7306 */ /* 0x000e620000001400 */
[----:B0-----:R-:W-:-:S07]  /*0a00*/  FMUL.FTZ R0, R4, R11 ;  /* 0x0000000b04007220 */ /* 0x001fce0000410000 */
[----:B------:R-:W0:Y:S01]  /*0a10*/  I2F.S8 R7, R14 ;  /* 0x0000000e00077306 */ /* 0x000e220000001400 */
[----:B-1----:R-:W-:-:S07]  /*0a20*/  FMUL.FTZ R13, R4, R13 ;  /* 0x0000000d040d7220 */ /* 0x002fce0000410000 */
[----:B------:R-:W1:Y:S01]  /*0a30*/  I2F.S8 R19, R10 ;  /* 0x0000000a00137306 */ /* 0x000e620000001400 */
[----:B------:R-:W-:Y:S01]  /*0a40*/  F2FP.F16.F32.PACK_AB R30, R30, R13 ;  /* 0x0000000d1e1e723e */ /* 0x000fe200000000ff */
[----:B0-----:R-:W-:-:S05]  /*0a50*/  FMUL.FTZ R7, R4, R7 ;  /* 0x0000000704077220 */ /* 0x001fca0000410000 */
[----:B------:R-:W-:Y:S01]  /*0a60*/  F2FP.F16.F32.PACK_AB R29, R0, R7 ;  /* 0x00000007001d723e */ /* 0x000fe200000000ff */
[----:B-1----:R-:W-:-:S05]  /*0a70*/  FMUL.FTZ R19, R4, R19 ;  /* 0x0000001304137220 */ /* 0x002fca0000410000 */
[----:B------:R-:W-:Y:S01]  /*0a80*/  F2FP.F16.F32.PACK_AB R31, R8, R19 ;  /* 0x00000013081f723e */ /* 0x000fe200000000ff */
[----:B------:R-:W-:Y:S06]  /*0a90*/  BRA `(.L_x_2) ;  /* 0x00000000000c7947 */ /* 0x000fec0003800000 */
.L_x_3:
[----:B------:R-:W0:Y:S02]  /*0aa0*/  LDC.64 R4, c[0x0][0x388] ;  /* 0x0000e200ff047b82 */ /* 0x000e240000000a00 */
[----:B0-----:R-:W-:-:S05]  /*0ab0*/  IMAD.WIDE R4, R7, 0x2, R4 ;  /* 0x0000000207047825 */ /* 0x001fca00078e0204 */
[----:B------:R0:W5:Y:S02]  /*0ac0*/  LDG.E.128 R28, desc[UR36][R4.64] ;  /* 0x00000024041c7981 */ /* 0x000164000c1e1d00 */
.L_x_2:
[----:B------:R-:W-:Y:S05]  /*0ad0*/  BSYNC.RECONVERGENT B0 ;  /* 0x0000000000007941 */ /* 0x000fea0003800200 */
.L_x_1:
[----:B------:R-:W1:Y:S01]  /*0ae0*/  LDCU.64 UR10, c[0x0][0x3a0] ;  /* 0x00007400ff0a77ac */ /* 0x000e620008000a00 */
[----:B------:R-:W2:Y:S01]  /*0af0*/  LDC.64 R6, c[0x0][0x418] ;  /* 0x00010600ff067b82 */ /* 0x000ea20000000a00 */
[----:B------:R-:W-:Y:S01]  /*0b00*/  @!P4 IMAD R0, R23, UR9, R16 ;  /* 0x000000091700cc24 */ /* 0x000fe2000f8e0210 */
[----:B------:R-:W-:Y:S01]  /*0b10*/  CS2R R26, SRZ ;  /* 0x00000000001a7805 */ /* 0x000fe2000001ff00 */
[----:B------:R-:W-:Y:S01]  /*0b20*/  UIMAD UR42, UR42, 0xe0, URZ ;  /* 0x000000e02a2a78a4 */ /* 0x000fe2000f8e02ff */
[----:B------:R-:W-:Y:S01]  /*0b30*/  CS2R R18, SRZ ;  /* 0x0000000000127805 */ /* 0x000fe2000001ff00 */
[----:B------:R-:W3:Y:S01]  /*0b40*/  LDCU.64 UR6, c[0x0][0x390] ;  /* 0x00007200ff0677ac */ /* 0x000ee20008000a00 */
[----:B------:R-:W-:Y:S02]  /*0b50*/  @!P4 SHF.L.U32 R0, R0, 0x3, RZ ;  /* 0x000000030000c819 */ /* 0x000fe400000006ff */
[----:B0-----:R-:W0:Y:S01]  /*0b60*/  @!P4 LDC.64 R4, c[0x0][0x3b8] ;  /* 0x0000ee00ff04cb82 */ /* 0x001e220000000a00 */
[----:B------:R-:W-:Y:S01]  /*0b70*/  VOTEU.ANY UP0, P3 ;  /* 0x0000000000ff7886 */ /* 0x000fe20001800100 */
[----:B------:R-:W-:Y:S01]  /*0b80*/  PLOP3.LUT P2, PT, PT, PT, UP0, 0x40, 0x4 ;  /* 0x000000000004781c */ /* 0x000fe20003f4e808 */
[----:B------:R-:W-:Y:S01]  /*0b90*/  @!P4 IMAD R17, R25, UR42, R0 ;  /* 0x0000002a1911cc24 */ /* 0x000fe2000f8e0200 */
[----:B------:R-:W-:-:S02]  /*0ba0*/  CS2R R24, SRZ ;  /* 0x0000000000187805 */ /* 0x000fc4000001ff00 */
[----:B------:R-:W-:Y:S02]  /*0bb0*/  ISETP.NE.AND P5, PT, R20, RZ, PT ;  /* 0x000000ff1400720c */ /* 0x000fe40003fa5270 */
[----:B------:R-:W-:Y:S02]  /*0bc0*/  ISETP.GT.U32.OR P2, PT, R23, 0x1f, P2 ;  /* 0x0000001f1700780c */ /* 0x000fe40001744470 */
[----:B-1----:R-:W-:-:S04]  /*0bd0*/  ISETP.NE.U32.AND P1, PT, RZ, UR10, PT ;  /* 0x0000000aff007c0c */ /* 0x002fc8000bf25070 */
[----:B------:R-:W-:Y:S02]  /*0be0*/  ISETP.NE.AND.EX P1, PT, RZ, UR11, PT, P1 ;  /* 0x0000000bff007c0c */ /* 0x000fe4000bf25310 */
[----:B---3--:R-:W-:Y:S02]  /*0bf0*/  ISETP.NE.U32.AND P3, PT, RZ, UR6, PT ;  /* 0x00000006ff007c0c */ /* 0x008fe4000bf65070 */
[----:B------:R-:W-:Y:S02]  /*0c00*/  ISETP.GT.U32.OR P1, PT, R23, 0x1b, !P1 ;  /* 0x0000001b1700780c */ /* 0x000fe40004f24470 */
[----:B--2---:R-:W-:Y:S01]  /*0c10*/  ISETP.NE.U32.AND P0, PT, R6, RZ, PT ;  /* 0x000000ff0600720c */ /* 0x004fe20003f05070 */
[----:B------:R-:W1:Y:S01]  /*0c20*/  @!P2 LDC.64 R12, c[0x0][0x450] ;  /* 0x00011400ff0cab82 */ /* 0x000e620000000a00 */
[----:B------:R-:W-:Y:S02]  /*0c30*/  ISETP.NE.OR P1, PT, R20, RZ, P1 ;  /* 0x000000ff1400720c */ /* 0x000fe40000f25670 */
[----:B------:R-:W-:Y:S01]  /*0c40*/  ISETP.NE.AND.EX P0, PT, R7, RZ, PT, P0 ;  /* 0x000000ff0700720c */ /* 0x000fe20003f05300 */
[----:B0-----:R-:W-:Y:S01]  /*0c50*/  @!P4 IMAD.WIDE R4, R17, 0x2, R4 ;  /* 0x000000021104c825 */ /* 0x001fe200078e0204 */
[----:B------:R-:W-:-:S02]  /*0c60*/  CS2R R16, SRZ ;  /* 0x0000000000107805 */ /* 0x000fc4000001ff00 */
[----:B------:R-:W-:Y:S02]  /*0c70*/  ISETP.NE.AND.EX P3, PT, RZ, UR7, PT, P3 ;  /* 0x00000007ff007c0c */ /* 0x000fe4000bf65330 */
[----:B------:R0:W5:Y:S02]  /*0c80*/  @!P4 LDG.E.128 R24, desc[UR36][R4.64] ;  /* 0x000000240418c981 */ /* 0x000164000c1e1d00 */
[----:B------:R-:W-:-:S03]  /*0c90*/  ISETP.GT.U32.OR P3, PT, R23, 0x1b, !P3 ;  /* 0x0000001b1700780c */ /* 0x000fc60005f64470 */
[----:B------:R-:W2:Y:S08]  /*0ca0*/  @!P1 LDC.64 R6, c[0x0][0x3a0] ;  /* 0x0000e800ff069b82 */ /* 0x000eb00000000a00 */
[----:B------:R-:W3:Y:S08]  /*0cb0*/  @P0 LDC.64 R8, c[0x0][0x418] ;  /* 0x00010600ff080b82 */ /* 0x000ef00000000a00 */
[----:B------:R-:W4:Y:S01]  /*0cc0*/  @!P3 LDC.64 R10, c[0x0][0x390] ;  /* 0x0000e400ff0abb82 */ /* 0x000f220000000a00 */
[----:B--2---:R-:W-:-:S05]  /*0cd0*/  @!P1 IMAD.WIDE.U32 R6, R15, 0x2, R6 ;  /* 0x000000020f069825 */ /* 0x004fca00078e0006 */
[----:B------:R0:W5:Y:S01]  /*0ce0*/  @!P1 LDG.E.128 R16, desc[UR36][R6.64] ;  /* 0x0000002406109981 */ /* 0x000162000c1e1d00 */
[----:B-1----:R-:W-:Y:S05]  /*0cf0*/  @P5 BRA `(.L_x_4) ;  /* 0x0000000000105947 */ /* 0x002fea0003800000 */
[----:B-----5:R-:W-:Y:S02]  /*0d00*/  HFMA2 R24, R24, 1, 1, R16 ;  /* 0x3c003c0018187831 */ /* 0x020fe40000000010 */
[----:B------:R-:W-:Y:S02]  /*0d10*/  HADD2 R25, R25, R17 ;  /* 0x0000001119197230 */ /* 0x000fe40000000000 */
[----:B------:R-:W-:Y:S02]  /*0d20*/  HFMA2 R26, R26, 1, 1, R18 ;  /* 0x3c003c001a1a7831 */ /* 0x000fe40000000012 */
[----:B------:R-:W-:-:S07]  /*0d30*/  HADD2 R27, R27, R19 ;  /* 0x000000131b1b7230 */ /* 0x000fce0000000000 */
.L_x_4:
[----:B------:R-:W-:Y:S01]  /*0d40*/  VOTEU.ALL UP0, P2 ;  /* 0x0000000000ff7886 */ /* 0x000fe20001000000 */
[----:B---3--:R-:W-:Y:S01]  /*0d50*/  @P0 IMAD.WIDE.U32 R8, R33, 0x4, R8 ;  /* 0x0000000421080825 */ /* 0x008fe200078e0008 */
[----:B------:R-:W-:Y:S02]  /*0d60*/  CS2R R34, SRZ ;  /* 0x0000000000227805 */ /* 0x000fe4000001ff00 */
[----:B------:R-:W-:Y:S01]  /*0d70*/  CS2R R32, SRZ ;  /* 0x0000000000207805 */ /* 0x000fe2000001ff00 */
[----:B------:R-:W-:Y:S01]  /*0d80*/  @!UP0 UIMAD UR4, UR38, UR5, URZ ;  /* 0x00000005260482a4 */ /* 0x000fe2000f8e02ff */
[----:B0---4-:R-:W-:Y:S01]  /*0d90*/  @!P3 IMAD.WIDE.U32 R4, R15, 0x2, R10 ;  /* 0x000000020f04b825 */ /* 0x011fe200078e000a */
[----:B------:R-:W2:Y:S01]  /*0da0*/  @P0 LDG.E R8, desc[UR36][R8.64] ;  /* 0x0000002408080981 */ /* 0x000ea2000c1e1900 */
[----:B------:R-:W0:Y:S03]  /*0db0*/  LDC R10, c[0x0][0x400] ;  /* 0x00010000ff0a7b82 */ /* 0x000e260000000800 */
[----:B------:R-:W-:Y:S01]  /*0dc0*/  IMAD.U32 R0, RZ, RZ, UR4 ;  /* 0x00000004ff007e24 */ /* 0x000fe2000f8e00ff */
[----:B------:R-:W3:Y:S03]  /*0dd0*/  @!P3 LDG.E.128 R32, desc[UR36][R4.64] ;  /* 0x000000240420b981 */ /* 0x000ee6000c1e1d00 */
[----:B------:R-:W-:Y:S01]  /*0de0*/  @!P2 IMAD R7, R0, 0xe0, R15 ;  /* 0x000000e00007a824 */ /* 0x000fe200078e020f */
[----:B------:R-:W1:Y:S03]  /*0df0*/  LDCU.U8 UR4, c[0x0][0x404] ;  /* 0x00008080ff0477ac */ /* 0x000e660008000000 */
[----:B------:R-:W-:-:S05]  /*0e00*/  @!P2 IMAD.WIDE R6, R7, 0x2, R12 ;  /* 0x000000020706a825 */ /* 0x000fca00078e020c */
[----:B------:R-:W4:Y:S01]  /*0e10*/  @!P2 LDG.E.128 R12, desc[UR36][R6.64] ;  /* 0x00000024060ca981 */ /* 0x000f22000c1e1d00 */
[----:B-1----:R-:W-:-:S04]  /*0e20*/  ISETP.NE.AND P1, PT, RZ, UR4, PT ;  /* 0x00000004ff007c0c */ /* 0x002fc8000bf25270 */
[----:B0-----:R-:W-:Y:S01]  /*0e30*/  ISETP.LT.OR P1, PT, R10, 0x1, P1 ;  /* 0x000000010a00780c */ /* 0x001fe20000f21670 */
[----:B------:R-:W-:Y:S01]  /*0e40*/  UMOV UR39, URZ ;  /* 0x000000ff00277c82 */ /* 0x000fe20008000000 */
[----:B------:R-:W-:Y:S01]  /*0e50*/  BSSY.RECONVERGENT B6, `(.L_x_5) ;  /* 0x00001fc000067945 */ /* 0x000fe20003800200 */
[----:B--2---:R-:W-:Y:S01]  /*0e60*/  @P0 R2UR UR39, R8 ;  /* 0x00000000082702ca */ /* 0x004fe200000e0000 */
[----:B---3-5:R-:W-:Y:S02]  /*0e70*/  HFMA2 R28, R28, 1, 1, R32 ;  /* 0x3c003c001c1c7831 */ /* 0x028fe40000000020 */
[----:B------:R-:W-:Y:S02]  /*0e80*/  HFMA2 R30, R30, 1, 1, R34 ;  /* 0x3c003c001e1e7831 */ /* 0x000fe40000000022 */
[----:B------:R-:W-:Y:S02]  /*0e90*/  HADD2 R29, R29, R33 ;  /* 0x000000211d1d7230 */ /* 0x000fe40000000000 */
[----:B------:R-:W-:-:S02]  /*0ea0*/  HADD2 R31, R31, R35 ;  /* 0x000000231f1f7230 */ /* 0x000fc40000000000 */
[----:B----4-:R-:W-:Y:S02]  /*0eb0*/  @!P2 HFMA2 R25, R25, R13, -RZ ;  /* 0x0000000d1919a231 */ /* 0x010fe400001000ff */
[----:B------:R-:W-:Y:S02]  /*0ec0*/  @!P2 HFMA2 R27, R27, R15, -RZ ;  /* 0x0000000f1b1ba231 */ /* 0x000fe400001000ff */
[----:B------:R-:W-:Y:S02]  /*0ed0*/  @!P2 HMUL2 R24, R24, R12 ;  /* 0x0000000c1818a232 */ /* 0x000fe40000000000 */
[----:B------:R-:W-:Y:S01]  /*0ee0*/  @!P2 HMUL2 R26, R26, R14 ;  /* 0x0000000e1a1aa232 */ /* 0x000fe20000000000 */
[----:B------:R-:W-:Y:S06]  /*0ef0*/  @P1 BRA `(.L_x_6) ;  /* 0x0000000800a41947 */ /* 0x000fec0003800000 */
[----:B------:R-:W-:Y:S05]  /*0f00*/  @P5 BRA `(.L_x_7) ;  /* 0x0000000400885947 */ /* 0x000fea0003800000 */
[----:B------:R-:W-:-:S13]  /*0f10*/  ISETP.GE.AND P0, PT, R3, R10, PT ;  /* 0x0000000a0300720c */ /* 0x000fda0003f06270 */
[----:B------:R-:W-:Y:S05]  /*0f20*/  @P0 BRA `(.L_x_8) ;  /* 0x0000001c00b80947 */ /* 0x000fea0003800000 */
[----:B------:R-:W-:Y:S01]  /*0f30*/  I2FP.F32.U32 R4, R10 ;  /* 0x0000000a00047245 */ /* 0x000fe20000201000 */
[C---:B------:R-:W-:Y:S01]  /*0f40*/  VIADD R5, R3.reuse, 0x2 ;  /* 0x0000000203057836 */ /* 0x040fe20000000000 */
[----:B------:R-:W-:Y:S01]  /*0f50*/  I2FP.F32.U32 R0, R3 ;  /* 0x0000000300007245 */ /* 0x000fe20000201000 */
[C---:B------:R-:W-:Y:S01]  /*0f60*/  VIADD R7, R3.reuse, 0x6 ;  /* 0x0000000603077836 */ /* 0x040fe20000000000 */
[----:B------:R-:W-:Y:S01]  /*0f70*/  IADD3 R6, PT, PT, R3, 0x4, RZ ;  /* 0x0000000403067810 */ /* 0x000fe20007ffe0ff */
[--C-:B------:R-:W-:Y:S01]  /*0f80*/  HADD2.F32 R21, -RZ, R30.reuse.H1_H1 ;  /* 0x3000001eff157230 */ /* 0x100fe20000004100 */
[----:B------:R-:W0:Y:S01]  /*0f90*/  MUFU.RCP R4, R4 ;  /* 0x0000000400047308 */ /* 0x000e220000001000 */
[----:B------:R-:W-:Y:S01]  /*0fa0*/  I2FP.F32.U32 R5, R5 ;  /* 0x0000000500057245 */ /* 0x000fe20000201000 */
[----:B------:R-:W-:Y:S01]  /*0fb0*/  HADD2.F32 R15, -RZ, R30.H0_H0 ;  /* 0x2000001eff0f7230 */ /* 0x000fe20000004100 */
[----:B------:R-:W-:Y:S01]  /*0fc0*/  I2FP.F32.U32 R6, R6 ;  /* 0x0000000600067245 */ /* 0x000fe20000201000 */
[--C-:B------:R-:W-:Y:S01]  /*0fd0*/  HADD2.F32 R11, -RZ, R29.reuse.H1_H1 ;  /* 0x3000001dff0b7230 */ /* 0x100fe20000004100 */
[----:B------:R-:W-:Y:S01]  /*0fe0*/  I2FP.F32.U32 R7, R7 ;  /* 0x0000000700077245 */ /* 0x000fe20000201000 */
[----:B------:R-:W-:-:S02]  /*0ff0*/  HADD2.F32 R29, -RZ, R29.H0_H0 ;  /* 0x2000001dff1d7230 */ /* 0x000fc40000004100 */
[--C-:B------:R-:W-:Y:S02]  /*1000*/  HADD2.F32 R33, -RZ, R26.reuse.H1_H1 ;  /* 0x3000001aff217230 */ /* 0x100fe40000004100 */
[--C-:B------:R-:W-:Y:S02]  /*1010*/  HADD2.F32 R37, -RZ, R31.reuse.H1_H1 ;  /* 0x3000001fff257230 */ /* 0x100fe40000004100 */
[----:B------:R-:W-:Y:S02]  /*1020*/  HADD2.F32 R35, -RZ, R31.H0_H0 ;  /* 0x2000001fff237230 */ /* 0x000fe40000004100 */
[----:B------:R-:W-:Y:S02]  /*1030*/  HADD2.F32 R31, -RZ, R26.H0_H0 ;  /* 0x2000001aff1f7230 */ /* 0x000fe40000004100 */
[----:B------:R-:W-:Y:S02]  /*1040*/  HADD2.F32 R39, -RZ, R27.H1_H1 ;  /* 0x3000001bff277230 */ /* 0x000fe40000004100 */
[-C--:B0-----:R-:W-:Y:S01]  /*1050*/  FMUL.FTZ R0, R0, R4.reuse ;  /* 0x0000000400007220 */ /* 0x081fe20000410000 */
[-C--:B------:R-:W-:Y:S01]  /*1060*/  FMUL.FTZ R5, R5, R4.reuse ;  /* 0x0000000405057220 */ /* 0x080fe20000410000 */
[-C--:B------:R-:W-:Y:S01]  /*1070*/  FMUL.FTZ R6, R6, R4.reuse ;  /* 0x0000000406067220 */ /* 0x080fe20000410000 */
[----:B------:R-:W-:Y:S01]  /*1080*/  FMUL.FTZ R4, R7, R4 ;  /* 0x0000000407047220 */ /* 0x000fe20000410000 */
[----:B------:R-:W-:Y:S01]  /*1090*/  FMUL.FTZ R3, R0, 13.28771209716796875 ;  /* 0x41549a7800037820 */ /* 0x000fe20000410000 */
[----:B------:R-:W-:Y:S01]  /*10a0*/  FMUL.FTZ R5, R5, 13.28771209716796875 ;  /* 0x41549a7805057820 */ /* 0x000fe20000410000 */
[----:B------:R-:W-:-:S02]  /*10b0*/  VIADD R0, R20, -UR39 ;  /* 0x8000002714007c36 */ /* 0x000fc40008000000 */
[----:B------:R-:W-:Y:S01]  /*10c0*/  FMUL.FTZ R7, R6, 13.28771209716796875 ;  /* 0x41549a7806077820 */ /* 0x000fe20000410000 */
[----:B------:R-:W-:Y:S01]  /*10d0*/  FMUL.FTZ R9, R4, 13.28771209716796875 ;  /* 0x41549a7804097820 */ /* 0x000fe20000410000 */
[----:B------:R-:W-:Y:S01]  /*10e0*/  HADD2.F32 R27, -RZ, R27.H0_H0 ;  /* 0x2000001bff1b7230 */ /* 0x000fe20000004100 */
[----:B------:R-:W0:Y:S01]  /*10f0*/  MUFU.EX2 R3, -R3 ;  /* 0x8000000300037308 */ /* 0x000e220000000800 */
[----:B------:R-:W-:-:S03]  /*1100*/  I2FP.F32.S32 R0, R0 ;  /* 0x0000000000007245 */ /* 0x000fc60000201400 */
[----:B------:R-:W1:Y:S04]  /*1110*/  MUFU.EX2 R5, -R5 ;  /* 0x8000000500057308 */ /* 0x000e680000000800 */
[----:B------:R-:W2:Y:S04]  /*1120*/  MUFU.EX2 R7, -R7 ;  /* 0x8000000700077308 */ /* 0x000ea80000000800 */
[----:B------:R-:W3:Y:S01]  /*1130*/  MUFU.EX2 R9, -R9 ;  /* 0x8000000900097308 */ /* 0x000ee20000000800 */
[----:B0-----:R-:W-:-:S04]  /*1140*/  FMUL.FTZ R3, R0, R3 ;  /* 0x0000000300037220 */ /* 0x001fc80000410000 */
[----:B------:R-:W-:Y:S01]  /*1150*/  FMUL.RZ R13, R3, 0.15915493667125701904 ;  /* 0x3e22f983030d7820 */ /* 0x000fe2000040c000 */
[----:B-1----:R-:W-:Y:S01]  /*1160*/  FMUL.FTZ R6, R0, R5 ;  /* 0x0000000500067220 */ /* 0x002fe20000410000 */
[--C-:B------:R-:W-:Y:S02]  /*1170*/  HADD2.F32 R5, -RZ, R28.reuse.H1_H1 ;  /* 0x3000001cff057230 */ /* 0x100fe40000004100 */
[----:B------:R-:W0:Y:S01]  /*1180*/  MUFU.SIN R4, R13 ;  /* 0x0000000d00047308 */ /* 0x000e220000000400 */
[----:B------:R-:W-:Y:S01]  /*1190*/  FMUL.RZ R14, R6, 0.15915493667125701904 ;  /* 0x3e22f983060e7820 */ /* 0x000fe2000040c000 */
[C---:B--2---:R-:W-:Y:S01]  /*11a0*/  FMUL.FTZ R6, R0.reuse, R7 ;  /* 0x0000000700067220 */ /* 0x044fe20000410000 */
[----:B------:R-:W-:Y:S02]  /*11b0*/  HADD2.F32 R28, -RZ, R28.H0_H0 ;  /* 0x2000001cff1c7230 */ /* 0x000fe40000004100 */
[----:B---3--:R-:W-:Y:S01]  /*11c0*/  FMUL.FTZ R0, R0, R9 ;  /* 0x0000000900007220 */ /* 0x008fe20000410000 */
[----:B------:R-:W-:Y:S01]  /*11d0*/  FMUL.RZ R7, R6, 0.15915493667125701904 ;  /* 0x3e22f98306077820 */ /* 0x000fe2000040c000 */
[--C-:B------:R-:W-:Y:S01]  /*11e0*/  HADD2.F32 R6, -RZ, R24.reuse.H1_H1 ;  /* 0x30000018ff067230 */ /* 0x100fe20000004100 */
[----:B------:R1:W2:Y:S01]  /*11f0*/  MUFU.COS R3, R13 ;  /* 0x0000000d00037308 */ /* 0x0002a20000000000 */
[----:B------:R-:W-:Y:S01]  /*1200*/  FMUL.RZ R30, R0, 0.15915493667125701904 ;  /* 0x3e22f983001e7820 */ /* 0x000fe2000040c000 */
[----:B------:R-:W-:-:S06]  /*1210*/  HADD2.F32 R24, -RZ, R24.H0_H0 ;  /* 0x20000018ff187230 */ /* 0x000fcc0000004100 */
[----:B------:R-:W3:Y:S01]  /*1220*/  MUFU.SIN R10, R14 ;  /* 0x0000000e000a7308 */ /* 0x000ee20000000400 */
[--C-:B-1----:R-:W-:Y:S02]  /*1230*/  HADD2.F32 R13, -RZ, R25.reuse.H1_H1 ;  /* 0x30000019ff0d7230 */ /* 0x102fe40000004100 */
[----:B0-----:R-:W-:Y:S01]  /*1240*/  FMUL.FTZ R0, R4, R5 ;  /* 0x0000000504007220 */ /* 0x001fe20000410000 */
[----:B------:R-:W-:-:S04]  /*1250*/  HADD2.F32 R25, -RZ, R25.H0_H0 ;  /* 0x20000019ff197230 */ /* 0x000fc80000004100 */
[----:B------:R-:W0:Y:S01]  /*1260*/  MUFU.COS R8, R14 ;  /* 0x0000000e00087308 */ /* 0x000e220000000000 */
[C---:B--2---:R-:W-:Y:S01]  /*1270*/  FMUL.FTZ R5, R3.reuse, R5 ;  /* 0x0000000503057220 */ /* 0x044fe20000410000 */
[C---:B------:R-:W-:Y:S01]  /*1280*/  FMUL.FTZ R9, R3.reuse, R6 ;  /* 0x0000000603097220 */ /* 0x040fe20000410000 */
[-C--:B------:R-:W-:Y:S02]  /*1290*/  FFMA.FTZ R0, R3, R28.reuse, -R0 ;  /* 0x0000001c03007223 */ /* 0x080fe40000010800 */
[----:B------:R-:W-:-:S03]  /*12a0*/  FFMA.FTZ R5, R4, R28, R5 ;  /* 0x0000001c04057223 */ /* 0x000fc60000010005 */
[----:B------:R-:W1:Y:S02]  /*12b0*/  MUFU.SIN R14, R7 ;  /* 0x00000007000e7308 */ /* 0x000e640000000400 */
[----:B------:R-:W-:-:S06]  /*12c0*/  F2FP.F16.F32.PACK_AB R28, R5, R0 ;  /* 0x00000000051c723e */ /* 0x000fcc00000000ff */
[----:B------:R2:W4:Y:S08]  /*12d0*/  MUFU.COS R12, R7 ;  /* 0x00000007000c7308 */ /* 0x0005300000000000 */
[----:B------:R-:W5:Y:S01]  /*12e0*/  MUFU.SIN R22, R30 ;  /* 0x0000001e00167308 */ /* 0x000f620000000400 */
[----:B--2---:R-:W-:Y:S01]  /*12f0*/  FMUL.FTZ R7, R4, R6 ;  /* 0x0000000604077220 */ /* 0x004fe20000410000 */
[-C--:B---3--:R-:W-:Y:S01]  /*1300*/  FMUL.FTZ R6, R10, R13.reuse ;  /* 0x0000000d0a067220 */ /* 0x088fe20000410000 */
[----:B0-----:R-:W-:-:S02]  /*1310*/  FMUL.FTZ R13, R8, R13 ;  /* 0x0000000d080d7220 */ /* 0x001fc40000410000 */
[-C--:B------:R-:W-:Y:S01]  /*1320*/  FFMA.FTZ R7, R3, R24.reuse, -R7 ;  /* 0x0000001803077223 */ /* 0x080fe20000010807 */
[-C--:B------:R-:W-:Y:S01]  /*1330*/  FMUL.FTZ R3, R10, R11.reuse ;  /* 0x0000000b0a037220 */ /* 0x080fe20000410000 */
[----:B------:R-:W-:Y:S01]  /*1340*/  FFMA.FTZ R24, R4, R24, R9 ;  /* 0x0000001804187223 */ /* 0x000fe20000010009 */
[----:B------:R0:W2:Y:S01]  /*1350*/  MUFU.COS R20, R30 ;  /* 0x0000001e00147308 */ /* 0x0000a20000000000 */
[C---:B------:R-:W-:Y:S01]  /*1360*/  FMUL.FTZ R11, R8.reuse, R11 ;  /* 0x0000000b080b7220 */ /* 0x040fe20000410000 */
[C---:B------:R-:W-:Y:S01]  /*1370*/  FFMA.FTZ R3, R8.reuse, R29, -R3 ;  /* 0x0000001d08037223 */ /* 0x040fe20000010803 */
[----:B------:R-:W-:Y:S01]  /*1380*/  FFMA.FTZ R6, R8, R25, -R6 ;  /* 0x0000001908067223 */ /* 0x000fe20000010806 */
[C---:B-1----:R-:W-:Y:S01]  /*1390*/  FMUL.FTZ R9, R14.reuse, R21 ;  /* 0x000000150e097220 */ /* 0x042fe20000410000 */
[----:B------:R-:W-:Y:S01]  /*13a0*/  FMUL.FTZ R8, R14, R33 ;  /* 0x000000210e087220 */ /* 0x000fe20000410000 */
[----:B------:R-:W-:Y:S01]  /*13b0*/  FFMA.FTZ R4, R10, R29, R11 ;  /* 0x0000001d0a047223 */ /* 0x000fe2000001000b */
[C---:B----4-:R-:W-:Y:S01]  /*13c0*/  FMUL.FTZ R21, R12.reuse, R21 ;  /* 0x000000150c157220 */ /* 0x050fe20000410000 */
[C---:B------:R-:W-:Y:S01]  /*13d0*/  FMUL.FTZ R33, R12.reuse, R33 ;  /* 0x000000210c217220 */ /* 0x040fe20000410000 */
[C---:B------:R-:W-:Y:S01]  /*13e0*/  FFMA.FTZ R9, R12.reuse, R15, -R9 ;  /* 0x0000000f0c097223 */ /* 0x040fe20000010809 */
[----:B------:R-:W-:Y:S01]  /*13f0*/  FFMA.FTZ R8, R12, R31, -R8 ;  /* 0x0000001f0c087223 */ /* 0x000fe20000010808 */
[C---:B-----5:R-:W-:Y:S01]  /*1400*/  FMUL.FTZ R11, R22.reuse, R37 ;  /* 0x00000025160b7220 */ /* 0x060fe20000410000 */
[----:B------:R-:W-:Y:S01]  /*1410*/  FMUL.FTZ R12, R22, R39 ;  /* 0x00000027160c7220 */ /* 0x000fe20000410000 */
[----:B------:R-:W-:Y:S01]  /*1420*/  FFMA.FTZ R25, R10, R25, R13 ;  /* 0x000000190a197223 */ /* 0x000fe2000001000d */
[C---:B0-----:R-:W-:Y:S01]  /*1430*/  FFMA.FTZ R30, R14.reuse, R15, R21 ;  /* 0x0000000f0e1e7223 */ /* 0x041fe20000010015 */
[----:B------:R-:W-:Y:S01]  /*1440*/  FFMA.FTZ R33, R14, R31, R33 ;  /* 0x0000001f0e217223 */ /* 0x000fe20000010021 */
[----:B------:R-:W-:Y:S01]  /*1450*/  F2FP.F16.F32.PACK_AB R24, R24, R7 ;  /* 0x000000071818723e */ /* 0x000fe200000000ff */
[C---:B--2---:R-:W-:Y:S01]  /*1460*/  FMUL.FTZ R37, R20.reuse, R37 ;  /* 0x0000002514257220 */ /* 0x044fe20000410000 */
[C---:B------:R-:W-:Y:S01]  /*1470*/  FMUL.FTZ R39, R20.reuse, R39 ;  /* 0x0000002714277220 */ /* 0x040fe20000410000 */
[C---:B------:R-:W-:Y:S01]  /*1480*/  FFMA.FTZ R12, R20.reuse, R27, -R12 ;  /* 0x0000001b140c7223 */ /* 0x040fe2000001080c */
[-C--:B------:R-:W-:Y:S01]  /*1490*/  FFMA.FTZ R11, R20, R35.reuse, -R11 ;  /* 0x00000023140b7223 */ /* 0x080fe2000001080b */
[C---:B------:R-:W-:Y:S01]  /*14a0*/  FFMA.FTZ R10, R22.reuse, R35, R37 ;  /* 0x00000023160a7223 */ /* 0x040fe20000010025 */
[----:B------:R-:W-:Y:S01]  /*14b0*/  FFMA.FTZ R27, R22, R27, R39 ;  /* 0x0000001b161b7223 */ /* 0x000fe20000010027 */
[----:B------:R-:W-:-:S02]  /*14c0*/  F2FP.F16.F32.PACK_AB R29, R4, R3 ;  /* 0x00000003041d723e */ /* 0x000fc400000000ff */
[----:B------:R-:W-:Y:S02]  /*14d0*/  F2FP.F16.F32.PACK_AB R25, R25, R6 ;  /* 0x000000061919723e */ /* 0x000fe400000000ff */
[----:B------:R-:W-:Y:S02]  /*14e0*/  F2FP.F16.F32.PACK_AB R30, R30, R9 ;  /* 0x000000091e1e723e */ /* 0x000fe400000000ff */
[----:B------:R-:W-:Y:S02]  /*14f0*/  F2FP.F16.F32.PACK_AB R26, R33, R8 ;  /* 0x00000008211a723e */ /* 0x000fe400000000ff */
[----:B------:R-:W-:Y:S02]  /*1500*/  F2FP.F16.F32.PACK_AB R31, R10, R11 ;  /* 0x0000000b0a1f723e */ /* 0x000fe400000000ff */
[----:B------:R-:W-:Y:S01]  /*1510*/  F2FP.F16.F32.PACK_AB R27, R27, R12 ;  /* 0x0000000c1b1b723e */ /* 0x000fe200000000ff */
[----:B------:R-:W-:Y:S06]  /*1520*/  BRA `(.L_x_8) ;  /* 0x0000001800387947 */ /* 0x000fec0003800000 */
.L_x_7:
[----:B------:R-:W-:-:S13]  /*1530*/  ISETP.GE.AND P0, PT, R3, R10, PT ;  /* 0x0000000a0300720c */ /* 0x000fda0003f06270 */
[----:B------:R-:W-:Y:S05]  /*1540*/  @P0 BRA `(.L_x_8) ;  /* 0x0000001800300947 */ /* 0x000fea0003800000 */
[----:B------:R-:W-:Y:S01]  /*1550*/  I2FP.F32.U32 R10, R10 ;  /* 0x0000000a000a7245 */ /* 0x000fe20000201000 */
[C---:B------:R-:W-:Y:S01]  /*1560*/  VIADD R6, R3.reuse, 0x4 ;  /* 0x0000000403067836 */ /* 0x040fe20000000000 */
[C---:B------:R-:W-:Y:S01]  /*1570*/  IADD3 R4, PT, PT, R3.reuse, 0x2, RZ ;  /* 0x0000000203047810 */ /* 0x040fe20007ffe0ff */
[--C-:B------:R-:W-:Y:S01]  /*1580*/  HADD2.F32 R14, -RZ, R30.reuse.H1_H1 ;  /* 0x3000001eff0e7230 */ /* 0x100fe20000004100 */
[----:B------:R-:W0:Y:S01]  /*1590*/  MUFU.RCP R5, R10 ;  /* 0x0000000a00057308 */ /* 0x000e220000001000 */
[----:B------:R-:W-:Y:S01]  /*15a0*/  I2FP.F32.U32 R0, R3 ;  /* 0x0000000300007245 */ /* 0x000fe20000201000 */
[----:B------:R-:W-:Y:S01]  /*15b0*/  VIADD R3, R3, 0x6 ;  /* 0x0000000603037836 */ /* 0x000fe20000000000 */
[----:B------:R-:W-:Y:S01]  /*15c0*/  I2FP.F32.U32 R4, R4 ;  /* 0x0000000400047245 */ /* 0x000fe20000201000 */
[--C-:B------:R-:W-:Y:S01]  /*15d0*/  HADD2.F32 R22, -RZ, R31.reuse.H1_H1 ;  /* 0x3000001fff167230 */ /* 0x100fe20000004100 */
[----:B------:R-:W-:Y:S01]  /*15e0*/  I2FP.F32.U32 R6, R6 ;  /* 0x0000000600067245 */ /* 0x000fe20000201000 */
[----:B------:R-:W-:Y:S01]  /*15f0*/  HADD2.F32 R30, -RZ, R30.H0_H0 ;  /* 0x2000001eff1e7230 */ /* 0x000fe20000004100 */
[----:B------:R-:W-:Y:S01]  /*1600*/  I2FP.F32.U32 R8, R3 ;  /* 0x0000000300087245 */ /* 0x000fe20000201000 */
[----:B------:R-:W-:Y:S01]  /*1610*/  HADD2.F32 R31, -RZ, R31.H0_H0 ;  /* 0x2000001fff1f7230 */ /* 0x000fe20000004100 */
[----:B------:R-:W-:-:S04]  /*1620*/  IADD3 R20, PT, PT, R20, -UR39, RZ ;  /* 0x8000002714147c10 */ /* 0x000fc8000fffe0ff */
[----:B------:R-:W-:Y:S01]  /*1630*/  I2FP.F32.S32 R20, R20 ;  /* 0x0000001400147245 */ /* 0x000fe20000201400 */
[-C--:B0-----:R-:W-:Y:S01]  /*1640*/  FMUL.FTZ R0, R0, R5.reuse ;  /* 0x0000000500007220 */ /* 0x081fe20000410000 */
[-C--:B------:R-:W-:Y:S01]  /*1650*/  FMUL.FTZ R4, R4, R5.reuse ;  /* 0x0000000504047220 */ /* 0x080fe20000410000 */
[-C--:B------:R-:W-:Y:S01]  /*1660*/  FMUL.FTZ R7, R6, R5.reuse ;  /* 0x0000000506077220 */ /* 0x080fe20000410000 */
[----:B------:R-:W-:Y:S01]  /*1670*/  FMUL.FTZ R8, R8, R5 ;  /* 0x0000000508087220 */ /* 0x000fe20000410000 */
[----:B------:R-:W-:Y:S01]  /*1680*/  FMUL.FTZ R0, R0, 13.28771209716796875 ;  /* 0x41549a7800007820 */ /* 0x000fe20000410000 */
[----:B------:R-:W-:Y:S01]  /*1690*/  FMUL.FTZ R6, R4, 13.28771209716796875 ;  /* 0x41549a7804067820 */ /* 0x000fe20000410000 */
[----:B------:R-:W-:Y:S01]  /*16a0*/  FMUL.FTZ R9, R7, 13.28771209716796875 ;  /* 0x41549a7807097820 */ /* 0x000fe20000410000 */
[----:B------:R-:W-:Y:S01]  /*16b0*/  FMUL.FTZ R11, R8, 13.28771209716796875 ;  /* 0x41549a78080b7820 */ /* 0x000fe20000410000 */
[----:B------:R-:W0:Y:S04]  /*16c0*/  MUFU.EX2 R3, -R0 ;  /* 0x8000000000037308 */ /* 0x000e280000000800 */
[----:B------:R-:W1:Y:S04]  /*16d0*/  MUFU.EX2 R5, -R6 ;  /* 0x8000000600057308 */ /* 0x000e680000000800 */
[----:B------:R-:W2:Y:S04]  /*16e0*/  MUFU.EX2 R9, -R9 ;  /* 0x8000000900097308 */ /* 0x000ea80000000800 */
[----:B------:R-:W3:Y:S01]  /*16f0*/  MUFU.EX2 R11, -R11 ;  /* 0x8000000b000b7308 */ /* 0x000ee20000000800 */
[C---:B0-----:R-:W-:Y:S01]  /*1700*/  FMUL.FTZ R3, R20.reuse, R3 ;  /* 0x0000000314037220 */ /* 0x041fe20000410000 */
[----:B-1----:R-:W-:-:S03]  /*1710*/  FMUL.FTZ R5, R20, R5 ;  /* 0x0000000514057220 */ /* 0x002fc60000410000 */
[----:B------:R-:W-:Y:S01]  /*1720*/  FMUL.RZ R3, R3, 0.15915493667125701904 ;  /* 0x3e22f98303037820 */ /* 0x000fe2000040c000 */
[----:B------:R-:W-:Y:S01]  /*1730*/  FMUL.RZ R7, R5, 0.15915493667125701904 ;  /* 0x3e22f98305077820 */ /* 0x000fe2000040c000 */
[C---:B--2---:R-:W-:Y:S02]  /*1740*/  FMUL.FTZ R5, R20.reuse, R9 ;  /* 0x0000000914057220 */ /* 0x044fe40000410000 */
[----:B------:R-:W-:Y:S01]  /*1750*/  MUFU.SIN R4, R3 ;  /* 0x0000000300047308 */ /* 0x000fe20000000400 */
[--C-:B------:R-:W-:Y:S02]  /*1760*/  HADD2.F32 R9, -RZ, R29.reuse.H1_H1 ;  /* 0x3000001dff097230 */ /* 0x100fe40000004100 */
[----:B---3--:R-:W-:Y:S01]  /*1770*/  FMUL.FTZ R11, R20, R11 ;  /* 0x0000000b140b7220 */ /* 0x008fe20000410000 */
[----:B------:R-:W-:Y:S01]  /*1780*/  FMUL.RZ R10, R5, 0.15915493667125701904 ;  /* 0x3e22f983050a7820 */ /* 0x000fe2000040c000 */
[--C-:B------:R-:W-:Y:S02]  /*1790*/  HADD2.F32 R5, -RZ, R28.reuse.H1_H1 ;  /* 0x3000001cff057230 */ /* 0x100fe40000004100 */
[----:B------:R-:W-:Y:S01]  /*17a0*/  FMUL.RZ R15, R11, 0.15915493667125701904 ;  /* 0x3e22f9830b0f7820 */ /* 0x000fe2000040c000 */
[----:B------:R-:W-:Y:S01]  /*17b0*/  HADD2.F32 R29, -RZ, R29.H0_H0 ;  /* 0x2000001dff1d7230 */ /* 0x000fe20000004100 */
[----:B------:R0:W-:Y:S08]  /*17c0*/  MUFU.COS R0, R3 ;  /* 0x0000000300007308 */ /* 0x0001f00000000000 */
[----:B------:R-:W1:Y:S01]  /*17d0*/  MUFU.SIN R6, R7 ;  /* 0x0000000700067308 */ /* 0x000e620000000400 */
[----:B0-----:R-:W-:-:S07]  /*17e0*/  HADD2.F32 R3, -RZ, R28.H0_H0 ;  /* 0x2000001cff037230 */ /* 0x001fce0000004100 */
[----:B------:R-:W0:Y:S08]  /*17f0*/  MUFU.SIN R13, R10 ;  /* 0x0000000a000d7308 */ /* 0x000e300000000400 */
[----:B------:R-:W2:Y:S01]  /*1800*/  MUFU.SIN R21, R15 ;  /* 0x0000000f00157308 */ /* 0x000ea20000000400 */
[----:B-1----:R-:W-:-:S07]  /*1810*/  FMUL.FTZ R11, R6, R9 ;  /* 0x00000009060b7220 */ /* 0x002fce0000410000 */
[----:B------:R1:W3:Y:S08]  /*1820*/  MUFU.COS R8, R7 ;  /* 0x0000000700087308 */ /* 0x0002f00000000000 */
[----:B------:R-:W4:Y:S01]  /*1830*/  MUFU.COS R12, R10 ;  /* 0x0000000a000c7308 */ /* 0x000f220000000000 */
[-C--:B-1----:R-:W-:Y:S01]  /*1840*/  FMUL.FTZ R7, R4, R5.reuse ;  /* 0x0000000504077220 */ /* 0x082fe20000410000 */
[----:B------:R-:W-:-:S03]  /*1850*/  FMUL.FTZ R5, R0, R5 ;  /* 0x0000000500057220 */ /* 0x000fc60000410000 */
[-C--:B------:R-:W-:Y:S01]  /*1860*/  FFMA.FTZ R7, R0, R3.reuse, -R7 ;  /* 0x0000000300077223 */ /* 0x080fe20000010807 */
[----:B------:R-:W-:Y:S01]  /*1870*/  FFMA.FTZ R28, R4, R3, R5 ;  /* 0x00000003041c7223 */ /* 0x000fe20000010005 */
[----:B0-----:R-:W-:Y:S01]  /*1880*/  FMUL.FTZ R3, R13, R14 ;  /* 0x0000000e0d037220 */ /* 0x001fe20000410000 */
[----:B------:R-:W0:Y:S01]  /*1890*/  MUFU.COS R20, R15 ;  /* 0x0000000f00147308 */ /* 0x000e220000000000 */
[----:B--2---:R-:W-:Y:S01]  /*18a0*/  FMUL.FTZ R5, R21, R22 ;  /* 0x0000001615057220 */ /* 0x004fe20000410000 */
[C---:B---3--:R-:W-:Y:S01]  /*18b0*/  FMUL.FTZ R9, R8.reuse, R9 ;  /* 0x0000000908097220 */ /* 0x048fe20000410000 */
[----:B------:R-:W-:Y:S01]  /*18c0*/  FFMA.FTZ R11, R8, R29, -R11 ;  /* 0x0000001d080b7223 */ /* 0x000fe2000001080b */
[----:B------:R-:W-:Y:S02]  /*18d0*/  F2FP.F16.F32.PACK_AB R28, R28, R7 ;  /* 0x000000071c1c723e */ /* 0x000fe400000000ff */
[----:B------:R-:W-:Y:S01]  /*18e0*/  FFMA.FTZ R6, R6, R29, R9 ;  /* 0x0000001d06067223 */ /* 0x000fe20000010009 */
[C---:B----4-:R-:W-:Y:S01]  /*18f0*/  FMUL.FTZ R14, R12.reuse, R14 ;  /* 0x0000000e0c0e7220 */ /* 0x050fe20000410000 */
[----:B------:R-:W-:-:S03]  /*1900*/  FFMA.FTZ R3, R12, R30, -R3 ;  /* 0x0000001e0c037223 */ /* 0x000fc60000010803 */
[----:B------:R-:W-:Y:S01]  /*1910*/  F2FP.F16.F32.PACK_AB R29, R6, R11 ;  /* 0x0000000b061d723e */ /* 0x000fe200000000ff */
[----:B------:R-:W-:Y:S01]  /*1920*/  FFMA.FTZ R30, R13, R30, R14 ;  /* 0x0000001e0d1e7223 */ /* 0x000fe2000001000e */
[C---:B0-----:R-:W-:Y:S01]  /*1930*/  FMUL.FTZ R22, R20.reuse, R22 ;  /* 0x0000001614167220 */ /* 0x041fe20000410000 */
[----:B------:R-:W-:-:S03]  /*1940*/  FFMA.FTZ R5, R20, R31, -R5 ;  /* 0x0000001f14057223 */ /* 0x000fc60000010805 */
[----:B------:R-:W-:Y:S01]  /*1950*/  F2FP.F16.F32.PACK_AB R30, R30, R3 ;  /* 0x000000031e1e723e */ /* 0x000fe200000000ff */
[----:B------:R-:W-:-:S05]  /*1960*/  FFMA.FTZ R22, R21, R31, R22 ;  /* 0x0000001f15167223 */ /* 0x000fca0000010016 */
[----:B------:R-:W-:Y:S01]  /*1970*/  F2FP.F16.F32.PACK_AB R31, R22, R5 ;  /* 0x00000005161f723e */ /* 0x000fe200000000ff */
[----:B------:R-:W-:Y:S06]  /*1980*/  BRA `(.L_x_8) ;  /* 0x0000001400207947 */ /* 0x000fec0003800000 */
.L_x_6:
[----:B------:R-:W-:-:S04]  /*1990*/  ISETP.NE.AND P0, PT, RZ, UR4, PT ;  /* 0x00000004ff007c0c */ /* 0x000fc8000bf05270 */
[----:B------:R-:W-:-:S13]  /*19a0*/  ISETP.LT.OR P0, PT, R10, 0x1, !P0 ;  /* 0x000000010a00780c */ /* 0x000fda0004701670 */
[----:B------:R-:W-:Y:S05]  /*19b0*/  @P0 BRA `(.L_x_8) ;  /* 0x0000001400140947 */ /* 0x000fea0003800000 */
[----:B------:R-:W-:Y:S02]  /*19c0*/  LEA.HI R22, R10, R10, RZ, 0x1 ;  /* 0x0000000a0a167211 */ /* 0x000fe400078f08ff */
[----:B------:R-:W-:Y:S02]  /*19d0*/  IABS R8, R3 ;  /* 0x0000000300087213 */ /* 0x000fe40000000000 */
[----:B------:R-:W-:-:S04]  /*19e0*/  SHF.R.S32.HI R22, RZ, 0x1, R22 ;  /* 0x00000001ff167819 */ /* 0x000fc80000011416 */
[-C--:B------:R-:W-:Y:S02]  /*19f0*/  IABS R7, R22.reuse ;  /* 0x0000001600077213 */ /* 0x080fe40000000000 */
[----:B------:R-:W-:Y:S02]  /*1a00*/  IABS R11, R22 ;  /* 0x00000016000b7213 */ /* 0x000fe40000000000 */
[----:B------:R-:W0:Y:S08]  /*1a10*/  I2F.RP R0, R7 ;  /* 0x0000000700007306 */ /* 0x000e300000209400 */
[----:B0-----:R-:W0:Y:S02]  /*1a20*/  MUFU.RCP R0, R0 ;  /* 0x0000000000007308 */ /* 0x001e240000001000 */
[----:B0-----:R-:W-:-:S02]  /*1a30*/  VIADD R4, R0, 0xffffffe ;  /* 0x0ffffffe00047836 */ /* 0x001fc40000000000 */
[----:B------:R-:W-:-:S04]  /*1a40*/  IMAD.MOV R0, RZ, RZ, -R11 ;  /* 0x000000ffff007224 */ /* 0x000fc800078e0a0b */
[----:B------:R0:W1:Y:S02]  /*1a50*/  F2I.FTZ.U32.TRUNC.NTZ R5, R4 ;  /* 0x0000000400057305 */ /* 0x000064000021f000 */
[----:B0-----:R-:W-:Y:S02]  /*1a60*/  IMAD.MOV.U32 R4, RZ, RZ, RZ ;  /* 0x000000ffff047224 */ /* 0x001fe400078e00ff */
[----:B-1----:R-:W-:-:S04]  /*1a70*/  IMAD.MOV R6, RZ, RZ, -R5 ;  /* 0x000000ffff067224 */ /* 0x002fc800078e0a05 */
[----:B------:R-:W-:Y:S01]  /*1a80*/  IMAD R9, R6, R7, RZ ;  /* 0x0000000706097224 */ /* 0x000fe200078e02ff */
[----:B------:R-:W-:-:S03]  /*1a90*/  MOV R6, R8 ;  /* 0x0000000800067202 */ /* 0x000fc60000000f00 */
[----:B------:R-:W-:-:S06]  /*1aa0*/  IMAD.HI.U32 R5, R5, R9, R4 ;  /* 0x0000000905057227 */ /* 0x000fcc00078e0004 */
[----:B------:R-:W-:-:S04]  /*1ab0*/  IMAD.HI.U32 R33, R5, R6, RZ ;  /* 0x0000000605217227 */ /* 0x000fc800078e00ff */
[----:B------:R-:W-:-:S05]  /*1ac0*/  IMAD R0, R33, R0, R6 ;  /* 0x0000000021007224 */ /* 0x000fca00078e0206 */
[----:B------:R-:W-:-:S13]  /*1ad0*/  ISETP.GT.U32.AND P1, PT, R7, R0, PT ;  /* 0x000000000700720c */ /* 0x000fda0003f24070 */
[-C--:B------:R-:W-:Y:S01]  /*1ae0*/  @!P1 IADD3 R0, PT, PT, R0, -R7.reuse, RZ ;  /* 0x8000000700009210 */ /* 0x080fe20007ffe0ff */
[----:B------:R-:W-:Y:S01]  /*1af0*/  @!P1 VIADD R33, R33, 0x1 ;  /* 0x0000000121219836 */ /* 0x000fe20000000000 */
[----:B------:R-:W-:Y:S02]  /*1b00*/  ISETP.NE.AND P1, PT, R22, RZ, PT ;  /* 0x000000ff1600720c */ /* 0x000fe40003f25270 */
[----:B------:R-:W-:Y:S02]  /*1b10*/  ISETP.GE.U32.AND P0, PT, R0, R7, PT ;  /* 0x000000070000720c */ /* 0x000fe40003f06070 */
[----:B------:R-:W-:-:S04]  /*1b20*/  LOP3.LUT R0, R3, R22, RZ, 0x3c, !PT ;  /* 0x0000001603007212 */ /* 0x000fc800078e3cff */
[----:B------:R-:W-:-:S07]  /*1b30*/  ISETP.GE.AND P2, PT, R0, RZ, PT ;  /* 0x000000ff0000720c */ /* 0x000fce0003f46270 */
[----:B------:R-:W-:Y:S01]  /*1b40*/  @P0 VIADD R33, R33, 0x1 ;  /* 0x0000000121210836 */ /* 0x000fe20000000000 */
[----:B------:R-:W-:-:S05]  /*1b50*/  ISETP.GE.AND P0, PT, R3, R10, PT ;  /* 0x0000000a0300720c */ /* 0x000fca0003f06270 */
[----:B------:R-:W-:Y:S02]  /*1b60*/  @!P2 IADD3 R33, PT, PT, -R33, RZ, RZ ;  /* 0x000000ff2121a210 */ /* 0x000fe40007ffe1ff */
[----:B------:R-:W-:Y:S02]  /*1b70*/  @!P1 LOP3.LUT R33, RZ, R22, RZ, 0x33, !PT ;  /* 0x00000016ff219212 */ /* 0x000fe400078e33ff */
[----:B------:R-:W-:Y:S02]  /*1b80*/  ISETP.LT.U32.AND P1, PT, R23, 0x20, !P0 ;  /* 0x000000201700780c */ /* 0x000fe40004721070 */
[----:B------:R-:W-:Y:S01]  /*1b90*/  LOP3.LUT P0, RZ, R22, 0x7, RZ, 0xc0, !PT ;  /* 0x0000000716ff7812 */ /* 0x000fe2000780c0ff */
[----:B------:R-:W-:Y:S01]  /*1ba0*/  IMAD.MOV R32, RZ, RZ, -R33 ;  /* 0x000000ffff207224 */ /* 0x000fe200078e0a21 */
[----:B------:R-:W-:-:S03]  /*1bb0*/  P2R R34, PR, RZ, 0x2 ;  /* 0x00000002ff227803 */ /* 0x000fc60000000000 */
[----:B------:R-:W-:-:S08]  /*1bc0*/  IMAD R32, R22, R32, R3 ;  /* 0x0000002016207224 */ /* 0x000fd000078e0203 */
[----:B------:R-:W-:Y:S05]  /*1bd0*/  @!P0 BRA `(.L_x_9) ;  /* 0x0000000000408947 */ /* 0x000fea0003800000 */
[----:B------:R-:W-:Y:S01]  /*1be0*/  MOV R0, 0x0 ;  /* 0x0000000000007802 */ /* 0x000fe20000000f00 */
[----:B------:R-:W0:Y:S01]  /*1bf0*/  LDCU.64 UR4, c[0x4][0xc8] ;  /* 0x01001900ff0477ac */ /* 0x000e220008000a00 */
[----:B------:R-:W-:Y:S02]  /*1c00*/  HFMA2 R12, -RZ, RZ, 0, 5.9604644775390625e-08 ;  /* 0x00000001ff0c7431 */ /* 0x000fe400000001ff */
[----:B------:R-:W-:Y:S01]  /*1c10*/  IMAD.MOV.U32 R8, RZ, RZ, 0x53f ;  /* 0x0000053fff087424 */ /* 0x000fe200078e00ff */
[----:B------:R1:W2:Y:S01]  /*1c20*/  LDC.64 R14, c[0x4][R0] ;  /* 0x01000000000e7b82 */ /* 0x0002a20000000a00 */
[----:B------:R-:W3:Y:S01]  /*1c30*/  LDCU.64 UR6, c[0x4][0xd0] ;  /* 0x01001a00ff0677ac */ /* 0x000ee20008000a00 */
[----:B------:R-:W-:Y:S01]  /*1c40*/  IMAD.MOV.U32 R13, RZ, RZ, RZ ;  /* 0x000000ffff0d7224 */ /* 0x000fe200078e00ff */
[----:B------:R-:W4:Y:S01]  /*1c50*/  LDCU.64 UR8, c[0x4][0xc0] ;  /* 0x01001800ff0877ac */ /* 0x000f220008000a00 */
[----:B0-----:R-:W-:Y:S01]  /*1c60*/  IMAD.U32 R4, RZ, RZ, UR4 ;  /* 0x00000004ff047e24 */ /* 0x001fe2000f8e00ff */
[----:B------:R-:W-:Y:S01]  /*1c70*/  MOV R5, UR5 ;  /* 0x0000000500057c02 */ /* 0x000fe20008000f00 */
[----:B---3--:R-:W-:-:S02]  /*1c80*/  IMAD.U32 R6, RZ, RZ, UR6 ;  /* 0x00000006ff067e24 */ /* 0x008fc4000f8e00ff */
[----:B------:R-:W-:Y:S01]  /*1c90*/  IMAD.U32 R7, RZ, RZ, UR7 ;  /* 0x00000007ff077e24 */ /* 0x000fe2000f8e00ff */
[----:B----4-:R-:W-:Y:S01]  /*1ca0*/  MOV R10, UR8 ;  /* 0x00000008000a7c02 */ /* 0x010fe20008000f00 */
[----:B-1----:R-:W-:-:S07]  /*1cb0*/  IMAD.U32 R11, RZ, RZ, UR9 ;  /* 0x00000009ff0b7e24 */ /* 0x002fce000f8e00ff */
[----:B------:R-:W-:-:S07]  /*1cc0*/  LEPC R20, `(.L_x_9) ;  /* 0x000000001014794e */ /* 0x000fce0000000000 */
[----:B--2---:R-:W-:Y:S05]  /*1cd0*/  CALL.ABS.NOINC R14 ;  /* 0x000000000e007343 */ /* 0x004fea0003c00000 */
.L_x_9:
[----:B------:R-:W0:Y:S01]  /*1ce0*/  S2R R3, SR_CgaCtaId ;  /* 0x0000000000037919 */ /* 0x000e220000008800 */
[----:B------:R-:W1:Y:S01]  /*1cf0*/  LDC R7, c[0x0][0x400] ;  /* 0x00010000ff077b82 */ /* 0x000e620000000800 */
[----:B------:R-:W-:Y:S02]  /*1d00*/  ISETP.NE.AND P6, PT, R34, RZ, PT ;  /* 0x000000ff2200720c */ /* 0x000fe40003fc5270 */
[----:B------:R-:W-:-:S05]  /*1d10*/  MOV R0, 0x400 ;  /* 0x0000040000007802 */ /* 0x000fca0000000f00 */
[----:B------:R-:W-:-:S05]  /*1d20*/  VIADD R0, R0, 0x440 ;  /* 0x0000044000007836 */ /* 0x000fca0000000000 */
[----:B0-----:R-:W-:-:S04]  /*1d30*/  LEA R0, R3, R0, 0x18 ;  /* 0x0000000003007211 */ /* 0x001fc800078ec0ff */
[----:B-1----:R-:W-:Y:S01]  /*1d40*/  LEA R3, R7, R0, 0x1 ;  /* 0x0000000007037211 */ /* 0x002fe200078e08ff */
[----:B------:R-:W-:Y:S06]  /*1d50*/  @!P6 BRA `(.L_x_10) ;  /* 0x00000000001ce947 */ /* 0x000fec0003800000 */
[----:B------:R-:W0:Y:S01]  /*1d60*/  LDCU UR4, c[0x0][0x40c] ;  /* 0x00008180ff0477ac */ /* 0x000e220008000800 */
[----:B------:R-:W-:-:S04]  /*1d70*/  IMAD R5, R22, R33, R32 ;  /* 0x0000002116057224 */ /* 0x000fc800078e0220 */
[----:B------:R-:W-:-:S05]  /*1d80*/  IMAD R4, R5, 0x2, R0 ;  /* 0x0000000205047824 */ /* 0x000fca00078e0200 */
[----:B------:R1:W-:Y:S01]  /*1d90*/  STS.128 [R4], R28 ;  /* 0x0000001c04007388 */ /* 0x0003e20000000c00 */
[----:B0-----:R-:W-:-:S13]  /*1da0*/  ISETP.NE.AND P0, PT, RZ, UR4, PT ;  /* 0x00000004ff007c0c */ /* 0x001fda000bf05270 */
[----:B------:R-:W-:-:S05]  /*1db0*/  @!P0 IMAD R5, R5, 0x2, R3 ;  /* 0x0000000205058824 */ /* 0x000fca00078e0203 */
[----:B------:R1:W-:Y:S02]  /*1dc0*/  @!P0 STS.128 [R5], R24 ;  /* 0x0000001805008388 */ /* 0x0003e40000000c00 */
.L_x_10:
[----:B------:R-:W-:Y:S05]  /*1dd0*/  WARPSYNC.ALL ;  /* 0x0000000000007948 */ /* 0x000fea0003800000 */
[----:B------:R-:W-:Y:S06]  /*1de0*/  BAR.SYNC.DEFER_BLOCKING 0x0 ;  /* 0x0000000000007b1d */ /* 0x000fec0000010000 */
[----:B------:R-:W-:Y:S05]  /*1df0*/  @!P6 BRA.U `(.L_x_11) ;  /* 0x0000000d00d4e947 */ /* 0x000fea0003800000 */
[----:B-1----:R-:W-:Y:S01]  /*1e00*/  SHF.R.S32.HI R4, RZ, 0x1f, R7 ;  /* 0x0000001fff047819 */ /* 0x002fe20000011407 */
[----:B------:R-:W-:Y:S01]  /*1e10*/  BSSY.RECONVERGENT B0, `(.L_x_11) ;  /* 0x00000f3000007945 */ /* 0x000fe20003800200 */
[----:B------:R-:W-:Y:S02]  /*1e20*/  SHF.R.U32.HI R5, RZ, 0x1, R32 ;  /* 0x00000001ff057819 */ /* 0x000fe40000011620 */
[----:B------:R-:W-:-:S04]  /*1e30*/  LEA.HI R4, R4, R7, RZ, 0x2 ;  /* 0x0000000704047211 */ /* 0x000fc800078f10ff */
[----:B------:R-:W-:-:S05]  /*1e40*/  SHF.R.S32.HI R4, RZ, 0x2, R4 ;  /* 0x00000002ff047819 */ /* 0x000fca0000011404 */
[----:B------:R-:W-:Y:S01]  /*1e50*/  IMAD R5, R33, R4, R5 ;  /* 0x0000000421057224 */ /* 0x000fe200078e0205 */
[----:B------:R-:W-:Y:S06]  /*1e60*/  @!P6 BRA `(.L_x_12) ;  /* 0x0000000c00b4e947 */ /* 0x000fec0003800000 */
[----:B------:R-:W-:Y:S01]  /*1e70*/  LEA R35, R5, R0, 0x1 ;  /* 0x0000000005237211 */ /* 0x000fe200078e08ff */
[----:B------:R-:W0:Y:S01]  /*1e80*/  LDC R9, c[0x0][0x40c] ;  /* 0x00010300ff097b82 */ /* 0x000e220000000800 */
[----:B------:R-:W-:Y:S03]  /*1e90*/  BSSY.RECONVERGENT B1, `(.L_x_13) ;  /* 0x00000da000017945 */ /* 0x000fe60003800200 */
[----:B------:R-:W-:Y:S01]  /*1ea0*/  IMAD R37, R22, 0x2, R35 ;  /* 0x0000000216257824 */ /* 0x000fe200078e0223 */
[----:B------:R-:W1:Y:S04]  /*1eb0*/  LDS.64 R10, [R35] ;  /* 0x00000000230a7984 */ /* 0x000e680000000a00 */
[----:B------:R-:W2:Y:S01]  /*1ec0*/  LDS.64 R12, [R37] ;  /* 0x00000000250c7984 */ /* 0x000ea20000000a00 */
[----:B0-----:R-:W-:-:S02]  /*1ed0*/  ISETP.NE.AND P0, PT, R9, RZ, PT ;  /* 0x000000ff0900720c */ /* 0x001fc40003f05270 */
[--C-:B-1----:R-:W-:Y:S02]  /*1ee0*/  SHF.R.U64 R6, R10, 0x10, R11.reuse ;  /* 0x000000100a067819 */ /* 0x102fe4000000120b */
[----:B------:R-:W-:Y:S02]  /*1ef0*/  SHF.R.U32.HI R4, RZ, 0x10, R11 ;  /* 0x00000010ff047819 */ /* 0x000fe4000001160b */
[--C-:B--2---:R-:W-:Y:S02]  /*1f00*/  SHF.R.U64 R29, R12, 0x10, R13.reuse ;  /* 0x000000100c1d7819 */ /* 0x104fe4000000120d */
[--C-:B------:R-:W-:Y:S02]  /*1f10*/  SHF.R.U32.HI R31, RZ, 0x10, R13.reuse ;  /* 0x00000010ff1f7819 */ /* 0x100fe4000001160d */
[----:B------:R-:W-:Y:S02]  /*1f20*/  PRMT R28, R10, 0x5410, R12 ;  /* 0x000054100a1c7816 */ /* 0x000fe4000000000c */
[----:B------:R-:W-:-:S02]  /*1f30*/  PRMT R30, R11, 0x5410, R13 ;  /* 0x000054100b1e7816 */ /* 0x000fc4000000000d */
[----:B------:R-:W-:Y:S02]  /*1f40*/  PRMT R29, R6, 0x5410, R29 ;  /* 0x00005410061d7816 */ /* 0x000fe4000000001d */
[----:B------:R-:W-:Y:S01]  /*1f50*/  PRMT R31, R4, 0x5410, R31 ;  /* 0x00005410041f7816 */ /* 0x000fe2000000001f */
[----:B------:R-:W-:Y:S06]  /*1f60*/  @P0 BRA `(.L_x_14) ;  /* 0x0000000800100947 */ /* 0x000fec0003800000 */
[----:B------:R-:W-:Y:S01]  /*1f70*/  IMAD R39, R5, 0x2, R3 ;  /* 0x0000000205277824 */ /* 0x000fe200078e0203 */
[----:B------:R-:W-:Y:S01]  /*1f80*/  SHF.R.S32.HI R4, RZ, 0x1f, R5 ;  /* 0x0000001fff047819 */ /* 0x000fe20000011405 */
[----:B------:R-:W-:Y:S03]  /*1f90*/  BSSY.RECONVERGENT B2, `(.L_x_15) ;  /* 0x0000070000027945 */ /* 0x000fe60003800200 */
[----:B------:R-:W-:Y:S01]  /*1fa0*/  LEA R41, R22, R39, 0x1 ;  /* 0x0000002716297211 */ /* 0x000fe200078e08ff */
[----:B------:R-:W0:Y:S01]  /*1fb0*/  LDS.64 R10, [R39] ;  /* 0x00000000270a7984 */ /* 0x000e220000000a00 */
[----:B------:R-:W-:-:S03]  /*1fc0*/  LEA.HI R4, R4, R5, RZ, 0x2 ;  /* 0x0000000504047211 */ /* 0x000fc600078f10ff */
[----:B------:R-:W1:Y:S02]  /*1fd0*/  LDS.64 R12, [R41] ;  /* 0x00000000290c7984 */ /* 0x000e640000000a00 */
[----:B------:R-:W-:-:S05]  /*1fe0*/  IMAD.SHL.U32 R4, R4, 0x2, RZ ;  /* 0x0000000204047824 */ /* 0x000fca00078e00ff */
[----:B------:R-:W-:-:S04]  /*1ff0*/  LOP3.LUT R8, R4, 0xfffffff8, RZ, 0xc0, !PT ;  /* 0xfffffff804087812 */ /* 0x000fc800078ec0ff */
[----:B------:R-:W-:Y:S02]  /*2000*/  ISETP.GE.AND P0, PT, R8, R7, PT ;  /* 0x000000070800720c */ /* 0x000fe40003f06270 */
[--C-:B0-----:R-:W-:Y:S02]  /*2010*/  SHF.R.U64 R6, R10, 0x10, R11.reuse ;  /* 0x000000100a067819 */ /* 0x101fe4000000120b */
[----:B------:R-:W-:Y:S02]  /*2020*/  SHF.R.U32.HI R4, RZ, 0x10, R11 ;  /* 0x00000010ff047819 */ /* 0x000fe4000001160b */
[--C-:B-1----:R-:W-:Y:S02]  /*2030*/  SHF.R.U64 R25, R12, 0x10, R13.reuse ;  /* 0x000000100c197819 */ /* 0x102fe4000000120d */
[----:B------:R-:W-:Y:S02]  /*2040*/  SHF.R.U32.HI R27, RZ, 0x10, R13 ;  /* 0x00000010ff1b7819 */ /* 0x000fe4000001160d */
[----:B------:R-:W-:-:S02]  /*2050*/  PRMT R24, R10, 0x5410, R12 ;  /* 0x000054100a187816 */ /* 0x000fc4000000000c */
[----:B------:R-:W-:Y:S02]  /*2060*/  PRMT R26, R11, 0x5410, R13 ;  /* 0x000054100b1a7816 */ /* 0x000fe4000000000d */
[----:B------:R-:W-:Y:S02]  /*2070*/  PRMT R25, R6, 0x5410, R25 ;  /* 0x0000541006197816 */ /* 0x000fe40000000019 */
[----:B------:R-:W-:Y:S01]  /*2080*/  PRMT R27, R4, 0x5410, R27 ;  /* 0x00005410041b7816 */ /* 0x000fe2000000001b */
[----:B------:R-:W-:Y:S06]  /*2090*/  @P0 BRA `(.L_x_16) ;  /* 0x00000004007c0947 */ /* 0x000fec0003800000 */
[----:B------:R-:W-:Y:S01]  /*20a0*/  I2FP.F32.S32 R5, R7 ;  /* 0x0000000700057245 */ /* 0x000fe20000201400 */
[C---:B------:R-:W-:Y:S01]  /*20b0*/  VIADD R6, R8.reuse, 0x2 ;  /* 0x0000000208067836 */ /* 0x040fe20000000000 */
[----:B------:R-:W-:Y:S01]  /*20c0*/  I2FP.F32.S32 R4, R8 ;  /* 0x0000000800047245 */ /* 0x000fe20000201400 */
[----:B------:R-:W-:Y:S01]  /*20d0*/  VIADD R9, R9, -UR39 ;  /* 0x8000002709097c36 */ /* 0x000fe20008000000 */
[C---:B------:R-:W-:Y:S01]  /*20e0*/  IADD3 R7, PT, PT, R8.reuse, 0x4, RZ ;  /* 0x0000000408077810 */ /* 0x040fe20007ffe0ff */
[----:B------:R-:W-:Y:S01]  /*20f0*/  VIADD R8, R8, 0x6 ;  /* 0x0000000608087836 */ /* 0x000fe20000000000 */
[----:B------:R-:W0:Y:S01]  /*2100*/  MUFU.RCP R5, R5 ;  /* 0x0000000500057308 */ /* 0x000e220000001000 */
[----:B------:R-:W-:Y:S01]  /*2110*/  I2FP.F32.S32 R6, R6 ;  /* 0x0000000600067245 */ /* 0x000fe20000201400 */
[----:B------:R-:W-:Y:S01]  /*2120*/  HADD2.F32 R21, -RZ, R28.H1_H1 ;  /* 0x3000001cff157230 */ /* 0x000fe20000004100 */
[----:B------:R-:W-:Y:S01]  /*2130*/  I2FP.F32.S32 R7, R7 ;  /* 0x0000000700077245 */ /* 0x000fe20000201400 */
[--C-:B------:R-:W-:Y:S01]  /*2140*/  HADD2.F32 R36, -RZ, R29.reuse.H1_H1 ;  /* 0x3000001dff247230 */ /* 0x100fe20000004100 */
[----:B------:R-:W-:Y:S01]  /*2150*/  I2FP.F32.S32 R8, R8 ;  /* 0x0000000800087245 */ /* 0x000fe20000201400 */
[----:B------:R-:W-:Y:S01]  /*2160*/  HADD2.F32 R34, -RZ, R29.H0_H0 ;  /* 0x2000001dff227230 */ /* 0x000fe20000004100 */
[----:B------:R-:W-:Y:S01]  /*2170*/  I2FP.F32.S32 R13, R9 ;  /* 0x00000009000d7245 */ /* 0x000fe20000201400 */
[----:B------:R-:W-:-:S02]  /*2180*/  HADD2.F32 R40, -RZ, R30.H1_H1 ;  /* 0x3000001eff287230 */ /* 0x000fc40000004100 */
[----:B------:R-:W-:Y:S02]  /*2190*/  HADD2.F32 R38, -RZ, R30.H0_H0 ;  /* 0x2000001eff267230 */ /* 0x000fe40000004100 */
[--C-:B------:R-:W-:Y:S02]  /*21a0*/  HADD2.F32 R29, -RZ, R25.reuse.H1_H1 ;  /* 0x30000019ff1d7230 */ /* 0x100fe40000004100 */
[----:B------:R-:W-:Y:S02]  /*21b0*/  HADD2.F32 R30, -RZ, R25.H0_H0 ;  /* 0x20000019ff1e7230 */ /* 0x000fe40000004100 */
[----:B------:R-:W-:Y:S02]  /*21c0*/  HADD2.F32 R28, -RZ, R28.H0_H0 ;  /* 0x2000001cff1c7230 */ /* 0x000fe40000004100 */
        /* <DEDUP_REMOVED lines=8> */
[----:B------:R-:W-:-:S02]  /*2250*/  HADD2.F32 R43, -RZ, R31.H1_H1 ;  /* 0x3000001fff2b7230 */ /* 0x000fc40000004100 */
[----:B------:R-:W0:Y:S01]  /*2260*/  MUFU.EX2 R4, -R4 ;  /* 0x8000000400047308 */ /* 0x000e220000000800 */
[----:B------:R-:W-:Y:S02]  /*2270*/  HADD2.F32 R42, -RZ, R31.H0_H0 ;  /* 0x2000001fff2a7230 */ /* 0x000fe40000004100 */
[--C-:B------:R-:W-:Y:S01]  /*2280*/  HADD2.F32 R31, -RZ, R26.reuse.H1_H1 ;  /* 0x3000001aff1f7230 */ /* 0x100fe20000004100 */
[----:B------:R-:W1:Y:S01]  /*2290*/  MUFU.EX2 R6, -R6 ;  /* 0x8000000600067308 */ /* 0x000e620000000800 */
[----:B------:R-:W-:Y:S02]  /*22a0*/  HADD2.F32 R26, -RZ, R26.H0_H0 ;  /* 0x2000001aff1a7230 */ /* 0x000fe40000004100 */
[--C-:B------:R-:W-:Y:S01]  /*22b0*/  HADD2.F32 R45, -RZ, R27.reuse.H1_H1 ;  /* 0x3000001bff2d7230 */ /* 0x100fe20000004100 */
[----:B------:R-:W2:Y:S01]  /*22c0*/  MUFU.EX2 R8, -R8 ;  /* 0x8000000800087308 */ /* 0x000ea20000000800 */
[----:B------:R-:W-:-:S03]  /*22d0*/  HADD2.F32 R44, -RZ, R27.H0_H0 ;  /* 0x2000001bff2c7230 */ /* 0x000fc60000004100 */
[----:B------:R-:W3:Y:S01]  /*22e0*/  MUFU.EX2 R9, -R9 ;  /* 0x8000000900097308 */ /* 0x000ee20000000800 */
[----:B0-----:R-:W-:-:S04]  /*22f0*/  FMUL.FTZ R4, R13, R4 ;  /* 0x000000040d047220 */ /* 0x001fc80000410000 */
[----:B------:R-:W-:Y:S01]  /*2300*/  FMUL.RZ R12, R4, 0.15915493667125701904 ;  /* 0x3e22f983040c7820 */ /* 0x000fe2000040c000 */
[----:B-1----:R-:W-:-:S03]  /*2310*/  FMUL.FTZ R7, R13, R6 ;  /* 0x000000060d077220 */ /* 0x002fc60000410000 */
[----:B------:R-:W0:Y:S01]  /*2320*/  MUFU.COS R4, R12 ;  /* 0x0000000c00047308 */ /* 0x000e220000000000 */
[----:B------:R-:W-:Y:S01]  /*2330*/  FMUL.RZ R7, R7, 0.15915493667125701904 ;  /* 0x3e22f98307077820 */ /* 0x000fe2000040c000 */
[----:B--2---:R-:W-:-:S04]  /*2340*/  FMUL.FTZ R6, R13, R8 ;  /* 0x000000080d067220 */ /* 0x004fc80000410000 */
[----:B------:R-:W-:Y:S01]  /*2350*/  FMUL.RZ R8, R6, 0.15915493667125701904 ;  /* 0x3e22f98306087820 */ /* 0x000fe2000040c000 */
[----:B---3--:R-:W-:Y:S01]  /*2360*/  FMUL.FTZ R6, R13, R9 ;  /* 0x000000090d067220 */ /* 0x008fe20000410000 */
[----:B------:R1:W2:Y:S03]  /*2370*/  MUFU.SIN R5, R12 ;  /* 0x0000000c00057308 */ /* 0x0002a60000000400 */
[----:B------:R-:W-:-:S05]  /*2380*/  FMUL.RZ R20, R6, 0.15915493667125701904 ;  /* 0x3e22f98306147820 */ /* 0x000fca000040c000 */
[----:B------:R-:W-:Y:S01]  /*2390*/  MUFU.COS R10, R7 ;  /* 0x00000007000a7308 */ /* 0x000fe20000000000 */
[--C-:B-1----:R-:W-:Y:S02]  /*23a0*/  HADD2.F32 R12, -RZ, R24.reuse.H1_H1 ;  /* 0x30000018ff0c7230 */ /* 0x102fe40000004100 */
[----:B0-----:R-:W-:Y:S01]  /*23b0*/  FMUL.FTZ R6, R21, R4 ;  /* 0x0000000415067220 */ /* 0x001fe20000410000 */
[----:B------:R-:W-:-:S04]  /*23c0*/  HADD2.F32 R24, -RZ, R24.H0_H0 ;  /* 0x20000018ff187230 */ /* 0x000fc80000004100 */
[----:B------:R0:W1:Y:S01]  /*23d0*/  MUFU.SIN R11, R7 ;  /* 0x00000007000b7308 */ /* 0x0000620000000400 */
[-C--:B--2---:R-:W-:Y:S01]  /*23e0*/  FMUL.FTZ R9, R12, R5.reuse ;  /* 0x000000050c097220 */ /* 0x084fe20000410000 */
[----:B------:R-:W-:-:S03]  /*23f0*/  FFMA.FTZ R6, R28, R5, R6 ;  /* 0x000000051c067223 */ /* 0x000fc60000010006 */
[----:B------:R-:W-:-:S03]  /*2400*/  FFMA.FTZ R9, R24, R4, -R9 ;  /* 0x0000000418097223 */ /* 0x000fc60000010809 */
[----:B------:R-:W-:Y:S01]  /*2410*/  MUFU.COS R14, R8 ;  /* 0x00000008000e7308 */ /* 0x000fe20000000000 */
[----:B0-----:R-:W-:-:S04]  /*2420*/  FMUL.FTZ R7, R21, R5 ;  /* 0x0000000515077220 */ /* 0x001fc80000410000 */
[----:B------:R-:W-:-:S03]  /*2430*/  FFMA.FTZ R7, R28, R4, -R7 ;  /* 0x000000041c077223 */ /* 0x000fc60000010807 */
[----:B------:R0:W2:Y:S01]  /*2440*/  MUFU.SIN R15, R8 ;  /* 0x00000008000f7308 */ /* 0x0000a20000000400 */
[----:B-1----:R-:W-:Y:S01]  /*2450*/  FMUL.FTZ R13, R29, R11 ;  /* 0x0000000b1d0d7220 */ /* 0x002fe20000410000 */
[----:B------:R-:W-:-:S03]  /*2460*/  F2FP.F16.F32.PACK_AB R28, R6, R7 ;  /* 0x00000007061c723e */ /* 0x000fc600000000ff */
[----:B------:R-:W-:-:S03]  /*2470*/  FFMA.FTZ R13, R30, R10, -R13 ;  /* 0x0000000a1e0d7223 */ /* 0x000fc6000001080d */
[----:B------:R-:W1:Y:S01]  /*2480*/  MUFU.SIN R25, R20 ;  /* 0x0000001400197308 */ /* 0x000e620000000400 */
[----:B0-----:R-:W-:Y:S01]  /*2490*/  FMUL.FTZ R8, R12, R4 ;  /* 0x000000040c087220 */ /* 0x001fe20000410000 */
[-C--:B------:R-:W-:Y:S01]  /*24a0*/  FMUL.FTZ R4, R36, R10.reuse ;  /* 0x0000000a24047220 */ /* 0x080fe20000410000 */
[-C--:B------:R-:W-:Y:S02]  /*24b0*/  FMUL.FTZ R12, R29, R10.reuse ;  /* 0x0000000a1d0c7220 */ /* 0x080fe40000410000 */
[----:B------:R-:W-:Y:S01]  /*24c0*/  FFMA.FTZ R8, R24, R5, R8 ;  /* 0x0000000518087223 */ /* 0x000fe20000010008 */
[-C--:B------:R-:W-:Y:S01]  /*24d0*/  FMUL.FTZ R5, R36, R11.reuse ;  /* 0x0000000b24057220 */ /* 0x080fe20000410000 */
[-C--:B------:R-:W-:Y:S01]  /*24e0*/  FFMA.FTZ R4, R34, R11.reuse, R4 ;  /* 0x0000000b22047223 */ /* 0x080fe20000010004 */
[----:B------:R0:W3:Y:S01]  /*24f0*/  MUFU.COS R24, R20 ;  /* 0x0000001400187308 */ /* 0x0000e20000000000 */
[----:B------:R-:W-:Y:S01]  /*2500*/  FFMA.FTZ R12, R30, R11, R12 ;  /* 0x0000000b1e0c7223 */ /* 0x000fe2000001000c */
[----:B------:R-:W-:Y:S01]  /*2510*/  FFMA.FTZ R5, R34, R10, -R5 ;  /* 0x0000000a22057223 */ /* 0x000fe20000010805 */
[CC--:B--2---:R-:W-:Y:S01]  /*2520*/  FMUL.FTZ R11, R40.reuse, R15.reuse ;  /* 0x0000000f280b7220 */ /* 0x0c4fe20000410000 */
[----:B------:R-:W-:Y:S01]  /*2530*/  FMUL.FTZ R10, R40, R14 ;  /* 0x0000000e280a7220 */ /* 0x000fe20000410000 */
[----:B------:R-:W-:-:S02]  /*2540*/  FMUL.FTZ R21, R31, R15 ;  /* 0x0000000f1f157220 */ /* 0x000fc40000410000 */
[CC--:B------:R-:W-:Y:S01]  /*2550*/  FFMA.FTZ R11, R38.reuse, R14.reuse, -R11 ;  /* 0x0000000e260b7223 */ /* 0x0c0fe2000001080b */
[----:B------:R-:W-:Y:S01]  /*2560*/  FFMA.FTZ R10, R38, R15, R10 ;  /* 0x0000000f260a7223 */ /* 0x000fe2000001000a */
[-C--:B0-----:R-:W-:Y:S01]  /*2570*/  FMUL.FTZ R20, R31, R14.reuse ;  /* 0x0000000e1f147220 */ /* 0x081fe20000410000 */
[----:B------:R-:W-:Y:S01]  /*2580*/  FFMA.FTZ R21, R26, R14, -R21 ;  /* 0x0000000e1a157223 */ /* 0x000fe20000010815 */
[----:B-1----:R-:W-:Y:S01]  /*2590*/  FMUL.FTZ R27, R45, R25 ;  /* 0x000000192d1b7220 */ /* 0x002fe20000410000 */
[----:B------:R-:W-:Y:S01]  /*25a0*/  F2FP.F16.F32.PACK_AB R29, R4, R5 ;  /* 0x00000005041d723e */ /* 0x000fe200000000ff */
[----:B------:R-:W-:Y:S01]  /*25b0*/  FFMA.FTZ R20, R26, R15, R20 ;  /* 0x0000000f1a147223 */ /* 0x000fe20000010014 */
[C---:B------:R-:W-:Y:S01]  /*25c0*/  FMUL.FTZ R15, R43.reuse, R25 ;  /* 0x000000192b0f7220 */ /* 0x040fe20000410000 */
[----:B------:R-:W-:Y:S01]  /*25d0*/  F2FP.F16.F32.PACK_AB R30, R10, R11 ;  /* 0x0000000b0a1e723e */ /* 0x000fe200000000ff */
[-C--:B---3--:R-:W-:Y:S01]  /*25e0*/  FMUL.FTZ R14, R43, R24.reuse ;  /* 0x000000182b0e7220 */ /* 0x088fe20000410000 */
[-C--:B------:R-:W-:Y:S01]  /*25f0*/  FMUL.FTZ R26, R45, R24.reuse ;  /* 0x000000182d1a7220 */ /* 0x080fe20000410000 */
[-C--:B------:R-:W-:Y:S01]  /*2600*/  FFMA.FTZ R15, R42, R24.reuse, -R15 ;  /* 0x000000182a0f7223 */ /* 0x080fe2000001080f */
[----:B------:R-:W-:Y:S01]  /*2610*/  FFMA.FTZ R27, R44, R24, -R27 ;  /* 0x000000182c1b7223 */ /* 0x000fe2000001081b */
[-C--:B------:R-:W-:Y:S01]  /*2620*/  FFMA.FTZ R14, R42, R25.reuse, R14 ;  /* 0x000000192a0e7223 */ /* 0x080fe2000001000e */
[----:B------:R-:W-:Y:S01]  /*2630*/  FFMA.FTZ R34, R44, R25, R26 ;  /* 0x000000192c227223 */ /* 0x000fe2000001001a */
[----:B------:R-:W-:-:S02]  /*2640*/  F2FP.F16.F32.PACK_AB R24, R8, R9 ;  /* 0x000000090818723e */ /* 0x000fc400000000ff */
[----:B------:R-:W-:Y:S02]  /*2650*/  F2FP.F16.F32.PACK_AB R25, R12, R13 ;  /* 0x0000000d0c19723e */ /* 0x000fe400000000ff */
[----:B------:R-:W-:Y:S02]  /*2660*/  F2FP.F16.F32.PACK_AB R26, R20, R21 ;  /* 0x00000015141a723e */ /* 0x000fe400000000ff */
[----:B------:R-:W-:Y:S02]  /*2670*/  F2FP.F16.F32.PACK_AB R31, R14, R15 ;  /* 0x0000000f0e1f723e */ /* 0x000fe400000000ff */
[----:B------:R-:W-:-:S07]  /*2680*/  F2FP.F16.F32.PACK_AB R27, R34, R27 ;  /* 0x0000001b221b723e */ /* 0x000fce00000000ff */
.L_x_16:
[----:B------:R-:W-:Y:S05]  /*2690*/  BSYNC.RECONVERGENT B2 ;  /* 0x0000000000027941 */ /* 0x000fea0003800200 */
.L_x_15:
[C---:B------:R-:W-:Y:S02]  /*26a0*/  LOP3.LUT R4, R25.reuse, 0xffff, RZ, 0xc0, !PT ;  /* 0x0000ffff19047812 */ /* 0x040fe400078ec0ff */
[----:B------:R-:W-:Y:S02]  /*26b0*/  PRMT R6, R25, 0x7732, RZ ;  /* 0x0000773219067816 */ /* 0x000fe400000000ff */
[----:B------:R-:W-:Y:S01]  /*26c0*/  PRMT R8, R27, 0x7732, RZ ;  /* 0x000077321b087816 */ /* 0x000fe200000000ff */
[----:B------:R-:W-:Y:S01]  /*26d0*/  IMAD.WIDE.U32 R4, R4, 0x10000, RZ ;  /* 0x0001000004047825 */ /* 0x000fe200078e00ff */
[----:B------:R-:W-:Y:S02]  /*26e0*/  PRMT R9, R26, 0x7732, RZ ;  /* 0x000077321a097816 */ /* 0x000fe400000000ff */
[----:B------:R-:W-:Y:S01]  /*26f0*/  PRMT R10, R24, 0x7732, RZ ;  /* 0x00007732180a7816 */ /* 0x000fe200000000ff */
[----:B------:R-:W-:Y:S01]  /*2700*/  IMAD.WIDE.U32 R6, R6, 0x10000, RZ ;  /* 0x0001000006067825 */ /* 0x000fe200078e00ff */
[----:B------:R-:W-:-:S02]  /*2710*/  PRMT R13, R26, 0x5410, R27 ;  /* 0x000054101a0d7816 */ /* 0x000fc4000000001b */
[----:B------:R-:W-:Y:S02]  /*2720*/  PRMT R11, R9, 0x5410, R8 ;  /* 0x00005410090b7816 */ /* 0x000fe40000000008 */
[----:B------:R-:W-:Y:S02]  /*2730*/  MOV R9, R10 ;  /* 0x0000000a00097202 */ /* 0x000fe40000000f00 */
[----:B------:R-:W-:Y:S02]  /*2740*/  LOP3.LUT R5, R13, R5, RZ, 0xfc, !PT ;  /* 0x000000050d057212 */ /* 0x000fe400078efcff */
[----:B------:R-:W-:Y:S02]  /*2750*/  LOP3.LUT R4, R4, 0xffff, R24, 0xf8, !PT ;  /* 0x0000ffff04047812 */ /* 0x000fe400078ef818 */
[----:B------:R-:W-:Y:S02]  /*2760*/  LOP3.LUT R7, R11, R7, RZ, 0xfc, !PT ;  /* 0x000000070b077212 */ /* 0x000fe400078efcff */
[----:B------:R-:W-:Y:S01]  /*2770*/  LOP3.LUT R6, R6, R9, RZ, 0xfc, !PT ;  /* 0x0000000906067212 */ /* 0x000fe200078efcff */
[----:B------:R0:W-:Y:S04]  /*2780*/  STS.64 [R39], R4 ;  /* 0x0000000427007388 */ /* 0x0001e80000000a00 */
[----:B------:R0:W-:Y:S01]  /*2790*/  STS.64 [R41], R6 ;  /* 0x0000000629007388 */ /* 0x0001e20000000a00 */
[----:B------:R-:W-:Y:S05]  /*27a0*/  BRA `(.L_x_17) ;  /* 0x0000000400207947 */ /* 0x000fea0003800000 */
.L_x_14:
[----:B------:R-:W-:-:S04]  /*27b0*/  SHF.R.S32.HI R4, RZ, 0x1f, R5 ;  /* 0x0000001fff047819 */ /* 0x000fc80000011405 */
[----:B------:R-:W-:-:S05]  /*27c0*/  LEA.HI R4, R4, R5, RZ, 0x2 ;  /* 0x0000000504047211 */ /* 0x000fca00078f10ff */
[----:B------:R-:W-:-:S05]  /*27d0*/  IMAD.SHL.U32 R4, R4, 0x2, RZ ;  /* 0x0000000204047824 */ /* 0x000fca00078e00ff */
[----:B------:R-:W-:-:S04]  /*27e0*/  LOP3.LUT R8, R4, 0xfffffff8, RZ, 0xc0, !PT ;  /* 0xfffffff804087812 */ /* 0x000fc800078ec0ff */
[----:B------:R-:W-:-:S13]  /*27f0*/  ISETP.GE.AND P0, PT, R8, R7, PT ;  /* 0x000000070800720c */ /* 0x000fda0003f06270 */
[----:B------:R-:W-:Y:S05]  /*2800*/  @P0 BRA `(.L_x_17) ;  /* 0x0000000400080947 */ /* 0x000fea0003800000 */
[----:B------:R-:W-:Y:S01]  /*2810*/  I2FP.F32.S32 R10, R7 ;  /* 0x00000007000a7245 */ /* 0x000fe20000201400 */
[C---:B------:R-:W-:Y:S01]  /*2820*/  VIADD R5, R8.reuse, 0x2 ;  /* 0x0000000208057836 */ /* 0x040fe20000000000 */
[----:B------:R-:W-:Y:S01]  /*2830*/  I2FP.F32.S32 R4, R8 ;  /* 0x0000000800047245 */ /* 0x000fe20000201400 */
[----:B------:R-:W-:Y:S01]  /*2840*/  HADD2.F32 R39, -RZ, R28.H0_H0 ;  /* 0x2000001cff277230 */ /* 0x000fe20000004100 */
[----:B------:R-:W0:Y:S01]  /*2850*/  MUFU.RCP R11, R10 ;  /* 0x0000000a000b7308 */ /* 0x000e220000001000 */
[C---:B------:R-:W-:Y:S01]  /*2860*/  IADD3 R7, PT, PT, R8.reuse, 0x4, RZ ;  /* 0x0000000408077810 */ /* 0x040fe20007ffe0ff */
[----:B------:R-:W-:Y:S01]  /*2870*/  VIADD R8, R8, 0x6 ;  /* 0x0000000608087836 */ /* 0x000fe20000000000 */
[----:B------:R-:W-:Y:S01]  /*2880*/  I2FP.F32.S32 R6, R5 ;  /* 0x0000000500067245 */ /* 0x000fe20000201400 */
[--C-:B------:R-:W-:Y:S01]  /*2890*/  HADD2.F32 R36, -RZ, R31.reuse.H1_H1 ;  /* 0x3000001fff247230 */ /* 0x100fe20000004100 */
[----:B------:R-:W-:Y:S01]  /*28a0*/  I2FP.F32.S32 R7, R7 ;  /* 0x0000000700077245 */ /* 0x000fe20000201400 */
[----:B------:R-:W-:-:S02]  /*28b0*/  HADD2.F32 R34, -RZ, R31.H0_H0 ;  /* 0x2000001fff227230 */ /* 0x000fc40000004100 */
[-C--:B0-----:R-:W-:Y:S01]  /*28c0*/  FMUL.FTZ R4, R4, R11.reuse ;  /* 0x0000000b04047220 */ /* 0x081fe20000410000 */
[----:B------:R-:W-:-:S03]  /*28d0*/  FMUL.FTZ R6, R6, R11 ;  /* 0x0000000b06067220 */ /* 0x000fc60000410000 */
[----:B------:R-:W-:Y:S01]  /*28e0*/  FMUL.FTZ R5, R4, 13.28771209716796875 ;  /* 0x41549a7804057820 */ /* 0x000fe20000410000 */
[----:B------:R-:W-:Y:S01]  /*28f0*/  I2FP.F32.S32 R4, R8 ;  /* 0x0000000800047245 */ /* 0x000fe20000201400 */
[----:B------:R-:W-:Y:S01]  /*2900*/  FMUL.FTZ R8, R7, R11 ;  /* 0x0000000b07087220 */ /* 0x000fe20000410000 */
[----:B------:R-:W-:-:S03]  /*2910*/  FMUL.FTZ R7, R6, 13.28771209716796875 ;  /* 0x41549a7806077820 */ /* 0x000fc60000410000 */
[----:B------:R-:W-:Y:S01]  /*2920*/  FMUL.FTZ R6, R4, R11 ;  /* 0x0000000b04067220 */ /* 0x000fe20000410000 */
[----:B------:R-:W0:Y:S01]  /*2930*/  MUFU.EX2 R5, -R5 ;  /* 0x8000000500057308 */ /* 0x000e220000000800 */
[----:B------:R-:W-:Y:S01]  /*2940*/  FMUL.FTZ R10, R8, 13.28771209716796875 ;  /* 0x41549a78080a7820 */ /* 0x000fe20000410000 */
[----:B------:R-:W-:Y:S01]  /*2950*/  I2FP.F32.S32 R4, R9 ;  /* 0x0000000900047245 */ /* 0x000fe20000201400 */
[----:B------:R-:W-:Y:S01]  /*2960*/  FMUL.FTZ R11, R6, 13.28771209716796875 ;  /* 0x41549a78060b7820 */ /* 0x000fe20000410000 */
[----:B------:R-:W1:Y:S04]  /*2970*/  MUFU.EX2 R7, -R7 ;  /* 0x8000000700077308 */ /* 0x000e680000000800 */
[----:B------:R2:W3:Y:S04]  /*2980*/  MUFU.EX2 R9, -R10 ;  /* 0x8000000a00097308 */ /* 0x0004e80000000800 */
[----:B------:R-:W4:Y:S01]  /*2990*/  MUFU.EX2 R11, -R11 ;  /* 0x8000000b000b7308 */ /* 0x000f220000000800 */
[----:B0-----:R-:W-:Y:S01]  /*29a0*/  FMUL.FTZ R6, R4, R5 ;  /* 0x0000000504067220 */ /* 0x001fe20000410000 */
[----:B--2---:R-:W-:-:S02]  /*29b0*/  HADD2.F32 R10, -RZ, R28.H1_H1 ;  /* 0x3000001cff0a7230 */ /* 0x004fc40000004100 */
[----:B-1----:R-:W-:Y:S01]  /*29c0*/  FMUL.FTZ R8, R4, R7 ;  /* 0x0000000704087220 */ /* 0x002fe20000410000 */
[----:B------:R-:W-:Y:S01]  /*29d0*/  FMUL.RZ R14, R6, 0.15915493667125701904 ;  /* 0x3e22f983060e7820 */ /* 0x000fe2000040c000 */
[----:B------:R-:W-:Y:S02]  /*29e0*/  HADD2.F32 R28, -RZ, R29.H1_H1 ;  /* 0x3000001dff1c7230 */ /* 0x000fe40000004100 */
[----:B------:R-:W-:Y:S01]  /*29f0*/  FMUL.RZ R20, R8, 0.15915493667125701904 ;  /* 0x3e22f98308147820 */ /* 0x000fe2000040c000 */
[C---:B---3--:R-:W-:Y:S01]  /*2a00*/  FMUL.FTZ R7, R4.reuse, R9 ;  /* 0x0000000904077220 */ /* 0x048fe20000410000 */
[----:B------:R-:W-:Y:S01]  /*2a10*/  MUFU.COS R5, R14 ;  /* 0x0000000e00057308 */ /* 0x000fe20000000000 */
[----:B----4-:R-:W-:Y:S02]  /*2a20*/  FMUL.FTZ R4, R4, R11 ;  /* 0x0000000b04047220 */ /* 0x010fe40000410000 */
[----:B------:R-:W-:Y:S02]  /*2a30*/  FMUL.RZ R7, R7, 0.15915493667125701904 ;  /* 0x3e22f98307077820 */ /* 0x000fe4000040c000 */
[----:B------:R-:W-:-:S03]  /*2a40*/  FMUL.RZ R21, R4, 0.15915493667125701904 ;  /* 0x3e22f98304157820 */ /* 0x000fc6000040c000 */
[----:B------:R-:W0:Y:S08]  /*2a50*/  MUFU.SIN R6, R14 ;  /* 0x0000000e00067308 */ /* 0x000e300000000400 */
[----:B------:R-:W-:Y:S08]  /*2a60*/  MUFU.COS R8, R20 ;  /* 0x0000001400087308 */ /* 0x000ff00000000000 */
[----:B------:R1:W2:Y:S01]  /*2a70*/  MUFU.SIN R9, R20 ;  /* 0x0000001400097308 */ /* 0x0002a20000000400 */
[----:B0-----:R-:W-:-:S04]  /*2a80*/  FMUL.FTZ R4, R10, R6 ;  /* 0x000000060a047220 */ /* 0x001fc80000410000 */
[----:B------:R-:W-:-:S03]  /*2a90*/  FFMA.FTZ R4, R39, R5, -R4 ;  /* 0x0000000527047223 */ /* 0x000fc60000010804 */
[----:B------:R-:W0:Y:S01]  /*2aa0*/  MUFU.COS R12, R7 ;  /* 0x00000007000c7308 */ /* 0x000e220000000000 */
[----:B-1----:R-:W-:Y:S02]  /*2ab0*/  HADD2.F32 R20, -RZ, R29.H0_H0 ;  /* 0x2000001dff147230 */ /* 0x002fe40000004100 */
[--C-:B------:R-:W-:Y:S02]  /*2ac0*/  HADD2.F32 R29, -RZ, R30.reuse.H1_H1 ;  /* 0x3000001eff1d7230 */ /* 0x100fe40000004100 */
[----:B------:R-:W-:-:S03]  /*2ad0*/  HADD2.F32 R30, -RZ, R30.H0_H0 ;  /* 0x2000001eff1e7230 */ /* 0x000fc60000004100 */
[----:B------:R1:W3:Y:S01]  /*2ae0*/  MUFU.SIN R13, R7 ;  /* 0x00000007000d7308 */ /* 0x0002e20000000400 */
[----:B--2---:R-:W-:-:S04]  /*2af0*/  FMUL.FTZ R11, R28, R9 ;  /* 0x000000091c0b7220 */ /* 0x004fc80000410000 */
[----:B------:R-:W-:-:S03]  /*2b00*/  FFMA.FTZ R11, R20, R8, -R11 ;  /* 0x00000008140b7223 */ /* 0x000fc6000001080b */
[----:B------:R-:W2:Y:S01]  /*2b10*/  MUFU.SIN R15, R21 ;  /* 0x00000015000f7308 */ /* 0x000ea20000000400 */
[----:B-1----:R-:W-:Y:S01]  /*2b20*/  FMUL.FTZ R7, R10, R5 ;  /* 0x000000050a077220 */ /* 0x002fe20000410000 */
[----:B------:R-:W-:-:S03]  /*2b30*/  FMUL.FTZ R10, R28, R8 ;  /* 0x000000081c0a7220 */ /* 0x000fc60000410000 */
[----:B------:R-:W-:Y:S01]  /*2b40*/  FFMA.FTZ R7, R39, R6, R7 ;  /* 0x0000000627077223 */ /* 0x000fe20000010007 */
[----:B------:R-:W-:Y:S01]  /*2b50*/  FFMA.FTZ R10, R20, R9, R10 ;  /* 0x00000009140a7223 */ /* 0x000fe2000001000a */
[C---:B0-----:R-:W-:Y:S01]  /*2b60*/  FMUL.FTZ R6, R29.reuse, R12 ;  /* 0x0000000c1d067220 */ /* 0x041fe20000410000 */
[----:B------:R-:W0:Y:S01]  /*2b70*/  MUFU.COS R14, R21 ;  /* 0x00000015000e7308 */ /* 0x000e220000000000 */
[-C--:B---3--:R-:W-:Y:S02]  /*2b80*/  FMUL.FTZ R5, R29, R13.reuse ;  /* 0x0000000d1d057220 */ /* 0x088fe40000410000 */
[C---:B------:R-:W-:Y:S01]  /*2b90*/  FFMA.FTZ R6, R30.reuse, R13, R6 ;  /* 0x0000000d1e067223 */ /* 0x040fe20000010006 */
[----:B------:R-:W-:Y:S01]  /*2ba0*/  F2FP.F16.F32.PACK_AB R28, R7, R4 ;  /* 0x00000004071c723e */ /* 0x000fe200000000ff */
[----:B------:R-:W-:Y:S01]  /*2bb0*/  FFMA.FTZ R5, R30, R12, -R5 ;  /* 0x0000000c1e057223 */ /* 0x000fe20000010805 */
[----:B------:R-:W-:Y:S01]  /*2bc0*/  F2FP.F16.F32.PACK_AB R29, R10, R11 ;  /* 0x0000000b0a1d723e */ /* 0x000fe200000000ff */
[----:B--2---:R-:W-:-:S03]  /*2bd0*/  FMUL.FTZ R9, R36, R15 ;  /* 0x0000000f24097220 */ /* 0x004fc60000410000 */
[----:B------:R-:W-:Y:S01]  /*2be0*/  F2FP.F16.F32.PACK_AB R30, R6, R5 ;  /* 0x00000005061e723e */ /* 0x000fe200000000ff */
[-C--:B0-----:R-:W-:Y:S01]  /*2bf0*/  FMUL.FTZ R8, R36, R14.reuse ;  /* 0x0000000e24087220 */ /* 0x081fe20000410000 */
[----:B------:R-:W-:-:S03]  /*2c00*/  FFMA.FTZ R9, R34, R14, -R9 ;  /* 0x0000000e22097223 */ /* 0x000fc60000010809 */
[----:B------:R-:W-:-:S05]  /*2c10*/  FFMA.FTZ R8, R34, R15, R8 ;  /* 0x0000000f22087223 */ /* 0x000fca0000010008 */
[----:B------:R-:W-:-:S07]  /*2c20*/  F2FP.F16.F32.PACK_AB R31, R8, R9 ;  /* 0x00000009081f723e */ /* 0x000fce00000000ff */
.L_x_17:
[----:B------:R-:W-:Y:S05]  /*2c30*/  BSYNC.RECONVERGENT B1 ;  /* 0x0000000000017941 */ /* 0x000fea0003800200 */
.L_x_13:
[C---:B0-----:R-:W-:Y:S02]  /*2c40*/  LOP3.LUT R4, R29.reuse, 0xffff, RZ, 0xc0, !PT ;  /* 0x0000ffff1d047812 */ /* 0x041fe400078ec0ff */
[----:B------:R-:W-:Y:S02]  /*2c50*/  PRMT R6, R29, 0x7732, RZ ;  /* 0x000077321d067816 */ /* 0x000fe400000000ff */
[----:B------:R-:W-:Y:S01]  /*2c60*/  PRMT R8, R31, 0x7732, RZ ;  /* 0x000077321f087816 */ /* 0x000fe200000000ff */
[----:B------:R-:W-:Y:S01]  /*2c70*/  IMAD.WIDE.U32 R4, R4, 0x10000, RZ ;  /* 0x0001000004047825 */ /* 0x000fe200078e00ff */
[----:B------:R-:W-:Y:S02]  /*2c80*/  PRMT R9, R30, 0x7732, RZ ;  /* 0x000077321e097816 */ /* 0x000fe400000000ff */
[----:B------:R-:W-:Y:S01]  /*2c90*/  PRMT R10, R28, 0x7732, RZ ;  /* 0x000077321c0a7816 */ /* 0x000fe200000000ff */
[----:B------:R-:W-:Y:S01]  /*2ca0*/  IMAD.WIDE.U32 R6, R6, 0x10000, RZ ;  /* 0x0001000006067825 */ /* 0x000fe200078e00ff */
[----:B------:R-:W-:-:S02]  /*2cb0*/  PRMT R11, R9, 0x5410, R8 ;  /* 0x00005410090b7816 */ /* 0x000fc40000000008 */
[----:B------:R-:W-:Y:S01]  /*2cc0*/  PRMT R13, R30, 0x5410, R31 ;  /* 0x000054101e0d7816 */ /* 0x000fe2000000001f */
[----:B------:R-:W-:Y:S01]  /*2cd0*/  IMAD.MOV.U32 R9, RZ, RZ, R10 ;  /* 0x000000ffff097224 */ /* 0x000fe200078e000a */
[----:B------:R-:W-:Y:S02]  /*2ce0*/  LOP3.LUT R4, R4, 0xffff, R28, 0xf8, !PT ;  /* 0x0000ffff04047812 */ /* 0x000fe400078ef81c */
[----:B------:R-:W-:Y:S02]  /*2cf0*/  LOP3.LUT R5, R13, R5, RZ, 0xfc, !PT ;  /* 0x000000050d057212 */ /* 0x000fe400078efcff */
[----:B------:R-:W-:Y:S02]  /*2d00*/  LOP3.LUT R7, R11, R7, RZ, 0xfc, !PT ;  /* 0x000000070b077212 */ /* 0x000fe400078efcff */
[----:B------:R-:W-:Y:S01]  /*2d10*/  LOP3.LUT R6, R6, R9, RZ, 0xfc, !PT ;  /* 0x0000000906067212 */ /* 0x000fe200078efcff */
[----:B------:R0:W-:Y:S04]  /*2d20*/  STS.64 [R35], R4 ;  /* 0x0000000423007388 */ /* 0x0001e80000000a00 */
[----:B------:R0:W-:Y:S02]  /*2d30*/  STS.64 [R37], R6 ;  /* 0x0000000625007388 */ /* 0x0001e40000000a00 */
.L_x_12:
[----:B------:R-:W-:Y:S05]  /*2d40*/  BSYNC.RECONVERGENT B0 ;  /* 0x0000000000007941 */ /* 0x000fea0003800200 */
.L_x_11:
[----:B------:R-:W-:Y:S06]  /*2d50*/  BAR.SYNC.DEFER_BLOCKING 0x0 ;  /* 0x0000000000007b1d */ /* 0x000fec0000010000 */
[----:B------:R-:W-:Y:S04]  /*2d60*/  BSSY.RECONVERGENT B0, `(.L_x_18) ;  /* 0x0000009000007945 */ /* 0x000fe80003800200 */
[----:B------:R-:W-:Y:S05]  /*2d70*/  @!P6 BRA `(.L_x_19) ;  /* 0x00000000001ce947 */ /* 0x000fea0003800000 */
[----:B------:R-:W2:Y:S01]  /*2d80*/  LDCU UR4, c[0x0][0x40c] ;  /* 0x00008180ff0477ac */ /* 0x000ea20008000800 */
[----:B------:R-:W-:-:S05]  /*2d90*/  IMAD R22, R22, R33, R32 ;  /* 0x0000002116167224 */ /* 0x000fca00078e0220 */
[----:B------:R-:W-:-:S05]  /*2da0*/  LEA R0, R22, R0, 0x1 ;  /* 0x0000000016007211 */ /* 0x000fca00078e08ff */
[----:B-1----:R3:W4:Y:S01]  /*2db0*/  LDS.128 R28, [R0] ;  /* 0x00000000001c7984 */ /* 0x0027220000000c00 */
[----:B--2---:R-:W-:-:S13]  /*2dc0*/  ISETP.NE.AND P0, PT, RZ, UR4, PT ;  /* 0x00000004ff007c0c */ /* 0x004fda000bf05270 */
[----:B------:R-:W-:-:S05]  /*2dd0*/  @!P0 IMAD R3, R22, 0x2, R3 ;  /* 0x0000000216038824 */ /* 0x000fca00078e0203 */
[----:B------:R3:W2:Y:S02]  /*2de0*/  @!P0 LDS.128 R24, [R3] ;  /* 0x0000000003188984 */ /* 0x0006a40000000c00 */
.L_x_19:
[----:B------:R-:W-:Y:S05]  /*2df0*/  BSYNC.RECONVERGENT B0 ;  /* 0x0000000000007941 */ /* 0x000fea0003800200 */
.L_x_18:
[----:B------:R-:W-:Y:S06]  /*2e00*/  BAR.SYNC.DEFER_BLOCKING 0x0 ;  /* 0x0000000000007b1d */ /* 0x000fec0000010000 */
.L_x_8:
[----:B------:R-:W-:Y:S05]  /*2e10*/  BSYNC.RECONVERGENT B6 ;  /* 0x0000000000067941 */ /* 0x000fea0003800200 */
.L_x_5:
[----:B------:R-:W3:Y:S01]  /*2e20*/  LDCU UR4, c[0x0][0x3f4] ;  /* 0x00007e80ff0477ac */ /* 0x000ee20008000800 */
[----:B------:R-:W-:Y:S01]  /*2e30*/  ISETP.GT.U32.AND P0, PT, R23, 0x1f, PT ;  /* 0x0000001f1700780c */ /* 0x000fe20003f04070 */
[----:B---3--:R-:W-:-:S05]  /*2e40*/  IMAD.U32 R0, RZ, RZ, UR4 ;  /* 0x00000004ff007e24 */ /* 0x008fca000f8e00ff */
[----:B------:R-:W-:-:S04]  /*2e50*/  IADD3 R3, PT, PT, RZ, -R0, RZ ;  /* 0x80000000ff037210 */ /* 0x000fc80007ffe0ff */
[----:B------:R-:W-:-:S04]  /*2e60*/  VIADDMNMX R3, R3, UR44, RZ, !PT ;  /* 0x0000002c03037c46 */ /* 0x000fc8000f8001ff */
[----:B------:R-:W-:Y:S01]  /*2e70*/  R2UR UR12, R3 ;  /* 0x00000000030c72ca */ /* 0x000fe200000e0000 */
[----:B------:R-:W-:-:S05]  /*2e80*/  IMAD.MOV.U32 R3, RZ, RZ, -0x800001 ;  /* 0xff7fffffff037424 */ /* 0x000fca00078e00ff */
[----:B------:R3:W-:Y:S01]  /*2e90*/  STL [R1+0x258], R3 ;  /* 0x0002580301007387 */ /* 0x0007e20000100800 */
[----:B------:R-:W-:Y:S08]  /*2ea0*/  @P0 BRA `(.L_x_20) ;  /* 0x0000000400040947 */ /* 0x000ff00003800000 */
[----:B------:R-:W5:Y:S01]  /*2eb0*/  LDCU UR4, c[0x0][0x40c] ;  /* 0x00008180ff0477ac */ /* 0x000f620008000800 */
[----:B------:R-:W1:Y:S01]  /*2ec0*/  S2R R8, SR_CgaCtaId ;  /* 0x0000000000087919 */ /* 0x000e620000008800 */
[----:B------:R-:W-:Y:S01]  /*2ed0*/  MOV R20, 0x400 ;  /* 0x0000040000147802 */ /* 0x000fe20000000f00 */
[----:B--2-4-:R-:W-:-:S04]  /*2ee0*/  HMUL2 R12, R29, R25 ;  /* 0x000000191d0c7232 */ /* 0x014fc80000000000 */
[----:B---3--:R-:W-:Y:S02]  /*2ef0*/  VIADD R3, R20, 0x40 ;  /* 0x0000004014037836 */ /* 0x008fe40000000000 */
[----:B------:R-:W-:-:S04]  /*2f00*/  HFMA2 R13, R28, R24, R12 ;  /* 0x000000181c0d7231 */ /* 0x000fc8000000000c */
[----:B------:R-:W-:-:S04]  /*2f10*/  HFMA2 R13, R30, R26, R13 ;  /* 0x0000001a1e0d7231 */ /* 0x000fc8000000000d */
[----:B------:R-:W-:Y:S01]  /*2f20*/  HFMA2 R13, R31, R27, R13 ;  /* 0x0000001b1f0d7231 */ /* 0x000fe2000000000d */
[----:B-----5:R-:W-:Y:S01]  /*2f30*/  ISETP.NE.AND P1, PT, RZ, UR4, PT ;  /* 0x00000004ff007c0c */ /* 0x020fe2000bf25270 */
[----:B------:R-:W-:-:S03]  /*2f40*/  UMOV UR4, 0xffffffff ;  /* 0xffffffff00047882 */ /* 0x000fc60000000000 */
[----:B------:R-:W-:Y:S01]  /*2f50*/  HADD2.F32 R10, -RZ, R13.H1_H1 ;  /* 0x3000000dff0a7230 */ /* 0x000fe20000004100 */
[----:B------:R-:W-:-:S08]  /*2f60*/  ISETP.GT.U32.OR P0, PT, R23, 0x1b, P1 ;  /* 0x0000001b1700780c */ /* 0x000fd00000f04470 */
[----:B0-----:R-:W-:-:S05]  /*2f70*/  @!P1 IADD3 R7, PT, PT, R20, 0x240, RZ ;  /* 0x0000024014079810 */ /* 0x001fca0007ffe0ff */
[----:B-1----:R-:W0:Y:S01]  /*2f80*/  @!P0 LDC.64 R4, c[0x0][0x3b8] ;  /* 0x0000ee00ff048b82 */ /* 0x002e220000000a00 */
[----:B------:R-:W-:-:S04]  /*2f90*/  @!P0 IMAD R6, R23, R0, UR40 ;  /* 0x0000002817068e24 */ /* 0x000fc8000f8e0200 */
[----:B------:R-:W-:Y:S01]  /*2fa0*/  @!P0 IMAD.SHL.U32 R9, R6, 0x8, RZ ;  /* 0x0000000806098824 */ /* 0x000fe200078e00ff */
[C---:B------:R-:W-:Y:S01]  /*2fb0*/  LEA R6, R8.reuse, R3, 0x18 ;  /* 0x0000000308067211 */ /* 0x040fe200078ec0ff */
[----:B------:R-:W-:Y:S01]  /*2fc0*/  HADD2.F32 R3, -RZ, R13.H0_H0 ;  /* 0x2000000dff037230 */ /* 0x000fe20000004100 */
[----:B------:R-:W-:Y:S01]  /*2fd0*/  @!P1 LEA R8, R8, R7, 0x18 ;  /* 0x0000000708089211 */ /* 0x000fe200078ec0ff */
[----:B------:R-:W-:Y:S02]  /*2fe0*/  @!P0 IMAD R9, R0, UR42, R9 ;  /* 0x0000002a00098c24 */ /* 0x000fe4000f8e0209 */
[C---:B------:R-:W-:Y:S01]  /*2ff0*/  IMAD R6, R23.reuse, 0x10, R6 ;  /* 0x0000001017067824 */ /* 0x040fe200078e0206 */
[----:B------:R-:W-:Y:S01]  /*3000*/  @!P1 LEA R8, R23, R8, 0x4 ;  /* 0x0000000817089211 */ /* 0x000fe200078e20ff */
[----:B------:R-:W-:-:S03]  /*3010*/  FADD.FTZ R13, R3, R10 ;  /* 0x0000000a030d7221 */ /* 0x000fc60000010000 */
[----:B------:R1:W-:Y:S04]  /*3020*/  STS.128 [R6], R28 ;  /* 0x0000001c06007388 */ /* 0x0003e80000000c00 */
[----:B------:R1:W-:Y:S01]  /*3030*/  @!P1 STS.128 [R8], R16 ;  /* 0x0000001008009388 */ /* 0x0003e20000000c00 */
[----:B0-----:R-:W-:-:S05]  /*3040*/  @!P0 IMAD.WIDE R4, R9, 0x2, R4 ;  /* 0x0000000209048825 */ /* 0x001fca00078e0204 */
[----:B------:R1:W-:Y:S01]  /*3050*/  @!P0 STG.E.128 desc[UR36][R4.64], R24 ;  /* 0x0000001804008986 */ /* 0x0003e2000c101d24 */
[----:B------:R-:W-:Y:S05]  /*3060*/  BRA.DIV UR4, `(.L_x_21) ;  /* 0x0000010604b87947 */ /* 0x000fea000b800000 */
[----:B------:R-:W0:Y:S02]  /*3070*/  SHFL.BFLY PT, R14, R13, 0x10, 0x1f ;  /* 0x0e001f000d0e7f89 */ /* 0x000e2400000e0000 */
[----:B0-----:R-:W-:-:S05]  /*3080*/  FADD.FTZ R3, R13, R14 ;  /* 0x0000000e0d037221 */ /* 0x001fca0000010000 */
[----:B------:R-:W1:Y:S02]  /*3090*/  SHFL.BFLY PT, R14, R3, 0x8, 0x1f ;  /* 0x0d001f00030e7f89 */ /* 0x000e6400000e0000 */
[----:B-1----:R-:W-:-:S05]  /*30a0*/  FADD.FTZ R4, R3, R14 ;  /* 0x0000000e03047221 */ /* 0x002fca0000010000 */
[----:B------:R-:W0:Y:S02]  /*30b0*/  SHFL.BFLY PT, R14, R4, 0x4, 0x1f ;  /* 0x0c801f00040e7f89 */ /* 0x000e2400000e0000 */
[----:B0-----:R-:W-:-:S05]  /*30c0*/  FADD.FTZ R5, R4, R14 ;  /* 0x0000000e04057221 */ /* 0x001fca0000010000 */
[----:B------:R-:W0:Y:S02]  /*30d0*/  SHFL.BFLY PT, R14, R5, 0x2, 0x1f ;  /* 0x0c401f00050e7f89 */ /* 0x000e2400000e0000 */
[----:B0-----:R-:W-:-:S05]  /*30e0*/  FADD.FTZ R6, R5, R14 ;  /* 0x0000000e05067221 */ /* 0x001fca0000010000 */
[----:B------:R0:W1:Y:S02]  /*30f0*/  SHFL.BFLY PT, R14, R6, 0x1, 0x1f ;  /* 0x0c201f00060e7f89 */ /* 0x00006400000e0000 */
.L_x_225:
[----:B------:R-:W-:Y:S01]  /*3100*/  ISETP.NE.AND P0, PT, R23, RZ, PT ;  /* 0x000000ff1700720c */ /* 0x000fe20003f05270 */
[----:B-1----:R-:W-:-:S12]  /*3110*/  FADD.FTZ R14, R6, R14 ;  /* 0x0000000e060e7221 */ /* 0x002fd80000010000 */
[----:B------:R-:W-:Y:S05]  /*3120*/  @P0 BRA `(.L_x_20) ;  /* 0x0000000000640947 */ /* 0x000fea0003800000 */
[----:B------:R-:W1:Y:S02]  /*3130*/  LDCU.64 UR4, c[0x0][0x438] ;  /* 0x00008700ff0477ac */ /* 0x000e640008000a00 */
[----:B-1----:R-:W-:-:S04]  /*3140*/  UISETP.NE.U32.AND UP0, UPT, UR4, URZ, UPT ;  /* 0x000000ff0400728c */ /* 0x002fc8000bf05070 */
[----:B------:R-:W-:-:S06]  /*3150*/  UISETP.NE.AND.EX UP0, UPT, UR5, URZ, UPT, UP0 ;  /* 0x000000ff0500728c */ /* 0x000fcc000bf05300 */
[----:B------:R-:W-:-:S05]  /*3160*/  PLOP3.LUT P0, PT, PT, PT, UP0, 0x80, 0x8 ;  /* 0x000000000008781c */ /* 0x000fca0003f0f008 */
[----:B------:R-:W1:Y:S01]  /*3170*/  @UP0 LDCU UR8, c[0x0][0x440] ;  /* 0x00008800ff0807ac */ /* 0x000e620008000800 */
[----:B------:R-:W2:Y:S01]  /*3180*/  @UP0 LDCU.64 UR4, c[0x0][0x438] ;  /* 0x00008700ff0407ac */ /* 0x000ea20008000a00 */
[----:B------:R-:W-:-:S04]  /*3190*/  @UP0 UIADD3 UR6, UPT, UPT, UR45, -UR39, URZ ;  /* 0x800000272d060290 */ /* 0x000fc8000fffe0ff */
[----:B-1----:R-:W-:-:S04]  /*31a0*/  @UP0 UIMAD UR7, UR46, UR8, UR6 ;  /* 0x000000082e0702a4 */ /* 0x002fc8000f8e0206 */
[----:B------:R-:W-:-:S04]  /*31b0*/  @UP0 UIMAD UR7, UR7, UR8, UR6 ;  /* 0x00000008070702a4 */ /* 0x000fc8000f8e0206 */
[----:B--2---:R-:W-:-:S06]  /*31c0*/  @UP0 UIMAD.WIDE UR4, UR7, 0x2, UR4 ;  /* 0x00000002070408a5 */ /* 0x004fcc000f8e0204 */
[----:B------:R-:W-:Y:S01]  /*31d0*/  IMAD.U32 R4, RZ, RZ, UR4 ;  /* 0x00000004ff047e24 */ /* 0x000fe2000f8e00ff */
[----:B------:R-:W1:Y:S01]  /*31e0*/  S2UR UR6, SR_CgaCtaId ;  /* 0x00000000000679c3 */ /* 0x000e620000008800 */
[----:B------:R-:W-:Y:S01]  /*31f0*/  IMAD.U32 R5, RZ, RZ, UR5 ;  /* 0x00000005ff057e24 */ /* 0x000fe2000f8e00ff */
[----:B------:R-:W0:Y:S04]  /*3200*/  LDCU UR7, c[0x0][0x410] ;  /* 0x00008200ff0777ac */ /* 0x000e280008000800 */
[----:B------:R-:W2:Y:S01]  /*3210*/  @P0 LDG.E.U16 R4, desc[UR36][R4.64] ;  /* 0x0000002404040981 */ /* 0x000ea2000c1e1500 */
[----:B------:R-:W-:Y:S01]  /*3220*/  R2UR UR5, R20 ;  /* 0x00000000140572ca */ /* 0x000fe200000e0000 */
[----:B------:R-:W-:-:S12]  /*3230*/  UIADD3 UR4, UPT, UPT, UR44, -UR12, URZ ;  /* 0x8000000c2c047290 */ /* 0x000fd8000fffe0ff */
[----:B------:R-:W-:Y:S01]  /*3240*/  UIADD3 UR5, UPT, UPT, UR5, 0x440, URZ ;  /* 0x0000044005057890 */ /* 0x000fe2000fffe0ff */
[----:B0-----:R-:W-:-:S03]  /*3250*/  FMUL.FTZ R6, R14, UR7 ;  /* 0x000000070e067c20 */ /* 0x001fc60008410000 */
[----:B-1----:R-:W-:-:S04]  /*3260*/  ULEA UR5, UR6, UR5, 0x18 ;  /* 0x0000000506057291 */ /* 0x002fc8000f8ec0ff */
[----:B------:R-:W-:Y:S01]  /*3270*/  ULEA UR4, UR4, UR5, 0x2 ;  /* 0x0000000504047291 */ /* 0x000fe2000f8e10ff */
[----:B--2---:R-:W-:-:S05]  /*3280*/  @P0 HADD2.F32 R3, -RZ, R4.H0_H0 ;  /* 0x20000004ff030230 */ /* 0x004fca0000004100 */
[----:B------:R-:W-:-:S05]  /*3290*/  @P0 FADD.FTZ R6, R6, R3 ;  /* 0x0000000306060221 */ /* 0x000fca0000010000 */
[----:B------:R0:W-:Y:S04]  /*32a0*/  STL [R1+0x258], R6 ;  /* 0x0002580601007387 */ /* 0x0001e80000100800 */
[----:B------:R0:W-:Y:S02]  /*32b0*/  STS [UR4+-0x4], R6 ;  /* 0xfffffc06ff007988 */ /* 0x0001e40008000804 */
.L_x_20:
[----:B------:R-:W-:Y:S05]  /*32c0*/  WARPSYNC.ALL ;  /* 0x0000000000007948 */ /* 0x000fea0003800000 */
[----:B------:R-:W5:Y:S08]  /*32d0*/  S2UR UR13, SR_CgaCtaId ;  /* 0x00000000000d79c3 */ /* 0x000f700000008800 */
[----:B------:R-:W-:Y:S01]  /*32e0*/  BAR.SYNC.DEFER_BLOCKING 0x0 ;  /* 0x0000000000007b1d */ /* 0x000fe20000010000 */
[----:B------:R-:W-:-:S05]  /*32f0*/  ULOP3.LUT UR4, URZ, UR12, URZ, 0x33, !UPT ;  /* 0x0000000cff047292 */ /* 0x000fca000f8e33ff */
[----:B------:R-:W-:Y:S01]  /*3300*/  UMOV UR18, 0x400 ;  /* 0x0000040000127882 */ /* 0x000fe20000000000 */
[----:B------:R-:W1:Y:S01]  /*3310*/  LDCU UR7, c[0x0][0x40c] ;  /* 0x00008180ff0777ac */ /* 0x000e620008000800 */
[----:B------:R-:W0:Y:S01]  /*3320*/  S2UR UR19, SR_CTAID.X ;  /* 0x00000000001379c3 */ /* 0x000e220000002500 */
[----:B------:R-:W0:Y:S01]  /*3330*/  LDCU UR6, c[0x0][0x3f0] ;  /* 0x00007e00ff0677ac */ /* 0x000e220008000800 */
[----:B------:R-:W0:Y:S01]  /*3340*/  LDCU UR20, c[0x0][0x3f8] ;  /* 0x00007f00ff1477ac */ /* 0x000e220008000800 */
[----:B------:R-:W0:Y:S01]  /*3350*/  LDCU UR21, c[0x0][0x40c] ;  /* 0x00008180ff1577ac */ /* 0x000e220008000800 */
[----:B-----5:R-:W-:Y:S02]  /*3360*/  ULEA UR5, UR13, UR18, 0x18 ;  /* 0x000000120d057291 */ /* 0x020fe4000f8ec0ff */
[----:B-1----:R-:W-:Y:S01]  /*3370*/  UISETP.NE.AND UP0, UPT, UR7, URZ, UPT ;  /* 0x000000ff0700728c */ /* 0x002fe2000bf05270 */
[----:B------:R-:W1:Y:S01]  /*3380*/  LDCU UR22, c[0x0][0x3f4] ;  /* 0x00007e80ff1677ac */ /* 0x000e620008000800 */
[----:B------:R-:W1:Y:S05]  /*3390*/  LDCU UR23, c[0x0][0x410] ;  /* 0x00008200ff1777ac */ /* 0x000e6a0008000800 */
[----:B------:R-:W5:Y:S04]  /*33a0*/  LDS.128 R12, [UR5+0x40] ;  /* 0x00004005ff0c7984 */ /* 0x000f680008000c00 */
[----:B------:R-:W2:Y:S04]  /*33b0*/  LDS.128 R8, [UR5+0x50] ;  /* 0x00005005ff087984 */ /* 0x000ea80008000c00 */
[----:B0-----:R-:W0:Y:S04]  /*33c0*/  LDS.128 R4, [UR5+0x60] ;  /* 0x00006005ff047984 */ /* 0x001e280008000c00 */
[----:B-----5:R-:W-:Y:S04]  /*33d0*/  STL.64 [R1+0x240], R12 ;  /* 0x0002400c01007387 */ /* 0x020fe80000100a00 */
[----:B------:R-:W-:Y:S04]  /*33e0*/  STL.64 [R1+0x248], R14 ;  /* 0x0002480e01007387 */ /* 0x000fe80000100a00 */
[----:B------:R-:W5:Y:S04]  /*33f0*/  LDS.128 R12, [UR5+0x70] ;  /* 0x00007005ff0c7984 */ /* 0x000f680008000c00 */
[----:B--2---:R-:W-:Y:S04]  /*3400*/  STL.64 [R1+0x230], R8 ;  /* 0x0002300801007387 */ /* 0x004fe80000100a00 */
[----:B------:R-:W-:Y:S04]  /*3410*/  STL.64 [R1+0x238], R10 ;  /* 0x0002380a01007387 */ /* 0x000fe80000100a00 */
[----:B------:R-:W2:Y:S04]  /*3420*/  LDS.128 R8, [UR5+0x80] ;  /* 0x00008005ff087984 */ /* 0x000ea80008000c00 */
[----:B0-----:R-:W-:Y:S04]  /*3430*/  STL.64 [R1+0x220], R4 ;  /* 0x0002200401007387 */ /* 0x001fe80000100a00 */
[----:B------:R-:W-:Y:S04]  /*3440*/  STL.64 [R1+0x228], R6 ;  /* 0x0002280601007387 */ /* 0x000fe80000100a00 */
[----:B------:R-:W0:Y:S04]  /*3450*/  LDS.128 R4, [UR5+0x90] ;  /* 0x00009005ff047984 */ /* 0x000e280008000c00 */
        /* <DEDUP_REMOVED lines=61> */
[----:B------:R0:W-:Y:S02]  /*3830*/  STL.64 [R1+0xd8], R6 ;  /* 0x0000d80601007387 */ /* 0x0001e40000100a00 */
[----:B0-----:R-:W0:Y:S02]  /*3840*/  S2R R6, SR_TID.X ;  /* 0x0000000000067919 */ /* 0x001e240000002100 */
[----:B-----5:R0:W-:Y:S04]  /*3850*/  STL.64 [R1+0xc0], R12 ;  /* 0x0000c00c01007387 */ /* 0x0201e80000100a00 */
[----:B------:R0:W-:Y:S04]  /*3860*/  STL.64 [R1+0xc8], R14 ;  /* 0x0000c80e01007387 */ /* 0x0001e80000100a00 */
[----:B--2---:R2:W-:Y:S04]  /*3870*/  STL.64 [R1+0xb0], R8 ;  /* 0x0000b00801007387 */ /* 0x0045e80000100a00 */
[----:B------:R2:W-:Y:S01]  /*3880*/  STL.64 [R1+0xb8], R10 ;  /* 0x0000b80a01007387 */ /* 0x0005e20000100a00 */
[----:B-1----:R-:W-:Y:S05]  /*3890*/  BRA.U UP0, `(.L_x_22) ;  /* 0x0000000100a87547 */ /* 0x002fea000b800000 */
[----:B0-----:R-:W0:Y:S04]  /*38a0*/  LDS.128 R12, [UR5+0x240] ;  /* 0x00024005ff0c7984 */ /* 0x001e280008000c00 */
[----:B--2---:R-:W1:Y:S04]  /*38b0*/  LDS.128 R8, [UR5+0x250] ;  /* 0x00025005ff087984 */ /* 0x004e680008000c00 */
[----:B------:R-:W2:Y:S04]  /*38c0*/  LDS.128 R16, [UR5+0x260] ;  /* 0x00026005ff107984 */ /* 0x000ea80008000c00 */
[----:B------:R-:W-:Y:S04]  /*38d0*/  LDS.128 R244, [UR5+0x290] ;  /* 0x00029005fff47984 */ /* 0x000fe80008000c00 */
[----:B------:R-:W-:Y:S04]  /*38e0*/  LDS.128 R240, [UR5+0x2a0] ;  /* 0x0002a005fff07984 */ /* 0x000fe80008000c00 */
[----:B------:R-:W-:Y:S04]  /*38f0*/  LDS.128 R236, [UR5+0x2b0] ;  /* 0x0002b005ffec7984 */ /* 0x000fe80008000c00 */
[----:B------:R-:W-:Y:S04]  /*3900*/  LDS.128 R20, [UR5+0x2e0] ;  /* 0x0002e005ff147984 */ /* 0x000fe80008000c00 */
[----:B------:R-:W-:Y:S04]  /*3910*/  LDS.128 R24, [UR5+0x2f0] ;  /* 0x0002f005ff187984 */ /* 0x000fe80008000c00 */
[----:B----4-:R-:W-:Y:S04]  /*3920*/  LDS.128 R28, [UR5+0x300] ;  /* 0x00030005ff1c7984 */ /* 0x010fe80008000c00 */
[----:B------:R-:W-:Y:S04]  /*3930*/  LDS.128 R32, [UR5+0x310] ;  /* 0x00031005ff207984 */ /* 0x000fe80008000c00 */
[----:B0-----:R-:W-:Y:S04]  /*3940*/  STL.64 [R1+0x40], R12 ;  /* 0x0000400c01007387 */ /* 0x001fe80000100a00 */
[----:B------:R-:W-:Y:S04]  /*3950*/  STL.64 [R1+0x48], R14 ;  /* 0x0000480e01007387 */ /* 0x000fe80000100a00 */
[----:B------:R-:W0:Y:S04]  /*3960*/  LDS.128 R12, [UR5+0x270] ;  /* 0x00027005ff0c7984 */ /* 0x000e280008000c00 */
[----:B-1----:R-:W-:Y:S04]  /*3970*/  STL.64 [R1+0x30], R8 ;  /* 0x0000300801007387 */ /* 0x002fe80000100a00 */
[----:B------:R-:W-:Y:S04]  /*3980*/  STL.64 [R1+0x38], R10 ;  /* 0x0000380a01007387 */ /* 0x000fe80000100a00 */
[----:B------:R-:W1:Y:S04]  /*3990*/  LDS.128 R8, [UR5+0x280] ;  /* 0x00028005ff087984 */ /* 0x000e680008000c00 */
[----:B--2---:R2:W-:Y:S04]  /*39a0*/  STL.64 [R1+0x20], R16 ;  /* 0x0000201001007387 */ /* 0x0045e80000100a00 */
[----:B------:R2:W-:Y:S04]  /*39b0*/  STL.64 [R1+0x28], R18 ;  /* 0x0000281201007387 */ /* 0x0005e80000100a00 */
[----:B------:R-:W4:Y:S04]  /*39c0*/  LDS.128 R16, [UR5+0x2d0] ;  /* 0x0002d005ff107984 */ /* 0x000f280008000c00 */
[----:B------:R-:W1:Y:S04]  /*39d0*/  LDS.128 R36, [UR5+0x320] ;  /* 0x00032005ff247984 */ /* 0x000e680008000c00 */
[----:B------:R-:W1:Y:S04]  /*39e0*/  LDS.128 R40, [UR5+0x330] ;  /* 0x00033005ff287984 */ /* 0x000e680008000c00 */
[----:B------:R-:W1:Y:S04]  /*39f0*/  LDS.128 R44, [UR5+0x340] ;  /* 0x00034005ff2c7984 */ /* 0x000e680008000c00 */
[----:B0-----:R2:W-:Y:S04]  /*3a00*/  STL.64 [R1+0x10], R12 ;  /* 0x0000100c01007387 */ /* 0x0015e80000100a00 */
[----:B------:R2:W-:Y:S04]  /*3a10*/  STL.64 [R1+0x18], R14 ;  /* 0x0000180e01007387 */ /* 0x0005e80000100a00 */
[----:B------:R-:W0:Y:S04]  /*3a20*/  LDS.128 R12, [UR5+0x2c0] ;  /* 0x0002c005ff0c7984 */ /* 0x000e280008000c00 */
        /* <DEDUP_REMOVED lines=15> */
[----:B-1----:R2:W-:Y:S04]  /*3b20*/  STL.64 [R1], R8 ;  /* 0x0000000801007387 */ /* 0x0025e80000100a00 */
[----:B----4-:R2:W-:Y:S02]  /*3b30*/  STL.64 [R1+0x8], R10 ;  /* 0x0000080a01007387 */ /* 0x0105e40000100a00 */
.L_x_22:
[----:B------:R-:W1:Y:S01]  /*3b40*/  LDS.128 R112, [UR5+0x1e0] ;  /* 0x0001e005ff707984 */ /* 0x000e620008000c00 */
[----:B------:R-:W-:Y:S01]  /*3b50*/  UIADD3 UR4, UPT, UPT, UR4, 0x1f, UR44 ;  /* 0x0000001f04047890 */ /* 0x000fe2000fffe02c */
[----:B------:R-:W-:Y:S01]  /*3b60*/  BSSY.RECONVERGENT B0, `(.L_x_23) ;  /* 0x0000acd000007945 */ /* 0x000fe20003800200 */
[----:B------:R-:W-:Y:S01]  /*3b70*/  UIMAD UR6, UR41, UR6, UR19 ;  /* 0x00000006290672a4 */ /* 0x000fe2000f8e0213 */
[----:B------:R-:W5:Y:S01]  /*3b80*/  LDS.128 R108, [UR5+0x1f0] ;  /* 0x0001f005ff6c7984 */ /* 0x000f620008000c00 */
[----:B------:R-:W0:Y:S03]  /*3b90*/  LDCU.64 UR8, c[0x0][0x3b8] ;  /* 0x00007700ff0877ac */ /* 0x000e260008000a00 */
[----:B--2---:R-:W2:Y:S01]  /*3ba0*/  LDS.128 R8, [UR5+0x200] ;  /* 0x00020005ff087984 */ /* 0x004ea20008000c00 */
[----:B------:R-:W0:Y:S01]  /*3bb0*/  LDCU.64 UR10, c[0x0][0x3c8] ;  /* 0x00007900ff0a77ac */ /* 0x000e220008000a00 */
[----:B------:R-:W0:Y:S01]  /*3bc0*/  LDCU.64 UR14, c[0x0][0x438] ;  /* 0x00008700ff0e77ac */ /* 0x000e220008000a00 */
[----:B------:R-:W0:Y:S01]  /*3bd0*/  LDCU.64 UR16, c[0x0][0x448] ;  /* 0x00008900ff1077ac */ /* 0x000e220008000a00 */
[----:B------:R-:W-:Y:S01]  /*3be0*/  UIMAD UR6, UR6, 0xe0, URZ ;  /* 0x000000e0060678a4 */ /* 0x000fe2000f8e02ff */
[----:B-1----:R-:W-:Y:S04]  /*3bf0*/  STL.64 [R1+0xa0], R112 ;  /* 0x0000a07001007387 */ /* 0x002fe80000100a00 */
[----:B------:R-:W-:Y:S04]  /*3c00*/  STL.64 [R1+0xa8], R114 ;  /* 0x0000a87201007387 */ /* 0x000fe80000100a00 */
[----:B------:R-:W1:Y:S04]  /*3c10*/  LDS.128 R112, [UR5+0x210] ;  /* 0x00021005ff707984 */ /* 0x000e680008000c00 */
[----:B-----5:R-:W-:Y:S04]  /*3c20*/  STL.64 [R1+0x90], R108 ;  /* 0x0000906c01007387 */ /* 0x020fe80000100a00 */
[----:B------:R-:W-:Y:S04]  /*3c30*/  STL.64 [R1+0x98], R110 ;  /* 0x0000986e01007387 */ /* 0x000fe80000100a00 */
[----:B------:R-:W5:Y:S04]  /*3c40*/  LDS.128 R108, [UR5+0x220] ;  /* 0x00022005ff6c7984 */ /* 0x000f680008000c00 */
[----:B--2---:R-:W-:Y:S04]  /*3c50*/  STL.64 [R1+0x80], R8 ;  /* 0x0000800801007387 */ /* 0x004fe80000100a00 */
[----:B------:R-:W-:Y:S04]  /*3c60*/  STL.64 [R1+0x88], R10 ;  /* 0x0000880a01007387 */ /* 0x000fe80000100a00 */
[----:B------:R-:W2:Y:S01]  /*3c70*/  LDS.128 R8, [UR5+0x230] ;  /* 0x00023005ff087984 */ /* 0x000ea20008000c00 */
[----:B------:R-:W-:-:S04]  /*3c80*/  USHF.R.S32.HI UR5, URZ, 0x1f, UR4 ;  /* 0x0000001fff057899 */ /* 0x000fc80008011404 */
[----:B------:R-:W-:-:S04]  /*3c90*/  ULEA.HI UR4, UR5, UR4, URZ, 0x5 ;  /* 0x0000000405047291 */ /* 0x000fc8000f8f28ff */
[----:B------:R-:W-:-:S06]  /*3ca0*/  ULOP3.LUT UR4, UR4, 0xffffffe0, URZ, 0xc0, !UPT ;  /* 0xffffffe004047892 */ /* 0x000fcc000f8ec0ff */
[----:B0-----:R-:W-:Y:S01]  /*3cb0*/  ISETP.GE.AND P0, PT, R6, UR4, PT ;  /* 0x0000000406007c0c */ /* 0x001fe2000bf06270 */
[----:B-1----:R0:W-:Y:S04]  /*3cc0*/  STL.64 [R1+0x70], R112 ;  /* 0x0000707001007387 */ /* 0x0021e80000100a00 */
[----:B------:R0:W-:Y:S04]  /*3cd0*/  STL.64 [R1+0x78], R114 ;  /* 0x0000787201007387 */ /* 0x0001e80000100a00 */
[----:B-----5:R0:W-:Y:S04]  /*3ce0*/  STL.64 [R1+0x60], R108 ;  /* 0x0000606c01007387 */ /* 0x0201e80000100a00 */
[----:B------:R0:W-:Y:S04]  /*3cf0*/  STL.64 [R1+0x68], R110 ;  /* 0x0000686e01007387 */ /* 0x0001e80000100a00 */
[----:B--2---:R0:W-:Y:S04]  /*3d00*/  STL.64 [R1+0x50], R8 ;  /* 0x0000500801007387 */ /* 0x0041e80000100a00 */
[----:B------:R0:W-:Y:S01]  /*3d10*/  STL.64 [R1+0x58], R10 ;  /* 0x0000580a01007387 */ /* 0x0001e20000100a00 */
[----:B------:R-:W-:Y:S05]  /*3d20*/  @P0 BRA `(.L_x_24) ;  /* 0x000000a800c00947 */ /* 0x000fea0003800000 */
[----:B---3--:R-:W-:Y:S01]  /*3d30*/  IABS R3, R0 ;  /* 0x0000000000037213 */ /* 0x008fe20000000000 */
[----:B------:R-:W1:Y:S01]  /*3d40*/  S2UR UR5, SR_CTAID.Y ;  /* 0x00000000000579c3 */ /* 0x000e620000002600 */
[----:B------:R-:W2:Y:S01]  /*3d50*/  LDCU UR26, c[0x0][0x440] ;  /* 0x00008800ff1a77ac */ /* 0x000ea20008000800 */
[----:B------:R-:W-:Y:S01]  /*3d60*/  VIADD R249, R6, UR12 ;  /* 0x0000000c06f97c36 */ /* 0x000fe20008000000 */
[----:B------:R-:W-:Y:S01]  /*3d70*/  MOV R7, R3 ;  /* 0x0000000300077202 */ /* 0x000fe20000000f00 */
[----:B------:R-:W3:Y:S03]  /*3d80*/  LDCU.64 UR24, c[0x0][0x420] ;  /* 0x00008400ff1877ac */ /* 0x000ee60008000a00 */
[----:B------:R-:W5:Y:S01]  /*3d90*/  I2F.RP R4, R7 ;  /* 0x0000000700047306 */ /* 0x000f620000209400 */
[----:B------:R-:W-:Y:S01]  /*3da0*/  STL [R1+0x25c], R7 ;  /* 0x00025c0701007387 */ /* 0x000fe20000100800 */
[----:B------:R-:W-:-:S04]  /*3db0*/  UIADD3 UR7, UPT, UPT, UR18, 0x440, URZ ;  /* 0x0000044012077890 */ /* 0x000fc8000fffe0ff */
[----:B------:R-:W-:Y:S02]  /*3dc0*/  ULEA UR7, UR13, UR7, 0x18 ;  /* 0x000000070d077291 */ /* 0x000fe4000f8ec0ff */
[----:B-----5:R-:W5:Y:S01]  /*3dd0*/  MUFU.RCP R4, R4 ;  /* 0x0000000400047308 */ /* 0x020f620000001000 */
[----:B---3--:R-:W-:Y:S01]  /*3de0*/  ISETP.NE.U32.AND P1, PT, RZ, UR24, PT ;  /* 0x00000018ff007c0c */ /* 0x008fe2000bf25070 */
[----:B-1----:R-:W-:Y:S01]  /*3df0*/  IMAD R0, R0, UR5, RZ ;  /* 0x0000000500007c24 */ /* 0x002fe2000f8e02ff */
[----:B--2---:R-:W-:Y:S02]  /*3e00*/  UIMAD UR5, UR19, UR26, UR44 ;  /* 0x0000001a130572a4 */ /* 0x004fe4000f8e022c */
[----:B------:R-:W-:Y:S02]  /*3e10*/  ISETP.NE.AND.EX P1, PT, RZ, UR25, PT, P1 ;  /* 0x00000019ff007c0c */ /* 0x000fe4000bf25310 */
[----:B------:R-:W-:Y:S01]  /*3e20*/  UIADD3 UR5, UPT, UPT, UR5, -0x1, URZ ;  /* 0xffffffff05057890 */ /* 0x000fe2000fffe0ff */
[----:B------:R-:W-:-:S02]  /*3e30*/  SHF.R.S32.HI R251, RZ, 0x1f, R0 ;  /* 0x0000001ffffb7819 */ /* 0x000fc40000011400 */
[----:B------:R-:W-:Y:S02]  /*3e40*/  IADD3 R252, P0, P2, R0, UR24, R249 ;  /* 0x0000001800fc7c10 */ /* 0x000fe4000fa1e0f9 */
[----:B------:R-:W-:Y:S02]  /*3e50*/  MOV R0, UR4 ;  /* 0x0000000400007c02 */ /* 0x000fe40008000f00 */
[----:B------:R-:W-:Y:S01]  /*3e60*/  IADD3.X R251, PT, PT, R251, UR25, RZ, P0, P2 ;  /* 0x00000019fbfb7c10 */ /* 0x000fe200087e44ff */
[----:B-----5:R-:W-:-:S04]  /*3e70*/  VIADD R4, R4, 0xffffffe ;  /* 0x0ffffffe04047836 */ /* 0x020fc80000000000 */
[----:B------:R1:W2:Y:S02]  /*3e80*/  F2I.FTZ.U32.TRUNC.NTZ R5, R4 ;  /* 0x0000000400057305 */ /* 0x0002a4000021f000 */
[----:B-1----:R-:W-:Y:S02]  /*3e90*/  HFMA2 R4, -RZ, RZ, 0, 0 ;  /* 0x00000000ff047431 */ /* 0x002fe400000001ff */
[----:B--2---:R-:W-:-:S04]  /*3ea0*/  IMAD.MOV R3, RZ, RZ, -R5 ;  /* 0x000000ffff037224 */ /* 0x004fc800078e0a05 */
[----:B------:R-:W-:-:S04]  /*3eb0*/  IMAD R3, R3, R7, RZ ;  /* 0x0000000703037224 */ /* 0x000fc800078e02ff */
[----:B------:R-:W-:-:S05]  /*3ec0*/  IMAD.HI.U32 R3, R5, R3, R4 ;  /* 0x0000000305037227 */ /* 0x000fca00078e0004 */
[----:B------:R1:W-:Y:S02]  /*3ed0*/  STL [R1+0x264], R3 ;  /* 0x0002640301007387 */ /* 0x0003e40000100800 */
[----:B-1----:R-:W-:-:S04]  /*3ee0*/  IMAD.U32 R3, RZ, RZ, UR26 ;  /* 0x0000001aff037e24 */ /* 0x002fc8000f8e00ff */
[----:B------:R-:W-:Y:S02]  /*3ef0*/  IMAD R4, R3, UR5, R249 ;  /* 0x0000000503047c24 */ /* 0x000fe4000f8e02f9 */
[----:B------:R-:W-:Y:S01]  /*3f00*/  VIADD R3, R0, UR12 ;  /* 0x0000000c00037c36 */ /* 0x000fe20008000000 */
[----:B------:R-:W-:Y:S01]  /*3f10*/  LEA R0, R6, UR7, 0x2 ;  /* 0x0000000706007c11 */ /* 0x000fe2000f8e10ff */
[----:B------:R-:W-:Y:S01]  /*3f20*/  VIADD R249, R249, 0x1 ;  /* 0x00000001f9f97836 */ /* 0x000fe20000000000 */
[----:B------:R1:W-:Y:S04]  /*3f30*/  STL [R1+0x250], R4 ;  /* 0x0002500401007387 */ /* 0x0003e80000100800 */
[----:B------:R1:W-:Y:S04]  /*3f40*/  STL [R1+0x254], R0 ;  /* 0x0002540001007387 */ /* 0x0003e80000100800 */
[----:B------:R1:W-:Y:S02]  /*3f50*/  STL [R1+0x260], R3 ;  /* 0x0002600301007387 */ /* 0x0003e40000100800 */
.L_x_156:
[----:B------:R-:W2:Y:S04]  /*3f60*/  LDL R5, [R1+0x264] ;  /* 0x0002640001057983 */ /* 0x000ea80000100800 */
[----:B------:R-:W3:Y:S01]  /*3f70*/  LDL R6, [R1+0x25c] ;  /* 0x00025c0001067983 */ /* 0x000ee20000100800 */
[----:B------:R-:W-:Y:S01]  /*3f80*/  IADD3 R248, PT, PT, R249, -0x1, RZ ;  /* 0xfffffffff9f87810 */ /* 0x000fe20007ffe0ff */
[----:B-1---5:R-:W-:-:S03]  /*3f90*/  IMAD.U32 R0, RZ, RZ, UR22 ;  /* 0x00000016ff007e24 */ /* 0x022fc6000f8e00ff */
[----:B------:R-:W-:Y:S02]  /*3fa0*/  IABS R3, R248 ;  /* 0x000000f800037213 */ /* 0x000fe40000000000 */
[----:B------:R-:W-:-:S03]  /*3fb0*/  IABS R4, R0 ;  /* 0x0000000000047213 */ /* 0x000fc60000000000 */
[----:B--2---:R-:W-:-:S04]  /*3fc0*/  IMAD.HI.U32 R5, R5, R3, RZ ;  /* 0x0000000305057227 */ /* 0x004fc800078e00ff */
[----:B------:R-:W-:-:S04]  /*3fd0*/  IMAD.MOV R5, RZ, RZ, -R5 ;  /* 0x000000ffff057224 */ /* 0x000fc800078e0a05 */
[----:B------:R-:W-:Y:S01]  /*3fe0*/  IMAD R3, R4, R5, R3 ;  /* 0x0000000504037224 */ /* 0x000fe200078e0203 */
[----:B------:R-:W-:-:S04]  /*3ff0*/  @P1 MOV R5, R251 ;  /* 0x000000fb00051202 */ /* 0x000fc80000000f00 */
[----:B---3--:R-:W-:-:S13]  /*4000*/  ISETP.GT.U32.AND P0, PT, R6, R3, PT ;  /* 0x000000030600720c */ /* 0x008fda0003f04070 */
[----:B------:R-:W-:-:S04]  /*4010*/  @!P0 IADD3 R3, PT, PT, R3, -R4, RZ ;  /* 0x8000000403038210 */ /* 0x000fc80007ffe0ff */
[----:B------:R-:W-:-:S13]  /*4020*/  ISETP.GT.U32.AND P0, PT, R6, R3, PT ;  /* 0x000000030600720c */ /* 0x000fda0003f04070 */
[----:B------:R-:W-:Y:S02]  /*4030*/  @!P0 IMAD.IADD R3, R3, 0x1, -R4 ;  /* 0x0000000103038824 */ /* 0x000fe400078e0a04 */
[----:B------:R-:W-:-:S06]  /*4040*/  @P1 IMAD.MOV.U32 R4, RZ, RZ, R252 ;  /* 0x000000ffff041224 */ /* 0x000fcc00078e00fc */
[----:B------:R-:W2:Y:S01]  /*4050*/  @P1 LDG.E.U8 R4, desc[UR36][R4.64] ;  /* 0x0000002404041981 */ /* 0x000ea2000c1e1100 */
[----:B------:R-:W-:Y:S01]  /*4060*/  ISETP.GE.AND P0, PT, R248, RZ, PT ;  /* 0x000000fff800720c */ /* 0x000fe20003f06270 */
[----:B------:R-:W-:Y:S01]  /*4070*/  UIADD3 UR5, UPT, UPT, UR44, -0x1, URZ ;  /* 0xffffffff2c057890 */ /* 0x000fe2000fffe0ff */
[----:B------:R-:W-:Y:S01]  /*4080*/  ISETP.NE.AND P2, PT, R0, RZ, PT ;  /* 0x000000ff0000720c */ /* 0x000fe20003f45270 */
[----:B------:R-:W-:Y:S10]  /*4090*/  BSSY.RECONVERGENT B1, `(.L_x_25) ;  /* 0x000004e000017945 */ /* 0x000ff40003800200 */
[----:B------:R-:W-:Y:S01]  /*40a0*/  @!P0 IMAD.MOV R3, RZ, RZ, -R3 ;  /* 0x000000ffff038224 */ /* 0x000fe200078e0a03 */
[----:B------:R-:W-:-:S02]  /*40b0*/  ISETP.GE.AND P0, PT, R248, UR5, PT ;  /* 0x00000005f8007c0c */ /* 0x000fc4000bf06270 */
[----:B------:R-:W-:-:S05]  /*40c0*/  @!P2 LOP3.LUT R3, RZ, R0, RZ, 0x33, !PT ;  /* 0x00000000ff03a212 */ /* 0x000fca00078e33ff */
[----:B------:R-:W-:Y:S01]  /*40d0*/  IMAD.SHL.U32 R6, R3, 0x8, RZ ;  /* 0x0000000803067824 */ /* 0x000fe200078e00ff */
[----:B--2---:R-:W-:Y:S01]  /*40e0*/  ISETP.NE.AND P6, PT, R4, RZ, P1 ;  /* 0x000000ff0400720c */ /* 0x004fe20000fc5270 */
[----:B------:R-:W-:-:S04]  /*40f0*/  IMAD R4, R0, 0xe0, RZ ;  /* 0x000000e000047824 */ /* 0x000fc800078e02ff */
[----:B------:R-:W-:Y:S08]  /*4100*/  @P0 BRA `(.L_x_26) ;  /* 0x0000000400180947 */ /* 0x000ff00003800000 */
[----:B------:R-:W-:Y:S01]  /*4110*/  ISETP.GE.AND P2, PT, R6, R4, PT ;  /* 0x000000040600720c */ /* 0x000fe20003f46270 */
[----:B------:R-:W-:Y:S01]  /*4120*/  BSSY.RECONVERGENT B2, `(.L_x_27) ;  /* 0x0000015000027945 */ /* 0x000fe20003800200 */
[----:B0-----:R-:W-:Y:S02]  /*4130*/  CS2R R110, SRZ ;  /* 0x00000000006e7805 */ /* 0x001fe4000001ff00 */
[----:B------:R-:W-:-:S09]  /*4140*/  CS2R R108, SRZ ;  /* 0x00000000006c7805 */ /* 0x000fd2000001ff00 */
[----:B------:R-:W-:Y:S05]  /*4150*/  @P2 BRA `(.L_x_28) ;  /* 0x0000000000442947 */ /* 0x000fea0003800000 */
[----:B------:R-:W0:Y:S02]  /*4160*/  S2UR UR5, SR_CTAID.Y ;  /* 0x00000000000579c3 */ /* 0x000e240000002600 */
[----:B0-----:R-:W-:-:S05]  /*4170*/  IMAD R7, R0, UR5, RZ ;  /* 0x0000000500077c24 */ /* 0x001fca000f8e02ff */
[----:B------:R-:W-:-:S04]  /*4180*/  IADD3 R5, P3, PT, R7, R3, RZ ;  /* 0x0000000307057210 */ /* 0x000fc80007f7e0ff */
[----:B------:R-:W-:Y:S02]  /*4190*/  LEA.HI.X.SX32 R7, R7, RZ, 0x1, P3 ;  /* 0x000000ff07077211 */ /* 0x000fe400018f0eff */
[----:B------:R-:W-:-:S04]  /*41a0*/  LEA R108, P3, R5, UR10, 0x2 ;  /* 0x0000000a056c7c11 */ /* 0x000fc8000f8610ff */
[----:B------:R-:W-:-:S05]  /*41b0*/  LEA.HI.X R109, R5, UR11, R7, 0x2, P3 ;  /* 0x0000000b056d7c11 */ /* 0x000fca00098f1407 */
[----:B------:R-:W2:Y:S01]  /*41c0*/  LDG.E R5, desc[UR36][R108.64] ;  /* 0x000000246c057981 */ /* 0x000ea2000c1e1900 */
[----:B------:R-:W-:-:S04]  /*41d0*/  IMAD R7, R0, UR20, RZ ;  /* 0x0000001400077c24 */ /* 0x000fc8000f8e02ff */
[----:B--2---:R-:W-:Y:S02]  /*41e0*/  IMAD R7, R5, R7, RZ ;  /* 0x0000000705077224 */ /* 0x004fe400078e02ff */
[----:B------:R-:W-:Y:S02]  /*41f0*/  IMAD R5, R0, UR6, RZ ;  /* 0x0000000600057c24 */ /* 0x000fe4000f8e02ff */
[----:B------:R-:W-:-:S03]  /*4200*/  IMAD R7, R7, 0xe0, R6 ;  /* 0x000000e007077824 */ /* 0x000fc600078e0206 */
[----:B------:R-:W-:Y:S02]  /*4210*/  SHF.R.S32.HI R108, RZ, 0x1f, R5 ;  /* 0x0000001fff6c7819 */ /* 0x000fe40000011405 */
[----:B------:R-:W-:-:S04]  /*4220*/  IADD3 R5, P3, PT, R7, R5, RZ ;  /* 0x0000000507057210 */ /* 0x000fc80007f7e0ff */
[----:B------:R-:W-:Y:S02]  /*4230*/  LEA.HI.X.SX32 R7, R7, R108, 0x1, P3 ;  /* 0x0000006c07077211 */ /* 0x000fe400018f0eff */
[----:B------:R-:W-:-:S04]  /*4240*/  LEA R108, P3, R5, UR8, 0x1 ;  /* 0x00000008056c7c11 */ /* 0x000fc8000f8608ff */
[----:B------:R-:W-:-:S06]  /*4250*/  LEA.HI.X R109, R5, UR9, R7, 0x1, P3 ;  /* 0x00000009056d7c11 */ /* 0x000fcc00098f0c07 */
[----:B------:R-:W5:Y:S03]  /*4260*/  LDG.E.128 R108, desc[UR36][R108.64] ;  /* 0x000000246c6c7981 */ /* 0x000f66000c1e1d00 */
.L_x_28:
[----:B------:R-:W-:Y:S05]  /*4270*/  BSYNC.RECONVERGENT B2 ;  /* 0x0000000000027941 */ /* 0x000fea0003800200 */
.L_x_27:
[----:B------:R-:W-:-:S09]  /*4280*/  UISETP.NE.AND UP0, UPT, UR21, URZ, UPT ;  /* 0x000000ff1500728c */ /* 0x000fd2000bf05270 */
[----:B------:R-:W-:Y:S05]  /*4290*/  BRA.U UP0, `(.L_x_26) ;  /* 0x0000000100b47547 */ /* 0x000fea000b800000 */
[----:B------:R0:W-:Y:S01]  /*42a0*/  STL [R1+0x268], R0 ;  /* 0x0002680001007387 */ /* 0x0001e20000100800 */
[----:B------:R-:W-:-:S03]  /*42b0*/  ISETP.NE.AND P3, PT, R2, RZ, PT ;  /* 0x000000ff0200720c */ /* 0x000fc60003f65270 */
[----:B------:R-:W2:Y:S04]  /*42c0*/  LDL R250, [R1+0x40] ;  /* 0x0000400001fa7983 */ /* 0x000ea80000100800 */
[----:B0-----:R-:W3:Y:S06]  /*42d0*/  LDL R0, [R1+0x44] ;  /* 0x0000440001007983 */ /* 0x001eec0000100800 */
[----:B------:R-:W-:Y:S01]  /*42e0*/  VOTEU.ANY UP0, P3 ;  /* 0x0000000000ff7886 */ /* 0x000fe20001800100 */
[----:B------:R-:W-:-:S02]  /*42f0*/  PLOP3.LUT P3, PT, PT, PT, UP0, 0x80, 0x8 ;  /* 0x000000000008781c */ /* 0x000fc40003f6f008 */
[----:B------:R-:W-:-:S11]  /*4300*/  PLOP3.LUT P4, PT, PT, PT, UP0, 0x80, 0x8 ;  /* 0x000000000008781c */ /* 0x000fd60003f8f008 */
[----:B------:R-:W0:Y:S02]  /*4310*/  @P3 S2R R5, SR_CTAID.X ;  /* 0x0000000000053919 */ /* 0x000e240000002500 */
[----:B------:R-:W0:Y:S01]  /*4320*/  @P4 LDC R7, c[0x0][0x3f8] ;  /* 0x0000fe00ff074b82 */ /* 0x000e220000000800 */
[----:B------:R-:W-:Y:S02]  /*4330*/  PLOP3.LUT P4, PT, PT, PT, UP0, 0x80, 0x8 ;  /* 0x000000000008781c */ /* 0x000fe40003f8f008 */
[----:B------:R-:W-:-:S11]  /*4340*/  PLOP3.LUT P3, PT, PT, PT, UP0, 0x80, 0x8 ;  /* 0x000000000008781c */ /* 0x000fd60003f6f008 */
[----:B------:R-:W1:Y:S01]  /*4350*/  @P4 LDC.64 R232, c[0x0][0x450] ;  /* 0x00011400ffe84b82 */ /* 0x000e620000000a00 */
[----:B------:R-:W-:Y:S01]  /*4360*/  PLOP3.LUT P4, PT, PT, PT, UP0, 0x80, 0x8 ;  /* 0x000000000008781c */ /* 0x000fe20003f8f008 */
[----:B0-----:R-:W-:Y:S01]  /*4370*/  @P3 IMAD R5, R7, UR38, R5 ;  /* 0x0000002607053c24 */ /* 0x001fe2000f8e0205 */
[----:B------:R-:W-:Y:S01]  /*4380*/  PLOP3.LUT P3, PT, PT, PT, UP0, 0x80, 0x8 ;  /* 0x000000000008781c */ /* 0x000fe20003f6f008 */
[----:B------:R-:W4:-:S12]  /*4390*/  LDL R7, [R1+0x4c] ;  /* 0x00004c0001077983 */ /* 0x000f180000100800 */
[----:B------:R-:W-:Y:S01]  /*43a0*/  @P3 IMAD R5, R5, 0xe0, RZ ;  /* 0x000000e005053824 */ /* 0x000fe200078e02ff */
[----:B------:R-:W-:-:S03]  /*43b0*/  PLOP3.LUT P3, PT, PT, PT, UP0, 0x80, 0x8 ;  /* 0x000000000008781c */ /* 0x000fc60003f6f008 */
[----:B-1----:R-:W-:Y:S02]  /*43c0*/  @P4 IMAD.WIDE R232, R5, 0x2, R232 ;  /* 0x0000000205e84825 */ /* 0x002fe400078e02e8 */
[----:B------:R-:W4:Y:S08]  /*43d0*/  LDL R5, [R1+0x48] ;  /* 0x0000480001057983 */ /* 0x000f300000100800 */
[----:B------:R-:W4:Y:S01]  /*43e0*/  @P3 LDG.E.128 R232, desc[UR36][R232.64] ;  /* 0x00000024e8e83981 */ /* 0x000f22000c1e1d00 */
[----:B---3-5:R-:W-:-:S03]  /*43f0*/  HFMA2 R109, R109, 1, 1, R0 ;  /* 0x3c003c006d6d7831 */ /* 0x028fc60000000000 */
[----:B------:R1:W5:Y:S01]  /*4400*/  LDL.LU R0, [R1+0x268] ;  /* 0x0002680001007983 */ /* 0x0003620000300800 */
[----:B------:R-:W-:Y:S02]  /*4410*/  PLOP3.LUT P3, PT, PT, PT, UP0, 0x80, 0x8 ;  /* 0x000000000008781c */ /* 0x000fe40003f6f008 */
[----:B------:R-:W-:Y:S02]  /*4420*/  PLOP3.LUT P5, PT, PT, PT, UP0, 0x80, 0x8 ;  /* 0x000000000008781c */ /* 0x000fe40003faf008 */
[----:B------:R-:W-:Y:S01]  /*4430*/  PLOP3.LUT P4, PT, PT, PT, UP0, 0x80, 0x8 ;  /* 0x000000000008781c */ /* 0x000fe20003f8f008 */
[----:B--2---:R-:W-:Y:S02]  /*4440*/  HFMA2 R108, R108, 1, 1, R250 ;  /* 0x3c003c006c6c7831 */ /* 0x004fe400000000fa */
[----:B----4-:R-:W-:-:S06]  /*4450*/  HADD2 R111, R111, R7 ;  /* 0x000000076f6f7230 */ /* 0x010fcc0000000000 */
[----:B------:R-:W-:Y:S01]  /*4460*/  @P3 HMUL2 R109, R109, R233 ;  /* 0x000000e96d6d3232 */ /* 0x000fe20000000000 */
[----:B------:R-:W-:Y:S01]  /*4470*/  PLOP3.LUT P3, PT, PT, PT, UP0, 0x80, 0x8 ;  /* 0x000000000008781c */ /* 0x000fe20003f6f008 */
[----:B------:R-:W-:Y:S02]  /*4480*/  HADD2 R110, R110, R5 ;  /* 0x000000056e6e7230 */ /* 0x000fe40000000000 */
[----:B------:R-:W-:Y:S02]  /*4490*/  @P5 HFMA2 R108, R108, R232, -RZ ;  /* 0x000000e86c6c5231 */ /* 0x000fe400001000ff */
[----:B------:R-:W-:-:S08]  /*44a0*/  @P4 HMUL2 R111, R111, R235 ;  /* 0x000000eb6f6f4232 */ /* 0x000fd00000000000 */
[----:B------:R-:W-:Y:S01]  /*44b0*/  @P3 HFMA2 R110, R110, R234, -RZ ;  /* 0x000000ea6e6e3231 */ /* 0x000fe200001000ff */
[----:B-1----:R-:W-:Y:S06]  /*44c0*/  @P2 BRA `(.L_x_26) ;  /* 0x0000000000282947 */ /* 0x002fec0003800000 */
[----:B------:R-:W-:Y:S08]  /*44d0*/  S2UR UR5, SR_CTAID.Y ;  /* 0x00000000000579c3 */ /* 0x000ff00000002600 */
[----:B------:R-:W0:Y:S02]  /*44e0*/  S2UR UR7, SR_CTAID.X ;  /* 0x00000000000779c3 */ /* 0x000e240000002500 */
[----:B0-----:R-:W-:-:S06]  /*44f0*/  UIMAD UR5, UR5, UR20, UR7 ;  /* 0x00000014050572a4 */ /* 0x001fcc000f8e0207 */
[----:B-----5:R-:W-:-:S04]  /*4500*/  IMAD R7, R0, UR5, RZ ;  /* 0x0000000500077c24 */ /* 0x020fc8000f8e02ff */
[----:B------:R-:W-:-:S05]  /*4510*/  IMAD R7, R7, 0xe0, RZ ;  /* 0x000000e007077824 */ /* 0x000fca00078e02ff */
[----:B------:R-:W-:-:S04]  /*4520*/  IADD3 R5, P2, PT, R6, R7, RZ ;  /* 0x0000000706057210 */ /* 0x000fc80007f5e0ff */
[----:B------:R-:W-:Y:S02]  /*4530*/  LEA.HI.X.SX32 R7, R7, RZ, 0x1, P2 ;  /* 0x000000ff07077211 */ /* 0x000fe400010f0eff */
[----:B------:R-:W-:-:S04]  /*4540*/  LEA R232, P2, R5, UR8, 0x1 ;  /* 0x0000000805e87c11 */ /* 0x000fc8000f8408ff */
[----:B------:R-:W-:-:S05]  /*4550*/  LEA.HI.X R233, R5, UR9, R7, 0x1, P2 ;  /* 0x0000000905e97c11 */ /* 0x000fca00090f0c07 */
[----:B------:R1:W-:Y:S04]  /*4560*/  STG.E.128 desc[UR36][R232.64], R108 ;  /* 0x0000006ce8007986 */ /* 0x0003e8000c101d24 */
.L_x_26:
[----:B------:R-:W-:Y:S05]  /*4570*/  BSYNC.RECONVERGENT B1 ;  /* 0x0000000000017941 */ /* 0x000fea0003800200 */
.L_x_25:
[----:B------:R-:W-:Y:S01]  /*4580*/  BSSY.RECONVERGENT B1, `(.L_x_29) ;  /* 0x0000096000017945 */ /* 0x000fe20003800200 */
[----:B-----5:R-:W-:-:S03]  /*4590*/  IADD3 R5, PT, PT, R3, R0, RZ ;  /* 0x0000000003057210 */ /* 0x020fc60007ffe0ff */
[----:B------:R-:W-:Y:S05]  /*45a0*/  @P0 BRA `(.L_x_30) ;  /* 0x00000008004c0947 */ /* 0x000fea0003800000 */
[----:B------:R-:W-:Y:S01]  /*45b0*/  IMAD.SHL.U32 R7, R5, 0x8, RZ ;  /* 0x0000000805077824 */ /* 0x000fe200078e00ff */
[----:B------:R-:W-:Y:S01]  /*45c0*/  BSSY.RECONVERGENT B2, `(.L_x_31) ;  /* 0x0000016000027945 */ /* 0x000fe20003800200 */
[----:B0-----:R-:W-:Y:S02]  /*45d0*/  CS2R R114, SRZ ;  /* 0x0000000000727805 */ /* 0x001fe4000001ff00 */
[----:B------:R-:W-:Y:S02]  /*45e0*/  CS2R R112, SRZ ;  /* 0x0000000000707805 */ /* 0x000fe4000001ff00 */
[----:B------:R-:W-:-:S13]  /*45f0*/  ISETP.GE.AND P2, PT, R7, R4, PT ;  /* 0x000000040700720c */ /* 0x000fda0003f46270 */
[----:B------:R-:W-:Y:S05]  /*4600*/  @P2 BRA `(.L_x_32) ;  /* 0x0000000000442947 */ /* 0x000fea0003800000 */
[----:B------:R-:W0:Y:S02]  /*4610*/  S2UR UR5, SR_CTAID.Y ;  /* 0x00000000000579c3 */ /* 0x000e240000002600 */
[----:B0-----:R-:W-:-:S05]  /*4620*/  IMAD R114, R0, UR5, RZ ;  /* 0x0000000500727c24 */ /* 0x001fca000f8e02ff */
[----:B------:R-:W-:-:S04]  /*4630*/  IADD3 R113, P3, PT, R114, R3, RZ ;  /* 0x0000000372717210 */ /* 0x000fc80007f7e0ff */
[----:B------:R-:W-:Y:S02]  /*4640*/  LEA.HI.X.SX32 R114, R114, RZ, 0x1, P3 ;  /* 0x000000ff72727211 */ /* 0x000fe400018f0eff */
[----:B------:R-:W-:-:S04]  /*4650*/  LEA R112, P3, R113, UR10, 0x2 ;  /* 0x0000000a71707c11 */ /* 0x000fc8000f8610ff */
[----:B------:R-:W-:-:S05]  /*4660*/  LEA.HI.X R113, R113, UR11, R114, 0x2, P3 ;  /* 0x0000000b71717c11 */ /* 0x000fca00098f1472 */
[----:B------:R0:W2:Y:S01]  /*4670*/  LDG.E R112, desc[UR36][R112.64] ;  /* 0x0000002470707981 */ /* 0x0000a2000c1e1900 */
[C---:B------:R-:W-:Y:S02]  /*4680*/  IMAD R114, R0.reuse, UR6, RZ ;  /* 0x0000000600727c24 */ /* 0x040fe4000f8e02ff */
[----:B0-----:R-:W-:-:S04]  /*4690*/  IMAD R113, R0, UR20, RZ ;  /* 0x0000001400717c24 */ /* 0x001fc8000f8e02ff */
[----:B--2---:R-:W-:-:S04]  /*46a0*/  IMAD R113, R113, R112, RZ ;  /* 0x0000007071717224 */ /* 0x004fc800078e02ff */
[----:B------:R-:W-:-:S05]  /*46b0*/  IMAD R113, R113, 0xe0, R7 ;  /* 0x000000e071717824 */ /* 0x000fca00078e0207 */
[----:B------:R-:W-:Y:S02]  /*46c0*/  SHF.R.S32.HI R112, RZ, 0x1f, R113 ;  /* 0x0000001fff707819 */ /* 0x000fe40000011471 */
[----:B------:R-:W-:-:S04]  /*46d0*/  IADD3 R113, P3, PT, R114, R113, RZ ;  /* 0x0000007172717210 */ /* 0x000fc80007f7e0ff */
[----:B------:R-:W-:Y:S02]  /*46e0*/  LEA.HI.X.SX32 R114, R114, R112, 0x1, P3 ;  /* 0x0000007072727211 */ /* 0x000fe400018f0eff */
[----:B------:R-:W-:-:S04]  /*46f0*/  LEA R112, P3, R113, UR8, 0x1 ;  /* 0x0000000871707c11 */ /* 0x000fc8000f8608ff */
[----:B------:R-:W-:-:S06]  /*4700*/  LEA.HI.X R113, R113, UR9, R114, 0x1, P3 ;  /* 0x0000000971717c11 */ /* 0x000fcc00098f0c72 */
[----:B------:R-:W5:Y:S03]  /*4710*/  LDG.E.128 R112, desc[UR36][R112.64] ;  /* 0x0000002470707981 */ /* 0x000f66000c1e1d00 */
.L_x_32:
[----:B------:R-:W-:Y:S05]  /*4720*/  BSYNC.RECONVERGENT B2 ;  /* 0x0000000000027941 */ /* 0x000fea0003800200 */
.L_x_31:
[----:B------:R-:W-:-:S09]  /*4730*/  UISETP.NE.AND UP0, UPT, UR21, URZ, UPT ;  /* 0x000000ff1500728c */ /* 0x000fd2000bf05270 */
[----:B------:R-:W-:Y:S05]  /*4740*/  BRA.U UP0, `(.L_x_33) ;  /* 0x0000000100b87547 */ /* 0x000fea000b800000 */
[----:B------:R-:W-:Y:S01]  /*4750*/  ISETP.NE.AND P3, PT, R2, RZ, PT ;  /* 0x000000ff0200720c */ /* 0x000fe20003f65270 */
[----:B------:R-:W2:Y:S04]  /*4760*/  LDL R235, [R1+0x34] ;  /* 0x0000340001eb7983 */ /* 0x000ea80000100800 */
[----:B-1----:R-:W3:Y:S04]  /*4770*/  LDL R232, [R1+0x30] ;  /* 0x0000300001e87983 */ /* 0x002ee80000100800 */
[----:B------:R-:W4:Y:S04]  /*4780*/  LDL R234, [R1+0x38] ;  /* 0x0000380001ea7983 */ /* 0x000f280000100800 */
[----:B------:R-:W-:Y:S01]  /*4790*/  VOTEU.ANY UP0, P3 ;  /* 0x0000000000ff7886 */ /* 0x000fe20001800100 */
[----:B------:R-:W-:Y:S01]  /*47a0*/  PLOP3.LUT P3, PT, PT, PT, UP0, 0x80, 0x8 ;  /* 0x000000000008781c */ /* 0x000fe20003f6f008 */
[----:B------:R-:W4:Y:S01]  /*47b0*/  LDL R233, [R1+0x3c] ;  /* 0x00003c0001e97983 */ /* 0x000f220000100800 */
[----:B------:R-:W-:-:S11]  /*47c0*/  PLOP3.LUT P4, PT, PT, PT, UP0, 0x80, 0x8 ;  /* 0x000000000008781c */ /* 0x000fd60003f8f008 */
[----:B------:R-:W0:Y:S02]  /*47d0*/  @P3 S2R R118, SR_CTAID.X ;  /* 0x0000000000763919 */ /* 0x000e240000002500 */
[----:B------:R-:W0:Y:S01]  /*47e0*/  @P4 LDC R116, c[0x0][0x3f8] ;  /* 0x0000fe00ff744b82 */ /* 0x000e220000000800 */
[----:B------:R-:W-:Y:S02]  /*47f0*/  PLOP3.LUT P3, PT, PT, PT, UP0, 0x80, 0x8 ;  /* 0x000000000008781c */ /* 0x000fe40003f6f008 */
[----:B------:R-:W-:-:S11]  /*4800*/  PLOP3.LUT P4, PT, PT, PT, UP0, 0x80, 0x8 ;  /* 0x000000000008781c */ /* 0x000fd60003f8f008 */
[----:B0-----:R-:W-:Y:S02]  /*4810*/  @P3 IMAD R118, R116, UR38, R118 ;  /* 0x0000002674763c24 */ /* 0x001fe4000f8e0276 */
[----:B------:R-:W0:Y:S01]  /*4820*/  @P4 LDC.64 R116, c[0x0][0x450] ;  /* 0x00011400ff744b82 */ /* 0x000e220000000a00 */
[----:B------:R-:W-:Y:S02]  /*4830*/  PLOP3.LUT P3, PT, PT, PT, UP0, 0x80, 0x8 ;  /* 0x000000000008781c */ /* 0x000fe40003f6f008 */
[----:B------:R-:W-:-:S11]  /*4840*/  PLOP3.LUT P4, PT, PT, PT, UP0, 0x80, 0x8 ;  /* 0x000000000008781c */ /* 0x000fd60003f8f008 */
[----:B------:R-:W-:Y:S01]  /*4850*/  @P3 IMAD R118, R118, 0xe0, RZ ;  /* 0x000000e076763824 */ /* 0x000fe200078e02ff */
[----:B------:R-:W-:-:S03]  /*4860*/  PLOP3.LUT P3, PT, PT, PT, UP0, 0x80, 0x8 ;  /* 0x000000000008781c */ /* 0x000fc60003f6f008 */
[----:B0-----:R-:W-:-:S10]  /*4870*/  @P4 IMAD.WIDE R116, R118, 0x2, R116 ;  /* 0x0000000276744825 */ /* 0x001fd400078e0274 */
[----:B------:R-:W4:Y:S01]  /*4880*/  @P3 LDG.E.128 R116, desc[UR36][R116.64+0x10] ;  /* 0x0000102474743981 */ /* 0x000f22000c1e1d00 */
[----:B------:R-:W-:Y:S02]  /*4890*/  PLOP3.LUT P3, PT, PT, PT, UP0, 0x80, 0x8 ;  /* 0x000000000008781c */ /* 0x000fe40003f6f008 */
[----:B------:R-:W-:Y:S02]  /*48a0*/  PLOP3.LUT P5, PT, PT, PT, UP0, 0x80, 0x8 ;  /* 0x000000000008781c */ /* 0x000fe40003faf008 */
[----:B------:R-:W-:Y:S01]  /*48b0*/  PLOP3.LUT P4, PT, PT, PT, UP0, 0x80, 0x8 ;  /* 0x000000000008781c */ /* 0x000fe20003f8f008 */
[----:B------:R-:W-:Y:S01]  /*48c0*/  BSSY.RECONVERGENT B2, `(.L_x_33) ;  /* 0x0000016000027945 */ /* 0x000fe20003800200 */
[----:B--2--5:R-:W-:Y:S02]  /*48d0*/  HADD2 R113, R113, R235 ;  /* 0x000000eb71717230 */ /* 0x024fe40000000000 */
[----:B---3--:R-:W-:Y:S02]  /*48e0*/  HFMA2 R112, R112, 1, 1, R232 ;  /* 0x3c003c0070707831 */ /* 0x008fe400000000e8 */
[----:B----4-:R-:W-:-:S02]  /*48f0*/  HFMA2 R114, R114, 1, 1, R234 ;  /* 0x3c003c0072727831 */ /* 0x010fc400000000ea */
[----:B------:R-:W-:Y:S02]  /*4900*/  HADD2 R115, R115, R233 ;  /* 0x000000e973737230 */ /* 0x000fe40000000000 */
[----:B------:R-:W-:Y:S01]  /*4910*/  @P3 HMUL2 R113, R113, R117 ;  /* 0x0000007571713232 */ /* 0x000fe20000000000 */
[----:B------:R-:W-:Y:S01]  /*4920*/  PLOP3.LUT P3, PT, PT, PT, UP0, 0x80, 0x8 ;  /* 0x000000000008781c */ /* 0x000fe20003f6f008 */
[----:B------:R-:W-:Y:S02]  /*4930*/  @P5 HFMA2 R112, R112, R116, -RZ ;  /* 0x0000007470705231 */ /* 0x000fe400001000ff */
[----:B------:R-:W-:-:S10]  /*4940*/  @P4 HMUL2 R115, R115, R119 ;  /* 0x0000007773734232 */ /* 0x000fd40000000000 */
[----:B------:R-:W-:Y:S01]  /*4950*/  @P3 HMUL2 R114, R114, R118 ;  /* 0x0000007672723232 */ /* 0x000fe20000000000 */
[----:B------:R-:W-:Y:S06]  /*4960*/  @P2 BRA `(.L_x_34) ;  /* 0x00000000002c2947 */ /* 0x000fec0003800000 */
[----:B------:R-:W-:Y:S01]  /*4970*/  S2UR UR5, SR_CTAID.Y ;  /* 0x00000000000579c3 */ /* 0x000fe20000002600 */
[----:B------:R-:W-:-:S07]  /*4980*/  SHF.R.S32.HI R117, RZ, 0x1f, R7 ;  /* 0x0000001fff757819 */ /* 0x000fce0000011407 */
[----:B------:R-:W0:Y:S02]  /*4990*/  S2UR UR7, SR_CTAID.X ;  /* 0x00000000000779c3 */ /* 0x000e240000002500 */
[----:B0-----:R-:W-:-:S06]  /*49a0*/  UIMAD UR5, UR5, UR20, UR7 ;  /* 0x00000014050572a4 */ /* 0x001fcc000f8e0207 */
[----:B------:R-:W-:-:S04]  /*49b0*/  IMAD R116, R0, UR5, RZ ;  /* 0x0000000500747c24 */ /* 0x000fc8000f8e02ff */
[----:B------:R-:W-:-:S05]  /*49c0*/  IMAD R116, R116, 0xe0, RZ ;  /* 0x000000e074747824 */ /* 0x000fca00078e02ff */
[----:B------:R-:W-:-:S04]  /*49d0*/  IADD3 R7, P2, PT, R116, R7, RZ ;  /* 0x0000000774077210 */ /* 0x000fc80007f5e0ff */
[----:B------:R-:W-:Y:S02]  /*49e0*/  LEA.HI.X.SX32 R117, R116, R117, 0x1, P2 ;  /* 0x0000007574757211 */ /* 0x000fe400010f0eff */
[----:B------:R-:W-:-:S04]  /*49f0*/  LEA R116, P2, R7, UR8, 0x1 ;  /* 0x0000000807747c11 */ /* 0x000fc8000f8408ff */
[----:B------:R-:W-:-:S05]  /*4a00*/  LEA.HI.X R117, R7, UR9, R117, 0x1, P2 ;  /* 0x0000000907757c11 */ /* 0x000fca00090f0c75 */
[----:B------:R0:W-:Y:S04]  /*4a10*/  STG.E.128 desc[UR36][R116.64], R112 ;  /* 0x0000007074007986 */ /* 0x0001e8000c101d24 */
.L_x_34:
[----:B------:R-:W-:Y:S05]  /*4a20*/  BSYNC.RECONVERGENT B2 ;  /* 0x0000000000027941 */ /* 0x000fea0003800200 */
.L_x_33:
[----:B------:R-:W-:Y:S01]  /*4a30*/  IMAD R7, R0, 0x10, R6 ;  /* 0x0000001000077824 */ /* 0x000fe200078e0206 */
[----:B------:R-:W-:Y:S01]  /*4a40*/  BSSY.RECONVERGENT B2, `(.L_x_35) ;  /* 0x0000016000027945 */ /* 0x000fe20003800200 */
[----:B------:R-:W-:Y:S02]  /*4a50*/  CS2R R118, SRZ ;  /* 0x0000000000767805 */ /* 0x000fe4000001ff00 */
[----:B0-----:R-:W-:Y:S02]  /*4a60*/  CS2R R116, SRZ ;  /* 0x0000000000747805 */ /* 0x001fe4000001ff00 */
        /* <DEDUP_REMOVED lines=19> */
.L_x_36:
[----:B------:R-:W-:Y:S05]  /*4ba0*/  BSYNC.RECONVERGENT B2 ;  /* 0x0000000000027941 */ /* 0x000fea0003800200 */
.L_x_35:
[----:B------:R-:W-:-:S09]  /*4bb0*/  UISETP.NE.AND UP0, UPT, UR21, URZ, UPT ;  /* 0x000000ff1500728c */ /* 0x000fd2000bf05270 */
[----:B------:R-:W-:Y:S05]  /*4bc0*/  BRA.U UP0, `(.L_x_30) ;  /* 0x0000000100c47547 */ /* 0x000fea000b800000 */
[----:B------:R-:W-:Y:S01]  /*4bd0*/  ISETP.NE.AND P2, PT, R2, RZ, PT ;  /* 0x000000ff0200720c */ /* 0x000fe20003f45270 */
[----:B------:R0:W-:Y:S04]  /*4be0*/  STL [R1+0x26c], R3 ;  /* 0x00026c0301007387 */ /* 0x0001e80000100800 */
[----:B0-----:R-:W2:Y:S08]  /*4bf0*/  LDL R3, [R1+0x24] ;  /* 0x0000240001037983 */ /* 0x001eb00000100800 */
[----:B------:R-:W-:Y:S01]  /*4c00*/  VOTEU.ANY UP0, P2 ;  /* 0x0000000000ff7886 */ /* 0x000fe20001000100 */
[----:B------:R-:W-:Y:S01]  /*4c10*/  PLOP3.LUT P2, PT, PT, PT, UP0, 0x80, 0x8 ;  /* 0x000000000008781c */ /* 0x000fe20003f4f008 */
[----:B------:R0:W-:Y:S01]  /*4c20*/  STL [R1+0x268], R0 ;  /* 0x0002680001007387 */ /* 0x0001e20000100800 */
[----:B------:R-:W-:-:S02]  /*4c30*/  PLOP3.LUT P3, PT, PT, PT, UP0, 0x80, 0x8 ;  /* 0x000000000008781c */ /* 0x000fc40003f6f008 */
[----:B------:R-:W-:Y:S01]  /*4c40*/  PLOP3.LUT P4, PT, PT, PT, UP0, 0x80, 0x8 ;  /* 0x000000000008781c */ /* 0x000fe20003f8f008 */
[----:B------:R-:W3:Y:S04]  /*4c50*/  LDL R250, [R1+0x20] ;  /* 0x0000200001fa7983 */ /* 0x000ee80000100800 */
[----:B0-----:R-:W4:Y:S04]  /*4c60*/  LDL R0, [R1+0x28] ;  /* 0x0000280001007983 */ /* 0x001f280000100800 */
[----:B------:R-:W0:Y:S02]  /*4c70*/  @P2 S2R R234, SR_CTAID.X ;  /* 0x0000000000ea2919 */ /* 0x000e240000002500 */
[----:B-1----:R-:W0:Y:S01]  /*4c80*/  @P3 LDC R232, c[0x0][0x3f8] ;  /* 0x0000fe00ffe83b82 */ /* 0x002e220000000800 */
[----:B------:R-:W-:-:S02]  /*4c90*/  PLOP3.LUT P2, PT, PT, PT, UP0, 0x80, 0x8 ;  /* 0x000000000008781c */ /* 0x000fc40003f4f008 */
[----:B------:R-:W-:-:S11]  /*4ca0*/  PLOP3.LUT P3, PT, PT, PT, UP0, 0x80, 0x8 ;  /* 0x000000000008781c */ /* 0x000fd60003f6f008 */
[----:B0-----:R-:W-:Y:S02]  /*4cb0*/  @P2 IMAD R234, R232, UR38, R234 ;  /* 0x00000026e8ea2c24 */ /* 0x001fe4000f8e02ea */
[----:B------:R-:W0:Y:S01]  /*4cc0*/  @P3 LDC.64 R232, c[0x0][0x450] ;  /* 0x00011400ffe83b82 */ /* 0x000e220000000a00 */
[----:B------:R-:W-:Y:S02]  /*4cd0*/  PLOP3.LUT P2, PT, PT, PT, UP0, 0x80, 0x8 ;  /* 0x000000000008781c */ /* 0x000fe40003f4f008 */
[----:B------:R-:W-:-:S11]  /*4ce0*/  PLOP3.LUT P3, PT, PT, PT, UP0, 0x80, 0x8 ;  /* 0x000000000008781c */ /* 0x000fd60003f6f008 */
[----:B------:R-:W-:-:S04]  /*4cf0*/  @P2 IMAD R234, R234, 0xe0, RZ ;  /* 0x000000e0eaea2824 */ /* 0x000fc800078e02ff */
[----:B0-----:R-:W-:-:S06]  /*4d00*/  @P3 IMAD.WIDE R232, R234, 0x2, R232 ;  /* 0x00000002eae83825 */ /* 0x001fcc00078e02e8 */
[----:B------:R-:W3:Y:S01]  /*4d10*/  @P4 LDG.E.128 R232, desc[UR36][R232.64+0x20] ;  /* 0x00002024e8e84981 */ /* 0x000ee2000c1e1d00 */
[----:B------:R-:W-:Y:S01]  /*4d20*/  PLOP3.LUT P2, PT, PT, PT, UP0, 0x80, 0x8 ;  /* 0x000000000008781c */ /* 0x000fe20003f4f008 */
[----:B--2--5:R-:W-:Y:S02]  /*4d30*/  HADD2 R117, R117, R3 ;  /* 0x0000000375757230 */ /* 0x024fe40000000000 */
[----:B------:R2:W5:Y:S01]  /*4d40*/  LDL.LU R3, [R1+0x26c] ;  /* 0x00026c0001037983 */ /* 0x0005620000300800 */
[----:B----4-:R-:W-:-:S09]  /*4d50*/  HFMA2 R118, R118, 1, 1, R0 ;  /* 0x3c003c0076767831 */ /* 0x010fd20000000000 */
[----:B---3--:R-:W-:Y:S02]  /*4d60*/  @P2 HMUL2 R117, R117, R233 ;  /* 0x000000e975752232 */ /* 0x008fe40000000000 */
[----:B------:R-:W3:Y:S04]  /*4d70*/  LDL R233, [R1+0x2c] ;  /* 0x00002c0001e97983 */ /* 0x000ee80000100800 */
[----:B------:R2:W5:Y:S01]  /*4d80*/  LDL.LU R0, [R1+0x268] ;  /* 0x0002680001007983 */ /* 0x0005620000300800 */
[----:B------:R-:W-:Y:S02]  /*4d90*/  PLOP3.LUT P4, PT, PT, PT, UP0, 0x80, 0x8 ;  /* 0x000000000008781c */ /* 0x000fe40003f8f008 */
[----:B------:R-:W-:Y:S02]  /*4da0*/  PLOP3.LUT P3, PT, PT, PT, UP0, 0x80, 0x8 ;  /* 0x000000000008781c */ /* 0x000fe40003f6f008 */
[----:B------:R-:W-:-:S09]  /*4db0*/  PLOP3.LUT P2, PT, PT, PT, UP0, 0x80, 0x8 ;  /* 0x000000000008781c */ /* 0x000fd20003f4f008 */
[----:B------:R-:W-:Y:S01]  /*4dc0*/  @P4 HMUL2 R118, R118, R234 ;  /* 0x000000ea76764232 */ /* 0x000fe20000000000 */
[----:B------:R-:W-:Y:S01]  /*4dd0*/  ISETP.GE.AND P4, PT, R7, R4, PT ;  /* 0x000000040700720c */ /* 0x000fe20003f86270 */
[----:B------:R-:W-:-:S04]  /*4de0*/  HFMA2 R116, R116, 1, 1, R250 ;  /* 0x3c003c0074747831 */ /* 0x000fc800000000fa */
[----:B------:R-:W-:Y:S02]  /*4df0*/  @P3 HFMA2 R116, R116, R232, -RZ ;  /* 0x000000e874743231 */ /* 0x000fe400001000ff */
[----:B---3--:R-:W-:-:S04]  /*4e00*/  HADD2 R119, R119, R233 ;  /* 0x000000e977777230 */ /* 0x008fc80000000000 */
[----:B------:R-:W-:Y:S02]  /*4e10*/  @P2 HMUL2 R119, R119, R235 ;  /* 0x000000eb77772232 */ /* 0x000fe40000000000 */
[----:B--2---:R-:W-:Y:S05]  /*4e20*/  @P4 BRA `(.L_x_30) ;  /* 0x00000000002c4947 */ /* 0x004fea0003800000 */
[----:B------:R-:W-:Y:S01]  /*4e30*/  S2UR UR5, SR_CTAID.Y ;  /* 0x00000000000579c3 */ /* 0x000fe20000002600 */
[----:B------:R-:W-:-:S07]  /*4e40*/  SHF.R.S32.HI R233, RZ, 0x1f, R7 ;  /* 0x0000001fffe97819 */ /* 0x000fce0000011407 */
[----:B------:R-:W0:Y:S02]  /*4e50*/  S2UR UR7, SR_CTAID.X ;  /* 0x00000000000779c3 */ /* 0x000e240000002500 */
[----:B0-----:R-:W-:-:S06]  /*4e60*/  UIMAD UR5, UR5, UR20, UR7 ;  /* 0x00000014050572a4 */ /* 0x001fcc000f8e0207 */
[----:B-----5:R-:W-:-:S04]  /*4e70*/  IMAD R232, R0, UR5, RZ ;  /* 0x0000000500e87c24 */ /* 0x020fc8000f8e02ff */
[----:B------:R-:W-:-:S05]  /*4e80*/  IMAD R232, R232, 0xe0, RZ ;  /* 0x000000e0e8e87824 */ /* 0x000fca00078e02ff */
[----:B------:R-:W-:-:S04]  /*4e90*/  IADD3 R7, P2, PT, R232, R7, RZ ;  /* 0x00000007e8077210 */ /* 0x000fc80007f5e0ff */
[----:B------:R-:W-:Y:S02]  /*4ea0*/  LEA.HI.X.SX32 R233, R232, R233, 0x1, P2 ;  /* 0x000000e9e8e97211 */ /* 0x000fe400010f0eff */
[----:B------:R-:W-:-:S04]  /*4eb0*/  LEA R232, P2, R7, UR8, 0x1 ;  /* 0x0000000807e87c11 */ /* 0x000fc8000f8408ff */
[----:B------:R-:W-:-:S05]  /*4ec0*/  LEA.HI.X R233, R7, UR9, R233, 0x1, P2 ;  /* 0x0000000907e97c11 */ /* 0x000fca00090f0ce9 */
[----:B------:R2:W-:Y:S04]  /*4ed0*/  STG.E.128 desc[UR36][R232.64], R116 ;  /* 0x00000074e8007986 */ /* 0x0005e8000c101d24 */
.L_x_30:
[----:B------:R-:W-:Y:S05]  /*4ee0*/  BSYNC.RECONVERGENT B1 ;  /* 0x0000000000017941 */ /* 0x000fea0003800200 */
.L_x_29:
[----:B------:R-:W-:Y:S04]  /*4ef0*/  BSSY.RECONVERGENT B2, `(.L_x_37) ;  /* 0x000025d000027945 */ /* 0x000fe80003800200 */
[----:B------:R-:W-:Y:S04]  /*4f00*/  BSSY.RELIABLE B1, `(.L_x_38) ;  /* 0x0000211000017945 */ /* 0x000fe80003800100 */
[----:B------:R-:W-:Y:S05]  /*4f10*/  @P0 BRA `(.L_x_39) ;  /* 0x0000000800700947 */ /* 0x000fea0003800000 */
[----:B------:R-:W-:Y:S01]  /*4f20*/  SHF.L.U32 R7, R5, 0x3, RZ ;  /* 0x0000000305077819 */ /* 0x000fe200000006ff */
[----:B------:R-:W-:Y:S01]  /*4f30*/  BSSY.RECONVERGENT B3, `(.L_x_40) ;  /* 0x0000017000037945 */ /* 0x000fe20003800200 */
[----:B0-----:R-:W-:Y:S02]  /*4f40*/  CS2R R10, SRZ ;  /* 0x00000000000a7805 */ /* 0x001fe4000001ff00 */
[----:B------:R-:W-:Y:S01]  /*4f50*/  CS2R R8, SRZ ;  /* 0x0000000000087805 */ /* 0x000fe2000001ff00 */
[----:B-----5:R-:W-:-:S05]  /*4f60*/  IMAD R7, R0, 0x10, R7 ;  /* 0x0000001000077824 */ /* 0x020fca00078e0207 */
        /* <DEDUP_REMOVED lines=8> */
[----:B------:R0:W3:Y:S01]  /*4ff0*/  LDG.E R8, desc[UR36][R8.64] ;  /* 0x0000002408087981 */ /* 0x0000e2000c1e1900 */
[C---:B------:R-:W-:Y:S02]  /*5000*/  IMAD R10, R0.reuse, UR6, RZ ;  /* 0x00000006000a7c24 */ /* 0x040fe4000f8e02ff */
[----:B0-----:R-:W-:-:S04]  /*5010*/  IMAD R9, R0, UR20, RZ ;  /* 0x0000001400097c24 */ /* 0x001fc8000f8e02ff */
[----:B---3--:R-:W-:-:S04]  /*5020*/  IMAD R9, R9, R8, RZ ;  /* 0x0000000809097224 */ /* 0x008fc800078e02ff */
[----:B------:R-:W-:-:S05]  /*5030*/  IMAD R9, R9, 0xe0, R7 ;  /* 0x000000e009097824 */ /* 0x000fca00078e0207 */
[----:B------:R-:W-:Y:S02]  /*5040*/  SHF.R.S32.HI R8, RZ, 0x1f, R9 ;  /* 0x0000001fff087819 */ /* 0x000fe40000011409 */
[----:B------:R-:W-:-:S04]  /*5050*/  IADD3 R9, P2, PT, R10, R9, RZ ;  /* 0x000000090a097210 */ /* 0x000fc80007f5e0ff */
[----:B------:R-:W-:Y:S02]  /*5060*/  LEA.HI.X.SX32 R10, R10, R8, 0x1, P2 ;  /* 0x000000080a0a7211 */ /* 0x000fe400010f0eff */
[----:B------:R-:W-:-:S04]  /*5070*/  LEA R8, P2, R9, UR8, 0x1 ;  /* 0x0000000809087c11 */ /* 0x000fc8000f8408ff */
[----:B------:R-:W-:-:S06]  /*5080*/  LEA.HI.X R9, R9, UR9, R10, 0x1, P2 ;  /* 0x0000000909097c11 */ /* 0x000fcc00090f0c0a */
[----:B------:R-:W5:Y:S03]  /*5090*/  LDG.E.128 R8, desc[UR36][R8.64] ;  /* 0x0000002408087981 */ /* 0x000f66000c1e1d00 */
.L_x_41:
[----:B------:R-:W-:Y:S05]  /*50a0*/  BSYNC.RECONVERGENT B3 ;  /* 0x0000000000037941 */ /* 0x000fea0003800200 */
.L_x_40:
[----:B------:R-:W-:-:S09]  /*50b0*/  UISETP.NE.AND UP0, UPT, UR21, URZ, UPT ;  /* 0x000000ff1500728c */ /* 0x000fd2000bf05270 */
[----:B------:R-:W-:Y:S05]  /*50c0*/  BRA.U UP0, `(.L_x_42) ;  /* 0x0000000100cc7547 */ /* 0x000fea000b800000 */
[----:B------:R-:W-:Y:S01]  /*50d0*/  ISETP.NE.AND P2, PT, R2, RZ, PT ;  /* 0x000000ff0200720c */ /* 0x000fe20003f45270 */
[----:B------:R0:W-:Y:S04]  /*50e0*/  STL [R1+0x26c], R3 ;  /* 0x00026c0301007387 */ /* 0x0001e80000100800 */
[----:B0-----:R-:W3:Y:S08]  /*50f0*/  LDL R3, [R1+0x14] ;  /* 0x0000140001037983 */ /* 0x001ef00000100800 */
[----:B------:R-:W-:Y:S01]  /*5100*/  VOTEU.ANY UP0, P2 ;  /* 0x0000000000ff7886 */ /* 0x000fe20001000100 */
[----:B------:R-:W-:Y:S01]  /*5110*/  PLOP3.LUT P2, PT, PT, PT, UP0, 0x80, 0x8 ;  /* 0x000000000008781c */ /* 0x000fe20003f4f008 */
[----:B------:R0:W-:Y:S01]  /*5120*/  STL [R1+0x268], R0 ;  /* 0x0002680001007387 */ /* 0x0001e20000100800 */
[----:B------:R-:W-:-:S02]  /*5130*/  PLOP3.LUT P3, PT, PT, PT, UP0, 0x80, 0x8 ;  /* 0x000000000008781c */ /* 0x000fc40003f6f008 */
[----:B------:R-:W-:Y:S01]  /*5140*/  PLOP3.LUT P4, PT, PT, PT, UP0, 0x80, 0x8 ;  /* 0x000000000008781c */ /* 0x000fe20003f8f008 */
[----:B------:R-:W4:Y:S04]  /*5150*/  LDL R250, [R1+0x10] ;  /* 0x0000100001fa7983 */ /* 0x000f280000100800 */
[----:B0-----:R-:W4:Y:S04]  /*5160*/  LDL R0, [R1+0x18] ;  /* 0x0000180001007983 */ /* 0x001f280000100800 */
[----:B------:R-:W0:Y:S02]  /*5170*/  @P2 S2R R234, SR_CTAID.X ;  /* 0x0000000000ea2919 */ /* 0x000e240000002500 */
[----:B-12---:R-:W0:Y:S01]  /*5180*/  @P3 LDC R232, c[0x0][0x3f8] ;  /* 0x0000fe00ffe83b82 */ /* 0x006e220000000800 */
        /* <DEDUP_REMOVED lines=8> */
[----:B------:R-:W2:Y:S01]  /*5210*/  @P4 LDG.E.128 R232, desc[UR36][R232.64+0x30] ;  /* 0x00003024e8e84981 */ /* 0x000ea2000c1e1d00 */
[----:B------:R-:W-:Y:S01]  /*5220*/  PLOP3.LUT P2, PT, PT, PT, UP0, 0x80, 0x8 ;  /* 0x000000000008781c */ /* 0x000fe20003f4f008 */
[----:B---3-5:R-:W-:Y:S02]  /*5230*/  HADD2 R9, R9, R3 ;  /* 0x0000000309097230 */ /* 0x028fe40000000000 */
[----:B------:R0:W5:Y:S01]  /*5240*/  LDL.LU R3, [R1+0x26c] ;  /* 0x00026c0001037983 */ /* 0x0001620000300800 */
[----:B----4-:R-:W-:-:S09]  /*5250*/  HFMA2 R10, R10, 1, 1, R0 ;  /* 0x3c003c000a0a7831 */ /* 0x010fd20000000000 */
[----:B--2---:R-:W-:Y:S02]  /*5260*/  @P2 HMUL2 R9, R9, R233 ;  /* 0x000000e909092232 */ /* 0x004fe40000000000 */
[----:B------:R-:W2:Y:S04]  /*5270*/  LDL R233, [R1+0x1c] ;  /* 0x00001c0001e97983 */ /* 0x000ea80000100800 */
[----:B------:R0:W5:Y:S01]  /*5280*/  LDL.LU R0, [R1+0x268] ;  /* 0x0002680001007983 */ /* 0x0001620000300800 */
[----:B------:R-:W-:Y:S02]  /*5290*/  PLOP3.LUT P4, PT, PT, PT, UP0, 0x80, 0x8 ;  /* 0x000000000008781c */ /* 0x000fe40003f8f008 */
[----:B------:R-:W-:Y:S02]  /*52a0*/  PLOP3.LUT P3, PT, PT, PT, UP0, 0x80, 0x8 ;  /* 0x000000000008781c */ /* 0x000fe40003f6f008 */
[----:B------:R-:W-:-:S09]  /*52b0*/  PLOP3.LUT P2, PT, PT, PT, UP0, 0x80, 0x8 ;  /* 0x000000000008781c */ /* 0x000fd20003f4f008 */
[----:B------:R-:W-:Y:S01]  /*52c0*/  @P4 HMUL2 R10, R10, R234 ;  /* 0x000000ea0a0a4232 */ /* 0x000fe20000000000 */
[----:B------:R-:W-:Y:S01]  /*52d0*/  ISETP.GE.AND P4, PT, R7, R4, PT ;  /* 0x000000040700720c */ /* 0x000fe20003f86270 */
[----:B------:R-:W-:Y:S01]  /*52e0*/  HFMA2 R8, R8, 1, 1, R250 ;  /* 0x3c003c0008087831 */ /* 0x000fe200000000fa */
[----:B------:R-:W-:Y:S03]  /*52f0*/  BSSY.RECONVERGENT B3, `(.L_x_42) ;  /* 0x0000010000037945 */ /* 0x000fe60003800200 */
[----:B------:R-:W-:Y:S02]  /*5300*/  @P3 HFMA2 R8, R8, R232, -RZ ;  /* 0x000000e808083231 */ /* 0x000fe400001000ff */
[----:B--2---:R-:W-:-:S04]  /*5310*/  HADD2 R11, R11, R233 ;  /* 0x000000e90b0b7230 */ /* 0x004fc80000000000 */
[----:B------:R-:W-:Y:S02]  /*5320*/  @P2 HMUL2 R11, R11, R235 ;  /* 0x000000eb0b0b2232 */ /* 0x000fe40000000000 */
[----:B0-----:R-:W-:Y:S05]  /*5330*/  @P4 BRA `(.L_x_43) ;  /* 0x00000000002c4947 */ /* 0x001fea0003800000 */
        /* <DEDUP_REMOVED lines=11> */
.L_x_43:
[----:B------:R-:W-:Y:S05]  /*53f0*/  BSYNC.RECONVERGENT B3 ;  /* 0x0000000000037941 */ /* 0x000fea0003800200 */
.L_x_42:
[----:B------:R-:W-:Y:S05]  /*5400*/  @P0 BRA `(.L_x_44) ;  /* 0x0000000800580947 */ /* 0x000fea0003800000 */
[----:B-----5:R-:W-:Y:S01]  /*5410*/  IMAD R7, R0, 0x20, R6 ;  /* 0x0000002000077824 */ /* 0x020fe200078e0206 */
[----:B------:R-:W-:Y:S01]  /*5420*/  BSSY.RECONVERGENT B3, `(.L_x_45) ;  /* 0x0000016000037945 */ /* 0x000fe20003800200 */
[----:B------:R-:W-:Y:S02]  /*5430*/  CS2R R122, SRZ ;  /* 0x00000000007a7805 */ /* 0x000fe4000001ff00 */
[----:B------:R-:W-:Y:S02]  /*5440*/  CS2R R120, SRZ ;  /* 0x0000000000787805 */ /* 0x000fe4000001ff00 */
[----:B------:R-:W-:-:S13]  /*5450*/  ISETP.GE.AND P2, PT, R7, R4, PT ;  /* 0x000000040700720c */ /* 0x000fda0003f46270 */
[----:B------:R-:W-:Y:S05]  /*5460*/  @P2 BRA `(.L_x_46) ;  /* 0x0000000000442947 */ /* 0x000fea0003800000 */
[----:B------:R-:W3:Y:S02]  /*5470*/  S2UR UR5, SR_CTAID.Y ;  /* 0x00000000000579c3 */ /* 0x000ee40000002600 */
[----:B---3--:R-:W-:-:S05]  /*5480*/  IMAD R122, R0, UR5, RZ ;  /* 0x00000005007a7c24 */ /* 0x008fca000f8e02ff */
[----:B------:R-:W-:-:S04]  /*5490*/  IADD3 R121, P2, PT, R122, R3, RZ ;  /* 0x000000037a797210 */ /* 0x000fc80007f5e0ff */
[----:B------:R-:W-:Y:S02]  /*54a0*/  LEA.HI.X.SX32 R122, R122, RZ, 0x1, P2 ;  /* 0x000000ff7a7a7211 */ /* 0x000fe400010f0eff */
[----:B------:R-:W-:-:S04]  /*54b0*/  LEA R120, P2, R121, UR10, 0x2 ;  /* 0x0000000a79787c11 */ /* 0x000fc8000f8410ff */
[----:B------:R-:W-:-:S05]  /*54c0*/  LEA.HI.X R121, R121, UR11, R122, 0x2, P2 ;  /* 0x0000000b79797c11 */ /* 0x000fca00090f147a */
[----:B------:R3:W2:Y:S01]  /*54d0*/  LDG.E R120, desc[UR36][R120.64] ;  /* 0x0000002478787981 */ /* 0x0006a2000c1e1900 */
[C---:B------:R-:W-:Y:S02]  /*54e0*/  IMAD R122, R0.reuse, UR6, RZ ;  /* 0x00000006007a7c24 */ /* 0x040fe4000f8e02ff */
[----:B---3--:R-:W-:-:S04]  /*54f0*/  IMAD R121, R0, UR20, RZ ;  /* 0x0000001400797c24 */ /* 0x008fc8000f8e02ff */
        /* <DEDUP_REMOVED lines=8> */
.L_x_46:
[----:B------:R-:W-:Y:S05]  /*5580*/  BSYNC.RECONVERGENT B3 ;  /* 0x0000000000037941 */ /* 0x000fea0003800200 */
.L_x_45:
[----:B------:R-:W-:Y:S01]  /*5590*/  UISETP.NE.AND UP0, UPT, UR21, URZ, UPT ;  /* 0x000000ff1500728c */ /* 0x000fe2000bf05270 */
[----:B------:R-:W-:Y:S08]  /*55a0*/  BSSY.RECONVERGENT B3, `(.L_x_39) ;  /* 0x0000033000037945 */ /* 0x000ff00003800200 */
[----:B------:R-:W-:Y:S05]  /*55b0*/  BRA.U UP0, `(.L_x_47) ;  /* 0x0000000100c47547 */ /* 0x000fea000b800000 */
[----:B------:R-:W-:Y:S01]  /*55c0*/  ISETP.NE.AND P2, PT, R2, RZ, PT ;  /* 0x000000ff0200720c */ /* 0x000fe20003f45270 */
[----:B------:R3:W-:Y:S04]  /*55d0*/  STL [R1+0x26c], R3 ;  /* 0x00026c0301007387 */ /* 0x0007e80000100800 */
[----:B---3--:R-:W3:Y:S08]  /*55e0*/  LDL R3, [R1+0x4] ;  /* 0x0000040001037983 */ /* 0x008ef00000100800 */
[----:B------:R-:W-:Y:S01]  /*55f0*/  VOTEU.ANY UP0, P2 ;  /* 0x0000000000ff7886 */ /* 0x000fe20001000100 */
[----:B------:R-:W-:Y:S01]  /*5600*/  PLOP3.LUT P2, PT, PT, PT, UP0, 0x80, 0x8 ;  /* 0x000000000008781c */ /* 0x000fe20003f4f008 */
[----:B------:R0:W-:Y:S01]  /*5610*/  STL [R1+0x268], R0 ;  /* 0x0002680001007387 */ /* 0x0001e20000100800 */
[----:B------:R-:W-:-:S02]  /*5620*/  PLOP3.LUT P3, PT, PT, PT, UP0, 0x80, 0x8 ;  /* 0x000000000008781c */ /* 0x000fc40003f6f008 */
[----:B------:R-:W-:Y:S01]  /*5630*/  PLOP3.LUT P4, PT, PT, PT, UP0, 0x80, 0x8 ;  /* 0x000000000008781c */ /* 0x000fe20003f8f008 */
[----:B------:R-:W4:Y:S04]  /*5640*/  LDL R250, [R1] ;  /* 0x0000000001fa7983 */ /* 0x000f280000100800 */
        /* <DEDUP_REMOVED lines=26> */
[----:B--2---:R-:W-:-:S04]  /*57f0*/  HADD2 R123, R123, R233 ;  /* 0x000000e97b7b7230 */ /* 0x004fc80000000000 */
[----:B------:R-:W-:Y:S02]  /*5800*/  @P2 HMUL2 R123, R123, R235 ;  /* 0x000000eb7b7b2232 */ /* 0x000fe40000000000 */
[----:B---3--:R-:W-:Y:S05]  /*5810*/  @P4 BRA `(.L_x_47) ;  /* 0x00000000002c4947 */ /* 0x008fea0003800000 */
        /* <DEDUP_REMOVED lines=11> */
.L_x_47:
[----:B------:R-:W-:Y:S05]  /*58d0*/  BSYNC.RECONVERGENT B3 ;  /* 0x0000000000037941 */ /* 0x000fea0003800200 */
.L_x_39:
[----:B------:R-:W-:Y:S05]  /*58e0*/  @P0 BRA `(.L_x_48) ;  /* 0x00000008004c0947 */ /* 0x000fea0003800000 */
[----:B-----5:R-:W-:Y:S01]  /*58f0*/  LEA R7, R0, R5, 0x2 ;  /* 0x0000000500077211 */ /* 0x020fe200078e10ff */
[----:B------:R-:W-:Y:S01]  /*5900*/  BSSY.RECONVERGENT B3, `(.L_x_49) ;  /* 0x0000018000037945 */ /* 0x000fe20003800200 */
[----:B------:R-:W-:-:S03]  /*5910*/  CS2R R126, SRZ ;  /* 0x00000000007e7805 */ /* 0x000fc6000001ff00 */
[----:B------:R-:W-:-:S05]  /*5920*/  IMAD.SHL.U32 R124, R7, 0x8, RZ ;  /* 0x00000008077c7824 */ /* 0x000fca00078e00ff */
[----:B------:R-:W-:Y:S02]  /*5930*/  ISETP.GE.AND P2, PT, R124, R4, PT ;  /* 0x000000047c00720c */ /* 0x000fe40003f46270 */
[----:B------:R-:W-:-:S11]  /*5940*/  CS2R R124, SRZ ;  /* 0x00000000007c7805 */ /* 0x000fd6000001ff00 */
        /* <DEDUP_REMOVED lines=11> */
[----:B------:R-:W-:-:S04]  /*5a00*/  IMAD R124, R124, 0x1c, R7 ;  /* 0x0000001c7c7c7824 */ /* 0x000fc800078e0207 */
[----:B------:R-:W-:-:S05]  /*5a10*/  IMAD.SHL.U32 R125, R124, 0x8, RZ ;  /* 0x000000087c7d7824 */ /* 0x000fca00078e00ff */
[----:B------:R-:W-:Y:S02]  /*5a20*/  SHF.R.S32.HI R124, RZ, 0x1f, R125 ;  /* 0x0000001fff7c7819 */ /* 0x000fe4000001147d */
[----:B------:R-:W-:-:S04]  /*5a30*/  IADD3 R125, P2, PT, R126, R125, RZ ;  /* 0x0000007d7e7d7210 */ /* 0x000fc80007f5e0ff */
[----:B------:R-:W-:Y:S02]  /*5a40*/  LEA.HI.X.SX32 R126, R126, R124, 0x1, P2 ;  /* 0x0000007c7e7e7211 */ /* 0x000fe400010f0eff */
[----:B------:R-:W-:-:S04]  /*5a50*/  LEA R124, P2, R125, UR8, 0x1 ;  /* 0x000000087d7c7c11 */ /* 0x000fc8000f8408ff */
[----:B------:R-:W-:-:S06]  /*5a60*/  LEA.HI.X R125, R125, UR9, R126, 0x1, P2 ;  /* 0x000000097d7d7c11 */ /* 0x000fcc00090f0c7e */
[----:B------:R-:W5:Y:S03]  /*5a70*/  LDG.E.128 R124, desc[UR36][R124.64] ;  /* 0x000000247c7c7981 */ /* 0x000f66000c1e1d00 */
.L_x_50:
[----:B------:R-:W-:Y:S05]  /*5a80*/  BSYNC.RECONVERGENT B3 ;  /* 0x0000000000037941 */ /* 0x000fea0003800200 */
.L_x_49:
[----:B------:R-:W-:Y:S01]  /*5a90*/  UISETP.NE.AND UP0, UPT, UR21, URZ, UPT ;  /* 0x000000ff1500728c */ /* 0x000fe2000bf05270 */
[----:B------:R-:W-:Y:S08]  /*5aa0*/  BSSY.RECONVERGENT B3, `(.L_x_44) ;  /* 0x000002c000037945 */ /* 0x000ff00003800200 */
[----:B------:R-:W-:Y:S05]  /*5ab0*/  BRA.U UP0, `(.L_x_51) ;  /* 0x0000000100a87547 */ /* 0x000fea000b800000 */
[----:B------:R-:W-:-:S13]  /*5ac0*/  ISETP.NE.AND P2, PT, R2, RZ, PT ;  /* 0x000000ff0200720c */ /* 0x000fda0003f45270 */
[----:B------:R-:W-:Y:S01]  /*5ad0*/  VOTEU.ANY UP0, P2 ;  /* 0x0000000000ff7886 */ /* 0x000fe20001000100 */
[----:B------:R-:W-:Y:S02]  /*5ae0*/  PLOP3.LUT P2, PT, PT, PT, UP0, 0x80, 0x8 ;  /* 0x000000000008781c */ /* 0x000fe40003f4f008 */
[----:B------:R-:W-:Y:S02]  /*5af0*/  PLOP3.LUT P3, PT, PT, PT, UP0, 0x80, 0x8 ;  /* 0x000000000008781c */ /* 0x000fe40003f6f008 */
[----:B------:R-:W-:-:S09]  /*5b00*/  PLOP3.LUT P4, PT, PT, PT, UP0, 0x80, 0x8 ;  /* 0x000000000008781c */ /* 0x000fd20003f8f008 */
[----:B------:R-:W4:Y:S01]  /*5b10*/  @P2 S2R R234, SR_CTAID.X ;  /* 0x0000000000ea2919 */ /* 0x000f220000002500 */
[----:B------:R-:W-:Y:S01]  /*5b20*/  PLOP3.LUT P2, PT, PT, PT, UP0, 0x80, 0x8 ;  /* 0x000000000008781c */ /* 0x000fe20003f4f008 */
[----:B0123--:R-:W4:Y:S01]  /*5b30*/  @P3 LDC R232, c[0x0][0x3f8] ;  /* 0x0000fe00ffe83b82 */ /* 0x00ff220000000800 */
[----:B------:R-:W-:-:S11]  /*5b40*/  PLOP3.LUT P3, PT, PT, PT, UP0, 0x80, 0x8 ;  /* 0x000000000008781c */ /* 0x000fd60003f6f008 */
[----:B----4-:R-:W-:Y:S01]  /*5b50*/  @P2 IMAD R234, R232, UR38, R234 ;  /* 0x00000026e8ea2c24 */ /* 0x010fe2000f8e02ea */
[----:B------:R-:W-:Y:S01]  /*5b60*/  PLOP3.LUT P2, PT, PT, PT, UP0, 0x80, 0x8 ;  /* 0x000000000008781c */ /* 0x000fe20003f4f008 */
[----:B------:R-:W0:Y:S01]  /*5b70*/  @P3 LDC.64 R232, c[0x0][0x450] ;  /* 0x00011400ffe83b82 */ /* 0x000e220000000a00 */
[----:B------:R-:W-:-:S11]  /*5b80*/  PLOP3.LUT P3, PT, PT, PT, UP0, 0x80, 0x8 ;  /* 0x000000000008781c */ /* 0x000fd60003f6f008 */
[----:B------:R-:W-:-:S04]  /*5b90*/  @P2 IMAD R234, R234, 0xe0, RZ ;  /* 0x000000e0eaea2824 */ /* 0x000fc800078e02ff */
[----:B0-----:R-:W-:-:S06]  /*5ba0*/  @P3 IMAD.WIDE R232, R234, 0x2, R232 ;  /* 0x00000002eae83825 */ /* 0x001fcc00078e02e8 */
[----:B------:R-:W2:Y:S01]  /*5bb0*/  @P4 LDG.E.128 R232, desc[UR36][R232.64+0x50] ;  /* 0x00005024e8e84981 */ /* 0x000ea2000c1e1d00 */
[----:B------:R-:W-:Y:S01]  /*5bc0*/  PLOP3.LUT P4, PT, PT, PT, UP0, 0x80, 0x8 ;  /* 0x000000000008781c */ /* 0x000fe20003f8f008 */
[----:B-----5:R-:W-:Y:S01]  /*5bd0*/  HFMA2 R126, R126, 1, 1, R246 ;  /* 0x3c003c007e7e7831 */ /* 0x020fe200000000f6 */
[----:B------:R-:W-:Y:S01]  /*5be0*/  PLOP3.LUT P2, PT, PT, PT, UP0, 0x80, 0x8 ;  /* 0x000000000008781c */ /* 0x000fe20003f4f008 */
[----:B------:R-:W-:Y:S01]  /*5bf0*/  HADD2 R125, R125, R245 ;  /* 0x000000f57d7d7230 */ /* 0x000fe20000000000 */
[----:B------:R-:W-:Y:S01]  /*5c00*/  SHF.L.U32 R7, R7, 0x3, RZ ;  /* 0x0000000307077819 */ /* 0x000fe200000006ff */
[----:B------:R-:W-:Y:S01]  /*5c10*/  HFMA2 R124, R124, 1, 1, R244 ;  /* 0x3c003c007c7c7831 */ /* 0x000fe200000000f4 */
[----:B------:R-:W-:Y:S01]  /*5c20*/  PLOP3.LUT P3, PT, PT, PT, UP0, 0x80, 0x8 ;  /* 0x000000000008781c */ /* 0x000fe20003f6f008 */
[----:B------:R-:W-:-:S06]  /*5c30*/  HADD2 R127, R127, R247 ;  /* 0x000000f77f7f7230 */ /* 0x000fcc0000000000 */
[----:B--2---:R-:W-:Y:S01]  /*5c40*/  @P4 HMUL2 R126, R126, R234 ;  /* 0x000000ea7e7e4232 */ /* 0x004fe20000000000 */
[----:B------:R-:W-:Y:S01]  /*5c50*/  ISETP.GE.AND P4, PT, R7, R4, PT ;  /* 0x000000040700720c */ /* 0x000fe20003f86270 */
[----:B------:R-:W-:Y:S01]  /*5c60*/  @P2 HMUL2 R125, R125, R233 ;  /* 0x000000e97d7d2232 */ /* 0x000fe20000000000 */
[----:B------:R-:W-:-:S03]  /*5c70*/  PLOP3.LUT P2, PT, PT, PT, UP0, 0x80, 0x8 ;  /* 0x000000000008781c */ /* 0x000fc60003f4f008 */
[----:B------:R-:W-:-:S10]  /*5c80*/  @P3 HFMA2 R124, R124, R232, -RZ ;  /* 0x000000e87c7c3231 */ /* 0x000fd400001000ff */
        /* <DEDUP_REMOVED lines=13> */
.L_x_51:
[----:B------:R-:W-:Y:S05]  /*5d60*/  BSYNC.RECONVERGENT B3 ;  /* 0x0000000000037941 */ /* 0x000fea0003800200 */
.L_x_44:
[----:B------:R-:W-:Y:S05]  /*5d70*/  @P0 BRA `(.L_x_52) ;  /* 0x0000000800540947 */ /* 0x000fea0003800000 */
[----:B-----5:R-:W-:Y:S01]  /*5d80*/  IMAD R7, R0, 0x4, R5 ;  /* 0x0000000400077824 */ /* 0x020fe200078e0205 */
[----:B------:R-:W-:Y:S01]  /*5d90*/  BSSY.RECONVERGENT B3, `(.L_x_53) ;  /* 0x0000019000037945 */ /* 0x000fe20003800200 */
[----:B------:R-:W-:Y:S02]  /*5da0*/  CS2R R130, SRZ ;  /* 0x0000000000827805 */ /* 0x000fe4000001ff00 */
[----:B0123--:R-:W-:-:S05]  /*5db0*/  IMAD.IADD R232, R7, 0x1, R0 ;  /* 0x0000000107e87824 */ /* 0x00ffca00078e0200 */
[----:B------:R-:W-:-:S04]  /*5dc0*/  SHF.L.U32 R128, R232, 0x3, RZ ;  /* 0x00000003e8807819 */ /* 0x000fc800000006ff */
        /* <DEDUP_REMOVED lines=21> */
.L_x_54:
[----:B------:R-:W-:Y:S05]  /*5f20*/  BSYNC.RECONVERGENT B3 ;  /* 0x0000000000037941 */ /* 0x000fea0003800200 */
.L_x_53:
        /* <DEDUP_REMOVED lines=8> */
[----:B------:R-:W0:Y:S01]  /*5fb0*/  @P2 S2R R234, SR_CTAID.X ;  /* 0x0000000000ea2919 */ /* 0x000e220000002500 */
[----:B------:R-:W-:Y:S01]  /*5fc0*/  PLOP3.LUT P2, PT, PT, PT, UP0, 0x80, 0x8 ;  /* 0x000000000008781c */ /* 0x000fe20003f4f008 */
[----:B------:R-:W0:Y:S01]  /*5fd0*/  @P3 LDC R232, c[0x0][0x3f8] ;  /* 0x0000fe00ffe83b82 */ /* 0x000e220000000800 */
[----:B------:R-:W-:-:S11]  /*5fe0*/  PLOP3.LUT P3, PT, PT, PT, UP0, 0x80, 0x8 ;  /* 0x000000000008781c */ /* 0x000fd60003f6f008 */
[----:B0-----:R-:W-:Y:S01]  /*5ff0*/  @P2 IMAD R234, R232, UR38, R234 ;  /* 0x00000026e8ea2c24 */ /* 0x001fe2000f8e02ea */
[----:B------:R-:W-:Y:S01]  /*6000*/  PLOP3.LUT P2, PT, PT, PT, UP0, 0x80, 0x8 ;  /* 0x000000000008781c */ /* 0x000fe20003f4f008 */
[----:B------:R-:W0:Y:S01]  /*6010*/  @P3 LDC.64 R232, c[0x0][0x450] ;  /* 0x00011400ffe83b82 */ /* 0x000e220000000a00 */
[----:B------:R-:W-:-:S11]  /*6020*/  PLOP3.LUT P3, PT, PT, PT, UP0, 0x80, 0x8 ;  /* 0x000000000008781c */ /* 0x000fd60003f6f008 */
[----:B------:R-:W-:-:S04]  /*6030*/  @P2 IMAD R234, R234, 0xe0, RZ ;  /* 0x000000e0eaea2824 */ /* 0x000fc800078e02ff */
[----:B0-----:R-:W-:-:S06]  /*6040*/  @P3 IMAD.WIDE R232, R234, 0x2, R232 ;  /* 0x00000002eae83825 */ /* 0x001fcc00078e02e8 */
[----:B------:R-:W2:Y:S01]  /*6050*/  @P4 LDG.E.128 R232, desc[UR36][R232.64+0x60] ;  /* 0x00006024e8e84981 */ /* 0x000ea2000c1e1d00 */
[----:B------:R-:W-:Y:S01]  /*6060*/  PLOP3.LUT P4, PT, PT, PT, UP0, 0x80, 0x8 ;  /* 0x000000000008781c */ /* 0x000fe20003f8f008 */
[----:B------:R-:W-:Y:S01]  /*6070*/  IMAD.IADD R7, R7, 0x1, R0 ;  /* 0x0000000107077824 */ /* 0x000fe200078e0200 */
[----:B------:R-:W-:Y:S01]  /*6080*/  PLOP3.LUT P2, PT, PT, PT, UP0, 0x80, 0x8 ;  /* 0x000000000008781c */ /* 0x000fe20003f4f008 */
[----:B-----5:R-:W-:Y:S02]  /*6090*/  HFMA2 R130, R130, 1, 1, R242 ;  /* 0x3c003c0082827831 */ /* 0x020fe400000000f2 */
[----:B------:R-:W-:Y:S01]  /*60a0*/  HADD2 R129, R129, R241 ;  /* 0x000000f181817230 */ /* 0x000fe20000000000 */
[----:B------:R-:W-:Y:S01]  /*60b0*/  PLOP3.LUT P3, PT, PT, PT, UP0, 0x80, 0x8 ;  /* 0x000000000008781c */ /* 0x000fe20003f6f008 */
[----:B------:R-:W-:Y:S01]  /*60c0*/  HFMA2 R128, R128, 1, 1, R240 ;  /* 0x3c003c0080807831 */ /* 0x000fe200000000f0 */
[----:B------:R-:W-:Y:S01]  /*60d0*/  SHF.L.U32 R7, R7, 0x3, RZ ;  /* 0x0000000307077819 */ /* 0x000fe200000006ff */
[----:B------:R-:W-:-:S04]  /*60e0*/  HADD2 R131, R131, R243 ;  /* 0x000000f383837230 */ /* 0x000fc80000000000 */
        /* <DEDUP_REMOVED lines=18> */
.L_x_55:
[----:B------:R-:W-:Y:S05]  /*6210*/  BSYNC.RECONVERGENT B3 ;  /* 0x0000000000037941 */ /* 0x000fea0003800200 */
.L_x_48:
[----:B------:R-:W-:Y:S05]  /*6220*/  @P0 BRA `(.L_x_56) ;  /* 0x0000000800400947 */ /* 0x000fea0003800000 */
[C---:B-----5:R-:W-:Y:S01]  /*6230*/  IMAD R7, R0.reuse, 0x4, R5 ;  /* 0x0000000400077824 */ /* 0x060fe200078e0205 */
[----:B------:R-:W-:Y:S01]  /*6240*/  BSSY.RECONVERGENT B3, `(.L_x_57) ;  /* 0x0000019000037945 */ /* 0x000fe20003800200 */
[----:B------:R-:W-:Y:S02]  /*6250*/  CS2R R134, SRZ ;  /* 0x0000000000867805 */ /* 0x000fe4000001ff00 */
[----:B0123--:R-:W-:-:S05]  /*6260*/  IMAD R232, R0, 0x2, R7 ;  /* 0x0000000200e87824 */ /* 0x00ffca00078e0207 */
        /* <DEDUP_REMOVED lines=22> */
.L_x_58:
[----:B------:R-:W-:Y:S05]  /*63d0*/  BSYNC.RECONVERGENT B3 ;  /* 0x0000000000037941 */ /* 0x000fea0003800200 */
.L_x_57:
        /* <DEDUP_REMOVED lines=23> */
[----:B------:R-:W-:Y:S01]  /*6550*/  LEA R7, R0, R7, 0x1 ;  /* 0x0000000700077211 */ /* 0x000fe200078e08ff */
[----:B------:R-:W-:Y:S01]  /*6560*/  HFMA2 R132, R132, 1, 1, R236 ;  /* 0x3c003c0084847831 */ /* 0x000fe200000000ec */
[----:B------:R-:W-:Y:S01]  /*6570*/  PLOP3.LUT P3, PT, PT, PT, UP0, 0x80, 0x8 ;  /* 0x000000000008781c */ /* 0x000fe20003f6f008 */
[----:B------:R-:W-:Y:S02]  /*6580*/  HADD2 R135, R135, R239 ;  /* 0x000000ef87877230 */ /* 0x000fe40000000000 */
[----:B------:R-:W-:-:S04]  /*6590*/  IMAD.SHL.U32 R7, R7, 0x8, RZ ;  /* 0x0000000807077824 */ /* 0x000fc800078e00ff */
        /* <DEDUP_REMOVED lines=18> */
.L_x_59:
[----:B------:R-:W-:Y:S05]  /*66c0*/  BSYNC.RECONVERGENT B3 ;  /* 0x0000000000037941 */ /* 0x000fea0003800200 */
.L_x_52:
[----:B------:R-:W-:Y:S05]  /*66d0*/  @P0 BRA `(.L_x_60) ;  /* 0x0000000800440947 */ /* 0x000fea0003800000 */
[----:B-----5:R-:W-:Y:S01]  /*66e0*/  LEA R7, R0, R6, 0x6 ;  /* 0x0000000600077211 */ /* 0x020fe200078e30ff */
[----:B------:R-:W-:Y:S01]  /*66f0*/  BSSY.RECONVERGENT B3, `(.L_x_61) ;  /* 0x0000016000037945 */ /* 0x000fe20003800200 */
[----:B------:R-:W-:Y:S02]  /*6700*/  CS2R R138, SRZ ;  /* 0x00000000008a7805 */ /* 0x000fe4000001ff00 */
        /* <DEDUP_REMOVED lines=20> */
.L_x_62:
[----:B------:R-:W-:Y:S05]  /*6850*/  BSYNC.RECONVERGENT B3 ;  /* 0x0000000000037941 */ /* 0x000fea0003800200 */
.L_x_61:
        /* <DEDUP_REMOVED lines=23> */
[----:B------:R-:W-:Y:S01]  /*69d0*/  PLOP3.LUT P3, PT, PT, PT, UP0, 0x80, 0x8 ;  /* 0x000000000008781c */ /* 0x000fe20003f6f008 */
[----:B------:R-:W-:Y:S02]  /*69e0*/  HFMA2 R136, R136, 1, 1, R12 ;  /* 0x3c003c0088887831 */ /* 0x000fe4000000000c */
[----:B------:R-:W-:-:S06]  /*69f0*/  HADD2 R139, R139, R15 ;  /* 0x0000000f8b8b7230 */ /* 0x000fcc0000000000 */
[----:B--2---:R-:W-:Y:S01]  /*6a00*/  @P4 HMUL2 R138, R138, R234 ;  /* 0x000000ea8a8a4232 */ /* 0x004fe20000000000 */
[----:B------:R-:W-:Y:S01]  /*6a10*/  ISETP.GE.AND P4, PT, R7, R4, PT ;  /* 0x000000040700720c */ /* 0x000fe20003f86270 */
[----:B------:R-:W-:Y:S01]  /*6a20*/  @P2 HMUL2 R137, R137, R233 ;  /* 0x000000e989892232 */ /* 0x000fe20000000000 */
[----:B------:R-:W-:Y:S01]  /*6a30*/  PLOP3.LUT P2, PT, PT, PT, UP0, 0x80, 0x8 ;  /* 0x000000000008781c */ /* 0x000fe20003f4f008 */
[----:B------:R-:W-:-:S12]  /*6a40*/  @P3 HFMA2 R136, R136, R232, -RZ ;  /* 0x000000e888883231 */ /* 0x000fd800001000ff */
        /* <DEDUP_REMOVED lines=13> */
.L_x_63:
[----:B------:R-:W-:Y:S05]  /*6b20*/  BSYNC.RECONVERGENT B3 ;  /* 0x0000000000037941 */ /* 0x000fea0003800200 */
.L_x_56:
[----:B------:R-:W-:Y:S05]  /*6b30*/  @P0 BREAK.RELIABLE B1 ;  /* 0x0000000000010942 */ /* 0x000fea0003800100 */
[----:B------:R-:W-:Y:S05]  /*6b40*/  @P0 BRA `(.L_x_64) ;  /* 0x00000008005c0947 */ /* 0x000fea0003800000 */
[----:B-----5:R-:W-:Y:S01]  /*6b50*/  IMAD R7, R0, 0x4, R5 ;  /* 0x0000000400077824 */ /* 0x020fe200078e0205 */
[----:B------:R-:W-:Y:S01]  /*6b60*/  BSSY.RECONVERGENT B3, `(.L_x_65) ;  /* 0x000001a000037945 */ /* 0x000fe20003800200 */
[----:B------:R-:W-:-:S03]  /*6b70*/  CS2R R142, SRZ ;  /* 0x00000000008e7805 */ /* 0x000fc6000001ff00 */
[----:B------:R-:W-:-:S05]  /*6b80*/  LEA R7, R0, R7, 0x1 ;  /* 0x0000000700077211 */ /* 0x000fca00078e08ff */
[----:B------:R-:W-:-:S05]  /*6b90*/  IMAD R7, R0, 0x2, R7 ;  /* 0x0000000200077824 */ /* 0x000fca00078e0207 */
        /* <DEDUP_REMOVED lines=22> */
.L_x_66:
[----:B------:R-:W-:Y:S05]  /*6d00*/  BSYNC.RECONVERGENT B3 ;  /* 0x0000000000037941 */ /* 0x000fea0003800200 */
.L_x_65:
        /* <DEDUP_REMOVED lines=45> */
.L_x_67:
[----:B------:R-:W-:Y:S05]  /*6fe0*/  BSYNC.RECONVERGENT B3 ;  /* 0x0000000000037941 */ /* 0x000fea0003800200 */
.L_x_60:
[----:B------:R-:W-:Y:S05]  /*6ff0*/  @P0 BREAK.RELIABLE B1 ;  /* 0x0000000000010942 */ /* 0x000fea0003800100 */
[----:B------:R-:W-:Y:S05]  /*7000*/  @P0 BRA `(.L_x_64) ;  /* 0x00000004002c0947 */ /* 0x000fea0003800000 */
[----:B------:R-:W-:Y:S05]  /*7010*/  BSYNC.RELIABLE B1 ;  /* 0x0000000000017941 */ /* 0x000fea0003800100 */
.L_x_38:
[----:B-----5:R-:W-:Y:S01]  /*7020*/  IMAD R7, R0, 0x4, R5 ;  /* 0x0000000400077824 */ /* 0x020fe200078e0205 */
[----:B------:R-:W-:Y:S01]  /*7030*/  BSSY.RECONVERGENT B1, `(.L_x_68) ;  /* 0x000001b000017945 */ /* 0x000fe20003800200 */
[----:B------:R-:W-:-:S03]  /*7040*/  CS2R R146, SRZ ;  /* 0x0000000000927805 */ /* 0x000fc6000001ff00 */
[----:B------:R-:W-:-:S05]  /*7050*/  LEA R7, R0, R7, 0x1 ;  /* 0x0000000700077211 */ /* 0x000fca00078e08ff */
[----:B------:R-:W-:-:S05]  /*7060*/  IMAD R7, R0, 0x2, R7 ;  /* 0x0000000200077824 */ /* 0x000fca00078e0207 */
[----:B0123--:R-:W-:-:S05]  /*7070*/  IADD3 R232, PT, PT, R7, R0, RZ ;  /* 0x0000000007e87210 */ /* 0x00ffca0007ffe0ff */
        /* <DEDUP_REMOVED lines=15> */
[----:B------:R-:W-:-:S04]  /*7170*/  SHF.L.U32 R145, R144, 0x3, RZ ;  /* 0x0000000390917819 */ /* 0x000fc800000006ff */
[----:B------:R-:W-:Y:S02]  /*7180*/  SHF.R.S32.HI R144, RZ, 0x1f, R145 ;  /* 0x0000001fff907819 */ /* 0x000fe40000011491 */
[----:B------:R-:W-:-:S04]  /*7190*/  IADD3 R145, P2, PT, R146, R145, RZ ;  /* 0x0000009192917210 */ /* 0x000fc80007f5e0ff */
[----:B------:R-:W-:Y:S02]  /*71a0*/  LEA.HI.X.SX32 R146, R146, R144, 0x1, P2 ;  /* 0x0000009092927211 */ /* 0x000fe400010f0eff */
[----:B------:R-:W-:-:S04]  /*71b0*/  LEA R144, P2, R145, UR8, 0x1 ;  /* 0x0000000891907c11 */ /* 0x000fc8000f8408ff */
[----:B------:R-:W-:-:S06]  /*71c0*/  LEA.HI.X R145, R145, UR9, R146, 0x1, P2 ;  /* 0x0000000991917c11 */ /* 0x000fcc00090f0c92 */
[----:B------:R-:W5:Y:S03]  /*71d0*/  LDG.E.128 R144, desc[UR36][R144.64] ;  /* 0x0000002490907981 */ /* 0x000f66000c1e1d00 */
.L_x_69:
[----:B------:R-:W-:Y:S05]  /*71e0*/  BSYNC.RECONVERGENT B1 ;  /* 0x0000000000017941 */ /* 0x000fea0003800200 */
.L_x_68:
[----:B------:R-:W-:-:S09]  /*71f0*/  UISETP.NE.AND UP0, UPT, UR21, URZ, UPT ;  /* 0x000000ff1500728c */ /* 0x000fd2000bf05270 */
        /* <DEDUP_REMOVED lines=44> */
.L_x_64:
[----:B------:R-:W-:Y:S05]  /*74c0*/  BSYNC.RECONVERGENT B2 ;  /* 0x0000000000027941 */ /* 0x000fea0003800200 */
.L_x_37:
[C---:B-----5:R-:W-:Y:S01]  /*74d0*/  IMAD R5, R0.reuse, 0x4, R5 ;  /* 0x0000000400057824 */ /* 0x060fe200078e0205 */
[----:B------:R-:W-:Y:S04]  /*74e0*/  BSSY.RECONVERGENT B1, `(.L_x_70) ;  /* 0x0000048000017945 */ /* 0x000fe80003800200 */
[----:B------:R-:W-:-:S05]  /*74f0*/  LEA R5, R0, R5, 0x1 ;  /* 0x0000000500057211 */ /* 0x000fca00078e08ff */
[----:B------:R-:W-:-:S05]  /*7500*/  IMAD R5, R0, 0x2, R5 ;  /* 0x0000000200057824 */ /* 0x000fca00078e0205 */
[----:B------:R-:W-:Y:S01]  /*7510*/  LEA R5, R0, R5, 0x1 ;  /* 0x0000000500057211 */ /* 0x000fe200078e08ff */
[----:B------:R-:W-:Y:S06]  /*7520*/  @P0 BRA `(.L_x_71) ;  /* 0x00000004000c0947 */ /* 0x000fec0003800000 */
[----:B------:R-:W-:Y:S01]  /*7530*/  IMAD.SHL.U32 R7, R5, 0x8, RZ ;  /* 0x0000000805077824 */ /* 0x000fe200078e00ff */
        /* <DEDUP_REMOVED lines=23> */
.L_x_73:
[----:B------:R-:W-:Y:S05]  /*76b0*/  BSYNC.RECONVERGENT B2 ;  /* 0x0000000000027941 */ /* 0x000fea0003800200 */
.L_x_72:
[----:B------:R-:W-:-:S09]  /*76c0*/  UISETP.NE.AND UP0, UPT, UR21, URZ, UPT ;  /* 0x000000ff1500728c */ /* 0x000fd2000bf05270 */
[----:B------:R-:W-:Y:S05]  /*76d0*/  BRA.U UP0, `(.L_x_71) ;  /* 0x0000000100a07547 */ /* 0x000fea000b800000 */
[----:B------:R-:W-:-:S13]  /*76e0*/  ISETP.NE.AND P3, PT, R2, RZ, PT ;  /* 0x000000ff0200720c */ /* 0x000fda0003f65270 */
[----:B------:R-:W-:Y:S01]  /*76f0*/  VOTEU.ANY UP0, P3 ;  /* 0x0000000000ff7886 */ /* 0x000fe20001800100 */
[----:B------:R-:W-:Y:S02]  /*7700*/  PLOP3.LUT P3, PT, PT, PT, UP0, 0x80, 0x8 ;  /* 0x000000000008781c */ /* 0x000fe40003f6f008 */
[----:B------:R-:W-:-:S11]  /*7710*/  PLOP3.LUT P4, PT, PT, PT, UP0, 0x80, 0x8 ;  /* 0x000000000008781c */ /* 0x000fd60003f8f008 */
        /* <DEDUP_REMOVED lines=8> */
[----:B------:R-:W-:Y:S01]  /*77a0*/  @P3 IMAD R234, R234, 0xe0, RZ ;  /* 0x000000e0eaea3824 */ /* 0x000fe200078e02ff */
[----:B------:R-:W-:-:S03]  /*77b0*/  PLOP3.LUT P3, PT, PT, PT, UP0, 0x80, 0x8 ;  /* 0x000000000008781c */ /* 0x000fc60003f6f008 */
[----:B0-----:R-:W-:-:S10]  /*77c0*/  @P4 IMAD.WIDE R232, R234, 0x2, R232 ;  /* 0x00000002eae84825 */ /* 0x001fd400078e02e8 */
[----:B------:R-:W2:Y:S01]  /*77d0*/  @P3 LDG.E.128 R232, desc[UR36][R232.64+0xb0] ;  /* 0x0000b024e8e83981 */ /* 0x000ea2000c1e1d00 */
[----:B------:R-:W-:Y:S01]  /*77e0*/  PLOP3.LUT P3, PT, PT, PT, UP0, 0x80, 0x8 ;  /* 0x000000000008781c */ /* 0x000fe20003f6f008 */
[----:B-----5:R-:W-:Y:S01]  /*77f0*/  HADD2 R149, R149, R25 ;  /* 0x0000001995957230 */ /* 0x020fe20000000000 */
[----:B------:R-:W-:Y:S01]  /*7800*/  PLOP3.LUT P5, PT, PT, PT, UP0, 0x80, 0x8 ;  /* 0x000000000008781c */ /* 0x000fe20003faf008 */
[----:B------:R-:W-:Y:S01]  /*7810*/  HFMA2 R148, R148, 1, 1, R24 ;  /* 0x3c003c0094947831 */ /* 0x000fe20000000018 */
[----:B------:R-:W-:Y:S01]  /*7820*/  PLOP3.LUT P4, PT, PT, PT, UP0, 0x80, 0x8 ;  /* 0x000000000008781c */ /* 0x000fe20003f8f008 */
[----:B------:R-:W-:Y:S02]  /*7830*/  HFMA2 R150, R150, 1, 1, R26 ;  /* 0x3c003c0096967831 */ /* 0x000fe4000000001a */
[----:B------:R-:W-:-:S06]  /*7840*/  HADD2 R151, R151, R27 ;  /* 0x0000001b97977230 */ /* 0x000fcc0000000000 */
[----:B--2---:R-:W-:Y:S01]  /*7850*/  @P3 HMUL2 R149, R149, R233 ;  /* 0x000000e995953232 */ /* 0x004fe20000000000 */
        /* <DEDUP_REMOVED lines=16> */
.L_x_71:
[----:B------:R-:W-:Y:S05]  /*7960*/  BSYNC.RECONVERGENT B1 ;  /* 0x0000000000017941 */ /* 0x000fea0003800200 */
.L_x_70:
[----:B------:R-:W-:Y:S01]  /*7970*/  BSSY.RECONVERGENT B1, `(.L_x_74) ;  /* 0x0000046000017945 */ /* 0x000fe20003800200 */
[----:B------:R-:W-:-:S03]  /*7980*/  IMAD.IADD R5, R5, 0x1, R0 ;  /* 0x0000000105057824 */ /* 0x000fc600078e0200 */
[----:B------:R-:W-:Y:S05]  /*7990*/  @P0 BRA `(.L_x_75) ;  /* 0x00000004000c0947 */ /* 0x000fea0003800000 */
[----:B------:R-:W-:Y:S01]  /*79a0*/  SHF.L.U32 R7, R5, 0x3, RZ ;  /* 0x0000000305077819 */ /* 0x000fe200000006ff */
        /* <DEDUP_REMOVED lines=23> */
.L_x_77:
[----:B------:R-:W-:Y:S05]  /*7b20*/  BSYNC.RECONVERGENT B2 ;  /* 0x0000000000027941 */ /* 0x000fea0003800200 */
.L_x_76:
        /* <DEDUP_REMOVED lines=42> */
.L_x_75:
[----:B------:R-:W-:Y:S05]  /*7dd0*/  BSYNC.RECONVERGENT B1 ;  /* 0x0000000000017941 */ /* 0x000fea0003800200 */
.L_x_74:
[----:B------:R-:W-:Y:S01]  /*7de0*/  BSSY.RECONVERGENT B1, `(.L_x_78) ;  /* 0x0000046000017945 */ /* 0x000fe20003800200 */
[----:B------:R-:W-:-:S03]  /*7df0*/  IADD3 R5, PT, PT, R5, R0, RZ ;  /* 0x0000000005057210 */ /* 0x000fc60007ffe0ff */
[----:B------:R-:W-:Y:S05]  /*7e00*/  @P0 BRA `(.L_x_79) ;  /* 0x00000004000c0947 */ /* 0x000fea0003800000 */
        /* <DEDUP_REMOVED lines=24> */
.L_x_81:
[----:B------:R-:W-:Y:S05]  /*7f90*/  BSYNC.RECONVERGENT B2 ;  /* 0x0000000000027941 */ /* 0x000fea0003800200 */
.L_x_80:
        /* <DEDUP_REMOVED lines=42> */
.L_x_79:
[----:B------:R-:W-:Y:S05]  /*8240*/  BSYNC.RECONVERGENT B1 ;  /* 0x0000000000017941 */ /* 0x000fea0003800200 */
.L_x_78:
        /* <DEDUP_REMOVED lines=27> */
.L_x_85:
[----:B------:R-:W-:Y:S05]  /*8400*/  BSYNC.RECONVERGENT B2 ;  /* 0x0000000000027941 */ /* 0x000fea0003800200 */
.L_x_84:
        /* <DEDUP_REMOVED lines=42> */
.L_x_83:
[----:B------:R-:W-:Y:S05]  /*86b0*/  BSYNC.RECONVERGENT B1 ;  /* 0x0000000000017941 */ /* 0x000fea0003800200 */
.L_x_82:
        /* <DEDUP_REMOVED lines=27> */
.L_x_89:
[----:B------:R-:W-:Y:S05]  /*8870*/  BSYNC.RECONVERGENT B2 ;  /* 0x0000000000027941 */ /* 0x000fea0003800200 */
.L_x_88:
        /* <DEDUP_REMOVED lines=42> */
.L_x_87:
[----:B------:R-:W-:Y:S05]  /*8b20*/  BSYNC.RECONVERGENT B1 ;  /* 0x0000000000017941 */ /* 0x000fea0003800200 */
.L_x_86:
[----:B------:R-:W-:Y:S01]  /*8b30*/  BSSY.RECONVERGENT B1, `(.L_x_90) ;  /* 0x0000044000017945 */ /* 0x000fe20003800200 */
[----:B------:R-:W-:-:S03]  /*8b40*/  IMAD R250, R0, 0x80, R6 ;  /* 0x0000008000fa7824 */ /* 0x000fc600078e0206 */
[----:B------:R-:W-:Y:S05]  /*8b50*/  @P0 BRA `(.L_x_91) ;  /* 0x0000000400040947 */ /* 0x000fea0003800000 */
[----:B------:R-:W-:Y:S01]  /*8b60*/  ISETP.GE.AND P2, PT, R250, R4, PT ;  /* 0x00000004fa00720c */ /* 0x000fe20003f46270 */
[----:B------:R-:W-:Y:S01]  /*8b70*/  BSSY.RECONVERGENT B2, `(.L_x_92) ;  /* 0x0000015000027945 */ /* 0x000fe20003800200 */
[----:B------:R-:W-:Y:S02]  /*8b80*/  CS2R R170, SRZ ;  /* 0x0000000000aa7805 */ /* 0x000fe4000001ff00 */
        /* <DEDUP_REMOVED lines=8> */
[----:B------:R0:W2:Y:S02]  /*8c10*/  LDG.E R6, desc[UR36][R6.64] ;  /* 0x0000002406067981 */ /* 0x0000a4000c1e1900 */
[----:B0-----:R-:W-:-:S04]  /*8c20*/  IMAD R7, R0, UR20, RZ ;  /* 0x0000001400077c24 */ /* 0x001fc8000f8e02ff */
[----:B--2---:R-:W-:Y:S02]  /*8c30*/  IMAD R7, R7, R6, RZ ;  /* 0x0000000607077224 */ /* 0x004fe400078e02ff */
[----:B------:R-:W-:Y:S02]  /*8c40*/  IMAD R6, R0, UR6, RZ ;  /* 0x0000000600067c24 */ /* 0x000fe4000f8e02ff */
[----:B------:R-:W-:-:S05]  /*8c50*/  IMAD R7, R7, 0xe0, R250 ;  /* 0x000000e007077824 */ /* 0x000fca00078e02fa */
[----:B------:R-:W-:Y:S02]  /*8c60*/  SHF.R.S32.HI R168, RZ, 0x1f, R7 ;  /* 0x0000001fffa87819 */ /* 0x000fe40000011407 */
[----:B------:R-:W-:-:S04]  /*8c70*/  IADD3 R7, P3, PT, R6, R7, RZ ;  /* 0x0000000706077210 */ /* 0x000fc80007f7e0ff */
[----:B------:R-:W-:Y:S02]  /*8c80*/  LEA.HI.X.SX32 R168, R6, R168, 0x1, P3 ;  /* 0x000000a806a87211 */ /* 0x000fe400018f0eff */
[----:B------:R-:W-:-:S04]  /*8c90*/  LEA R6, P3, R7, UR8, 0x1 ;  /* 0x0000000807067c11 */ /* 0x000fc8000f8608ff */
[----:B------:R-:W-:-:S05]  /*8ca0*/  LEA.HI.X R7, R7, UR9, R168, 0x1, P3 ;  /* 0x0000000907077c11 */ /* 0x000fca00098f0ca8 */
[----:B------:R0:W5:Y:S04]  /*8cb0*/  LDG.E.128 R168, desc[UR36][R6.64] ;  /* 0x0000002406a87981 */ /* 0x000168000c1e1d00 */
.L_x_93:
[----:B------:R-:W-:Y:S05]  /*8cc0*/  BSYNC.RECONVERGENT B2 ;  /* 0x0000000000027941 */ /* 0x000fea0003800200 */
.L_x_92:
[----:B------:R-:W-:-:S09]  /*8cd0*/  UISETP.NE.AND UP0, UPT, UR21, URZ, UPT ;  /* 0x000000ff1500728c */ /* 0x000fd2000bf05270 */
[----:B------:R-:W-:Y:S05]  /*8ce0*/  BRA.U UP0, `(.L_x_91) ;  /* 0x0000000100a07547 */ /* 0x000fea000b800000 */
[----:B------:R-:W-:-:S13]  /*8cf0*/  ISETP.NE.AND P3, PT, R2, RZ, PT ;  /* 0x000000ff0200720c */ /* 0x000fda0003f65270 */
[----:B------:R-:W-:Y:S01]  /*8d00*/  VOTEU.ANY UP0, P3 ;  /* 0x0000000000ff7886 */ /* 0x000fe20001800100 */
[----:B------:R-:W-:Y:S02]  /*8d10*/  PLOP3.LUT P3, PT, PT, PT, UP0, 0x80, 0x8 ;  /* 0x000000000008781c */ /* 0x000fe40003f6f008 */
[----:B------:R-:W-:-:S11]  /*8d20*/  PLOP3.LUT P4, PT, PT, PT, UP0, 0x80, 0x8 ;  /* 0x000000000008781c */ /* 0x000fd60003f8f008 */
[----:B0-----:R-:W1:Y:S01]  /*8d30*/  @P3 S2R R6, SR_CTAID.X ;  /* 0x0000000000063919 */ /* 0x001e620000002500 */
[----:B------:R-:W-:Y:S01]  /*8d40*/  PLOP3.LUT P3, PT, PT, PT, UP0, 0x80, 0x8 ;  /* 0x000000000008781c */ /* 0x000fe20003f6f008 */
[----:B------:R-:W1:Y:S01]  /*8d50*/  @P4 LDC R7, c[0x0][0x3f8] ;  /* 0x0000fe00ff074b82 */ /* 0x000e620000000800 */
[----:B------:R-:W-:-:S11]  /*8d60*/  PLOP3.LUT P4, PT, PT, PT, UP0, 0x80, 0x8 ;  /* 0x000000000008781c */ /* 0x000fd60003f8f008 */
[----:B-123--:R-:W-:Y:S01]  /*8d70*/  @P3 IMAD R232, R7, UR38, R6 ;  /* 0x0000002607e83c24 */ /* 0x00efe2000f8e0206 */
        /* <DEDUP_REMOVED lines=31> */
.L_x_91:
[----:B------:R-:W-:Y:S05]  /*8f70*/  BSYNC.RECONVERGENT B1 ;  /* 0x0000000000017941 */ /* 0x000fea0003800200 */
.L_x_90:
[----:B------:R-:W-:Y:S01]  /*8f80*/  BSSY.RECONVERGENT B1, `(.L_x_94) ;  /* 0x0000046000017945 */ /* 0x000fe20003800200 */
[----:B------:R-:W-:-:S03]  /*8f90*/  LEA R5, R0, R5, 0x1 ;  /* 0x0000000500057211 */ /* 0x000fc600078e08ff */
        /* <DEDUP_REMOVED lines=15> */
[----:B--2---:R-:W-:-:S04]  /*9090*/  IMAD R6, R7, R6, RZ ;  /* 0x0000000607067224 */ /* 0x004fc800078e02ff */
[----:B------:R-:W-:-:S05]  /*90a0*/  IMAD R6, R6, 0x1c, R5 ;  /* 0x0000001c06067824 */ /* 0x000fca00078e0205 */
[----:B------:R-:W-:Y:S01]  /*90b0*/  SHF.L.U32 R7, R6, 0x3, RZ ;  /* 0x0000000306077819 */ /* 0x000fe200000006ff */
[----:B------:R-:W-:-:S03]  /*90c0*/  IMAD R6, R0, UR6, RZ ;  /* 0x0000000600067c24 */ /* 0x000fc6000f8e02ff */
[----:B------:R-:W-:Y:S02]  /*90d0*/  SHF.R.S32.HI R172, RZ, 0x1f, R7 ;  /* 0x0000001fffac7819 */ /* 0x000fe40000011407 */
[----:B------:R-:W-:-:S04]  /*90e0*/  IADD3 R7, P3, PT, R6, R7, RZ ;  /* 0x0000000706077210 */ /* 0x000fc80007f7e0ff */
[----:B------:R-:W-:Y:S02]  /*90f0*/  LEA.HI.X.SX32 R172, R6, R172, 0x1, P3 ;  /* 0x000000ac06ac7211 */ /* 0x000fe400018f0eff */
[----:B------:R-:W-:-:S04]  /*9100*/  LEA R6, P3, R7, UR8, 0x1 ;  /* 0x0000000807067c11 */ /* 0x000fc8000f8608ff */
[----:B------:R-:W-:-:S05]  /*9110*/  LEA.HI.X R7, R7, UR9, R172, 0x1, P3 ;  /* 0x0000000907077c11 */ /* 0x000fca00098f0cac */
[----:B------:R0:W5:Y:S04]  /*9120*/  LDG.E.128 R172, desc[UR36][R6.64] ;  /* 0x0000002406ac7981 */ /* 0x000168000c1e1d00 */
.L_x_97:
[----:B------:R-:W-:Y:S05]  /*9130*/  BSYNC.RECONVERGENT B2 ;  /* 0x0000000000027941 */ /* 0x000fea0003800200 */
.L_x_96:
        /* <DEDUP_REMOVED lines=42> */
.L_x_95:
[----:B------:R-:W-:Y:S05]  /*93e0*/  BSYNC.RECONVERGENT B1 ;  /* 0x0000000000017941 */ /* 0x000fea0003800200 */
.L_x_94:
        /* <DEDUP_REMOVED lines=18> */
[----:B------:R-:W-:-:S04]  /*9510*/  IMAD R6, R6, 0x1c, R5 ;  /* 0x0000001c06067824 */ /* 0x000fc800078e0205 */
[----:B------:R-:W-:Y:S02]  /*9520*/  IMAD.SHL.U32 R7, R6, 0x8, RZ ;  /* 0x0000000806077824 */ /* 0x000fe400078e00ff */
[----:B------:R-:W-:-:S03]  /*9530*/  IMAD R6, R0, UR6, RZ ;  /* 0x0000000600067c24 */ /* 0x000fc6000f8e02ff */
[----:B------:R-:W-:Y:S02]  /*9540*/  SHF.R.S32.HI R176, RZ, 0x1f, R7 ;  /* 0x0000001fffb07819 */ /* 0x000fe40000011407 */
[----:B------:R-:W-:-:S04]  /*9550*/  IADD3 R7, P3, PT, R6, R7, RZ ;  /* 0x0000000706077210 */ /* 0x000fc80007f7e0ff */
[----:B------:R-:W-:Y:S02]  /*9560*/  LEA.HI.X.SX32 R176, R6, R176, 0x1, P3 ;  /* 0x000000b006b07211 */ /* 0x000fe400018f0eff */
[----:B------:R-:W-:-:S04]  /*9570*/  LEA R6, P3, R7, UR8, 0x1 ;  /* 0x0000000807067c11 */ /* 0x000fc8000f8608ff */
[----:B------:R-:W-:-:S05]  /*9580*/  LEA.HI.X R7, R7, UR9, R176, 0x1, P3 ;  /* 0x0000000907077c11 */ /* 0x000fca00098f0cb0 */
[----:B------:R0:W5:Y:S04]  /*9590*/  LDG.E.128 R176, desc[UR36][R6.64] ;  /* 0x0000002406b07981 */ /* 0x000168000c1e1d00 */
.L_x_101:
[----:B------:R-:W-:Y:S05]  /*95a0*/  BSYNC.RECONVERGENT B2 ;  /* 0x0000000000027941 */ /* 0x000fea0003800200 */
.L_x_100:
        /* <DEDUP_REMOVED lines=42> */
.L_x_99:
[----:B------:R-:W-:Y:S05]  /*9850*/  BSYNC.RECONVERGENT B1 ;  /* 0x0000000000017941 */ /* 0x000fea0003800200 */
.L_x_98:
        /* <DEDUP_REMOVED lines=27> */
.L_x_105:
[----:B------:R-:W-:Y:S05]  /*9a10*/  BSYNC.RECONVERGENT B2 ;  /* 0x0000000000027941 */ /* 0x000fea0003800200 */
.L_x_104:
        /* <DEDUP_REMOVED lines=42> */
.L_x_103:
[----:B------:R-:W-:Y:S05]  /*9cc0*/  BSYNC.RECONVERGENT B1 ;  /* 0x0000000000017941 */ /* 0x000fea0003800200 */
.L_x_102:
        /* <DEDUP_REMOVED lines=27> */
.L_x_109:
[----:B------:R-:W-:Y:S05]  /*9e80*/  BSYNC.RECONVERGENT B2 ;  /* 0x0000000000027941 */ /* 0x000fea0003800200 */
.L_x_108:
        /* <DEDUP_REMOVED lines=42> */
.L_x_107:
[----:B------:R-:W-:Y:S05]  /*a130*/  BSYNC.RECONVERGENT B1 ;  /* 0x0000000000017941 */ /* 0x000fea0003800200 */
.L_x_106:
        /* <DEDUP_REMOVED lines=27> */
.L_x_113:
[----:B------:R-:W-:Y:S05]  /*a2f0*/  BSYNC.RECONVERGENT B2 ;  /* 0x0000000000027941 */ /* 0x000fea0003800200 */
.L_x_112:
        /* <DEDUP_REMOVED lines=42> */
.L_x_111:
[----:B------:R-:W-:Y:S05]  /*a5a0*/  BSYNC.RECONVERGENT B1 ;  /* 0x0000000000017941 */ /* 0x000fea0003800200 */
.L_x_110:
        /* <DEDUP_REMOVED lines=27> */
.L_x_117:
[----:B------:R-:W-:Y:S05]  /*a760*/  BSYNC.RECONVERGENT B2 ;  /* 0x0000000000027941 */ /* 0x000fea0003800200 */
.L_x_116:
        /* <DEDUP_REMOVED lines=42> */
.L_x_115:
[----:B------:R-:W-:Y:S05]  /*aa10*/  BSYNC.RECONVERGENT B1 ;  /* 0x0000000000017941 */ /* 0x000fea0003800200 */
.L_x_114:
        /* <DEDUP_REMOVED lines=27> */
.L_x_121:
[----:B------:R-:W-:Y:S05]  /*abd0*/  BSYNC.RECONVERGENT B2 ;  /* 0x0000000000027941 */ /* 0x000fea0003800200 */
.L_x_120:
        /* <DEDUP_REMOVED lines=42> */
.L_x_119:
[----:B------:R-:W-:Y:S05]  /*ae80*/  BSYNC.RECONVERGENT B1 ;  /* 0x0000000000017941 */ /* 0x000fea0003800200 */
.L_x_118:
        /* <DEDUP_REMOVED lines=27> */
.L_x_125:
[----:B------:R-:W-:Y:S05]  /*b040*/  BSYNC.RECONVERGENT B2 ;  /* 0x0000000000027941 */ /* 0x000fea0003800200 */
.L_x_124:
        /* <DEDUP_REMOVED lines=42> */
.L_x_123:
[----:B------:R-:W-:Y:S05]  /*b2f0*/  BSYNC.RECONVERGENT B1 ;  /* 0x0000000000017941 */ /* 0x000fea0003800200 */
.L_x_122:
        /* <DEDUP_REMOVED lines=27> */
.L_x_129:
[----:B------:R-:W-:Y:S05]  /*b4b0*/  BSYNC.RECONVERGENT B2 ;  /* 0x0000000000027941 */ /* 0x000fea0003800200 */
.L_x_128:
        /* <DEDUP_REMOVED lines=42> */
.L_x_127:
[----:B------:R-:W-:Y:S05]  /*b760*/  BSYNC.RECONVERGENT B1 ;  /* 0x0000000000017941 */ /* 0x000fea0003800200 */
.L_x_126:
        /* <DEDUP_REMOVED lines=27> */
.L_x_133:
[----:B------:R-:W-:Y:S05]  /*b920*/  BSYNC.RECONVERGENT B2 ;  /* 0x0000000000027941 */ /* 0x000fea0003800200 */
.L_x_132:
        /* <DEDUP_REMOVED lines=42> */
.L_x_131:
[----:B------:R-:W-:Y:S05]  /*bbd0*/  BSYNC.RECONVERGENT B1 ;  /* 0x0000000000017941 */ /* 0x000fea0003800200 */
.L_x_130:
        /* <DEDUP_REMOVED lines=27> */
.L_x_137:
[----:B------:R-:W-:Y:S05]  /*bd90*/  BSYNC.RECONVERGENT B2 ;  /* 0x0000000000027941 */ /* 0x000fea0003800200 */
.L_x_136:
        /* <DEDUP_REMOVED lines=42> */
.L_x_135:
[----:B------:R-:W-:Y:S05]  /*c040*/  BSYNC.RECONVERGENT B1 ;  /* 0x0000000000017941 */ /* 0x000fea0003800200 */
.L_x_134:
        /* <DEDUP_REMOVED lines=27> */
.L_x_141:
[----:B------:R-:W-:Y:S05]  /*c200*/  BSYNC.RECONVERGENT B2 ;  /* 0x0000000000027941 */ /* 0x000fea0003800200 */
.L_x_140:
        /* <DEDUP_REMOVED lines=42> */
.L_x_139:
[----:B------:R-:W-:Y:S05]  /*c4b0*/  BSYNC.RECONVERGENT B1 ;  /* 0x0000000000017941 */ /* 0x000fea0003800200 */
.L_x_138:
        /* <DEDUP_REMOVED lines=27> */
.L_x_145:
[----:B------:R-:W-:Y:S05]  /*c670*/  BSYNC.RECONVERGENT B2 ;  /* 0x0000000000027941 */ /* 0x000fea0003800200 */
.L_x_144:
        /* <DEDUP_REMOVED lines=42> */
.L_x_143:
[----:B------:R-:W-:Y:S05]  /*c920*/  BSYNC.RECONVERGENT B1 ;  /* 0x0000000000017941 */ /* 0x000fea0003800200 */
.L_x_142:
        /* <DEDUP_REMOVED lines=27> */
.L_x_149:
[----:B------:R-:W-:Y:S05]  /*cae0*/  BSYNC.RECONVERGENT B2 ;  /* 0x0000000000027941 */ /* 0x000fea0003800200 */
.L_x_148:
        /* <DEDUP_REMOVED lines=42> */
.L_x_147:
[----:B------:R-:W-:Y:S05]  /*cd90*/  BSYNC.RECONVERGENT B1 ;  /* 0x0000000000017941 */ /* 0x000fea0003800200 */
.L_x_146:
[----:B------:R-:W-:Y:S04]  /*cda0*/  BSSY.RECONVERGENT B1, `(.L_x_150) ;  /* 0x0000046000017945 */ /* 0x000fe80003800200 */
[----:B------:R-:W-:Y:S05]  /*cdb0*/  @P0 BRA `(.L_x_151) ;  /* 0x0000000400100947 */ /* 0x000fea0003800000 */
[----:B------:R-:W-:Y:S01]  /*cdc0*/  IADD3 R5, PT, PT, R5, R0, RZ ;  /* 0x0000000005057210 */ /* 0x000fe20007ffe0ff */
[----:B------:R-:W-:Y:S01]  /*cdd0*/  BSSY.RECONVERGENT B2, `(.L_x_152) ;  /* 0x0000017000027945 */ /* 0x000fe20003800200 */
[----:B------:R-:W-:Y:S02]  /*cde0*/  CS2R R230, SRZ ;  /* 0x0000000000e67805 */ /* 0x000fe4000001ff00 */
[----:B------:R-:W-:Y:S01]  /*cdf0*/  CS2R R228, SRZ ;  /* 0x0000000000e47805 */ /* 0x000fe2000001ff00 */
[----:B0123--:R-:W-:-:S05]  /*ce00*/  IMAD.SHL.U32 R232, R5, 0x8, RZ ;  /* 0x0000000805e87824 */ /* 0x00ffca00078e00ff */
        /* <DEDUP_REMOVED lines=9> */
[C---:B0-----:R-:W-:Y:S02]  /*cea0*/  IMAD R4, R0.reuse, UR20, RZ ;  /* 0x0000001400047c24 */ /* 0x041fe4000f8e02ff */
[----:B------:R-:W-:Y:S02]  /*ceb0*/  IMAD R5, R0, UR6, RZ ;  /* 0x0000000600057c24 */ /* 0x000fe4000f8e02ff */
[----:B--2---:R-:W-:-:S04]  /*cec0*/  IMAD R3, R4, R3, RZ ;  /* 0x0000000304037224 */ /* 0x004fc800078e02ff */
[----:B------:R-:W-:-:S05]  /*ced0*/  IMAD R3, R3, 0xe0, R232 ;  /* 0x000000e003037824 */ /* 0x000fca00078e02e8 */
[----:B------:R-:W-:Y:S02]  /*cee0*/  SHF.R.S32.HI R4, RZ, 0x1f, R3 ;  /* 0x0000001fff047819 */ /* 0x000fe40000011403 */
[----:B------:R-:W-:-:S04]  /*cef0*/  IADD3 R3, P3, PT, R5, R3, RZ ;  /* 0x0000000305037210 */ /* 0x000fc80007f7e0ff */
[----:B------:R-:W-:Y:S02]  /*cf00*/  LEA.HI.X.SX32 R5, R5, R4, 0x1, P3 ;  /* 0x0000000405057211 */ /* 0x000fe400018f0eff */
[----:B------:R-:W-:-:S04]  /*cf10*/  LEA R4, P3, R3, UR8, 0x1 ;  /* 0x0000000803047c11 */ /* 0x000fc8000f8608ff */
[----:B------:R-:W-:-:S05]  /*cf20*/  LEA.HI.X R5, R3, UR9, R5, 0x1, P3 ;  /* 0x0000000903057c11 */ /* 0x000fca00098f0c05 */
[----:B------:R0:W5:Y:S04]  /*cf30*/  LDG.E.128 R228, desc[UR36][R4.64] ;  /* 0x0000002404e47981 */ /* 0x000168000c1e1d00 */
.L_x_153:
[----:B------:R-:W-:Y:S05]  /*cf40*/  BSYNC.RECONVERGENT B2 ;  /* 0x0000000000027941 */ /* 0x000fea0003800200 */
.L_x_152:
[----:B------:R-:W-:-:S09]  /*cf50*/  UISETP.NE.AND UP0, UPT, UR21, URZ, UPT ;  /* 0x000000ff1500728c */ /* 0x000fd2000bf05270 */
[----:B------:R-:W-:Y:S05]  /*cf60*/  BRA.U UP0, `(.L_x_151) ;  /* 0x0000000100a47547 */ /* 0x000fea000b800000 */
[----:B------:R-:W-:-:S13]  /*cf70*/  ISETP.NE.AND P3, PT, R2, RZ, PT ;  /* 0x000000ff0200720c */ /* 0x000fda0003f65270 */
[----:B------:R-:W-:Y:S01]  /*cf80*/  VOTEU.ANY UP0, P3 ;  /* 0x0000000000ff7886 */ /* 0x000fe20001800100 */
[----:B------:R-:W-:Y:S02]  /*cf90*/  PLOP3.LUT P3, PT, PT, PT, UP0, 0x80, 0x8 ;  /* 0x000000000008781c */ /* 0x000fe40003f6f008 */
[----:B------:R-:W-:-:S11]  /*cfa0*/  PLOP3.LUT P4, PT, PT, PT, UP0, 0x80, 0x8 ;  /* 0x000000000008781c */ /* 0x000fd60003f8f008 */
[----:B------:R-:W1:Y:S01]  /*cfb0*/  @P3 S2R R3, SR_CTAID.X ;  /* 0x0000000000033919 */ /* 0x000e620000002500 */
[----:B------:R-:W-:Y:S01]  /*cfc0*/  PLOP3.LUT P3, PT, PT, PT, UP0, 0x80, 0x8 ;  /* 0x000000000008781c */ /* 0x000fe20003f6f008 */
[----:B0-----:R-:W1:Y:S01]  /*cfd0*/  @P4 LDC R4, c[0x0][0x3f8] ;  /* 0x0000fe00ff044b82 */ /* 0x001e620000000800 */
[----:B------:R-:W-:-:S11]  /*cfe0*/  PLOP3.LUT P4, PT, PT, PT, UP0, 0x80, 0x8 ;  /* 0x000000000008781c */ /* 0x000fd60003f8f008 */
[----:B-1----:R-:W-:Y:S01]  /*cff0*/  @P3 IMAD R3, R4, UR38, R3 ;  /* 0x0000002604033c24 */ /* 0x002fe2000f8e0203 */
        /* <DEDUP_REMOVED lines=10> */
[----:B------:R-:W0:Y:S01]  /*d0a0*/  @!P2 S2R R3, SR_CTAID.Y ;  /* 0x000000000003a919 */ /* 0x000e220000002600 */
[----:B------:R-:W-:Y:S02]  /*d0b0*/  HADD2 R228, R228, R104 ;  /* 0x00000068e4e47230 */ /* 0x000fe40000000000 */
[----:B------:R-:W-:Y:S01]  /*d0c0*/  HFMA2 R230, R230, 1, 1, R106 ;  /* 0x3c003c00e6e67831 */ /* 0x000fe2000000006a */
[----:B------:R-:W-:Y:S01]  /*d0d0*/  PLOP3.LUT P4, PT, PT, PT, UP0, 0x80, 0x8 ;  /* 0x000000000008781c */ /* 0x000fe20003f8f008 */
[----:B------:R-:W-:-:S05]  /*d0e0*/  HADD2 R231, R231, R107 ;  /* 0x0000006be7e77230 */ /* 0x000fca0000000000 */
[----:B--2---:R-:W-:Y:S01]  /*d0f0*/  @P3 HMUL2 R229, R229, R5 ;  /* 0x00000005e5e53232 */ /* 0x004fe20000000000 */
[----:B------:R-:W-:Y:S01]  /*d100*/  PLOP3.LUT P3, PT, PT, PT, UP0, 0x80, 0x8 ;  /* 0x000000000008781c */ /* 0x000fe20003f6f008 */
[----:B------:R-:W0:Y:S01]  /*d110*/  @!P2 S2R R5, SR_CTAID.X ;  /* 0x000000000005a919 */ /* 0x000e220000002500 */
[----:B------:R-:W-:-:S04]  /*d120*/  @P5 HMUL2 R228, R228, R4 ;  /* 0x00000004e4e45232 */ /* 0x000fc80000000000 */
[----:B------:R-:W-:Y:S01]  /*d130*/  @P4 HFMA2 R231, R231, R7, -RZ ;  /* 0x00000007e7e74231 */ /* 0x000fe200001000ff */
[----:B------:R-:W0:Y:S06]  /*d140*/  @!P2 LDC R4, c[0x0][0x3f8] ;  /* 0x0000fe00ff04ab82 */ /* 0x000e2c0000000800 */
[----:B------:R-:W-:Y:S02]  /*d150*/  @P3 HMUL2 R230, R230, R6 ;  /* 0x00000006e6e63232 */ /* 0x000fe40000000000 */
[----:B0-----:R-:W-:Y:S01]  /*d160*/  @!P2 IMAD R3, R3, R4, R5 ;  /* 0x000000040303a224 */ /* 0x001fe200078e0205 */
[----:B------:R-:W-:-:S03]  /*d170*/  @!P2 SHF.R.S32.HI R4, RZ, 0x1f, R232 ;  /* 0x0000001fff04a819 */ /* 0x000fc600000114e8 */
[----:B------:R-:W-:-:S04]  /*d180*/  @!P2 IMAD R3, R3, R0, RZ ;  /* 0x000000000303a224 */ /* 0x000fc800078e02ff */
[----:B------:R-:W-:-:S05]  /*d190*/  @!P2 IMAD R6, R3, 0xe0, RZ ;  /* 0x000000e00306a824 */ /* 0x000fca00078e02ff */
[----:B------:R-:W-:-:S04]  /*d1a0*/  @!P2 IADD3 R3, P3, PT, R6, R232, RZ ;  /* 0x000000e80603a210 */ /* 0x000fc80007f7e0ff */
[----:B------:R-:W-:Y:S02]  /*d1b0*/  @!P2 LEA.HI.X.SX32 R6, R6, R4, 0x1, P3 ;  /* 0x000000040606a211 */ /* 0x000fe400018f0eff */
[----:B------:R-:W0:Y:S02]  /*d1c0*/  @!P2 LDC.64 R4, c[0x0][0x3b8] ;  /* 0x0000ee00ff04ab82 */ /* 0x000e240000000a00 */
[----:B0-----:R-:W-:-:S04]  /*d1d0*/  @!P2 LEA R4, P3, R3, R4, 0x1 ;  /* 0x000000040304a211 */ /* 0x001fc800078608ff */
[----:B------:R-:W-:-:S05]  /*d1e0*/  @!P2 LEA.HI.X R5, R3, R5, R6, 0x1, P3 ;  /* 0x000000050305a211 */ /* 0x000fca00018f0c06 */
[----:B------:R0:W-:Y:S04]  /*d1f0*/  @!P2 STG.E.128 desc[UR36][R4.64], R228 ;  /* 0x000000e40400a986 */ /* 0x0001e8000c101d24 */
.L_x_151:
[----:B------:R-:W-:Y:S05]  /*d200*/  BSYNC.RECONVERGENT B1 ;  /* 0x0000000000017941 */ /* 0x000fea0003800200 */
.L_x_150:
[----:B------:R-:W-:Y:S04]  /*d210*/  BSSY.RECONVERGENT B1, `(.L_x_154) ;  /* 0x0000151000017945 */ /* 0x000fe80003800200 */
[----:B------:R-:W-:Y:S05]  /*d220*/  @P0 BRA `(.L_x_155) ;  /* 0x00000014003c0947 */ /* 0x000fea0003800000 */
[----:B------:R-:W4:Y:S04]  /*d230*/  LDL R250, [R1+0x244] ;  /* 0x0002440001fa7983 */ /* 0x000f280000100800 */
[----:B------:R-:W4:Y:S04]  /*d240*/  LDL R235, [R1+0x230] ;  /* 0x0002300001eb7983 */ /* 0x000f280000100800 */
[----:B0123--:R-:W2:Y:S04]  /*d250*/  LDL R232, [R1+0x234] ;  /* 0x0002340001e87983 */ /* 0x00fea80000100800 */
[----:B------:R-:W3:Y:S04]  /*d260*/  LDL R7, [R1+0x220] ;  /* 0x0002200001077983 */ /* 0x000ee80000100800 */
[----:B------:R-:W3:Y:S04]  /*d270*/  LDL R6, [R1+0x224] ;  /* 0x0002240001067983 */ /* 0x000ee80000100800 */
[----:B------:R-:W3:Y:S04]  /*d280*/  LDL R234, [R1+0x210] ;  /* 0x0002100001ea7983 */ /* 0x000ee80000100800 */
[----:B------:R-:W3:Y:S04]  /*d290*/  LDL R233, [R1+0x214] ;  /* 0x0002140001e97983 */ /* 0x000ee80000100800 */
[----:B----4-:R0:W-:Y:S04]  /*d2a0*/  STL [R1+0x2bc], R31 ;  /* 0x0002bc1f01007387 */ /* 0x0101e80000100800 */
[----:B0-----:R-:W4:Y:S01]  /*d2b0*/  LDL R31, [R1+0x240] ;  /* 0x00024000011f7983 */ /* 0x001f220000100800 */
[----:B------:R-:W-:-:S03]  /*d2c0*/  ISETP.NE.U32.AND P0, PT, RZ, UR16, PT ;  /* 0x00000010ff007c0c */ /* 0x000fc6000bf05070 */
[----:B------:R0:W-:Y:S01]  /*d2d0*/  STL [R1+0x2b8], R30 ;  /* 0x0002b81e01007387 */ /* 0x0001e20000100800 */
[----:B------:R-:W-:-:S03]  /*d2e0*/  ISETP.NE.AND.EX P0, PT, RZ, UR17, PT, P0 ;  /* 0x00000011ff007c0c */ /* 0x000fc6000bf05300 */
[----:B------:R-:W-:Y:S04]  /*d2f0*/  STL [R1+0x2b4], R29 ;  /* 0x0002b41d01007387 */ /* 0x000fe80000100800 */
[----:B------:R1:W-:Y:S04]  /*d300*/  STL [R1+0x2b0], R28 ;  /* 0x0002b01c01007387 */ /* 0x0003e80000100800 */
[----:B------:R-:W-:Y:S02]  /*d310*/  STL [R1+0x2ac], R27 ;  /* 0x0002ac1b01007387 */ /* 0x000fe40000100800 */
[----:B------:R-:W0:Y:S02]  /*d320*/  @P0 LDC R3, c[0x0][0x408] ;  /* 0x00010200ff030b82 */ /* 0x000e240000000800 */
[----:B------:R1:W-:Y:S04]  /*d330*/  STL [R1+0x2a8], R26 ;  /* 0x0002a81a01007387 */ /* 0x0003e80000100800 */
[----:B------:R-:W-:Y:S02]  /*d340*/  STL [R1+0x2a4], R25 ;  /* 0x0002a41901007387 */ /* 0x000fe40000100800 */
[----:B------:R-:W0:Y:S02]  /*d350*/  @P0 LDC R4, c[0x0][0x430] ;  /* 0x00010c00ff040b82 */ /* 0x000e240000000800 */
[----:B------:R1:W-:Y:S04]  /*d360*/  STL [R1+0x2a0], R24 ;  /* 0x0002a01801007387 */ /* 0x0003e80000100800 */
[----:B------:R-:W-:Y:S04]  /*d370*/  STL [R1+0x29c], R23 ;  /* 0x00029c1701007387 */ /* 0x000fe80000100800 */
[----:B------:R1:W-:Y:S04]  /*d380*/  STL [R1+0x298], R22 ;  /* 0x0002981601007387 */ /* 0x0003e80000100800 */
[----:B------:R-:W-:Y:S04]  /*d390*/  STL [R1+0x294], R21 ;  /* 0x0002941501007387 */ /* 0x000fe80000100800 */
[----:B------:R1:W-:Y:S04]  /*d3a0*/  STL [R1+0x290], R20 ;  /* 0x0002901401007387 */ /* 0x0003e80000100800 */
[----:B------:R-:W-:Y:S01]  /*d3b0*/  STL [R1+0x28c], R19 ;  /* 0x00028c1301007387 */ /* 0x000fe20000100800 */
[----:B0-----:R-:W-:-:S03]  /*d3c0*/  @P0 IADD3 R3, PT, PT, R3, R4, RZ ;  /* 0x0000000403030210 */ /* 0x001fc60007ffe0ff */
[----:B------:R0:W-:Y:S01]  /*d3d0*/  STL [R1+0x288], R18 ;  /* 0x0002881201007387 */ /* 0x0001e20000100800 */
[----:B------:R-:W-:-:S03]  /*d3e0*/  @P0 ISETP.GE.AND P3, PT, R248, R3, PT ;  /* 0x00000003f800020c */ /* 0x000fc60003f66270 */
[----:B------:R-:W-:Y:S04]  /*d3f0*/  STL [R1+0x284], R17 ;  /* 0x0002841101007387 */ /* 0x000fe80000100800 */
[----:B------:R0:W-:Y:S04]  /*d400*/  STL [R1+0x280], R16 ;  /* 0x0002801001007387 */ /* 0x0001e80000100800 */
[----:B------:R-:W-:Y:S04]  /*d410*/  STL [R1+0x27c], R15 ;  /* 0x00027c0f01007387 */ /* 0x000fe80000100800 */
[----:B------:R0:W-:Y:S04]  /*d420*/  STL [R1+0x278], R14 ;  /* 0x0002780e01007387 */ /* 0x0001e80000100800 */
[----:B------:R-:W-:Y:S04]  /*d430*/  STL [R1+0x274], R13 ;  /* 0x0002740d01007387 */ /* 0x000fe80000100800 */
[----:B------:R0:W-:Y:S04]  /*d440*/  STL [R1+0x270], R12 ;  /* 0x0002700c01007387 */ /* 0x0001e80000100800 */
[----:B------:R-:W-:Y:S04]  /*d450*/  STL [R1+0x26c], R2 ;  /* 0x00026c0201007387 */ /* 0x000fe80000100800 */
[----:B------:R0:W-:Y:S04]  /*d460*/  STL [R1+0x268], R0 ;  /* 0x0002680001007387 */ /* 0x0001e80000100800 */
[----:B------:R-:W4:Y:S04]  /*d470*/  LDL R30, [R1+0x204] ;  /* 0x00020400011e7983 */ /* 0x000f280000100800 */
[----:B-1----:R-:W4:Y:S04]  /*d480*/  LDL R28, [R1+0x1c4] ;  /* 0x0001c400011c7983 */ /* 0x002f280000100800 */
[----:B------:R-:W4:Y:S04]  /*d490*/  LDL R26, [R1+0x1b4] ;  /* 0x0001b400011a7983 */ /* 0x000f280000100800 */
[----:B------:R-:W4:Y:S04]  /*d4a0*/  LDL R29, [R1+0x1f0] ;  /* 0x0001f000011d7983 */ /* 0x000f280000100800 */
[----:B------:R-:W4:Y:S04]  /*d4b0*/  LDL R24, [R1+0x194] ;  /* 0x0001940001187983 */ /* 0x000f280000100800 */
[----:B------:R-:W4:Y:S04]  /*d4c0*/  LDL R248, [R1+0x1e0] ;  /* 0x0001e00001f87983 */ /* 0x000f280000100800 */
[----:B------:R-:W4:Y:S04]  /*d4d0*/  LDL R22, [R1+0x184] ;  /* 0x0001840001167983 */ /* 0x000f280000100800 */
[----:B------:R-:W4:Y:S04]  /*d4e0*/  LDL R20, [R1+0x174] ;  /* 0x0001740001147983 */ /* 0x000f280000100800 */
[----:B0-----:R-:W4:Y:S04]  /*d4f0*/  LDL R18, [R1+0x164] ;  /* 0x0001640001127983 */ /* 0x001f280000100800 */
[----:B------:R-:W4:Y:S04]  /*d500*/  LDL R27, [R1+0x1b0] ;  /* 0x0001b000011b7983 */ /* 0x000f280000100800 */
        /* <DEDUP_REMOVED lines=11> */
[----:B------:R-:W4:Y:S01]  /*d5c0*/  LDL R2, [R1+0x120] ;  /* 0x0001200001027983 */ /* 0x000f220000100800 */
[----:B------:R-:W-:-:S03]  /*d5d0*/  HMUL2 R3, R250, R109 ;  /* 0x0000006dfa037232 */ /* 0x000fc60000000000 */
[----:B------:R-:W4:Y:S01]  /*d5e0*/  LDL R250, [R1+0x1f4] ;  /* 0x0001f40001fa7983 */ /* 0x000f220000100800 */
[----:B--2---:R-:W-:-:S03]  /*d5f0*/  HFMA2 R3, R232, R113, R3 ;  /* 0x00000071e8037231 */ /* 0x004fc60000000003 */
[----:B------:R-:W2:Y:S01]  /*d600*/  LDL R232, [R1+0x1c0] ;  /* 0x0001c00001e87983 */ /* 0x000ea20000100800 */
[----:B---3--:R-:W-:-:S03]  /*d610*/  HFMA2 R3, R6, R117, R3 ;  /* 0x0000007506037231 */ /* 0x008fc60000000003 */
[----:B------:R-:W3:Y:S01]  /*d620*/  LDL R6, [R1+0x1a4] ;  /* 0x0001a40001067983 */ /* 0x000ee20000100800 */
[----:B------:R-:W-:-:S03]  /*d630*/  HFMA2 R3, R233, R9, R3 ;  /* 0x00000009e9037231 */ /* 0x000fc60000000003 */
[----:B------:R-:W2:Y:S01]  /*d640*/  LDL R233, [R1+0x1d4] ;  /* 0x0001d40001e97983 */ /* 0x000ea20000100800 */
[----:B----4-:R-:W-:-:S03]  /*d650*/  HFMA2 R4, R31, R108, -RZ ;  /* 0x0000006c1f047231 */ /* 0x010fc600001000ff */
[----:B------:R-:W4:Y:S01]  /*d660*/  LDL R31, [R1+0x200] ;  /* 0x00020000011f7983 */ /* 0x000f220000100800 */
[----:B------:R-:W-:-:S03]  /*d670*/  HFMA2 R4, R235, R112, R4 ;  /* 0x00000070eb047231 */ /* 0x000fc60000000004 */
[----:B------:R-:W3:Y:S01]  /*d680*/  LDL R235, [R1+0x1e4] ;  /* 0x0001e40001eb7983 */ /* 0x000ee20000100800 */
[----:B------:R-:W-:-:S03]  /*d690*/  HFMA2 R4, R7, R116, R4 ;  /* 0x0000007407047231 */ /* 0x000fc60000000004 */
[----:B------:R-:W4:Y:S01]  /*d6a0*/  LDL R7, [R1+0x1a0] ;  /* 0x0001a00001077983 */ /* 0x000f220000100800 */
[----:B------:R-:W-:-:S03]  /*d6b0*/  HFMA2 R4, R234, R8, R4 ;  /* 0x00000008ea047231 */ /* 0x000fc60000000004 */
[----:B------:R-:W4:Y:S01]  /*d6c0*/  LDL R234, [R1+0x1d0] ;  /* 0x0001d00001ea7983 */ /* 0x000f220000100800 */
[----:B------:R-:W-:-:S04]  /*d6d0*/  HFMA2 R3, R30, R121, R3 ;  /* 0x000000791e037231 */ /* 0x000fc80000000003 */
[----:B------:R-:W-:-:S04]  /*d6e0*/  HFMA2 R3, R250, R125, R3 ;  /* 0x0000007dfa037231 */ /* 0x000fc80000000003 */
[----:B---3--:R-:W-:-:S04]  /*d6f0*/  HFMA2 R3, R235, R129, R3 ;  /* 0x00000081eb037231 */ /* 0x008fc80000000003 */
[----:B--2---:R-:W-:-:S04]  /*d700*/  HFMA2 R3, R233, R133, R3 ;  /* 0x00000085e9037231 */ /* 0x004fc80000000003 */
[----:B------:R-:W-:-:S04]  /*d710*/  HFMA2 R3, R28, R137, R3 ;  /* 0x000000891c037231 */ /* 0x000fc80000000003 */
[----:B------:R-:W-:Y:S02]  /*d720*/  HFMA2 R3, R26, R141, R3 ;  /* 0x0000008d1a037231 */ /* 0x000fe40000000003 */
[----:B----4-:R-:W-:Y:S02]  /*d730*/  HFMA2 R4, R31, R120, R4 ;  /* 0x000000781f047231 */ /* 0x010fe40000000004 */
[----:B------:R-:W5:Y:S01]  /*d740*/  LDL.LU R31, [R1+0x2bc] ;  /* 0x0002bc00011f7983 */ /* 0x000f620000300800 */
[----:B------:R-:W-:Y:S02]  /*d750*/  HFMA2 R3, R6, R145, R3 ;  /* 0x0000009106037231 */ /* 0x000fe40000000003 */
[----:B------:R-:W-:Y:S01]  /*d760*/  HFMA2 R4, R29, R124, R4 ;  /* 0x0000007c1d047231 */ /* 0x000fe20000000004 */
[----:B------:R-:W5:Y:S02]  /*d770*/  LDL.LU R30, [R1+0x2b8] ;  /* 0x0002b800011e7983 */ /* 0x000f640000300800 */
[----:B-----5:R-:W-:-:S02]  /*d780*/  HFMA2 R3, R24, R149, R3 ;  /* 0x0000009518037231 */ /* 0x020fc40000000003 */
[----:B------:R-:W-:Y:S01]  /*d790*/  HFMA2 R4, R248, R128, R4 ;  /* 0x00000080f8047231 */ /* 0x000fe20000000004 */
[----:B------:R-:W5:Y:S01]  /*d7a0*/  LDL.LU R29, [R1+0x2b4] ;  /* 0x0002b400011d7983 */ /* 0x000f620000300800 */
[----:B------:R-:W-:Y:S02]  /*d7b0*/  HFMA2 R3, R22, R153, R3 ;  /* 0x0000009916037231 */ /* 0x000fe40000000003 */
[----:B------:R-:W-:Y:S01]  /*d7c0*/  HFMA2 R4, R234, R132, R4 ;  /* 0x00000084ea047231 */ /* 0x000fe20000000004 */
[----:B------:R-:W2:Y:S01]  /*d7d0*/  LDL R6, [R1+0x114] ;  /* 0x0001140001067983 */ /* 0x000ea20000100800 */
[----:B------:R-:W-:Y:S02]  /*d7e0*/  HFMA2 R3, R20, R157, R3 ;  /* 0x0000009d14037231 */ /* 0x000fe40000000003 */
[----:B------:R-:W-:Y:S01]  /*d7f0*/  HFMA2 R4, R232, R136, R4 ;  /* 0x00000088e8047231 */ /* 0x000fe20000000004 */
[----:B------:R-:W3:Y:S01]  /*d800*/  LDL R28, [R1+0xf0] ;  /* 0x0000f000011c7983 */ /* 0x000ee20000100800 */
[----:B------:R-:W-:-:S02]  /*d810*/  HFMA2 R3, R18, R161, R3 ;  /* 0x000000a112037231 */ /* 0x000fc40000000003 */
[----:B------:R-:W-:Y:S01]  /*d820*/  HFMA2 R4, R27, R140, R4 ;  /* 0x0000008c1b047231 */ /* 0x000fe20000000004 */
[----:B------:R-:W4:Y:S01]  /*d830*/  LDL R26, [R1+0xe0] ;  /* 0x0000e000011a7983 */ /* 0x000f220000100800 */
[----:B------:R-:W-:Y:S02]  /*d840*/  HFMA2 R3, R16, R165, R3 ;  /* 0x000000a510037231 */ /* 0x000fe40000000003 */
[----:B------:R-:W-:Y:S02]  /*d850*/  HFMA2 R4, R7, R144, R4 ;  /* 0x0000009007047231 */ /* 0x000fe40000000004 */
[----:B------:R-:W3:Y:S01]  /*d860*/  LDL R7, [R1+0x110] ;  /* 0x0001100001077983 */ /* 0x000ee20000100800 */
[----:B------:R-:W-:-:S03]  /*d870*/  HFMA2 R3, R14, R169, R3 ;  /* 0x000000a90e037231 */ /* 0x000fc60000000003 */
[----:B------:R-:W4:Y:S01]  /*d880*/  LDL R248, [R1+0xd0] ;  /* 0x0000d00001f87983 */ /* 0x000f220000100800 */
[----:B------:R-:W-:-:S03]  /*d890*/  HFMA2 R3, R12, R173, R3 ;  /* 0x000000ad0c037231 */ /* 0x000fc60000000003 */
[----:B------:R-:W4:Y:S01]  /*d8a0*/  LDL R12, [R1+0x100] ;  /* 0x00010000010c7983 */ /* 0x000f220000100800 */
[----:B------:R-:W-:-:S03]  /*d8b0*/  HFMA2 R3, R0, R177, R3 ;  /* 0x000000b100037231 */ /* 0x000fc60000000003 */
[----:B------:R-:W4:Y:S04]  /*d8c0*/  LDL R0, [R1+0x104] ;  /* 0x0001040001007983 */ /* 0x000f280000100800 */
[----:B------:R-:W4:Y:S04]  /*d8d0*/  LDL R234, [R1+0xc0] ;  /* 0x0000c00001ea7983 */ /* 0x000f280000100800 */
[----:B------:R-:W4:Y:S01]  /*d8e0*/  LDL R27, [R1+0xf4] ;  /* 0x0000f400011b7983 */ /* 0x000f220000100800 */
[----:B------:R-:W-:-:S03]  /*d8f0*/  HFMA2 R4, R25, R148, R4 ;  /* 0x0000009419047231 */ /* 0x000fc60000000004 */
        /* <DEDUP_REMOVED lines=15> */
[----:B------:R-:W4:Y:S01]  /*d9f0*/  LDL R21, [R1+0x94] ;  /* 0x0000940001157983 */ /* 0x000f220000100800 */
[----:B------:R-:W-:-:S03]  /*da00*/  HFMA2 R4, R13, R172, R4 ;  /* 0x000000ac0d047231 */ /* 0x000fc60000000004 */
[----:B------:R-:W4:Y:S01]  /*da10*/  LDL R19, [R1+0x84] ;  /* 0x0000840001137983 */ /* 0x000f220000100800 */
[----:B------:R-:W-:-:S03]  /*da20*/  HFMA2 R4, R2, R176, R4 ;  /* 0x000000b002047231 */ /* 0x000fc60000000004 */
[----:B------:R-:W4:Y:S04]  /*da30*/  LDL R17, [R1+0x74] ;  /* 0x0000740001117983 */ /* 0x000f280000100800 */
[----:B------:R-:W4:Y:S04]  /*da40*/  LDL R16, [R1+0x60] ;  /* 0x0000600001107983 */ /* 0x000f280000100800 */
[----:B------:R-:W4:Y:S04]  /*da50*/  LDL R13, [R1+0x248] ;  /* 0x00024800010d7983 */ /* 0x000f280000100800 */
[----:B------:R-:W4:Y:S04]  /*da60*/  LDL R15, [R1+0x64] ;  /* 0x00006400010f7983 */ /* 0x000f280000100800 */
[----:B------:R-:W4:Y:S04]  /*da70*/  LDL R14, [R1+0x50] ;  /* 0x00005000010e7983 */ /* 0x000f280000100800 */
[----:B------:R-:W4:Y:S01]  /*da80*/  LDL R2, [R1+0x54] ;  /* 0x0000540001027983 */ /* 0x000f220000100800 */
[----:B--2---:R-:W-:-:S03]  /*da90*/  HFMA2 R3, R6, R181, R3 ;  /* 0x000000b506037231 */ /* 0x004fc60000000003 */
[----:B------:R-:W2:Y:S01]  /*daa0*/  LDL R6, [R1+0x24c] ;  /* 0x00024c0001067983 */ /* 0x000ea20000100800 */
[----:B---3--:R-:W-:-:S03]  /*dab0*/  HFMA2 R4, R7, R180, R4 ;  /* 0x000000b407047231 */ /* 0x008fc60000000004 */
[----:B------:R-:W3:Y:S01]  /*dac0*/  LDL R7, [R1+0x238] ;  /* 0x0002380001077983 */ /* 0x000ee20000100800 */
[----:B----4-:R-:W-:-:S03]  /*dad0*/  HFMA2 R4, R12, R184, R4 ;  /* 0x000000b80c047231 */ /* 0x010fc60000000004 */
[----:B------:R-:W4:Y:S01]  /*dae0*/  LDL R12, [R1+0x228] ;  /* 0x00022800010c7983 */ /* 0x000f220000100800 */
[----:B------:R-:W-:-:S04]  /*daf0*/  HFMA2 R4, R28, R188, R4 ;  /* 0x000000bc1c047231 */ /* 0x000fc80000000004 */
[----:B------:R-:W-:Y:S02]  /*db00*/  HFMA2 R4, R26, R192, R4 ;  /* 0x000000c01a047231 */ /* 0x000fe40000000004 */
[----:B------:R-:W-:Y:S02]  /*db10*/  HFMA2 R3, R0, R185, R3 ;  /* 0x000000b900037231 */ /* 0x000fe40000000003 */
[----:B------:R-:W4:Y:S01]  /*db20*/  LDL R0, [R1+0x23c] ;  /* 0x00023c0001007983 */ /* 0x000f220000100800 */
[----:B------:R-:W-:Y:S02]  /*db30*/  HFMA2 R4, R248, R196, R4 ;  /* 0x000000c4f8047231 */ /* 0x000fe40000000004 */
[----:B------:R-:W-:Y:S01]  /*db40*/  HFMA2 R3, R27, R189, R3 ;  /* 0x000000bd1b037231 */ /* 0x000fe20000000003 */
[----:B------:R-:W5:Y:S01]  /*db50*/  LDL.LU R28, [R1+0x2b0] ;  /* 0x0002b000011c7983 */ /* 0x000f620000300800 */
[----:B------:R-:W-:-:S03]  /*db60*/  HFMA2 R4, R234, R200, R4 ;  /* 0x000000c8ea047231 */ /* 0x000fc60000000004 */
[----:B------:R-:W5:Y:S01]  /*db70*/  LDL.LU R27, [R1+0x2ac] ;  /* 0x0002ac00011b7983 */ /* 0x000f620000300800 */
[----:B------:R-:W-:Y:S02]  /*db80*/  HFMA2 R4, R232, R204, R4 ;  /* 0x000000cce8047231 */ /* 0x000fe40000000004 */
[----:B------:R-:W-:Y:S01]  /*db90*/  HFMA2 R3, R250, R193, R3 ;  /* 0x000000c1fa037231 */ /* 0x000fe20000000003 */
[----:B------:R-:W5:Y:S01]  /*dba0*/  LDL.LU R26, [R1+0x2a8] ;  /* 0x0002a800011a7983 */ /* 0x000f620000300800 */
[----:B------:R-:W-:-:S03]  /*dbb0*/  HFMA2 R4, R24, R208, R4 ;  /* 0x000000d018047231 */ /* 0x000fc60000000004 */
[----:B------:R-:W4:Y:S01]  /*dbc0*/  LDL R24, [R1+0x22c] ;  /* 0x00022c0001187983 */ /* 0x000f220000100800 */
        /* <DEDUP_REMOVED lines=22> */
[----:B------:R-:W-:-:S03]  /*dd30*/  HMUL2 R5, R13, R110 ;  /* 0x0000006e0d057232 */ /* 0x000fc60000000000 */
[----:B------:R-:W4:Y:S01]  /*dd40*/  LDL R250, [R1+0x1d8] ;  /* 0x0001d80001fa7983 */ /* 0x000f220000100800 */
[----:B------:R-:W-:-:S03]  /*dd50*/  HFMA2 R3, R15, R225, R3 ;  /* 0x000000e10f037231 */ /* 0x000fc60000000003 */
[----:B------:R-:W4:Y:S01]  /*dd60*/  LDL R235, [R1+0x1c8] ;  /* 0x0001c80001eb7983 */ /* 0x000f220000100800 */
[----:B------:R-:W-:-:S03]  /*dd70*/  HFMA2 R4, R14, R228, R4 ;  /* 0x000000e40e047231 */ /* 0x000fc60000000004 */
[----:B------:R-:W4:Y:S01]  /*dd80*/  LDL R14, [R1+0x1ac] ;  /* 0x0001ac00010e7983 */ /* 0x000f220000100800 */
[----:B------:R-:W-:-:S03]  /*dd90*/  HFMA2 R3, R2, R229, R3 ;  /* 0x000000e502037231 */ /* 0x000fc60000000003 */
[----:B------:R-:W4:Y:S01]  /*dda0*/  LDL R233, [R1+0x1b8] ;  /* 0x0001b80001e97983 */ /* 0x000f220000100800 */
[----:B------:R-:W-:-:S03]  /*ddb0*/  HADD2 R3, R4, R3 ;  /* 0x0000000304037230 */ /* 0x000fc60000000000 */
[----:B------:R-:W4:Y:S04]  /*ddc0*/  LDL R17, [R1+0x1a8] ;  /* 0x0001a80001117983 */ /* 0x000f280000100800 */
[----:B------:R-:W4:Y:S04]  /*ddd0*/  LDL R15, [R1+0x198] ;  /* 0x00019800010f7983 */ /* 0x000f280000100800 */
[----:B------:R-:W4:Y:S04]  /*dde0*/  LDL R13, [R1+0x188] ;  /* 0x00018800010d7983 */ /* 0x000f280000100800 */
[----:B------:R-:W4:Y:S01]  /*ddf0*/  LDL R2, [R1+0x168] ;  /* 0x0001680001027983 */ /* 0x000f220000100800 */
[----:B--2---:R-:W-:-:S03]  /*de00*/  HMUL2 R4, R6, R111 ;  /* 0x0000006f06047232 */ /* 0x004fc60000000000 */
[----:B------:R-:W2:Y:S01]  /*de10*/  LDL R6, [R1+0x18c] ;  /* 0x00018c0001067983 */ /* 0x000ea20000100800 */
[----:B---3--:R-:W-:-:S03]  /*de20*/  HFMA2 R5, R7, R114, R5 ;  /* 0x0000007207057231 */ /* 0x008fc60000000005 */
[----:B------:R-:W3:Y:S01]  /*de30*/  LDL R7, [R1+0x178] ;  /* 0x0001780001077983 */ /* 0x000ee20000100800 */
[----:B----4-:R-:W-:-:S03]  /*de40*/  HFMA2 R5, R12, R118, R5 ;  /* 0x000000760c057231 */ /* 0x010fc60000000005 */
[----:B------:R-:W4:Y:S01]  /*de50*/  LDL R12, [R1+0x19c] ;  /* 0x00019c00010c7983 */ /* 0x000f220000100800 */
[----:B------:R-:W-:-:S03]  /*de60*/  HFMA2 R4, R0, R115, R4 ;  /* 0x0000007300047231 */ /* 0x000fc60000000004 */
[----:B------:R-:W3:Y:S01]  /*de70*/  LDL R0, [R1+0x17c] ;  /* 0x00017c0001007983 */ /* 0x000ee20000100800 */
[----:B------:R-:W-:-:S04]  /*de80*/  HFMA2 R4, R24, R119, R4 ;  /* 0x0000007718047231 */ /* 0x000fc80000000004 */
[----:B------:R-:W-:-:S04]  /*de90*/  HFMA2 R4, R22, R11, R4 ;  /* 0x0000000b16047231 */ /* 0x000fc80000000004 */
[----:B------:R-:W-:-:S04]  /*dea0*/  HFMA2 R4, R20, R123, R4 ;  /* 0x0000007b14047231 */ /* 0x000fc80000000004 */
[----:B------:R-:W-:-:S04]  /*deb0*/  HFMA2 R4, R18, R127, R4 ;  /* 0x0000007f12047231 */ /* 0x000fc80000000004 */
[----:B------:R-:W-:-:S04]  /*dec0*/  HFMA2 R4, R248, R131, R4 ;  /* 0x00000083f8047231 */ /* 0x000fc80000000004 */
[----:B------:R-:W-:Y:S02]  /*ded0*/  HFMA2 R4, R234, R135, R4 ;  /* 0x00000087ea047231 */ /* 0x000fe40000000004 */
[----:B------:R-:W-:Y:S02]  /*dee0*/  HFMA2 R5, R25, R10, R5 ;  /* 0x0000000a19057231 */ /* 0x000fe40000000005 */
[----:B------:R-:W5:Y:S01]  /*def0*/  LDL.LU R25, [R1+0x2a4] ;  /* 0x0002a40001197983 */ /* 0x000f620000300800 */
[----:B------:R-:W-:Y:S02]  /*df00*/  HFMA2 R4, R232, R139, R4 ;  /* 0x0000008be8047231 */ /* 0x000fe40000000004 */
[----:B------:R-:W-:Y:S01]  /*df10*/  HFMA2 R5, R23, R122, R5 ;  /* 0x0000007a17057231 */ /* 0x000fe20000000005 */
[----:B------:R-:W5:Y:S01]  /*df20*/  LDL.LU R24, [R1+0x2a0] ;  /* 0x0002a00001187983 */ /* 0x000f620000300800 */
[----:B------:R-:W-:Y:S02]  /*df30*/  HFMA2 R4, R16, R143, R4 ;  /* 0x0000008f10047231 */ /* 0x000fe40000000004 */
[----:B------:R-:W-:Y:S01]  /*df40*/  HFMA2 R5, R21, R126, R5 ;  /* 0x0000007e15057231 */ /* 0x000fe20000000005 */
[----:B------:R-:W5:Y:S04]  /*df50*/  LDL.LU R23, [R1+0x29c] ;  /* 0x00029c0001177983 */ /* 0x000f680000300800 */
[----:B------:R-:W5:Y:S01]  /*df60*/  LDL.LU R22, [R1+0x298] ;  /* 0x0002980001167983 */ /* 0x000f620000300800 */
[----:B------:R-:W-:-:S03]  /*df70*/  HFMA2 R4, R14, R147, R4 ;  /* 0x000000930e047231 */ /* 0x000fc60000000004 */
[----:B------:R-:W5:Y:S01]  /*df80*/  LDL.LU R21, [R1+0x294] ;  /* 0x0002940001157983 */ /* 0x000f620000300800 */
[----:B------:R-:W-:-:S03]  /*df90*/  HFMA2 R5, R19, R130, R5 ;  /* 0x0000008213057231 */ /* 0x000fc60000000005 */
[----:B------:R-:W5:Y:S04]  /*dfa0*/  LDL.LU R20, [R1+0x290] ;  /* 0x0002900001147983 */ /* 0x000f680000300800 */
[----:B------:R-:W5:Y:S04]  /*dfb0*/  LDL.LU R19, [R1+0x28c] ;  /* 0x00028c0001137983 */ /* 0x000f680000300800 */
[----:B------:R-:W5:Y:S01]  /*dfc0*/  LDL.LU R18, [R1+0x288] ;  /* 0x0002880001127983 */ /* 0x000f620000300800 */
[----:B----4-:R-:W-:Y:S02]  /*dfd0*/  HFMA2 R4, R12, R151, R4 ;  /* 0x000000970c047231 */ /* 0x010fe40000000004 */
[----:B------:R-:W-:Y:S01]  /*dfe0*/  HFMA2 R5, R250, R134, R5 ;  /* 0x00000086fa057231 */ /* 0x000fe20000000005 */
[----:B------:R-:W4:Y:S01]  /*dff0*/  LDL R16, [R1+0x15c] ;  /* 0x00015c0001107983 */ /* 0x000f220000100800 */
[----:B--2---:R-:W-:-:S03]  /*e000*/  HFMA2 R4, R6, R155, R4 ;  /* 0x0000009b06047231 */ /* 0x004fc60000000004 */
[----:B------:R-:W2:Y:S01]  /*e010*/  LDL R6, [R1+0x16c] ;  /* 0x00016c0001067983 */ /* 0x000ea20000100800 */
        /* <DEDUP_REMOVED lines=10> */
[----:B---3--:R-:W-:-:S03]  /*e0c0*/  HFMA2 R5, R7, R158, R5 ;  /* 0x0000009e07057231 */ /* 0x008fc60000000005 */
[----:B------:R-:W3:Y:S01]  /*e0d0*/  LDL R7, [R1+0x158] ;  /* 0x0001580001077983 */ /* 0x000ee20000100800 */
[----:B------:R-:W-:Y:S02]  /*e0e0*/  HFMA2 R5, R2, R162, R5 ;  /* 0x000000a202057231 */ /* 0x000fe40000000005 */
[----:B------:R-:W-:Y:S01]  /*e0f0*/  HFMA2 R4, R0, R159, R4 ;  /* 0x0000009f00047231 */ /* 0x000fe20000000004 */
[----:B------:R-:W3:Y:S04]  /*e100*/  LDL R2, [R1+0x118] ;  /* 0x0001180001027983 */ /* 0x000ee80000100800 */
[----:B------:R-:W3:Y:S04]  /*e110*/  LDL R0, [R1+0x12c] ;  /* 0x00012c0001007983 */ /* 0x000ee80000100800 */
[----:B------:R-:W3:Y:S04]  /*e120*/  LDL R233, [R1+0x108] ;  /* 0x0001080001e97983 */ /* 0x000ee80000100800 */
[----:B------:R-:W3:Y:S04]  /*e130*/  LDL R15, [R1+0xf8] ;  /* 0x0000f800010f7983 */ /* 0x000ee80000100800 */
[----:B------:R-:W3:Y:S04]  /*e140*/  LDL R232, [R1+0x11c] ;  /* 0x00011c0001e87983 */ /* 0x000ee80000100800 */
[----:B------:R-:W3:Y:S04]  /*e150*/  LDL R14, [R1+0x10c] ;  /* 0x00010c00010e7983 */ /* 0x000ee80000100800 */
[----:B------:R-:W3:Y:S04]  /*e160*/  LDL R13, [R1+0xe8] ;  /* 0x0000e800010d7983 */ /* 0x000ee80000100800 */
[----:B------:R-:W3:Y:S01]  /*e170*/  LDL R12, [R1+0xfc] ;  /* 0x0000fc00010c7983 */ /* 0x000ee20000100800 */
[----:B--2---:R-:W-:-:S03]  /*e180*/  HFMA2 R4, R6, R163, R4 ;  /* 0x000000a306047231 */ /* 0x004fc60000000004 */
[----:B------:R-:W2:Y:S01]  /*e190*/  LDL R6, [R1+0xec] ;  /* 0x0000ec0001067983 */ /* 0x000ea20000100800 */
[----:B----4-:R-:W-:-:S04]  /*e1a0*/  HFMA2 R4, R16, R167, R4 ;  /* 0x000000a710047231 */ /* 0x010fc80000000004 */
[----:B------:R-:W-:Y:S02]  /*e1b0*/  HFMA2 R4, R248, R171, R4 ;  /* 0x000000abf8047231 */ /* 0x000fe40000000004 */
[----:B---3--:R-:W-:Y:S02]  /*e1c0*/  HFMA2 R5, R7, R166, R5 ;  /* 0x000000a607057231 */ /* 0x008fe40000000005 */
[----:B------:R-:W-:Y:S01]  /*e1d0*/  HFMA2 R4, R234, R175, R4 ;  /* 0x000000afea047231 */ /* 0x000fe20000000004 */
[----:B------:R-:W3:Y:S01]  /*e1e0*/  LDL R7, [R1+0xd8] ;  /* 0x0000d80001077983 */ /* 0x000ee20000100800 */
        /* <DEDUP_REMOVED lines=13> */
[----:B------:R-:W-:Y:S02]  /*e2c0*/  HFMA2 R4, R232, R183, R4 ;  /* 0x000000b7e8047231 */ /* 0x000fe40000000004 */
[----:B------:R-:W-:Y:S02]  /*e2d0*/  HFMA2 R5, R13, R194, R5 ;  /* 0x000000c20d057231 */ /* 0x000fe40000000005 */
        /* <DEDUP_REMOVED lines=16> */
[----:B------:R-:W-:-:S03]  /*e3e0*/  HFMA2 R5, R2, R202, R5 ;  /* 0x000000ca02057231 */ /* 0x000fc60000000005 */
[----:B------:R-:W4:Y:S01]  /*e3f0*/  LDL R2, [R1+0x78] ;  /* 0x0000780001027983 */ /* 0x000f220000100800 */
[----:B------:R-:W-:Y:S02]  /*e400*/  HFMA2 R4, R233, R203, R4 ;  /* 0x000000cbe9047231 */ /* 0x000fe40000000004 */
[----:B------:R-:W-:Y:S02]  /*e410*/  HFMA2 R5, R15, R206, R5 ;  /* 0x000000ce0f057231 */ /* 0x000fe40000000005 */
[----:B------:R-:W5:Y:S04]  /*e420*/  LDL.LU R15, [R1+0x27c] ;  /* 0x00027c00010f7983 */ /* 0x000f680000300800 */
[----:B------:R-:W4:Y:S01]  /*e430*/  LDL R233, [R1+0x5c] ;  /* 0x00005c0001e97983 */ /* 0x000f220000100800 */
[----:B------:R-:W-:-:S02]  /*e440*/  HFMA2 R4, R13, R207, R4 ;  /* 0x000000cf0d047231 */ /* 0x000fc40000000004 */
[----:B------:R-:W-:Y:S02]  /*e450*/  HFMA2 R5, R14, R210, R5 ;  /* 0x000000d20e057231 */ /* 0x000fe40000000005 */
[----:B------:R-:W5:Y:S02]  /*e460*/  LDL.LU R14, [R1+0x278] ;  /* 0x00027800010e7983 */ /* 0x000f640000300800 */
[----:B------:R-:W-:Y:S02]  /*e470*/  HFMA2 R5, R12, R214, R5 ;  /* 0x000000d60c057231 */ /* 0x000fe40000000005 */
[----:B------:R-:W5:Y:S04]  /*e480*/  LDL.LU R13, [R1+0x274] ;  /* 0x00027400010d7983 */ /* 0x000f680000300800 */
[----:B------:R-:W5:Y:S01]  /*e490*/  LDL.LU R12, [R1+0x270] ;  /* 0x00027000010c7983 */ /* 0x000f620000300800 */
[----:B--2---:R-:W-:-:S03]  /*e4a0*/  HFMA2 R4, R6, R211, R4 ;  /* 0x000000d306047231 */ /* 0x004fc60000000004 */
[----:B------:R-:W2:Y:S01]  /*e4b0*/  LDL R6, [R1+0x250] ;  /* 0x0002500001067983 */ /* 0x000ea20000100800 */
[----:B------:R-:W-:Y:S01]  /*e4c0*/  HFMA2 R5, R232, R218, R5 ;  /* 0x000000dae8057231 */ /* 0x000fe20000000005 */
[----:B------:R-:W-:Y:S02]  /*e4d0*/  ISETP.NE.U32.AND P2, PT, RZ, UR14, PT ;  /* 0x0000000eff007c0c */ /* 0x000fe4000bf45070 */
[----:B------:R-:W2:Y:S01]  /*e4e0*/  LDL R232, [R1+0x254] ;  /* 0x0002540001e87983 */ /* 0x000ea20000100800 */
[----:B---3--:R-:W-:Y:S01]  /*e4f0*/  HFMA2 R4, R7, R215, R4 ;  /* 0x000000d707047231 */ /* 0x008fe20000000004 */
[----:B------:R-:W-:Y:S02]  /*e500*/  ISETP.NE.AND.EX P2, PT, RZ, UR15, PT, P2 ;  /* 0x0000000fff007c0c */ /* 0x000fe4000bf45320 */
[----:B------:R-:W3:Y:S01]  /*e510*/  LDL R7, [R1+0x258] ;  /* 0x0002580001077983 */ /* 0x000ee20000100800 */
[----:B----4-:R-:W-:Y:S02]  /*e520*/  HFMA2 R4, R0, R219, R4 ;  /* 0x000000db00047231 */ /* 0x010fe40000000004 */
[----:B------:R-:W-:-:S02]  /*e530*/  HFMA2 R5, R2, R222, R5 ;  /* 0x000000de02057231 */ /* 0x000fc40000000005 */
[----:B------:R-:W-:Y:S01]  /*e540*/  HFMA2 R4, R248, R223, R4 ;  /* 0x000000dff8047231 */ /* 0x000fe20000000004 */
[----:B------:R-:W5:Y:S01]  /*e550*/  LDL.LU R2, [R1+0x26c] ;  /* 0x00026c0001027983 */ /* 0x000f620000300800 */
[----:B------:R-:W-:Y:S02]  /*e560*/  HFMA2 R5, R250, R226, R5 ;  /* 0x000000e2fa057231 */ /* 0x000fe40000000005 */
[----:B------:R-:W-:Y:S01]  /*e570*/  HFMA2 R4, R234, R227, R4 ;  /* 0x000000e3ea047231 */ /* 0x000fe20000000004 */
[----:B------:R-:W5:Y:S01]  /*e580*/  LDL.LU R0, [R1+0x268] ;  /* 0x0002680001007983 */ /* 0x000f620000300800 */
[----:B------:R-:W-:-:S04]  /*e590*/  HFMA2 R5, R235, R230, R5 ;  /* 0x000000e6eb057231 */ /* 0x000fc80000000005 */
[----:B------:R-:W-:Y:S02]  /*e5a0*/  HADD2 R3, R3, R5 ;  /* 0x0000000503037230 */ /* 0x000fe40000000000 */
[----:B------:R-:W-:-:S04]  /*e5b0*/  HFMA2 R4, R233, R231, R4 ;  /* 0x000000e7e9047231 */ /* 0x000fc80000000004 */
[----:B------:R-:W-:-:S05]  /*e5c0*/  HFMA2 R3, R3, 1, 1, R4 ;  /* 0x3c003c0003037831 */ /* 0x000fca0000000004 */
[--C-:B------:R-:W-:Y:S02]  /*e5d0*/  HADD2.F32 R4, -RZ, R3.reuse.H0_H0 ;  /* 0x20000003ff047230 */ /* 0x100fe40000004100 */
[----:B------:R-:W-:-:S05]  /*e5e0*/  HADD2.F32 R3, -RZ, R3.H1_H1 ;  /* 0x30000003ff037230 */ /* 0x000fca0000004100 */
[----:B------:R-:W-:Y:S02]  /*e5f0*/  FADD.FTZ R3, R4, R3 ;  /* 0x0000000304037221 */ /* 0x000fe40000010000 */
[----:B------:R-:W2:Y:S02]  /*e600*/  @P2 LDC.64 R4, c[0x0][0x438] ;  /* 0x00010e00ff042b82 */ /* 0x000ea40000000a00 */
[----:B--2---:R-:W-:-:S06]  /*e610*/  @P2 IMAD.WIDE R4, R6, 0x2, R4 ;  /* 0x0000000206042825 */ /* 0x004fcc00078e0204 */
[----:B------:R-:W2:Y:S01]  /*e620*/  @P2 LDG.E.U16 R4, desc[UR36][R4.64] ;  /* 0x0000002404042981 */ /* 0x000ea2000c1e1500 */
[----:B------:R-:W-:Y:S01]  /*e630*/  FMUL.FTZ R3, R3, UR23 ;  /* 0x0000001703037c20 */ /* 0x000fe20008410000 */
[----:B------:R-:W0:Y:S01]  /*e640*/  @P0 S2R R6, SR_CTAID.X ;  /* 0x0000000000060919 */ /* 0x000e220000002500 */
[----:B--2---:R-:W-:-:S05]  /*e650*/  @P2 HADD2.F32 R4, -RZ, R4.H0_H0 ;  /* 0x20000004ff042230 */ /* 0x004fca0000004100 */
[----:B------:R-:W-:Y:S02]  /*e660*/  @P2 FADD.FTZ R3, R3, R4 ;  /* 0x0000000403032221 */ /* 0x000fe40000010000 */
[----:B------:R-:W0:Y:S02]  /*e670*/  @P0 LDC.64 R4, c[0x0][0x448] ;  /* 0x00011200ff040b82 */ /* 0x000e240000000a00 */
[----:B0-----:R-:W-:-:S06]  /*e680*/  @P0 IMAD.WIDE.U32 R4, R6, 0x2, R4 ;  /* 0x0000000206040825 */ /* 0x001fcc00078e0004 */
[----:B------:R0:W2:Y:S02]  /*e690*/  @P0 LDG.E.U16 R5, desc[UR36][R4.64] ;  /* 0x0000002404050981 */ /* 0x0000a4000c1e1500 */
[----:B0-----:R-:W-:-:S04]  /*e6a0*/  @P0 SEL R4, RZ, UR39, P3 ;  /* 0x00000027ff040c07 */ /* 0x001fc80009800000 */
[----:B------:R-:W-:-:S04]  /*e6b0*/  @P0 IADD3 R4, PT, PT, R249, -UR44, R4 ;  /* 0x8000002cf9040c10 */ /* 0x000fc8000fffe004 */
[----:B------:R-:W-:Y:S01]  /*e6c0*/  @P0 I2FP.F32.S32 R4, R4 ;  /* 0x0000000400040245 */ /* 0x000fe20000201400 */
[----:B--2---:R-:W-:-:S05]  /*e6d0*/  @P0 HADD2.F32 R5, -RZ, R5.H0_H0 ;  /* 0x20000005ff050230 */ /* 0x004fca0000004100 */
[----:B------:R-:W-:-:S05]  /*e6e0*/  @P0 FFMA.FTZ R3, R4, R5, R3 ;  /* 0x0000000504030223 */ /* 0x000fca0000010003 */
[----:B---3--:R-:W-:Y:S01]  /*e6f0*/  @!P6 FMNMX.FTZ R7, R7, R3, !PT ;  /* 0x000000030707e209 */ /* 0x008fe20007810000 */
[----:B------:R0:W-:Y:S04]  /*e700*/  STS [R232], R3 ;  /* 0x00000003e8007388 */ /* 0x0001e80000000800 */
[----:B------:R0:W-:Y:S02]  /*e710*/  @!P6 STL [R1+0x258], R7 ;  /* 0x000258070100e387 */ /* 0x0001e40000100800 */
.L_x_155:
[----:B------:R-:W-:Y:S05]  /*e720*/  BSYNC.RECONVERGENT B1 ;  /* 0x0000000000017941 */ /* 0x000fea0003800200 */
.L_x_154:
[----:B0-----:R-:W2:Y:S04]  /*e730*/  LDL.LU R4, [R1+0x254] ;  /* 0x0002540001047983 */ /* 0x001ea80000300800 */
[----:B------:R-:W3:Y:S04]  /*e740*/  LDL.LU R3, [R1+0x250] ;  /* 0x0002500001037983 */ /* 0x000ee80000300800 */
[----:B------:R-:W4:Y:S01]  /*e750*/  LDL R6, [R1+0x260] ;  /* 0x0002600001067983 */ /* 0x000f220000100800 */
[----:B------:R-:W-:-:S05]  /*e760*/  IADD3 R252, P2, PT, R252, 0x100, RZ ;  /* 0x00000100fcfc7810 */ /* 0x000fca0007f5e0ff */
[----:B------:R-:W-:Y:S02]  /*e770*/  IMAD.X R251, RZ, RZ, R251, P2 ;  /* 0x000000fffffb7224 */ /* 0x000fe400010e06fb */
[----:B--2---:R-:W-:Y:S01]  /*e780*/  IMAD.MOV.U32 R5, RZ, RZ, R4 ;  /* 0x000000ffff057224 */ /* 0x004fe200078e0004 */
[----:B---3--:R-:W-:-:S03]  /*e790*/  MOV R4, R3 ;  /* 0x0000000300047202 */ /* 0x008fc60000000f00 */
[----:B------:R-:W-:Y:S02]  /*e7a0*/  VIADD R5, R5, 0x400 ;  /* 0x0000040005057836 */ /* 0x000fe40000000000 */
[----:B------:R-:W-:Y:S01]  /*e7b0*/  VIADD R3, R249, 0xff ;  /* 0x000000fff9037836 */ /* 0x000fe20000000000 */
[----:B------:R-:W-:Y:S02]  /*e7c0*/  IADD3 R4, PT, PT, R4, 0x100, RZ ;  /* 0x0000010004047810 */ /* 0x000fe40007ffe0ff */
[----:B------:R2:W-:Y:S02]  /*e7d0*/  STL [R1+0x254], R5 ;  /* 0x0002540501007387 */ /* 0x0005e40000100800 */
[----:B----4-:R-:W-:Y:S02]  /*e7e0*/  ISETP.GE.AND P0, PT, R3, R6, PT ;  /* 0x000000060300720c */ /* 0x010fe40003f06270 */
[----:B------:R2:W-:Y:S01]  /*e7f0*/  STL [R1+0x250], R4 ;  /* 0x0002500401007387 */ /* 0x0005e20000100800 */
[----:B------:R-:W-:-:S04]  /*e800*/  IADD3 R3, PT, PT, R249, 0x100, RZ ;  /* 0x00000100f9037810 */ /* 0x000fc80007ffe0ff */
[----:B------:R-:W-:-:S06]  /*e810*/  MOV R249, R3 ;  /* 0x0000000300f97202 */ /* 0x000fcc0000000f00 */
[----:B--2---:R-:W-:Y:S05]  /*e820*/  @!P0 BRA `(.L_x_156) ;  /* 0xffffff5400cc8947 */ /* 0x004fea000383ffff */
.L_x_24:
[----:B------:R-:W-:Y:S05]  /*e830*/  BSYNC.RECONVERGENT B0 ;  /* 0x0000000000007941 */ /* 0x000fea0003800200 */
.L_x_23:
[----:B------:R-:W-:Y:S05]  /*e840*/  WARPSYNC.ALL ;  /* 0x0000000000007948 */ /* 0x000fea0003800000 */
[----:B------:R-:W3:Y:S01]  /*e850*/  LDL.LU R4, [R1+0x258] ;  /* 0x0002580001047983 */ /* 0x000ee20000300800 */
[----:B-----5:R-:W-:Y:S01]  /*e860*/  MOV R13, 0x400 ;  /* 0x00000400000d7802 */ /* 0x020fe20000000f00 */
[----:B------:R-:W2:Y:S01]  /*e870*/  S2UR UR8, SR_CTAID.Y ;  /* 0x00000000000879c3 */ /* 0x000ea20000002600 */
[----:B------:R-:W-:Y:S01]  /*e880*/  BSSY.RECONVERGENT B0, `(.L_x_157) ;  /* 0x000016b000007945 */ /* 0x000fe20003800200 */
[----:B------:R-:W1:Y:S01]  /*e890*/  S2R R14, SR_CgaCtaId ;  /* 0x00000000000e7919 */ /* 0x000e620000008800 */
[----:B--2---:R-:W-:-:S02]  /*e8a0*/  IMAD R21, R0, UR8, RZ ;  /* 0x0000000800157c24 */ /* 0x004fc4000f8e02ff */
[----:B------:R-:W-:Y:S01]  /*e8b0*/  HFMA2 R0, -RZ, RZ, 0, 0 ;  /* 0x00000000ff007431 */ /* 0x000fe200000001ff */
[----:B---3--:R-:W2:Y:S02]  /*e8c0*/  SHFL.BFLY PT, R3, R4, 0x10, 0x1f ;  /* 0x0e001f0004037f89 */ /* 0x008ea400000e0000 */
[----:B--2---:R-:W-:-:S05]  /*e8d0*/  FMNMX.FTZ R3, R3, R4, !PT ;  /* 0x0000000403037209 */ /* 0x004fca0007810000 */
[----:B------:R-:W2:Y:S02]  /*e8e0*/  SHFL.BFLY PT, R4, R3, 0x8, 0x1f ;  /* 0x0d001f0003047f89 */ /* 0x000ea400000e0000 */
[----:B--2---:R-:W-:Y:S02]  /*e8f0*/  FMNMX.FTZ R6, R3, R4, !PT ;  /* 0x0000000403067209 */ /* 0x004fe40007810000 */
[----:B------:R-:W0:Y:S03]  /*e900*/  S2R R4, SR_TID.X ;  /* 0x0000000000047919 */ /* 0x000e260000002100 */
[----:B------:R-:W2:Y:S02]  /*e910*/  SHFL.BFLY PT, R5, R6, 0x4, 0x1f ;  /* 0x0c801f0006057f89 */ /* 0x000ea400000e0000 */
[----:B--2---:R-:W-:Y:S01]  /*e920*/  FMNMX.FTZ R7, R6, R5, !PT ;  /* 0x0000000506077209 */ /* 0x004fe20007810000 */
[----:B------:R-:W-:Y:S01]  /*e930*/  IMAD.MOV.U32 R6, RZ, RZ, -0x800001 ;  /* 0xff7fffffff067424 */ /* 0x000fe200078e00ff */
[----:B-1----:R-:W-:-:S02]  /*e940*/  LEA R5, R14, R13, 0x18 ;  /* 0x0000000d0e057211 */ /* 0x002fc400078ec0ff */
[----:B0-----:R-:W-:Y:S01]  /*e950*/  LOP3.LUT P0, R10, R4, 0x1f, RZ, 0xc0, !PT ;  /* 0x0000001f040a7812 */ /* 0x001fe2000780c0ff */
[----:B------:R-:W0:Y:S03]  /*e960*/  SHFL.BFLY PT, R8, R7, 0x2, 0x1f ;  /* 0x0c401f0007087f89 */ /* 0x000e2600000e0000 */
[----:B------:R-:W-:-:S09]  /*e970*/  ISETP.GT.U32.AND P1, PT, R10, 0x7, PT ;  /* 0x000000070a00780c */ /* 0x000fd20003f24070 */
[-C--:B------:R-:W-:Y:S02]  /*e980*/  @!P0 LEA.HI R3, R4, R5.reuse, RZ, 0x1d ;  /* 0x0000000504038211 */ /* 0x080fe400078fe8ff */
[----:B0-----:R-:W-:Y:S02]  /*e990*/  FMNMX.FTZ R8, R7, R8, !PT ;  /* 0x0000000807087209 */ /* 0x001fe40007810000 */
[----:B------:R-:W-:-:S03]  /*e9a0*/  LEA R7, R10, R5, 0x2 ;  /* 0x000000050a077211 */ /* 0x000fc600078e10ff */
[----:B------:R-:W0:Y:S02]  /*e9b0*/  SHFL.BFLY PT, R9, R8, 0x1, 0x1f ;  /* 0x0c201f0008097f89 */ /* 0x000e2400000e0000 */
[----:B0-----:R-:W-:-:S05]  /*e9c0*/  FMNMX.FTZ R12, R8, R9, !PT ;  /* 0x00000009080c7209 */ /* 0x001fca0007810000 */
[----:B------:R0:W-:Y:S01]  /*e9d0*/  @!P0 STS [R3], R12 ;  /* 0x0000000c03008388 */ /* 0x0001e20000000800 */
[----:B------:R-:W-:Y:S01]  /*e9e0*/  BAR.SYNC.DEFER_BLOCKING 0x0 ;  /* 0x0000000000007b1d */ /* 0x000fe20000010000 */
[----:B0-----:R-:W-:-:S05]  /*e9f0*/  VIADD R3, R4, UR12 ;  /* 0x0000000c04037c36 */ /* 0x001fca0008000000 */
[----:B------:R-:W-:Y:S01]  /*ea00*/  ISETP.GE.AND P0, PT, R3, UR44, PT ;  /* 0x0000002c03007c0c */ /* 0x000fe2000bf06270 */
[----:B------:R-:W0:Y:S04]  /*ea10*/  @!P1 LDS R6, [R7] ;  /* 0x0000000007069984 */ /* 0x000e280000000800 */
[----:B0-----:R-:W0:Y:S02]  /*ea20*/  SHFL.BFLY PT, R9, R6, 0x4, 0x1f ;  /* 0x0c801f0006097f89 */ /* 0x001e2400000e0000 */
[----:B0-----:R-:W-:Y:S02]  /*ea30*/  FMNMX.FTZ R9, R9, R6, !PT ;  /* 0x0000000609097209 */ /* 0x001fe40007810000 */
[----:B------:R-:W-:-:S03]  /*ea40*/  SHF.R.S32.HI R6, RZ, 0x1f, R21 ;  /* 0x0000001fff067819 */ /* 0x000fc60000011415 */
[----:B------:R-:W0:Y:S02]  /*ea50*/  SHFL.BFLY PT, R8, R9, 0x2, 0x1f ;  /* 0x0c401f0009087f89 */ /* 0x000e2400000e0000 */
[----:B0-----:R-:W-:-:S05]  /*ea60*/  FMNMX.FTZ R8, R9, R8, !PT ;  /* 0x0000000809087209 */ /* 0x001fca0007810000 */
[----:B------:R-:W0:Y:S02]  /*ea70*/  SHFL.BFLY PT, R11, R8, 0x1, 0x1f ;  /* 0x0c201f00080b7f89 */ /* 0x000e2400000e0000 */
[----:B0-----:R-:W-:-:S05]  /*ea80*/  FMNMX.FTZ R11, R8, R11, !PT ;  /* 0x0000000b080b7209 */ /* 0x001fca0007810000 */
[----:B----4-:R0:W1:Y:S01]  /*ea90*/  SHFL.IDX PT, R28, R11, RZ, 0x1f ;  /* 0x00001fff0b1c7589 */ /* 0x01006200000e0000 */
[----:B------:R-:W-:Y:S05]  /*eaa0*/  @P0 BRA `(.L_x_158) ;  /* 0x0000001400200947 */ /* 0x000fea0003800000 */
[----:B------:R-:W2:Y:S02]  /*eab0*/  LDC.64 R8, c[0x0][0x420] ;  /* 0x00010800ff087b82 */ /* 0x000ea40000000a00 */
[----:B--2---:R-:W-:-:S04]  /*eac0*/  ISETP.NE.U32.AND P0, PT, R8, RZ, PT ;  /* 0x000000ff0800720c */ /* 0x004fc80003f05070 */
[----:B------:R-:W-:-:S13]  /*ead0*/  ISETP.NE.AND.EX P0, PT, R9, RZ, PT, P0 ;  /* 0x000000ff0900720c */ /* 0x000fda0003f05300 */
[----:B------:R-:W-:Y:S05]  /*eae0*/  @P0 BRA `(.L_x_159) ;  /* 0x0000000c00940947 */ /* 0x000fea0003800000 */
[----:B------:R-:W-:Y:S01]  /*eaf0*/  IMAD.MOV.U32 R0, RZ, RZ, 0x100 ;  /* 0x00000100ff007424 */ /* 0x000fe200078e00ff */
[----:B------:R-:W-:Y:S01]  /*eb00*/  LOP3.LUT R9, RZ, R4, RZ, 0x33, !PT ;  /* 0x00000004ff097212 */ /* 0x000fe200078e33ff */
[----:B------:R-:W-:Y:S01]  /*eb10*/  BSSY.RECONVERGENT B1, `(.L_x_160) ;  /* 0x000001c000017945 */ /* 0x000fe20003800200 */
[----:B------:R-:W-:Y:S02]  /*eb20*/  IMAD.MOV.U32 R8, RZ, RZ, R3 ;  /* 0x000000ffff087224 */ /* 0x000fe400078e0003 */
[----:B------:R-:W-:-:S04]  /*eb30*/  VIADDMNMX R0, R3, R0, UR44, !PT ;  /* 0x0000002c03007e46 */ /* 0x000fc8000f800100 */
[----:B------:R-:W-:-:S04]  /*eb40*/  IADD3 R9, PT, PT, R0, -UR12, R9 ;  /* 0x8000000c00097c10 */ /* 0x000fc8000fffe009 */
[C---:B------:R-:W-:Y:S02]  /*eb50*/  LOP3.LUT R0, R9.reuse, 0x300, RZ, 0xc0, !PT ;  /* 0x0000030009007812 */ /* 0x040fe400078ec0ff */
[----:B------:R-:W-:Y:S02]  /*eb60*/  ISETP.GE.U32.AND P1, PT, R9, 0x300, PT ;  /* 0x000003000900780c */ /* 0x000fe40003f26070 */
[----:B------:R-:W-:Y:S02]  /*eb70*/  ISETP.NE.AND P0, PT, R0, 0x300, PT ;  /* 0x000003000000780c */ /* 0x000fe40003f05270 */
[----:B------:R-:W-:-:S11]  /*eb80*/  MOV R0, RZ ;  /* 0x000000ff00007202 */ /* 0x000fd60000000f00 */
[----:B------:R-:W-:Y:S05]  /*eb90*/  @!P0 BRA `(.L_x_161) ;  /* 0x00000000004c8947 */ /* 0x000fea0003800000 */
[----:B0-----:R-:W-:Y:S02]  /*eba0*/  IADD3 R11, PT, PT, R13, 0x440, RZ ;  /* 0x000004400d0b7810 */ /* 0x001fe40007ffe0ff */
[----:B------:R-:W-:Y:S02]  /*ebb0*/  LEA.HI R0, R9, 0x1, RZ, 0x18 ;  /* 0x0000000109007811 */ /* 0x000fe400078fc0ff */
[----:B------:R-:W-:Y:S02]  /*ebc0*/  LEA R11, R14, R11, 0x18 ;  /* 0x0000000b0e0b7211 */ /* 0x000fe400078ec0ff */
[----:B------:R-:W-:Y:S01]  /*ebd0*/  LOP3.LUT R9, R0, 0x3, RZ, 0xc0, !PT ;  /* 0x0000000300097812 */ /* 0x000fe200078ec0ff */
[----:B------:R-:W-:Y:S01]  /*ebe0*/  IMAD.MOV.U32 R0, RZ, RZ, RZ ;  /* 0x000000ffff007224 */ /* 0x000fe200078e00ff */
[----:B------:R-:W-:Y:S01]  /*ebf0*/  MOV R8, R3 ;  /* 0x0000000300087202 */ /* 0x000fe20000000f00 */
[----:B------:R-:W-:Y:S01]  /*ec00*/  IMAD R11, R4, 0x4, R11 ;  /* 0x00000004040b7824 */ /* 0x000fe200078e020b */
[----:B------:R-:W-:-:S07]  /*ec10*/  IADD3 R9, PT, PT, -R9, RZ, RZ ;  /* 0x000000ff09097210 */ /* 0x000fce0007ffe1ff */
.L_x_162:
[----:B------:R-:W1:Y:S01]  /*ec20*/  LDS R12, [R11] ;  /* 0x000000000b0c7984 */ /* 0x000e620000000800 */
[----:B------:R-:W-:Y:S01]  /*ec30*/  VIADD R9, R9, 0x1 ;  /* 0x0000000109097836 */ /* 0x000fe20000000000 */
[----:B------:R-:W-:-:S04]  /*ec40*/  IADD3 R8, PT, PT, R8, 0x100, RZ ;  /* 0x0000010008087810 */ /* 0x000fc80007ffe0ff */
[----:B------:R-:W-:Y:S01]  /*ec50*/  ISETP.NE.AND P0, PT, R9, RZ, PT ;  /* 0x000000ff0900720c */ /* 0x000fe20003f05270 */
[----:B-1----:R-:W-:-:S04]  /*ec60*/  FADD.FTZ R12, -R28, R12 ;  /* 0x0000000c1c0c7221 */ /* 0x002fc80000010100 */
[----:B------:R-:W-:-:S06]  /*ec70*/  FMUL.FTZ R12, R12, 1.4426950216293334961 ;  /* 0x3fb8aa3b0c0c7820 */ /* 0x000fcc0000410000 */
[----:B------:R-:W0:Y:S02]  /*ec80*/  MUFU.EX2 R12, R12 ;  /* 0x0000000c000c7308 */ /* 0x000e240000000800 */
[----:B0-----:R0:W-:Y:S01]  /*ec90*/  STS [R11], R12 ;  /* 0x0000000c0b007388 */ /* 0x0011e20000000800 */
[----:B------:R-:W-:Y:S01]  /*eca0*/  FADD.FTZ R0, R12, R0 ;  /* 0x000000000c007221 */ /* 0x000fe20000010000 */
[----:B0-----:R-:W-:Y:S01]  /*ecb0*/  VIADD R11, R11, 0x400 ;  /* 0x000004000b0b7836 */ /* 0x001fe20000000000 */
[----:B------:R-:W-:Y:S06]  /*ecc0*/  @P0 BRA `(.L_x_162) ;  /* 0xfffffffc00d40947 */ /* 0x000fec000383ffff */
.L_x_161:
[----:B------:R-:W-:Y:S05]  /*ecd0*/  BSYNC.RECONVERGENT B1 ;  /* 0x0000000000017941 */ /* 0x000fea0003800200 */
.L_x_160:
[----:B------:R-:W-:Y:S05]  /*ece0*/  @!P1 BRA `(.L_x_158) ;  /* 0x0000001000909947 */ /* 0x000fea0003800000 */
[----:B------:R-:W-:Y:S01]  /*ecf0*/  IADD3 R9, PT, PT, -R8, UR44, RZ ;  /* 0x0000002c08097c10 */ /* 0x000fe2000fffe1ff */
[----:B------:R-:W-:Y:S01]  /*ed00*/  USHF.L.U32 UR4, UR12, 0x2, URZ ;  /* 0x000000020c047899 */ /* 0x000fe200080006ff */
[----:B------:R-:W-:Y:S01]  /*ed10*/  IADD3 R13, PT, PT, R13, 0x440, RZ ;  /* 0x000004400d0d7810 */ /* 0x000fe20007ffe0ff */
[----:B------:R-:W-:Y:S01]  /*ed20*/  BSSY.RECONVERGENT B1, `(.L_x_163) ;  /* 0x000006e000017945 */ /* 0x000fe20003800200 */
[----:B------:R-:W-:Y:S02]  /*ed30*/  ISETP.GT.AND P1, PT, R9, 0xc00, PT ;  /* 0x00000c000900780c */ /* 0x000fe40003f24270 */
[----:B------:R-:W-:Y:S02]  /*ed40*/  LEA R14, R14, R13, 0x18 ;  /* 0x0000000d0e0e7211 */ /* 0x000fe400078ec0ff */
[----:B------:R-:W-:Y:S02]  /*ed50*/  LEA R9, R8, -UR4, 0x2 ;  /* 0x8000000408097c11 */ /* 0x000fe4000f8e10ff */
[----:B------:R-:W-:-:S02]  /*ed60*/  PLOP3.LUT P0, PT, PT, PT, PT, 0x80, 0x8 ;  /* 0x000000000008781c */ /* 0x000fc40003f0f070 */
[----:B------:R-:W-:-:S05]  /*ed70*/  IADD3 R9, PT, PT, R9, 0x800, R14 ;  /* 0x0000080009097810 */ /* 0x000fca0007ffe00e */
[----:B------:R-:W-:Y:S06]  /*ed80*/  @!P1 BRA `(.L_x_164) ;  /* 0x00000004009c9947 */ /* 0x000fec0003800000 */
[----:B------:R-:W-:Y:S01]  /*ed90*/  IMAD.U32 R29, RZ, RZ, UR44 ;  /* 0x0000002cff1d7e24 */ /* 0x000fe2000f8e00ff */
[----:B------:R-:W-:-:S04]  /*eda0*/  PLOP3.LUT P0, PT, PT, PT, PT, 0x8, 0x80 ;  /* 0x000000000080781c */ /* 0x000fc80003f0e170 */
[----:B------:R-:W-:-:S09]  /*edb0*/  IADD3 R29, PT, PT, R29, -0xc00, RZ ;  /* 0xfffff4001d1d7810 */ /* 0x000fd20007ffe0ff */
.L_x_165:
[----:B0-----:R-:W1:Y:S01]  /*edc0*/  LDS R11, [R9+-0x800] ;  /* 0xfff80000090b7984 */ /* 0x001e620000000800 */
[----:B------:R-:W-:-:S03]  /*edd0*/  VIADD R8, R8, 0x1000 ;  /* 0x0000100008087836 */ /* 0x000fc60000000000 */
[----:B------:R-:W0:Y:S02]  /*ede0*/  LDS R12, [R9+-0x400] ;  /* 0xfffc0000090c7984 */ /* 0x000e240000000800 */
[----:B------:R-:W-:Y:S02]  /*edf0*/  ISETP.GE.AND P1, PT, R8, R29, PT ;  /* 0x0000001d0800720c */ /* 0x000fe40003f26270 */
[----:B------:R-:W2:Y:S04]  /*ee00*/  LDS R13, [R9] ;  /* 0x00000000090d7984 */ /* 0x000ea80000000800 */
[----:B------:R-:W3:Y:S04]  /*ee10*/  LDS R14, [R9+0x400] ;  /* 0x00040000090e7984 */ /* 0x000ee80000000800 */
[----:B------:R-:W4:Y:S04]  /*ee20*/  LDS R15, [R9+0x800] ;  /* 0x00080000090f7984 */ /* 0x000f280000000800 */
[----:B------:R-:W5:Y:S04]  /*ee30*/  LDS R16, [R9+0xc00] ;  /* 0x000c000009107984 */ /* 0x000f680000000800 */
[----:B------:R-:W5:Y:S04]  /*ee40*/  LDS R17, [R9+0x1000] ;  /* 0x0010000009117984 */ /* 0x000f680000000800 */
[----:B------:R-:W5:Y:S04]  /*ee50*/  LDS R18, [R9+0x1400] ;  /* 0x0014000009127984 */ /* 0x000f680000000800 */
[----:B------:R-:W5:Y:S04]  /*ee60*/  LDS R19, [R9+0x1800] ;  /* 0x0018000009137984 */ /* 0x000f680000000800 */
[----:B------:R-:W5:Y:S04]  /*ee70*/  LDS R20, [R9+0x1c00] ;  /* 0x001c000009147984 */ /* 0x000f680000000800 */
[----:B------:R-:W5:Y:S01]  /*ee80*/  LDS R22, [R9+0x2000] ;  /* 0x0020000009167984 */ /* 0x000f620000000800 */
[----:B-1----:R-:W-:-:S03]  /*ee90*/  FADD.FTZ R11, -R28, R11 ;  /* 0x0000000b1c0b7221 */ /* 0x002fc60000010100 */
[----:B------:R-:W1:Y:S01]  /*eea0*/  LDS R23, [R9+0x2400] ;  /* 0x0024000009177984 */ /* 0x000e620000000800 */
[C---:B0-----:R-:W-:Y:S01]  /*eeb0*/  FADD.FTZ R12, -R28.reuse, R12 ;  /* 0x0000000c1c0c7221 */ /* 0x041fe20000010100 */
[----:B------:R-:W-:Y:S02]  /*eec0*/  FMUL.FTZ R11, R11, 1.4426950216293334961 ;  /* 0x3fb8aa3b0b0b7820 */ /* 0x000fe40000410000 */
[----:B------:R-:W0:Y:S01]  /*eed0*/  LDS R24, [R9+0x2800] ;  /* 0x0028000009187984 */ /* 0x000e220000000800 */
[----:B--2---:R-:W-:Y:S01]  /*eee0*/  FADD.FTZ R13, -R28, R13 ;  /* 0x0000000d1c0d7221 */ /* 0x004fe20000010100 */
[----:B------:R-:W-:Y:S02]  /*eef0*/  FMUL.FTZ R12, R12, 1.4426950216293334961 ;  /* 0x3fb8aa3b0c0c7820 */ /* 0x000fe40000410000 */
[----:B------:R-:W2:Y:S01]  /*ef00*/  MUFU.EX2 R11, R11 ;  /* 0x0000000b000b7308 */ /* 0x000ea20000000800 */
[----:B------:R-:W0:Y:S01]  /*ef10*/  LDS R25, [R9+0x2c00] ;  /* 0x002c000009197984 */ /* 0x000e220000000800 */
[C---:B---3--:R-:W-:Y:S01]  /*ef20*/  FADD.FTZ R14, -R28.reuse, R14 ;  /* 0x0000000e1c0e7221 */ /* 0x048fe20000010100 */
[----:B------:R-:W-:Y:S01]  /*ef30*/  FMUL.FTZ R13, R13, 1.4426950216293334961 ;  /* 0x3fb8aa3b0d0d7820 */ /* 0x000fe20000410000 */
[----:B------:R-:W3:Y:S01]  /*ef40*/  MUFU.EX2 R12, R12 ;  /* 0x0000000c000c7308 */ /* 0x000ee20000000800 */
[----:B------:R-:W0:Y:S01]  /*ef50*/  LDS R26, [R9+0x3000] ;  /* 0x00300000091a7984 */ /* 0x000e220000000800 */
[----:B----4-:R-:W-:Y:S01]  /*ef60*/  FADD.FTZ R15, -R28, R15 ;  /* 0x0000000f1c0f7221 */ /* 0x010fe20000010100 */
[----:B------:R-:W-:Y:S01]  /*ef70*/  FMUL.FTZ R14, R14, 1.4426950216293334961 ;  /* 0x3fb8aa3b0e0e7820 */ /* 0x000fe20000410000 */
[C---:B-----5:R-:W-:Y:S01]  /*ef80*/  FADD.FTZ R16, -R28.reuse, R16 ;  /* 0x000000101c107221 */ /* 0x060fe20000010100 */
[----:B------:R-:W4:Y:S01]  /*ef90*/  MUFU.EX2 R13, R13 ;  /* 0x0000000d000d7308 */ /* 0x000f220000000800 */
[----:B------:R-:W5:Y:S01]  /*efa0*/  LDS R27, [R9+0x3400] ;  /* 0x00340000091b7984 */ /* 0x000f620000000800 */
[----:B------:R-:W-:Y:S01]  /*efb0*/  FMUL.FTZ R15, R15, 1.4426950216293334961 ;  /* 0x3fb8aa3b0f0f7820 */ /* 0x000fe20000410000 */
[----:B------:R-:W-:Y:S01]  /*efc0*/  FADD.FTZ R17, -R28, R17 ;  /* 0x000000111c117221 */ /* 0x000fe20000010100 */
[----:B------:R-:W4:Y:S01]  /*efd0*/  MUFU.EX2 R14, R14 ;  /* 0x0000000e000e7308 */ /* 0x000f220000000800 */
[----:B------:R-:W-:Y:S01]  /*efe0*/  FMUL.FTZ R16, R16, 1.4426950216293334961 ;  /* 0x3fb8aa3b10107820 */ /* 0x000fe20000410000 */
[----:B--2---:R-:W-:Y:S01]  /*eff0*/  FADD.FTZ R0, R11, R0 ;  /* 0x000000000b007221 */ /* 0x004fe20000010000 */
[----:B------:R-:W-:Y:S01]  /*f000*/  FADD.FTZ R18, -R28, R18 ;  /* 0x000000121c127221 */ /* 0x000fe20000010100 */
[----:B------:R-:W2:Y:S01]  /*f010*/  MUFU.EX2 R15, R15 ;  /* 0x0000000f000f7308 */ /* 0x000ea20000000800 */
[----:B------:R-:W-:Y:S01]  /*f020*/  FMUL.FTZ R17, R17, 1.4426950216293334961 ;  /* 0x3fb8aa3b11117820 */ /* 0x000fe20000410000 */
[----:B---3--:R-:W-:Y:S01]  /*f030*/  FADD.FTZ R0, R0, R12 ;  /* 0x0000000c00007221 */ /* 0x008fe20000010000 */
[----:B------:R-:W-:Y:S01]  /*f040*/  FADD.FTZ R19, -R28, R19 ;  /* 0x000000131c137221 */ /* 0x000fe20000010100 */
[----:B------:R-:W3:Y:S01]  /*f050*/  MUFU.EX2 R16, R16 ;  /* 0x0000001000107308 */ /* 0x000ee20000000800 */
[----:B------:R-:W-:Y:S01]  /*f060*/  FMUL.FTZ R18, R18, 1.4426950216293334961 ;  /* 0x3fb8aa3b12127820 */ /* 0x000fe20000410000 */
[----:B----4-:R-:W-:Y:S01]  /*f070*/  FADD.FTZ R0, R0, R13 ;  /* 0x0000000d00007221 */ /* 0x010fe20000010000 */
[----:B------:R-:W-:Y:S01]  /*f080*/  FADD.FTZ R20, -R28, R20 ;  /* 0x000000141c147221 */ /* 0x000fe20000010100 */
[----:B------:R-:W4:Y:S01]  /*f090*/  MUFU.EX2 R17, R17 ;  /* 0x0000001100117308 */ /* 0x000f220000000800 */
[----:B------:R-:W-:Y:S01]  /*f0a0*/  FMUL.FTZ R19, R19, 1.4426950216293334961 ;  /* 0x3fb8aa3b13137820 */ /* 0x000fe20000410000 */
[----:B------:R-:W-:Y:S01]  /*f0b0*/  FADD.FTZ R0, R0, R14 ;  /* 0x0000000e00007221 */ /* 0x000fe20000010000 */
[----:B------:R-:W-:Y:S01]  /*f0c0*/  FADD.FTZ R22, -R28, R22 ;  /* 0x000000161c167221 */ /* 0x000fe20000010100 */
[----:B------:R-:W4:Y:S01]  /*f0d0*/  MUFU.EX2 R18, R18 ;  /* 0x0000001200127308 */ /* 0x000f220000000800 */
[----:B------:R-:W-:Y:S01]  /*f0e0*/  FMUL.FTZ R20, R20, 1.4426950216293334961 ;  /* 0x3fb8aa3b14147820 */ /* 0x000fe20000410000 */
[----:B--2---:R-:W-:Y:S01]  /*f0f0*/  FADD.FTZ R0, R0, R15 ;  /* 0x0000000f00007221 */ /* 0x004fe20000010000 */
[----:B-1----:R-:W-:Y:S01]  /*f100*/  FADD.FTZ R23, -R28, R23 ;  /* 0x000000171c177221 */ /* 0x002fe20000010100 */
[----:B------:R-:W1:Y:S01]  /*f110*/  MUFU.EX2 R19, R19 ;  /* 0x0000001300137308 */ /* 0x000e620000000800 */
[----:B------:R-:W-:Y:S01]  /*f120*/  FMUL.FTZ R22, R22, 1.4426950216293334961 ;  /* 0x3fb8aa3b16167820 */ /* 0x000fe20000410000 */
[----:B---3--:R-:W-:Y:S01]  /*f130*/  FADD.FTZ R0, R0, R16 ;  /* 0x0000001000007221 */ /* 0x008fe20000010000 */
[----:B0-----:R-:W-:Y:S01]  /*f140*/  FADD.FTZ R24, -R28, R24 ;  /* 0x000000181c187221 */ /* 0x001fe20000010100 */
[----:B------:R-:W0:Y:S01]  /*f150*/  MUFU.EX2 R20, R20 ;  /* 0x0000001400147308 */ /* 0x000e220000000800 */
[----:B------:R-:W-:Y:S01]  /*f160*/  FMUL.FTZ R23, R23, 1.4426950216293334961 ;  /* 0x3fb8aa3b17177820 */ /* 0x000fe20000410000 */
[----:B----4-:R-:W-:Y:S01]  /*f170*/  FADD.FTZ R0, R0, R17 ;  /* 0x0000001100007221 */ /* 0x010fe20000010000 */
[----:B------:R-:W-:Y:S01]  /*f180*/  FMUL.FTZ R24, R24, 1.4426950216293334961 ;  /* 0x3fb8aa3b18187820 */ /* 0x000fe20000410000 */
[----:B------:R-:W2:Y:S01]  /*f190*/  MUFU.EX2 R22, R22 ;  /* 0x0000001600167308 */ /* 0x000ea20000000800 */
[----:B------:R-:W-:Y:S01]  /*f1a0*/  FADD.FTZ R25, -R28, R25 ;  /* 0x000000191c197221 */ /* 0x000fe20000010100 */
[----:B------:R-:W-:Y:S01]  /*f1b0*/  FADD.FTZ R0, R0, R18 ;  /* 0x0000001200007221 */ /* 0x000fe20000010000 */
[----:B------:R-:W-:Y:S01]  /*f1c0*/  STS [R9+-0x800], R11 ;  /* 0xfff8000b09007388 */ /* 0x000fe20000000800 */
[----:B------:R-:W3:Y:S01]  /*f1d0*/  MUFU.EX2 R23, R23 ;  /* 0x0000001700177308 */ /* 0x000ee20000000800 */
[----:B------:R-:W-:Y:S01]  /*f1e0*/  FADD.FTZ R26, -R28, R26 ;  /* 0x0000001a1c1a7221 */ /* 0x000fe20000010100 */
[----:B------:R-:W-:Y:S01]  /*f1f0*/  FMUL.FTZ R25, R25, 1.4426950216293334961 ;  /* 0x3fb8aa3b19197820 */ /* 0x000fe20000410000 */
[----:B-1----:R-:W-:Y:S01]  /*f200*/  FADD.FTZ R0, R0, R19 ;  /* 0x0000001300007221 */ /* 0x002fe20000010000 */
[----:B------:R-:W1:Y:S01]  /*f210*/  MUFU.EX2 R24, R24 ;  /* 0x0000001800187308 */ /* 0x000e620000000800 */
[----:B-----5:R-:W-:Y:S01]  /*f220*/  FADD.FTZ R27, -R28, R27 ;  /* 0x0000001b1c1b7221 */ /* 0x020fe20000010100 */
[----:B------:R-:W-:Y:S01]  /*f230*/  FMUL.FTZ R26, R26, 1.4426950216293334961 ;  /* 0x3fb8aa3b1a1a7820 */ /* 0x000fe20000410000 */
[----:B0-----:R-:W-:Y:S01]  /*f240*/  FADD.FTZ R0, R0, R20 ;  /* 0x0000001400007221 */ /* 0x001fe20000010000 */
[----:B------:R-:W0:Y:S01]  /*f250*/  MUFU.EX2 R25, R25 ;  /* 0x0000001900197308 */ /* 0x000e220000000800 */
[----:B------:R-:W-:Y:S01]  /*f260*/  FMUL.FTZ R27, R27, 1.4426950216293334961 ;  /* 0x3fb8aa3b1b1b7820 */ /* 0x000fe20000410000 */
[----:B------:R-:W-:Y:S01]  /*f270*/  STS [R9+-0x400], R12 ;  /* 0xfffc000c09007388 */ /* 0x000fe20000000800 */
[----:B--2---:R-:W-:Y:S01]  /*f280*/  FADD.FTZ R0, R0, R22 ;  /* 0x0000001600007221 */ /* 0x004fe20000010000 */
[----:B------:R-:W2:Y:S02]  /*f290*/  MUFU.EX2 R26, R26 ;  /* 0x0000001a001a7308 */ /* 0x000ea40000000800 */
[----:B------:R-:W-:Y:S01]  /*f2a0*/  STS [R9], R13 ;  /* 0x0000000d09007388 */ /* 0x000fe20000000800 */
[----:B---3--:R-:W-:Y:S01]  /*f2b0*/  FADD.FTZ R0, R0, R23 ;  /* 0x0000001700007221 */ /* 0x008fe20000010000 */
[----:B------:R-:W3:Y:S02]  /*f2c0*/  MUFU.EX2 R27, R27 ;  /* 0x0000001b001b7308 */ /* 0x000ee40000000800 */
[----:B------:R-:W-:Y:S01]  /*f2d0*/  STS [R9+0x400], R14 ;  /* 0x0004000e09007388 */ /* 0x000fe20000000800 */
[----:B-1----:R-:W-:-:S03]  /*f2e0*/  FADD.FTZ R0, R0, R24 ;  /* 0x0000001800007221 */ /* 0x002fc60000010000 */
[----:B------:R-:W-:Y:S01]  /*f2f0*/  STS [R9+0x800], R15 ;  /* 0x0008000f09007388 */ /* 0x000fe20000000800 */
[----:B0-----:R-:W-:-:S03]  /*f300*/  FADD.FTZ R0, R0, R25 ;  /* 0x0000001900007221 */ /* 0x001fc60000010000 */
[----:B------:R-:W-:Y:S01]  /*f310*/  STS [R9+0xc00], R16 ;  /* 0x000c001009007388 */ /* 0x000fe20000000800 */
[----:B--2---:R-:W-:-:S03]  /*f320*/  FADD.FTZ R0, R0, R26 ;  /* 0x0000001a00007221 */ /* 0x004fc60000010000 */
[----:B------:R-:W-:Y:S01]  /*f330*/  STS [R9+0x1000], R17 ;  /* 0x0010001109007388 */ /* 0x000fe20000000800 */
[----:B---3--:R-:W-:-:S03]  /*f340*/  FADD.FTZ R0, R0, R27 ;  /* 0x0000001b00007221 */ /* 0x008fc60000010000 */
[----:B------:R-:W-:Y:S04]  /*f350*/  STS [R9+0x1400], R18 ;  /* 0x0014001209007388 */ /* 0x000fe80000000800 */
[----:B------:R-:W-:Y:S04]  /*f360*/  STS [R9+0x1800], R19 ;  /* 0x0018001309007388 */ /* 0x000fe80000000800 */
[----:B------:R-:W-:Y:S04]  /*f370*/  STS [R9+0x1c00], R20 ;  /* 0x001c001409007388 */ /* 0x000fe80000000800 */
[----:B------:R-:W-:Y:S04]  /*f380*/  STS [R9+0x2000], R22 ;  /* 0x0020001609007388 */ /* 0x000fe80000000800 */
[----:B------:R-:W-:Y:S04]  /*f390*/  STS [R9+0x2400], R23 ;  /* 0x0024001709007388 */ /* 0x000fe80000000800 */
[----:B------:R-:W-:Y:S04]  /*f3a0*/  STS [R9+0x2800], R24 ;  /* 0x0028001809007388 */ /* 0x000fe80000000800 */
[----:B------:R-:W-:Y:S04]  /*f3b0*/  STS [R9+0x2c00], R25 ;  /* 0x002c001909007388 */ /* 0x000fe80000000800 */
[----:B------:R-:W-:Y:S04]  /*f3c0*/  STS [R9+0x3000], R26 ;  /* 0x0030001a09007388 */ /* 0x000fe80000000800 */
[----:B------:R0:W-:Y:S02]  /*f3d0*/  STS [R9+0x3400], R27 ;  /* 0x0034001b09007388 */ /* 0x0001e40000000800 */
[----:B0-----:R-:W-:Y:S01]  /*f3e0*/  IADD3 R9, PT, PT, R9, 0x4000, RZ ;  /* 0x0000400009097810 */ /* 0x001fe20007ffe0ff */
[----:B------:R-:W-:Y:S06]  /*f3f0*/  @!P1 BRA `(.L_x_165) ;  /* 0xfffffff800709947 */ /* 0x000fec000383ffff */
.L_x_164:
[----:B------:R-:W-:Y:S05]  /*f400*/  BSYNC.RECONVERGENT B1 ;  /* 0x0000000000017941 */ /* 0x000fea0003800200 */
.L_x_163:
[----:B0-----:R-:W-:Y:S01]  /*f410*/  IADD3 R11, PT, PT, -R8, UR44, RZ ;  /* 0x0000002c080b7c10 */ /* 0x001fe2000fffe1ff */
[----:B------:R-:W-:Y:S03]  /*f420*/  BSSY.RECONVERGENT B1, `(.L_x_166) ;  /* 0x0000036000017945 */ /* 0x000fe60003800200 */
[----:B------:R-:W-:-:S13]  /*f430*/  ISETP.GT.AND P1, PT, R11, 0x400, PT ;  /* 0x000004000b00780c */ /* 0x000fda0003f24270 */
[----:B------:R-:W-:Y:S05]  /*f440*/  @!P1 BRA `(.L_x_167) ;  /* 0x0000000000cc9947 */ /* 0x000fea0003800000 */
[----:B------:R-:W1:Y:S01]  /*f450*/  LDS R11, [R9+-0x800] ;  /* 0xfff80000090b7984 */ /* 0x000e620000000800 */
[----:B------:R-:W-:Y:S01]  /*f460*/  PLOP3.LUT P0, PT, PT, PT, PT, 0x8, 0x80 ;  /* 0x000000000080781c */ /* 0x000fe20003f0e170 */
[----:B------:R-:W-:Y:S02]  /*f470*/  VIADD R8, R8, 0x800 ;  /* 0x0000080008087836 */ /* 0x000fe40000000000 */
[----:B------:R-:W0:Y:S04]  /*f480*/  LDS R12, [R9+-0x400] ;  /* 0xfffc0000090c7984 */ /* 0x000e280000000800 */
[----:B------:R-:W2:Y:S04]  /*f490*/  LDS R13, [R9] ;  /* 0x00000000090d7984 */ /* 0x000ea80000000800 */
[----:B------:R-:W3:Y:S04]  /*f4a0*/  LDS R14, [R9+0x400] ;  /* 0x00040000090e7984 */ /* 0x000ee80000000800 */
[----:B------:R-:W4:Y:S04]  /*f4b0*/  LDS R15, [R9+0x800] ;  /* 0x00080000090f7984 */ /* 0x000f280000000800 */
[----:B------:R-:W5:Y:S04]  /*f4c0*/  LDS R16, [R9+0xc00] ;  /* 0x000c000009107984 */ /* 0x000f680000000800 */
[----:B------:R-:W5:Y:S04]  /*f4d0*/  LDS R17, [R9+0x1000] ;  /* 0x0010000009117984 */ /* 0x000f680000000800 */
[----:B------:R-:W5:Y:S01]  /*f4e0*/  LDS R18, [R9+0x1400] ;  /* 0x0014000009127984 */ /* 0x000f620000000800 */
[C---:B-1----:R-:W-:Y:S01]  /*f4f0*/  FADD.FTZ R11, -R28.reuse, R11 ;  /* 0x0000000b1c0b7221 */ /* 0x042fe20000010100 */
[----:B0-----:R-:W-:-:S03]  /*f500*/  FADD.FTZ R12, -R28, R12 ;  /* 0x0000000c1c0c7221 */ /* 0x001fc60000010100 */
[----:B------:R-:W-:Y:S01]  /*f510*/  FMUL.FTZ R11, R11, 1.4426950216293334961 ;  /* 0x3fb8aa3b0b0b7820 */ /* 0x000fe20000410000 */
[----:B--2---:R-:W-:Y:S01]  /*f520*/  FADD.FTZ R13, -R28, R13 ;  /* 0x0000000d1c0d7221 */ /* 0x004fe20000010100 */
[----:B------:R-:W-:-:S04]  /*f530*/  FMUL.FTZ R12, R12, 1.4426950216293334961 ;  /* 0x3fb8aa3b0c0c7820 */ /* 0x000fc80000410000 */
[----:B------:R-:W0:Y:S01]  /*f540*/  MUFU.EX2 R11, R11 ;  /* 0x0000000b000b7308 */ /* 0x000e220000000800 */
[C---:B---3--:R-:W-:Y:S01]  /*f550*/  FADD.FTZ R14, -R28.reuse, R14 ;  /* 0x0000000e1c0e7221 */ /* 0x048fe20000010100 */
[----:B------:R-:W-:Y:S02]  /*f560*/  FMUL.FTZ R13, R13, 1.4426950216293334961 ;  /* 0x3fb8aa3b0d0d7820 */ /* 0x000fe40000410000 */
[----:B------:R-:W1:Y:S01]  /*f570*/  MUFU.EX2 R12, R12 ;  /* 0x0000000c000c7308 */ /* 0x000e620000000800 */
[----:B----4-:R-:W-:Y:S01]  /*f580*/  FADD.FTZ R15, -R28, R15 ;  /* 0x0000000f1c0f7221 */ /* 0x010fe20000010100 */
[----:B------:R-:W-:Y:S02]  /*f590*/  FMUL.FTZ R14, R14, 1.4426950216293334961 ;  /* 0x3fb8aa3b0e0e7820 */ /* 0x000fe40000410000 */
[----:B------:R-:W2:Y:S01]  /*f5a0*/  MUFU.EX2 R13, R13 ;  /* 0x0000000d000d7308 */ /* 0x000ea20000000800 */
[----:B-----5:R-:W-:Y:S01]  /*f5b0*/  FADD.FTZ R16, -R28, R16 ;  /* 0x000000101c107221 */ /* 0x020fe20000010100 */
[----:B------:R-:W-:-:S02]  /*f5c0*/  FMUL.FTZ R15, R15, 1.4426950216293334961 ;  /* 0x3fb8aa3b0f0f7820 */ /* 0x000fc40000410000 */
[----:B------:R-:W3:Y:S01]  /*f5d0*/  MUFU.EX2 R14, R14 ;  /* 0x0000000e000e7308 */ /* 0x000ee20000000800 */
[----:B------:R-:W-:Y:S01]  /*f5e0*/  FADD.FTZ R17, -R28, R17 ;  /* 0x000000111c117221 */ /* 0x000fe20000010100 */
[----:B------:R-:W-:Y:S01]  /*f5f0*/  FMUL.FTZ R16, R16, 1.4426950216293334961 ;  /* 0x3fb8aa3b10107820 */ /* 0x000fe20000410000 */
[----:B0-----:R-:W-:Y:S01]  /*f600*/  FADD.FTZ R0, R0, R11 ;  /* 0x0000000b00007221 */ /* 0x001fe20000010000 */
[----:B------:R-:W0:Y:S01]  /*f610*/  MUFU.EX2 R15, R15 ;  /* 0x0000000f000f7308 */ /* 0x000e220000000800 */
[----:B------:R-:W-:Y:S01]  /*f620*/  FADD.FTZ R18, -R28, R18 ;  /* 0x000000121c127221 */ /* 0x000fe20000010100 */
[----:B------:R-:W-:Y:S01]  /*f630*/  FMUL.FTZ R17, R17, 1.4426950216293334961 ;  /* 0x3fb8aa3b11117820 */ /* 0x000fe20000410000 */
[----:B-1----:R-:W-:Y:S01]  /*f640*/  FADD.FTZ R0, R0, R12 ;  /* 0x0000000c00007221 */ /* 0x002fe20000010000 */
[----:B------:R-:W1:Y:S01]  /*f650*/  MUFU.EX2 R16, R16 ;  /* 0x0000001000107308 */ /* 0x000e620000000800 */
[----:B------:R-:W-:Y:S01]  /*f660*/  FMUL.FTZ R18, R18, 1.4426950216293334961 ;  /* 0x3fb8aa3b12127820 */ /* 0x000fe20000410000 */
[----:B------:R-:W-:Y:S01]  /*f670*/  STS [R9+-0x800], R11 ;  /* 0xfff8000b09007388 */ /* 0x000fe20000000800 */
[----:B--2---:R-:W-:Y:S01]  /*f680*/  FADD.FTZ R0, R0, R13 ;  /* 0x0000000d00007221 */ /* 0x004fe20000010000 */
[----:B------:R-:W2:Y:S02]  /*f690*/  MUFU.EX2 R17, R17 ;  /* 0x0000001100117308 */ /* 0x000ea40000000800 */
[----:B------:R-:W-:Y:S01]  /*f6a0*/  STS [R9+-0x400], R12 ;  /* 0xfffc000c09007388 */ /* 0x000fe20000000800 */
[----:B---3--:R-:W-:Y:S01]  /*f6b0*/  FADD.FTZ R0, R0, R14 ;  /* 0x0000000e00007221 */ /* 0x008fe20000010000 */
[----:B------:R-:W3:Y:S02]  /*f6c0*/  MUFU.EX2 R18, R18 ;  /* 0x0000001200127308 */ /* 0x000ee40000000800 */
[----:B------:R-:W-:Y:S01]  /*f6d0*/  STS [R9], R13 ;  /* 0x0000000d09007388 */ /* 0x000fe20000000800 */
[----:B0-----:R-:W-:-:S03]  /*f6e0*/  FADD.FTZ R0, R0, R15 ;  /* 0x0000000f00007221 */ /* 0x001fc60000010000 */
[----:B------:R-:W-:Y:S01]  /*f6f0*/  STS [R9+0x400], R14 ;  /* 0x0004000e09007388 */ /* 0x000fe20000000800 */
[----:B-1----:R-:W-:-:S03]  /*f700*/  FADD.FTZ R0, R0, R16 ;  /* 0x0000001000007221 */ /* 0x002fc60000010000 */
[----:B------:R-:W-:Y:S01]  /*f710*/  STS [R9+0x800], R15 ;  /* 0x0008000f09007388 */ /* 0x000fe20000000800 */
[----:B--2---:R-:W-:-:S03]  /*f720*/  FADD.FTZ R0, R0, R17 ;  /* 0x0000001100007221 */ /* 0x004fc60000010000 */
[----:B------:R-:W-:Y:S01]  /*f730*/  STS [R9+0xc00], R16 ;  /* 0x000c001009007388 */ /* 0x000fe20000000800 */
[----:B---3--:R-:W-:-:S03]  /*f740*/  FADD.FTZ R0, R0, R18 ;  /* 0x0000001200007221 */ /* 0x008fc60000010000 */
[----:B------:R-:W-:Y:S04]  /*f750*/  STS [R9+0x1000], R17 ;  /* 0x0010001109007388 */ /* 0x000fe80000000800 */
[----:B------:R0:W-:Y:S02]  /*f760*/  STS [R9+0x1400], R18 ;  /* 0x0014001209007388 */ /* 0x0001e40000000800 */
[----:B0-----:R-:W-:-:S07]  /*f770*/  IADD3 R9, PT, PT, R9, 0x2000, RZ ;  /* 0x0000200009097810 */ /* 0x001fce0007ffe0ff */
.L_x_167:
[----:B------:R-:W-:Y:S05]  /*f780*/  BSYNC.RECONVERGENT B1 ;  /* 0x0000000000017941 */ /* 0x000fea0003800200 */
.L_x_166:
[----:B------:R-:W-:-:S13]  /*f790*/  ISETP.LT.OR P0, PT, R8, UR44, P0 ;  /* 0x0000002c08007c0c */ /* 0x000fda0008701670 */
[----:B------:R-:W-:Y:S05]  /*f7a0*/  @!P0 BRA `(.L_x_158) ;  /* 0x0000000400e08947 */ /* 0x000fea0003800000 */
[----:B------:R-:W1:Y:S04]  /*f7b0*/  LDS R8, [R9+-0x800] ;  /* 0xfff8000009087984 */ /* 0x000e680000000800 */
[----:B------:R-:W0:Y:S04]  /*f7c0*/  LDS R11, [R9+-0x400] ;  /* 0xfffc0000090b7984 */ /* 0x000e280000000800 */
[----:B------:R-:W2:Y:S04]  /*f7d0*/  LDS R12, [R9] ;  /* 0x00000000090c7984 */ /* 0x000ea80000000800 */
[----:B------:R-:W3:Y:S01]  /*f7e0*/  LDS R13, [R9+0x400] ;  /* 0x00040000090d7984 */ /* 0x000ee20000000800 */
[C---:B-1----:R-:W-:Y:S01]  /*f7f0*/  FADD.FTZ R8, -R28.reuse, R8 ;  /* 0x000000081c087221 */ /* 0x042fe20000010100 */
[----:B0-----:R-:W-:-:S03]  /*f800*/  FADD.FTZ R11, -R28, R11 ;  /* 0x0000000b1c0b7221 */ /* 0x001fc60000010100 */
[----:B------:R-:W-:Y:S01]  /*f810*/  FMUL.FTZ R8, R8, 1.4426950216293334961 ;  /* 0x3fb8aa3b08087820 */ /* 0x000fe20000410000 */
[----:B--2---:R-:W-:Y:S01]  /*f820*/  FADD.FTZ R12, -R28, R12 ;  /* 0x0000000c1c0c7221 */ /* 0x004fe20000010100 */
[----:B------:R-:W-:-:S04]  /*f830*/  FMUL.FTZ R11, R11, 1.4426950216293334961 ;  /* 0x3fb8aa3b0b0b7820 */ /* 0x000fc80000410000 */
[----:B------:R-:W0:Y:S01]  /*f840*/  MUFU.EX2 R8, R8 ;  /* 0x0000000800087308 */ /* 0x000e220000000800 */
[----:B---3--:R-:W-:Y:S01]  /*f850*/  FADD.FTZ R13, -R28, R13 ;  /* 0x0000000d1c0d7221 */ /* 0x008fe20000010100 */
[----:B------:R-:W-:Y:S02]  /*f860*/  FMUL.FTZ R12, R12, 1.4426950216293334961 ;  /* 0x3fb8aa3b0c0c7820 */ /* 0x000fe40000410000 */
[----:B------:R-:W1:Y:S01]  /*f870*/  MUFU.EX2 R11, R11 ;  /* 0x0000000b000b7308 */ /* 0x000e620000000800 */
[----:B------:R-:W-:-:S03]  /*f880*/  FMUL.FTZ R13, R13, 1.4426950216293334961 ;  /* 0x3fb8aa3b0d0d7820 */ /* 0x000fc60000410000 */
[----:B------:R-:W2:Y:S04]  /*f890*/  MUFU.EX2 R12, R12 ;  /* 0x0000000c000c7308 */ /* 0x000ea80000000800 */
[----:B------:R-:W3:Y:S01]  /*f8a0*/  MUFU.EX2 R13, R13 ;  /* 0x0000000d000d7308 */ /* 0x000ee20000000800 */
[----:B0-----:R4:W-:Y:S01]  /*f8b0*/  STS [R9+-0x800], R8 ;  /* 0xfff8000809007388 */ /* 0x0019e20000000800 */
[----:B------:R-:W-:-:S03]  /*f8c0*/  FADD.FTZ R0, R0, R8 ;  /* 0x0000000800007221 */ /* 0x000fc60000010000 */
[----:B-1----:R4:W-:Y:S01]  /*f8d0*/  STS [R9+-0x400], R11 ;  /* 0xfffc000b09007388 */ /* 0x0029e20000000800 */
[----:B------:R-:W-:-:S03]  /*f8e0*/  FADD.FTZ R0, R0, R11 ;  /* 0x0000000b00007221 */ /* 0x000fc60000010000 */
[----:B--2---:R4:W-:Y:S01]  /*f8f0*/  STS [R9], R12 ;  /* 0x0000000c09007388 */ /* 0x0049e20000000800 */
[----:B------:R-:W-:-:S03]  /*f900*/  FADD.FTZ R0, R0, R12 ;  /* 0x0000000c00007221 */ /* 0x000fc60000010000 */
[----:B---3--:R4:W-:Y:S01]  /*f910*/  STS [R9+0x400], R13 ;  /* 0x0004000d09007388 */ /* 0x0089e20000000800 */
[----:B------:R-:W-:Y:S01]  /*f920*/  FADD.FTZ R0, R0, R13 ;  /* 0x0000000d00007221 */ /* 0x000fe20000010000 */
[----:B------:R-:W-:Y:S06]  /*f930*/  BRA `(.L_x_158) ;  /* 0x00000004007c7947 */ /* 0x000fec0003800000 */
.L_x_159:
[----:B------:R-:W-:Y:S01]  /*f940*/  IMAD.MOV.U32 R0, RZ, RZ, 0x100 ;  /* 0x00000100ff007424 */ /* 0x000fe200078e00ff */
[----:B0-----:R-:W-:Y:S01]  /*f950*/  LOP3.LUT R11, RZ, R4, RZ, 0x33, !PT ;  /* 0x00000004ff0b7212 */ /* 0x001fe200078e33ff */
[----:B------:R-:W-:Y:S01]  /*f960*/  BSSY.RECONVERGENT B1, `(.L_x_168) ;  /* 0x0000024000017945 */ /* 0x000fe20003800200 */
[----:B------:R-:W-:Y:S02]  /*f970*/  IMAD.MOV.U32 R12, RZ, RZ, R3 ;  /* 0x000000ffff0c7224 */ /* 0x000fe400078e0003 */
[----:B------:R-:W-:-:S04]  /*f980*/  VIADDMNMX R0, R3, R0, UR44, !PT ;  /* 0x0000002c03007e46 */ /* 0x000fc8000f800100 */
[----:B------:R-:W-:-:S04]  /*f990*/  IADD3 R11, PT, PT, R0, -UR12, R11 ;  /* 0x8000000c000b7c10 */ /* 0x000fc8000fffe00b */
[C---:B------:R-:W-:Y:S02]  /*f9a0*/  LOP3.LUT R0, R11.reuse, 0x300, RZ, 0xc0, !PT ;  /* 0x000003000b007812 */ /* 0x040fe400078ec0ff */
[----:B------:R-:W-:Y:S02]  /*f9b0*/  ISETP.GE.U32.AND P0, PT, R11, 0x300, PT ;  /* 0x000003000b00780c */ /* 0x000fe40003f06070 */
[----:B------:R-:W-:Y:S01]  /*f9c0*/  ISETP.NE.AND P1, PT, R0, 0x300, PT ;  /* 0x000003000000780c */ /* 0x000fe20003f25270 */
[----:B------:R-:W-:-:S12]  /*f9d0*/  HFMA2 R0, -RZ, RZ, 0, 0 ;  /* 0x00000000ff007431 */ /* 0x000fd800000001ff */
[----:B------:R-:W-:Y:S05]  /*f9e0*/  @!P1 BRA `(.L_x_169) ;  /* 0x00000000006c9947 */ /* 0x000fea0003800000 */
[----:B------:R-:W-:Y:S02]  /*f9f0*/  IADD3 R13, PT, PT, R13, 0x440, RZ ;  /* 0x000004400d0d7810 */ /* 0x000fe40007ffe0ff */
[----:B------:R-:W-:Y:S02]  /*fa00*/  LEA.HI R0, R11, 0x1, RZ, 0x18 ;  /* 0x000000010b007811 */ /* 0x000fe400078fc0ff */
[----:B------:R-:W-:Y:S02]  /*fa10*/  LEA R13, R14, R13, 0x18 ;  /* 0x0000000d0e0d7211 */ /* 0x000fe400078ec0ff */
[----:B------:R-:W-:Y:S02]  /*fa20*/  IADD3 R16, P1, P2, R21, R8, R3 ;  /* 0x0000000815107210 */ /* 0x000fe40007a3e003 */
[----:B------:R-:W-:Y:S01]  /*fa30*/  LOP3.LUT R8, R0, 0x3, RZ, 0xc0, !PT ;  /* 0x0000000300087812 */ /* 0x000fe200078ec0ff */
[----:B------:R-:W-:Y:S01]  /*fa40*/  IMAD R11, R4, 0x4, R13 ;  /* 0x00000004040b7824 */ /* 0x000fe200078e020d */
[----:B------:R-:W-:Y:S01]  /*fa50*/  IADD3.X R9, PT, PT, R6, R9, RZ, P1, P2 ;  /* 0x0000000906097210 */ /* 0x000fe20000fe44ff */
[----:B------:R-:W-:Y:S01]  /*fa60*/  IMAD.MOV.U32 R0, RZ, RZ, RZ ;  /* 0x000000ffff007224 */ /* 0x000fe200078e00ff */
[----:B------:R-:W-:-:S02]  /*fa70*/  MOV R12, R3 ;  /* 0x00000003000c7202 */ /* 0x000fc40000000f00 */
[----:B------:R-:W-:-:S07]  /*fa80*/  IADD3 R13, PT, PT, -R8, RZ, RZ ;  /* 0x000000ff080d7210 */ /* 0x000fce0007ffe1ff */
.L_x_170:
[----:B------:R-:W-:-:S06]  /*fa90*/  IMAD.MOV.U32 R8, RZ, RZ, R16 ;  /* 0x000000ffff087224 */ /* 0x000fcc00078e0010 */
[----:B------:R0:W2:Y:S01]  /*faa0*/  LDG.E.U8 R8, desc[UR36][R8.64] ;  /* 0x0000002408087981 */ /* 0x0000a2000c1e1100 */
[----:B------:R-:W-:Y:S01]  /*fab0*/  VIADD R13, R13, 0x1 ;  /* 0x000000010d0d7836 */ /* 0x000fe20000000000 */
[----:B------:R-:W-:Y:S02]  /*fac0*/  IADD3 R16, P2, PT, R16, 0x100, RZ ;  /* 0x0000010010107810 */ /* 0x000fe40007f5e0ff */
[----:B------:R-:W-:-:S03]  /*fad0*/  IADD3 R12, PT, PT, R12, 0x100, RZ ;  /* 0x000001000c0c7810 */ /* 0x000fc60007ffe0ff */
[----:B0-----:R-:W-:Y:S01]  /*fae0*/  IMAD.X R9, RZ, RZ, R9, P2 ;  /* 0x000000ffff097224 */ /* 0x001fe200010e0609 */
[----:B--2---:R-:W-:-:S13]  /*faf0*/  ISETP.NE.AND P1, PT, R8, RZ, PT ;  /* 0x000000ff0800720c */ /* 0x004fda0003f25270 */
[----:B------:R-:W1:Y:S02]  /*fb00*/  @!P1 LDS R14, [R11] ;  /* 0x000000000b0e9984 */ /* 0x000e640000000800 */
[----:B-1----:R-:W-:Y:S01]  /*fb10*/  @!P1 FADD.FTZ R15, -R28, R14 ;  /* 0x0000000e1c0f9221 */ /* 0x002fe20000010100 */
[----:B------:R-:W-:-:S03]  /*fb20*/  MOV R14, RZ ;  /* 0x000000ff000e7202 */ /* 0x000fc60000000f00 */
[----:B------:R-:W-:-:S04]  /*fb30*/  @!P1 FMUL.FTZ R15, R15, 1.4426950216293334961 ;  /* 0x3fb8aa3b0f0f9820 */ /* 0x000fc80000410000 */
[----:B------:R-:W0:Y:S01]  /*fb40*/  @!P1 MUFU.EX2 R14, R15 ;  /* 0x0000000f000e9308 */ /* 0x000e220000000800 */
[----:B------:R-:W-:Y:S01]  /*fb50*/  ISETP.NE.AND P1, PT, R13, RZ, PT ;  /* 0x000000ff0d00720c */ /* 0x000fe20003f25270 */
[----:B0-----:R0:W-:Y:S01]  /*fb60*/  STS [R11], R14 ;  /* 0x0000000e0b007388 */ /* 0x0011e20000000800 */
[----:B------:R-:W-:Y:S01]  /*fb70*/  FADD.FTZ R0, R14, R0 ;  /* 0x000000000e007221 */ /* 0x000fe20000010000 */
[----:B0-----:R-:W-:-:S10]  /*fb80*/  IADD3 R11, PT, PT, R11, 0x400, RZ ;  /* 0x000004000b0b7810 */ /* 0x001fd40007ffe0ff */
[----:B------:R-:W-:Y:S05]  /*fb90*/  @P1 BRA `(.L_x_170) ;  /* 0xfffffffc00bc1947 */ /* 0x000fea000383ffff */
.L_x_169:
[----:B------:R-:W-:Y:S05]  /*fba0*/  BSYNC.RECONVERGENT B1 ;  /* 0x0000000000017941 */ /* 0x000fea0003800200 */
.L_x_168:
[----:B------:R-:W-:Y:S05]  /*fbb0*/  @!P0 BRA `(.L_x_158) ;  /* 0x0000000000dc8947 */ /* 0x000fea0003800000 */
[----:B------:R-:W0:Y:S01]  /*fbc0*/  S2R R16, SR_CgaCtaId ;  /* 0x0000000000107919 */ /* 0x000e220000008800 */
[----:B------:R-:W2:Y:S01]  /*fbd0*/  LDCU.64 UR10, c[0x0][0x420] ;  /* 0x00008400ff0a77ac */ /* 0x000ea20008000a00 */
[----:B------:R-:W-:Y:S01]  /*fbe0*/  MOV R8, 0x400 ;  /* 0x0000040000087802 */ /* 0x000fe20000000f00 */
[----:B------:R-:W-:-:S04]  /*fbf0*/  USHF.L.U32 UR4, UR12, 0x2, URZ ;  /* 0x000000020c047899 */ /* 0x000fc800080006ff */
[----:B------:R-:W-:Y:S02]  /*fc00*/  VIADD R9, R8, 0x440 ;  /* 0x0000044008097836 */ /* 0x000fe40000000000 */
[----:B------:R-:W-:Y:S02]  /*fc10*/  LEA R8, R12, -UR4, 0x2 ;  /* 0x800000040c087c11 */ /* 0x000fe4000f8e10ff */
[----:B--2---:R-:W-:-:S04]  /*fc20*/  IADD3 R14, P0, P1, R21, UR10, R12 ;  /* 0x0000000a150e7c10 */ /* 0x004fc8000f91e00c */
[----:B------:R-:W-:Y:S02]  /*fc30*/  IADD3 R14, P2, PT, R14, 0x200, RZ ;  /* 0x000002000e0e7810 */ /* 0x000fe40007f5e0ff */
[----:B0-----:R-:W-:Y:S02]  /*fc40*/  LEA R11, R16, R9, 0x18 ;  /* 0x00000009100b7211 */ /* 0x001fe400078ec0ff */
[----:B------:R-:W-:Y:S02]  /*fc50*/  IADD3.X R9, PT, PT, R6, UR11, RZ, P0, P1 ;  /* 0x0000000b06097c10 */ /* 0x000fe400087e24ff */
[----:B------:R-:W-:Y:S02]  /*fc60*/  IADD3 R11, PT, PT, R8, 0x800, R11 ;  /* 0x00000800080b7810 */ /* 0x000fe40007ffe00b */
[----:B------:R-:W-:-:S07]  /*fc70*/  IADD3.X R9, PT, PT, RZ, R9, RZ, P2, !PT ;  /* 0x00000009ff097210 */ /* 0x000fce00017fe4ff */
.L_x_171:
[----:B------:R-:W-:-:S05]  /*fc80*/  IMAD.MOV.U32 R8, RZ, RZ, R14 ;  /* 0x000000ffff087224 */ /* 0x000fca00078e000e */
[----:B------:R-:W2:Y:S04]  /*fc90*/  LDG.E.U8 R16, desc[UR36][R8.64+-0x200] ;  /* 0xfffe002408107981 */ /* 0x000ea8000c1e1100 */
[----:B------:R-:W3:Y:S04]  /*fca0*/  LDG.E.U8 R13, desc[UR36][R8.64+-0x100] ;  /* 0xffff0024080d7981 */ /* 0x000ee8000c1e1100 */
[----:B------:R-:W4:Y:S04]  /*fcb0*/  LDG.E.U8 R14, desc[UR36][R8.64] ;  /* 0x00000024080e7981 */ /* 0x000f28000c1e1100 */
[----:B------:R-:W5:Y:S01]  /*fcc0*/  LDG.E.U8 R15, desc[UR36][R8.64+0x100] ;  /* 0x00010024080f7981 */ /* 0x000f62000c1e1100 */
[----:B------:R-:W-:Y:S01]  /*fcd0*/  MOV R18, RZ ;  /* 0x000000ff00127202 */ /* 0x000fe20000000f00 */
[----:B------:R-:W-:Y:S01]  /*fce0*/  IMAD.MOV.U32 R20, RZ, RZ, RZ ;  /* 0x000000ffff147224 */ /* 0x000fe200078e00ff */
[----:B------:R-:W-:-:S02]  /*fcf0*/  IADD3 R12, PT, PT, R12, 0x400, RZ ;  /* 0x000004000c0c7810 */ /* 0x000fc40007ffe0ff */
[----:B--2---:R-:W-:Y:S01]  /*fd00*/  ISETP.NE.AND P0, PT, R16, RZ, PT ;  /* 0x000000ff1000720c */ /* 0x004fe20003f05270 */
[----:B------:R-:W-:Y:S01]  /*fd10*/  IMAD.MOV.U32 R16, RZ, RZ, RZ ;  /* 0x000000ffff107224 */ /* 0x000fe200078e00ff */
[----:B---3--:R-:W-:Y:S02]  /*fd20*/  ISETP.NE.AND P1, PT, R13, RZ, PT ;  /* 0x000000ff0d00720c */ /* 0x008fe40003f25270 */
[----:B----4-:R-:W-:Y:S02]  /*fd30*/  ISETP.NE.AND P2, PT, R14, RZ, PT ;  /* 0x000000ff0e00720c */ /* 0x010fe40003f45270 */
[----:B-----5:R-:W-:-:S07]  /*fd40*/  ISETP.NE.AND P3, PT, R15, RZ, PT ;  /* 0x000000ff0f00720c */ /* 0x020fce0003f65270 */
[----:B------:R-:W1:Y:S04]  /*fd50*/  @!P0 LDS R13, [R11+-0x800] ;  /* 0xfff800000b0d8984 */ /* 0x000e680000000800 */
[----:B------:R-:W0:Y:S04]  /*fd60*/  @!P1 LDS R15, [R11+-0x400] ;  /* 0xfffc00000b0f9984 */ /* 0x000e280000000800 */
[----:B------:R-:W2:Y:S04]  /*fd70*/  @!P2 LDS R17, [R11] ;  /* 0x000000000b11a984 */ /* 0x000ea80000000800 */
[----:B------:R-:W3:Y:S01]  /*fd80*/  @!P3 LDS R19, [R11+0x400] ;  /* 0x000400000b13b984 */ /* 0x000ee20000000800 */
[----:B-1----:R-:W-:Y:S01]  /*fd90*/  @!P0 FADD.FTZ R14, -R28, R13 ;  /* 0x0000000d1c0e8221 */ /* 0x002fe20000010100 */
[----:B------:R-:W-:-:S03]  /*fda0*/  HFMA2 R13, -RZ, RZ, 0, 0 ;  /* 0x00000000ff0d7431 */ /* 0x000fc600000001ff */
[----:B------:R-:W-:Y:S01]  /*fdb0*/  @!P0 FMUL.FTZ R14, R14, 1.4426950216293334961 ;  /* 0x3fb8aa3b0e0e8820 */ /* 0x000fe20000410000 */
[----:B0-----:R-:W-:-:S03]  /*fdc0*/  @!P1 FADD.FTZ R15, -R28, R15 ;  /* 0x0000000f1c0f9221 */ /* 0x001fc60000010100 */
[----:B------:R0:W1:Y:S01]  /*fdd0*/  @!P0 MUFU.EX2 R13, R14 ;  /* 0x0000000e000d8308 */ /* 0x0000620000000800 */
[----:B------:R-:W-:Y:S01]  /*fde0*/  @!P1 FMUL.FTZ R15, R15, 1.4426950216293334961 ;  /* 0x3fb8aa3b0f0f9820 */ /* 0x000fe20000410000 */
[----:B--2---:R-:W-:Y:S01]  /*fdf0*/  @!P2 FADD.FTZ R17, -R28, R17 ;  /* 0x000000111c11a221 */ /* 0x004fe20000010100 */
[----:B------:R-:W-:Y:S01]  /*fe00*/  ISETP.GE.AND P0, PT, R12, UR44, PT ;  /* 0x0000002c0c007c0c */ /* 0x000fe2000bf06270 */
[----:B---3--:R-:W-:Y:S01]  /*fe10*/  @!P3 FADD.FTZ R19, -R28, R19 ;  /* 0x000000131c13b221 */ /* 0x008fe20000010100 */
[----:B------:R1:W2:Y:S01]  /*fe20*/  @!P1 MUFU.EX2 R16, R15 ;  /* 0x0000000f00109308 */ /* 0x0002a20000000800 */
[----:B------:R-:W-:Y:S02]  /*fe30*/  @!P2 FMUL.FTZ R17, R17, 1.4426950216293334961 ;  /* 0x3fb8aa3b1111a820 */ /* 0x000fe40000410000 */
[----:B------:R-:W-:Y:S01]  /*fe40*/  @!P3 FMUL.FTZ R19, R19, 1.4426950216293334961 ;  /* 0x3fb8aa3b1313b820 */ /* 0x000fe20000410000 */
[----:B0-----:R-:W-:Y:S01]  /*fe50*/  IADD3 R14, P1, PT, R8, 0x400, RZ ;  /* 0x00000400080e7810 */ /* 0x001fe20007f3e0ff */
[----:B------:R-:W0:Y:S04]  /*fe60*/  @!P2 MUFU.EX2 R18, R17 ;  /* 0x000000110012a308 */ /* 0x000e280000000800 */
[----:B------:R-:W3:Y:S01]  /*fe70*/  @!P3 MUFU.EX2 R20, R19 ;  /* 0x000000130014b308 */ /* 0x000ee20000000800 */
[----:B-1----:R-:W-:Y:S01]  /*fe80*/  FADD.FTZ R15, R13, R0 ;  /* 0x000000000d0f7221 */ /* 0x002fe20000010000 */
[----:B------:R-:W-:Y:S01]  /*fe90*/  STS [R11+-0x800], R13 ;  /* 0xfff8000d0b007388 */ /* 0x000fe20000000800 */
[----:B------:R-:W-:-:S02]  /*fea0*/  IMAD.X R9, RZ, RZ, R9, P1 ;  /* 0x000000ffff097224 */ /* 0x000fc400008e0609 */
[----:B--2---:R-:W-:Y:S01]  /*feb0*/  FADD.FTZ R15, R15, R16 ;  /* 0x000000100f0f7221 */ /* 0x004fe20000010000 */
[----:B------:R-:W-:Y:S03]  /*fec0*/  STS [R11+-0x400], R16 ;  /* 0xfffc00100b007388 */ /* 0x000fe60000000800 */
[----:B0-----:R-:W-:Y:S01]  /*fed0*/  FADD.FTZ R15, R15, R18 ;  /* 0x000000120f0f7221 */ /* 0x001fe20000010000 */
[----:B------:R-:W-:Y:S03]  /*fee0*/  STS [R11], R18 ;  /* 0x000000120b007388 */ /* 0x000fe60000000800 */
[----:B---3--:R-:W-:Y:S01]  /*fef0*/  FADD.FTZ R0, R15, R20 ;  /* 0x000000140f007221 */ /* 0x008fe20000010000 */
[----:B------:R0:W-:Y:S02]  /*ff00*/  STS [R11+0x400], R20 ;  /* 0x000400140b007388 */ /* 0x0001e40000000800 */
[----:B0-----:R-:W-:Y:S01]  /*ff10*/  IADD3 R11, PT, PT, R11, 0x1000, RZ ;  /* 0x000010000b0b7810 */ /* 0x001fe20007ffe0ff */
[----:B------:R-:W-:Y:S06]  /*ff20*/  @!P0 BRA `(.L_x_171) ;  /* 0xfffffffc00548947 */ /* 0x000fec000383ffff */
.L_x_158:
[----:B------:R-:W-:Y:S05]  /*ff30*/  BSYNC.RECONVERGENT B0 ;  /* 0x0000000000007941 */ /* 0x000fea0003800200 */
.L_x_157:
[----:B----4-:R-:W2:Y:S01]  /*ff40*/  SHFL.BFLY PT, R9, R0, 0x10, 0x1f ;  /* 0x0e001f0000097f89 */ /* 0x010ea200000e0000 */
[C---:B------:R-:W-:Y:S01]  /*ff50*/  ISETP.NE.AND P0, PT, R10.reuse, RZ, PT ;  /* 0x000000ff0a00720c */ /* 0x040fe20003f05270 */
[----:B------:R-:W3:Y:S01]  /*ff60*/  LDCU UR4, c[0x0][0x3f4] ;  /* 0x00007e80ff0477ac */ /* 0x000ee20008000800 */
[----:B------:R-:W-:Y:S01]  /*ff70*/  ISETP.GT.U32.AND P1, PT, R10, 0x7, PT ;  /* 0x000000070a00780c */ /* 0x000fe20003f24070 */
[----:B------:R-:W4:Y:S01]  /*ff80*/  S2UR UR13, SR_CTAID.X ;  /* 0x00000000000d79c3 */ /* 0x000f220000002500 */
[----:B------:R-:W5:Y:S01]  /*ff90*/  LDCU.U8 UR11, c[0x0][0x48c] ;  /* 0x00009180ff0b77ac */ /* 0x000f620008000000 */
[----:B---3--:R-:W-:Y:S01]  /*ffa0*/  UIADD3 UR4, UPT, UPT, UR4, 0x4, URZ ;  /* 0x0000000404047890 */ /* 0x008fe2000fffe0ff */
[----:B--2---:R-:W-:-:S03]  /*ffb0*/  FADD.FTZ R9, R9, R0 ;  /* 0x0000000009097221 */ /* 0x004fc60000010000 */
[----:B------:R-:W-:Y:S02]  /*ffc0*/  USHF.R.S32.HI UR5, URZ, 0x1f, UR4 ;  /* 0x0000001fff057899 */ /* 0x000fe40008011404 */
[----:B------:R-:W0:Y:S02]  /*ffd0*/  SHFL.BFLY PT, R8, R9, 0x8, 0x1f ;  /* 0x0d001f0009087f89 */ /* 0x000e2400000e0000 */
[----:B------:R-:W-:-:S03]  /*ffe0*/  ULEA.HI UR5, UR5, UR4, URZ, 0x2 ;  /* 0x0000000405057291 */ /* 0x000fc6000f8f10ff */
[----:B------:R-:W-:Y:S01]  /*fff0*/  UMOV UR4, URZ ;  /* 0x000000ff00047c82 */ /* 0x000fe20008000000 */
[----:B------:R-:W-:-:S04]  /*10000*/  USHF.L.U32 UR5, UR5, 0x2, URZ ;  /* 0x0000000205057899 */ /* 0x000fc800080006ff */
[----:B------:R-:W-:-:S03]  /*10010*/  ULOP3.LUT UR7, UR5, 0xfffffff0, URZ, 0xc0, !UPT ;  /* 0xfffffff005077892 */ /* 0x000fc6000f8ec0ff */
[----:B------:R-:W-:Y:S01]  /*10020*/  UMOV UR5, URZ ;  /* 0x000000ff00057c82 */ /* 0x000fe20008000000 */
[----:B0-----:R-:W-:-:S05]  /*10030*/  FADD.FTZ R11, R9, R8 ;  /* 0x00000008090b7221 */ /* 0x001fca0000010000 */
[----:B------:R-:W0:Y:S02]  /*10040*/  SHFL.BFLY PT, R8, R11, 0x4, 0x1f ;  /* 0x0c801f000b087f89 */ /* 0x000e2400000e0000 */
[----:B0-----:R-:W-:Y:S01]  /*10050*/  FADD.FTZ R12, R11, R8 ;  /* 0x000000080b0c7221 */ /* 0x001fe20000010000 */
[----:B------:R-:W-:-:S04]  /*10060*/  SHF.R.U32.HI R8, RZ, 0x5, R4 ;  /* 0x00000005ff087819 */ /* 0x000fc80000011604 */
[----:B------:R-:W0:Y:S01]  /*10070*/  SHFL.BFLY PT, R13, R12, 0x2, 0x1f ;  /* 0x0c401f000c0d7f89 */ /* 0x000e2200000e0000 */
[----:B------:R-:W-:Y:S02]  /*10080*/  @!P0 IMAD R5, R8, 0x4, R5 ;  /* 0x0000000408058824 */ /* 0x000fe400078e0205 */
[----:B0-----:R-:W-:-:S05]  /*10090*/  FADD.FTZ R13, R12, R13 ;  /* 0x0000000d0c0d7221 */ /* 0x001fca0000010000 */
[----:B------:R-:W0:Y:S02]  /*100a0*/  SHFL.BFLY PT, R14, R13, 0x1, 0x1f ;  /* 0x0c201f000d0e7f89 */ /* 0x000e2400000e0000 */
[----:B0-----:R-:W-:-:S05]  /*100b0*/  FADD.FTZ R14, R13, R14 ;  /* 0x0000000e0d0e7221 */ /* 0x001fca0000010000 */
[----:B------:R-:W-:Y:S01]  /*100c0*/  @!P0 STS [R5+0x20], R14 ;  /* 0x0000200e05008388 */ /* 0x000fe20000000800 */
[----:B------:R-:W-:Y:S01]  /*100d0*/  BAR.SYNC.DEFER_BLOCKING 0x0 ;  /* 0x0000000000007b1d */ /* 0x000fe20000010000 */
[----:B-----5:R-:W-:-:S05]  /*100e0*/  ISETP.NE.AND P0, PT, RZ, UR11, PT ;  /* 0x0000000bff007c0c */ /* 0x020fca000bf05270 */
[----:B------:R-:W0:Y:S01]  /*100f0*/  @!P1 LDS R14, [R7+0x20] ;  /* 0x00002000070e9984 */ /* 0x000e220000000800 */
[----:B------:R-:W-:-:S03]  /*10100*/  ISETP.GE.AND P1, PT, R3, UR44, PT ;  /* 0x0000002c03007c0c */ /* 0x000fc6000bf26270 */
[----:B0-----:R-:W0:Y:S02]  /*10110*/  SHFL.BFLY PT, R9, R14, 0x4, 0x1f ;  /* 0x0c801f000e097f89 */ /* 0x001e2400000e0000 */
[----:B0-----:R-:W-:-:S05]  /*10120*/  FADD.FTZ R9, R9, R14 ;  /* 0x0000000e09097221 */ /* 0x001fca0000010000 */
[----:B------:R-:W0:Y:S02]  /*10130*/  SHFL.BFLY PT, R0, R9, 0x2, 0x1f ;  /* 0x0c401f0009007f89 */ /* 0x000e2400000e0000 */
[----:B0-----:R-:W-:-:S05]  /*10140*/  FADD.FTZ R0, R9, R0 ;  /* 0x0000000009007221 */ /* 0x001fca0000010000 */
[----:B------:R-:W0:Y:S02]  /*10150*/  SHFL.BFLY PT, R11, R0, 0x1, 0x1f ;  /* 0x0c201f00000b7f89 */ /* 0x000e2400000e0000 */
[----:B0-----:R-:W-:-:S06]  /*10160*/  FADD.FTZ R11, R0, R11 ;  /* 0x0000000b000b7221 */ /* 0x001fcc0000010000 */
[----:B------:R-:W0:Y:S02]  /*10170*/  SHFL.IDX PT, R11, R11, RZ, 0x1f ;  /* 0x00001fff0b0b7589 */ /* 0x000e2400000e0000 */
[----:B0-----:R-:W-:-:S04]  /*10180*/  FADD.FTZ R5, R11, 9.9999999747524270788e-07 ;  /* 0x358637bd0b057421 */ /* 0x001fc80000010000 */
[----:B------:R0:W2:Y:S01]  /*10190*/  MUFU.RCP R16, R5 ;  /* 0x0000000500107308 */ /* 0x0000a20000001000 */
[----:B----4-:R-:W-:Y:S05]  /*101a0*/  @!P0 BRA `(.L_x_172) ;  /* 0x0000000000208947 */ /* 0x010fea0003800000 */
[----:B------:R-:W3:Y:S01]  /*101b0*/  LDCU UR5, c[0x0][0x3f8] ;  /* 0x00007f00ff0577ac */ /* 0x000ee20008000800 */
[----:B------:R-:W4:Y:S01]  /*101c0*/  LDCU UR4, c[0x0][0x488] ;  /* 0x00009100ff0477ac */ /* 0x000f220008000800 */
[----:B------:R-:W4:Y:S01]  /*101d0*/  LDCU UR9, c[0x0][0x40c] ;  /* 0x00008180ff0977ac */ /* 0x000f220008000800 */
[----:B------:R-:W5:Y:S01]  /*101e0*/  LDCU UR10, c[0x0][0x3f4] ;  /* 0x00007e80ff0a77ac */ /* 0x000f620008000800 */
[----:B---3--:R-:W-:-:S04]  /*101f0*/  UIMAD UR5, UR8, UR5, UR13 ;  /* 0x00000005080572a4 */ /* 0x008fc8000f8e020d */
[----:B----4-:R-:W-:-:S04]  /*10200*/  UIMAD UR4, UR5, UR4, UR9 ;  /* 0x00000004050472a4 */ /* 0x010fc8000f8e0209 */
[----:B-----5:R-:W-:-:S04]  /*10210*/  UIMAD UR4, UR4, UR10, URZ ;  /* 0x0000000a040472a4 */ /* 0x020fc8000f8e02ff */
[----:B------:R-:W-:-:S12]  /*10220*/  USHF.R.S32.HI UR5, URZ, 0x1f, UR4 ;  /* 0x0000001fff057899 */ /* 0x000fd80008011404 */
.L_x_172:
[----:B------:R-:W-:Y:S04]  /*10230*/  BSSY.RECONVERGENT B0, `(.L_x_173) ;  /* 0x0000063000007945 */ /* 0x000fe80003800200 */
[----:B------:R-:W-:Y:S05]  /*10240*/  @P1 BRA `(.L_x_174) ;  /* 0x0000000400841947 */ /* 0x000fea0003800000 */
[----:B------:R-:W-:Y:S01]  /*10250*/  HFMA2 R0, -RZ, RZ, 0, 1.52587890625e-05 ;  /* 0x00000100ff007431 */ /* 0x000fe200000001ff */
[----:B0-----:R-:W-:Y:S01]  /*10260*/  LOP3.LUT R5, RZ, R4, RZ, 0x33, !PT ;  /* 0x00000004ff057212 */ /* 0x001fe200078e33ff */
[----:B------:R-:W-:Y:S03]  /*10270*/  BSSY.RECONVERGENT B1, `(.L_x_175) ;  /* 0x0000027000017945 */ /* 0x000fe60003800200 */
[----:B------:R-:W-:-:S04]  /*10280*/  VIADDMNMX R0, R3, R0, UR44, !PT ;  /* 0x0000002c03007e46 */ /* 0x000fc8000f800100 */
[----:B------:R-:W-:-:S04]  /*10290*/  IADD3 R0, PT, PT, R0, -UR12, R5 ;  /* 0x8000000c00007c10 */ /* 0x000fc8000fffe005 */
[C---:B------:R-:W-:Y:S02]  /*102a0*/  LOP3.LUT R5, R0.reuse, 0x300, RZ, 0xc0, !PT ;  /* 0x0000030000057812 */ /* 0x040fe400078ec0ff */
[----:B------:R-:W-:Y:S02]  /*102b0*/  ISETP.GE.U32.AND P1, PT, R0, 0x300, PT ;  /* 0x000003000000780c */ /* 0x000fe40003f26070 */
[----:B------:R-:W-:-:S13]  /*102c0*/  ISETP.NE.AND P2, PT, R5, 0x300, PT ;  /* 0x000003000500780c */ /* 0x000fda0003f45270 */
[----:B------:R-:W-:Y:S05]  /*102d0*/  @!P2 BRA `(.L_x_176) ;  /* 0x000000000080a947 */ /* 0x000fea0003800000 */
[----:B------:R-:W0:Y:S01]  /*102e0*/  S2UR UR10, SR_CgaCtaId ;  /* 0x00000000000a79c3 */ /* 0x000e220000008800 */
[----:B------:R-:W3:Y:S01]  /*102f0*/  LDCU.64 UR14, c[0x0][0x480] ;  /* 0x00009000ff0e77ac */ /* 0x000ee20008000a00 */
[----:B------:R-:W-:Y:S02]  /*10300*/  LEA.HI R0, R0, 0x1, RZ, 0x18 ;  /* 0x0000000100007811 */ /* 0x000fe400078fc0ff */
[----:B------:R-:W-:Y:S01]  /*10310*/  IADD3 R13, P2, PT, R3, UR4, RZ ;  /* 0x00000004030d7c10 */ /* 0x000fe2000ff5e0ff */
[----:B------:R-:W-:Y:S02]  /*10320*/  UMOV UR9, 0x400 ;  /* 0x0000040000097882 */ /* 0x000fe40000000000 */
[C---:B------:R-:W-:Y:S01]  /*10330*/  IMAD.SHL.U32 R5, R0.reuse, 0x100, RZ ;  /* 0x0000010000057824 */ /* 0x040fe200078e00ff */
[----:B------:R-:W-:Y:S01]  /*10340*/  UIADD3 UR9, UPT, UPT, UR9, 0x440, URZ ;  /* 0x0000044009097890 */ /* 0x000fe2000fffe0ff */
[----:B------:R-:W-:Y:S02]  /*10350*/  IADD3.X R14, PT, PT, RZ, UR5, RZ, P2, !PT ;  /* 0x00000005ff0e7c10 */ /* 0x000fe400097fe4ff */
[----:B------:R-:W-:-:S02]  /*10360*/  LOP3.LUT R0, R0, 0x3, RZ, 0xc0, !PT ;  /* 0x0000000300007812 */ /* 0x000fc400078ec0ff */
[----:B------:R-:W-:Y:S02]  /*10370*/  LOP3.LUT R10, R5, 0x300, RZ, 0xc0, !PT ;  /* 0x00000300050a7812 */ /* 0x000fe400078ec0ff */
[----:B------:R-:W-:Y:S02]  /*10380*/  LEA R5, R4, UR7, 0x1 ;  /* 0x0000000704057c11 */ /* 0x000fe4000f8e08ff */
[----:B------:R-:W-:Y:S01]  /*10390*/  IADD3 R7, PT, PT, -R0, RZ, RZ ;  /* 0x000000ff00077210 */ /* 0x000fe20007ffe1ff */
[----:B------:R-:W-:Y:S01]  /*103a0*/  IMAD.IADD R3, R3, 0x1, R10 ;  /* 0x0000000103037824 */ /* 0x000fe200078e020a */
[----:B---3--:R-:W-:-:S04]  /*103b0*/  LEA R12, P2, R13, UR14, 0x2 ;  /* 0x0000000e0d0c7c11 */ /* 0x008fc8000f8410ff */
[----:B------:R-:W-:Y:S01]  /*103c0*/  LEA.HI.X R13, R13, UR15, R14, 0x2, P2 ;  /* 0x0000000f0d0d7c11 */ /* 0x000fe200090f140e */
[----:B0-----:R-:W-:-:S06]  /*103d0*/  ULEA UR9, UR10, UR9, 0x18 ;  /* 0x000000090a097291 */ /* 0x001fcc000f8ec0ff */
[----:B------:R-:W-:Y:S01]  /*103e0*/  VIADD R5, R5, UR9 ;  /* 0x0000000905057c36 */ /* 0x000fe20008000000 */
[----:B------:R-:W-:-:S07]  /*103f0*/  LEA R0, R4, UR9, 0x2 ;  /* 0x0000000904007c11 */ /* 0x000fce000f8e10ff */
.L_x_177:
[----:B------:R0:W2:Y:S01]  /*10400*/  LDS R9, [R0] ;  /* 0x0000000000097984 */ /* 0x0000a20000000800 */
[----:B------:R-:W-:Y:S01]  /*10410*/  @P0 MOV R10, R12 ;  /* 0x0000000c000a0202 */ /* 0x000fe20000000f00 */
[----:B------:R-:W-:Y:S01]  /*10420*/  @P0 IMAD.MOV.U32 R11, RZ, RZ, R13 ;  /* 0x000000ffff0b0224 */ /* 0x000fe200078e000d */
[----:B------:R-:W-:Y:S02]  /*10430*/  IADD3 R7, PT, PT, R7, 0x1, RZ ;  /* 0x0000000107077810 */ /* 0x000fe40007ffe0ff */
[----:B------:R-:W-:Y:S02]  /*10440*/  IADD3 R12, P2, PT, R12, 0x400, RZ ;  /* 0x000004000c0c7810 */ /* 0x000fe40007f5e0ff */
[----:B------:R-:W-:Y:S01]  /*10450*/  ISETP.NE.AND P3, PT, R7, RZ, PT ;  /* 0x000000ff0700720c */ /* 0x000fe20003f65270 */
[----:B0-----:R-:W-:Y:S01]  /*10460*/  VIADD R0, R0, 0x400 ;  /* 0x0000040000007836 */ /* 0x001fe20000000000 */
[----:B------:R-:W-:Y:S01]  /*10470*/  IADD3.X R13, PT, PT, RZ, R13, RZ, P2, !PT ;  /* 0x0000000dff0d7210 */ /* 0x000fe200017fe4ff */
[----:B--2---:R-:W-:-:S05]  /*10480*/  FMUL.FTZ R15, R9, R16 ;  /* 0x00000010090f7220 */ /* 0x004fca0000410000 */
[----:B------:R-:W-:Y:S01]  /*10490*/  @P0 STG.E desc[UR36][R10.64], R15 ;  /* 0x0000000f0a000986 */ /* 0x000fe2000c101924 */
[----:B------:R-:W-:-:S05]  /*104a0*/  F2FP.F16.F32.PACK_AB R9, RZ, R15 ;  /* 0x0000000fff09723e */ /* 0x000fca00000000ff */
[----:B------:R0:W-:Y:S02]  /*104b0*/  STS.U16 [R5], R9 ;  /* 0x0000000905007388 */ /* 0x0001e40000000400 */
[----:B0-----:R-:W-:Y:S01]  /*104c0*/  VIADD R5, R5, 0x200 ;  /* 0x0000020005057836 */ /* 0x001fe20000000000 */
[----:B------:R-:W-:Y:S06]  /*104d0*/  @P3 BRA `(.L_x_177) ;  /* 0xfffffffc00c83947 */ /* 0x000fec000383ffff */
.L_x_176:
[----:B------:R-:W-:Y:S05]  /*104e0*/  BSYNC.RECONVERGENT B1 ;  /* 0x0000000000017941 */ /* 0x000fea0003800200 */
.L_x_175:
[----:B------:R-:W-:Y:S05]  /*104f0*/  @!P1 BRA `(.L_x_174) ;  /* 0x0000000000d89947 */ /* 0x000fea0003800000 */
[----:B------:R-:W0:Y:S01]  /*10500*/  S2R R10, SR_CgaCtaId ;  /* 0x00000000000a7919 */ /* 0x000e220000008800 */
[----:B------:R-:W3:Y:S01]  /*10510*/  LDCU.64 UR14, c[0x0][0x480] ;  /* 0x00009000ff0e77ac */ /* 0x000ee20008000a00 */
[----:B------:R-:W-:Y:S02]  /*10520*/  MOV R7, 0x400 ;  /* 0x0000040000077802 */ /* 0x000fe40000000f00 */
[C---:B------:R-:W-:Y:S01]  /*10530*/  IADD3 R11, P2, PT, R3.reuse, UR4, RZ ;  /* 0x00000004030b7c10 */ /* 0x040fe2000ff5e0ff */
[----:B------:R-:W-:Y:S01]  /*10540*/  USHF.L.U32 UR9, UR12, 0x2, URZ ;  /* 0x000000020c097899 */ /* 0x000fe200080006ff */
[----:B------:R-:W-:Y:S01]  /*10550*/  LEA R0, R3, UR7, 0x1 ;  /* 0x0000000703007c11 */ /* 0x000fe2000f8e08ff */
[----:B------:R-:W-:Y:S01]  /*10560*/  VIADD R7, R7, 0x440 ;  /* 0x0000044007077836 */ /* 0x000fe20000000000 */
[----:B------:R-:W-:Y:S01]  /*10570*/  MOV R5, UR12 ;  /* 0x0000000c00057c02 */ /* 0x000fe20008000f00 */
[----:B------:R-:W-:Y:S02]  /*10580*/  UISETP.NE.AND UP0, UPT, UR11, URZ, UPT ;  /* 0x000000ff0b00728c */ /* 0x000fe4000bf05270 */
[----:B------:R-:W-:-:S02]  /*10590*/  ISETP.NE.AND P1, PT, RZ, UR11, PT ;  /* 0x0000000bff007c0c */ /* 0x000fc4000bf25270 */
[----:B------:R-:W-:Y:S01]  /*105a0*/  IMAD R5, R5, -0x2, R0 ;  /* 0xfffffffe05057824 */ /* 0x000fe200078e0200 */
[----:B------:R-:W-:Y:S02]  /*105b0*/  LEA R0, R3, -UR9, 0x2 ;  /* 0x8000000903007c11 */ /* 0x000fe4000f8e10ff */
[----:B------:R-:W-:Y:S02]  /*105c0*/  PLOP3.LUT P0, PT, PT, PT, UP0, 0x80, 0x8 ;  /* 0x000000000008781c */ /* 0x000fe40003f0f008 */
[----:B---3--:R-:W-:Y:S02]  /*105d0*/  LEA R9, P3, R11, UR14, 0x2 ;  /* 0x0000000e0b097c11 */ /* 0x008fe4000f8610ff */
[----:B0-----:R-:W-:Y:S02]  /*105e0*/  LEA R7, R10, R7, 0x18 ;  /* 0x000000070a077211 */ /* 0x001fe400078ec0ff */
[----:B------:R-:W-:Y:S02]  /*105f0*/  IADD3.X R10, PT, PT, RZ, UR5, RZ, P2, !PT ;  /* 0x00000005ff0a7c10 */ /* 0x000fe400097fe4ff */
[----:B------:R-:W-:-:S02]  /*10600*/  IADD3 R9, P2, PT, R9, 0x800, RZ ;  /* 0x0000080009097810 */ /* 0x000fc40007f5e0ff */
[----:B------:R-:W-:Y:S02]  /*10610*/  LEA.HI.X R10, R11, UR15, R10, 0x2, P3 ;  /* 0x0000000f0b0a7c11 */ /* 0x000fe400098f140a */
[--C-:B------:R-:W-:Y:S02]  /*10620*/  IADD3 R0, PT, PT, R0, 0x800, R7.reuse ;  /* 0x0000080000007810 */ /* 0x100fe40007ffe007 */
[----:B------:R-:W-:Y:S01]  /*10630*/  IADD3 R5, PT, PT, R5, 0x400, R7 ;  /* 0x0000040005057810 */ /* 0x000fe20007ffe007 */
[----:B------:R-:W-:-:S07]  /*10640*/  IMAD.X R12, RZ, RZ, R10, P2 ;  /* 0x000000ffff0c7224 */ /* 0x000fce00010e060a */
.L_x_178:
[----:B------:R-:W2:Y:S01]  /*10650*/  LDS R7, [R0+-0x800] ;  /* 0xfff8000000077984 */ /* 0x000ea20000000800 */
[----:B------:R-:W-:-:S04]  /*10660*/  IADD3 R3, PT, PT, R3, 0x400, RZ ;  /* 0x0000040003037810 */ /* 0x000fc80007ffe0ff */
[----:B------:R-:W-:Y:S01]  /*10670*/  ISETP.GE.AND P2, PT, R3, UR44, PT ;  /* 0x0000002c03007c0c */ /* 0x000fe2000bf46270 */
[----:B--2---:R-:W-:-:S05]  /*10680*/  FMUL.FTZ R13, R7, R16 ;  /* 0x00000010070d7220 */ /* 0x004fca0000410000 */
[----:B------:R-:W-:-:S04]  /*10690*/  F2FP.F16.F32.PACK_AB R7, RZ, R13 ;  /* 0x0000000dff07723e */ /* 0x000fc800000000ff */
[----:B------:R-:W-:-:S05]  /*106a0*/  PRMT R10, R7, 0x7610, R10 ;  /* 0x00007610070a7816 */ /* 0x000fca000000000a */
[----:B------:R0:W-:Y:S04]  /*106b0*/  STS.U16 [R5+-0x400], R10 ;  /* 0xfffc000a05007388 */ /* 0x0001e80000000400 */
[----:B------:R-:W2:Y:S01]  /*106c0*/  LDS R7, [R0+-0x400] ;  /* 0xfffc000000077984 */ /* 0x000ea20000000800 */
[----:B0-----:R-:W-:-:S04]  /*106d0*/  MOV R10, R9 ;  /* 0x00000009000a7202 */ /* 0x001fc80000000f00 */
[----:B------:R-:W-:Y:S01]  /*106e0*/  IADD3 R9, P3, PT, R10, 0x1000, RZ ;  /* 0x000010000a097810 */ /* 0x000fe20007f7e0ff */
[----:B--2---:R-:W-:-:S05]  /*106f0*/  FMUL.FTZ R15, R7, R16 ;  /* 0x00000010070f7220 */ /* 0x004fca0000410000 */
[----:B------:R-:W-:-:S04]  /*10700*/  F2FP.F16.F32.PACK_AB R7, RZ, R15 ;  /* 0x0000000fff07723e */ /* 0x000fc800000000ff */
[----:B------:R-:W-:-:S05]  /*10710*/  PRMT R11, R7, 0x7610, R11 ;  /* 0x00007610070b7816 */ /* 0x000fca000000000b */
[----:B------:R0:W-:Y:S04]  /*10720*/  STS.U16 [R5+-0x200], R11 ;  /* 0xfffe000b05007388 */ /* 0x0001e80000000400 */
[----:B------:R-:W2:Y:S01]  /*10730*/  LDS R7, [R0] ;  /* 0x0000000000077984 */ /* 0x000ea20000000800 */
[----:B0-----:R-:W-:-:S04]  /*10740*/  IMAD.MOV.U32 R11, RZ, RZ, R12 ;  /* 0x000000ffff0b7224 */ /* 0x001fc800078e000c */
[----:B------:R-:W-:Y:S01]  /*10750*/  IMAD.X R12, RZ, RZ, R11, P3 ;  /* 0x000000ffff0c7224 */ /* 0x000fe200018e060b */
[----:B------:R-:W-:Y:S01]  /*10760*/  @P0 STG.E desc[UR36][R10.64+-0x800], R13 ;  /* 0xfff8000d0a000986 */ /* 0x000fe2000c101924 */
[----:B------:R-:W-:-:S13]  /*10770*/  PLOP3.LUT P0, PT, P1, PT, PT, 0x80, 0x8 ;  /* 0x000000000008781c */ /* 0x000fda0000f0f070 */
[----:B------:R-:W-:Y:S01]  /*10780*/  @P0 STG.E desc[UR36][R10.64+-0x400], R15 ;  /* 0xfffc000f0a000986 */ /* 0x000fe2000c101924 */
[----:B--2---:R-:W-:-:S05]  /*10790*/  FMUL.FTZ R17, R7, R16 ;  /* 0x0000001007117220 */ /* 0x004fca0000410000 */
[----:B------:R-:W-:Y:S01]  /*107a0*/  F2FP.F16.F32.PACK_AB R7, RZ, R17 ;  /* 0x00000011ff07723e */ /* 0x000fe200000000ff */
[----:B------:R-:W-:Y:S03]  /*107b0*/  @P0 STG.E desc[UR36][R10.64], R17 ;  /* 0x000000110a000986 */ /* 0x000fe6000c101924 */
[----:B------:R-:W-:-:S05]  /*107c0*/  PRMT R14, R7, 0x7610, R14 ;  /* 0x00007610070e7816 */ /* 0x000fca000000000e */
[----:B------:R-:W-:Y:S04]  /*107d0*/  STS.U16 [R5], R14 ;  /* 0x0000000e05007388 */ /* 0x000fe80000000400 */
[----:B------:R0:W2:Y:S02]  /*107e0*/  LDS R7, [R0+0x400] ;  /* 0x0004000000077984 */ /* 0x0000a40000000800 */
[----:B0-----:R-:W-:Y:S01]  /*107f0*/  IADD3 R0, PT, PT, R0, 0x1000, RZ ;  /* 0x0000100000007810 */ /* 0x001fe20007ffe0ff */
[----:B--2---:R-:W-:-:S05]  /*10800*/  FMUL.FTZ R19, R7, R16 ;  /* 0x0000001007137220 */ /* 0x004fca0000410000 */
[----:B------:R-:W-:Y:S01]  /*10810*/  @P0 STG.E desc[UR36][R10.64+0x400], R19 ;  /* 0x000400130a000986 */ /* 0x000fe2000c101924 */
[----:B------:R-:W-:-:S05]  /*10820*/  F2FP.F16.F32.PACK_AB R7, RZ, R19 ;  /* 0x00000013ff07723e */ /* 0x000fca00000000ff */
[----:B------:R0:W-:Y:S02]  /*10830*/  STS.U16 [R5+0x200], R7 ;  /* 0x0002000705007388 */ /* 0x0001e40000000400 */
[----:B0-----:R-:W-:Y:S01]  /*10840*/  VIADD R5, R5, 0x800 ;  /* 0x0000080005057836 */ /* 0x001fe20000000000 */
[----:B------:R-:W-:Y:S06]  /*10850*/  @!P2 BRA `(.L_x_178) ;  /* 0xfffffffc007ca947 */ /* 0x000fec000383ffff */
.L_x_174:
[----:B------:R-:W-:Y:S05]  /*10860*/  BSYNC.RECONVERGENT B0 ;  /* 0x0000000000007941 */ /* 0x000fea0003800200 */
.L_x_173:
[----:B------:R-:W-:Y:S01]  /*10870*/  UIADD3 UR9, UPT, UPT, UR44, -0x1, URZ ;  /* 0xffffffff2c097890 */ /* 0x000fe2000fffe0ff */
[----:B------:R-:W3:Y:S01]  /*10880*/  S2R R22, SR_CgaCtaId ;  /* 0x0000000000167919 */ /* 0x000ee20000008800 */
[----:B------:R-:W4:Y:S01]  /*10890*/  LDCU UR5, c[0x0][0x40c] ;  /* 0x00008180ff0577ac */ /* 0x000f220008000800 */
[C---:B------:R-:W-:Y:S01]  /*108a0*/  SHF.L.U32 R27, R4.reuse, 0x3, RZ ;  /* 0x00000003041b7819 */ /* 0x040fe200000006ff */
[----:B------:R-:W-:Y:S01]  /*108b0*/  BSSY.RECONVERGENT B0, `(.L_x_179) ;  /* 0x000001e000007945 */ /* 0x000fe20003800200 */
[----:B------:R-:W-:Y:S01]  /*108c0*/  MOV R7, 0x400 ;  /* 0x0000040000077802 */ /* 0x000fe20000000f00 */
[----:B------:R-:W-:Y:S01]  /*108d0*/  USHF.R.S32.HI UR4, URZ, 0x1f, UR9 ;  /* 0x0000001fff047899 */ /* 0x000fe20008011409 */
[----:B------:R-:W-:Y:S02]  /*108e0*/  LOP3.LUT R27, R27, 0xf8, RZ, 0xc0, !PT ;  /* 0x000000f81b1b7812 */ /* 0x000fe400078ec0ff */
[----:B------:R-:W-:Y:S02]  /*108f0*/  CS2R R18, SRZ ;  /* 0x0000000000127805 */ /* 0x000fe4000001ff00 */
[----:B------:R-:W-:Y:S01]  /*10900*/  SHF.L.U32 R0, R4, 0x4, RZ ;  /* 0x0000000404007819 */ /* 0x000fe200000006ff */
[----:B------:R-:W-:Y:S01]  /*10910*/  ULEA.HI UR4, UR4, UR9, URZ, 0x3 ;  /* 0x0000000904047291 */ /* 0x000fe2000f8f18ff */
[----:B------:R-:W-:Y:S01]  /*10920*/  VIADD R3, R7, 0x240 ;  /* 0x0000024007037836 */ /* 0x000fe20000000000 */
[----:B--2---:R-:W-:-:S02]  /*10930*/  CS2R R16, SRZ ;  /* 0x0000000000107805 */ /* 0x004fc4000001ff00 */
[----:B------:R-:W-:Y:S01]  /*10940*/  LOP3.LUT R0, R0, 0x1f0, RZ, 0xc0, !PT ;  /* 0x000001f000007812 */ /* 0x000fe200078ec0ff */
[----:B------:R-:W-:-:S04]  /*10950*/  ULOP3.LUT UR4, UR4, 0xfffffff8, URZ, 0xc0, !UPT ;  /* 0xfffffff804047892 */ /* 0x000fc8000f8ec0ff */
[----:B------:R-:W-:Y:S01]  /*10960*/  UIADD3 UR4, UPT, UPT, UR9, -UR4, URZ ;  /* 0x8000000409047290 */ /* 0x000fe2000fffe0ff */
[----:B----4-:R-:W-:-:S05]  /*10970*/  IMAD.U32 R53, RZ, RZ, UR5 ;  /* 0x00000005ff357e24 */ /* 0x010fca000f8e00ff */
[----:B------:R-:W-:-:S04]  /*10980*/  ISETP.NE.AND P0, PT, R8, UR4, PT ;  /* 0x0000000408007c0c */ /* 0x000fc8000bf05270 */
[----:B------:R-:W-:-:S04]  /*10990*/  ISETP.NE.OR P0, PT, R53, RZ, P0 ;  /* 0x000000ff3500720c */ /* 0x000fc80000705670 */
[----:B------:R-:W-:Y:S02]  /*109a0*/  ISETP.GT.U32.OR P0, PT, R27, 0xdf, P0 ;  /* 0x000000df1b00780c */ /* 0x000fe40000704470 */
[----:B---3--:R-:W-:-:S04]  /*109b0*/  LEA R3, R22, R3, 0x18 ;  /* 0x0000000316037211 */ /* 0x008fc800078ec0ff */
[----:B------:R-:W-:-:S07]  /*109c0*/  IADD3 R20, PT, PT, R3, R0, RZ ;  /* 0x0000000003147210 */ /* 0x000fce0007ffe0ff */
[----:B------:R-:W-:Y:S05]  /*109d0*/  @P0 BRA `(.L_x_180) ;  /* 0x00000000002c0947 */ /* 0x000fea0003800000 */
[----:B------:R-:W2:Y:S01]  /*109e0*/  LDCU.64 UR10, c[0x0][0x3b0] ;  /* 0x00007600ff0a77ac */ /* 0x000ea20008000a00 */
[----:B------:R-:W-:Y:S01]  /*109f0*/  IMAD.MOV.U32 R19, RZ, RZ, RZ ;  /* 0x000000ffff137224 */ /* 0x000fe200078e00ff */
[----:B--2---:R-:W-:-:S04]  /*10a00*/  UISETP.NE.U32.AND UP0, UPT, UR10, URZ, UPT ;  /* 0x000000ff0a00728c */ /* 0x004fc8000bf05070 */
[----:B------:R-:W-:-:S09]  /*10a10*/  UISETP.NE.AND.EX UP0, UPT, UR11, URZ, UPT, UP0 ;  /* 0x000000ff0b00728c */ /* 0x000fd2000bf05300 */
[----:B------:R-:W-:Y:S05]  /*10a20*/  BRA.U !UP0, `(.L_x_181) ;  /* 0x0000000108147547 */ /* 0x000fea000b800000 */
[----:B------:R-:W2:Y:S01]  /*10a30*/  S2R R0, SR_CTAID.X ;  /* 0x0000000000007919 */ /* 0x000ea20000002500 */
[----:B------:R-:W3:Y:S01]  /*10a40*/  LDC.64 R16, c[0x0][0x3b0] ;  /* 0x0000ec00ff107b82 */ /* 0x000ee20000000a00 */
[----:B--2---:R-:W-:-:S04]  /*10a50*/  IMAD R3, R0, 0xe0, R27 ;  /* 0x000000e000037824 */ /* 0x004fc800078e021b */
[----:B---3--:R-:W-:-:S06]  /*10a60*/  IMAD.WIDE.U32 R16, R3, 0x2, R16 ;  /* 0x0000000203107825 */ /* 0x008fcc00078e0010 */
[----:B------:R-:W5:Y:S02]  /*10a70*/  LDG.E.128 R16, desc[UR36][R16.64] ;  /* 0x0000002410107981 */ /* 0x000f64000c1e1d00 */
.L_x_181:
[----:B-----5:R2:W-:Y:S02]  /*10a80*/  STS.128 [R20], R16 ;  /* 0x0000001014007388 */ /* 0x0205e40000000c00 */
.L_x_180:
[----:B------:R-:W-:Y:S05]  /*10a90*/  BSYNC.RECONVERGENT B0 ;  /* 0x0000000000007941 */ /* 0x000fea0003800200 */
.L_x_179:
[----:B------:R-:W3:Y:S01]  /*10aa0*/  LDCU UR10, c[0x0][0x3f8] ;  /* 0x00007f00ff0a77ac */ /* 0x000ee20008000800 */
[----:B------:R-:W-:Y:S01]  /*10ab0*/  ISETP.GT.U32.AND P0, PT, R27, 0xdf, PT ;  /* 0x000000df1b00780c */ /* 0x000fe20003f04070 */
[----:B------:R-:W-:Y:S01]  /*10ac0*/  BSSY.RECONVERGENT B0, `(.L_x_182) ;  /* 0x0000214000007945 */ /* 0x000fe20003800200 */
[----:B------:R-:W-:Y:S01]  /*10ad0*/  HFMA2 R0, -RZ, RZ, 0, 0 ;  /* 0x00000000ff007431 */ /* 0x000fe200000001ff */
[----:B------:R-:W4:Y:S01]  /*10ae0*/  LDCU UR18, c[0x0][0x40c] ;  /* 0x00008180ff1277ac */ /* 0x000f220008000800 */
[----:B------:R-:W-:Y:S01]  /*10af0*/  HFMA2 R3, -RZ, RZ, 0, 0 ;  /* 0x00000000ff037431 */ /* 0x000fe200000001ff */
[----:B------:R-:W-:Y:S01]  /*10b00*/  CS2R R12, SRZ ;  /* 0x00000000000c7805 */ /* 0x000fe2000001ff00 */
[----:B------:R-:W-:Y:S01]  /*10b10*/  IMAD.MOV.U32 R14, RZ, RZ, RZ ;  /* 0x000000ffff0e7224 */ /* 0x000fe200078e00ff */
[----:B------:R-:W1:Y:S01]  /*10b20*/  LDCU.64 UR16, c[0x0][0x3c8] ;  /* 0x00007900ff1077ac */ /* 0x000e620008000a00 */
[----:B------:R-:W-:Y:S01]  /*10b30*/  MOV R9, RZ ;  /* 0x000000ff00097202 */ /* 0x000fe20000000f00 */
[----:B0-----:R-:W-:-:S02]  /*10b40*/  IMAD.MOV.U32 R5, RZ, RZ, RZ ;  /* 0x000000ffff057224 */ /* 0x001fc400078e00ff */
[----:B------:R-:W-:Y:S01]  /*10b50*/  IMAD.MOV.U32 R10, RZ, RZ, RZ ;  /* 0x000000ffff0a7224 */ /* 0x000fe200078e00ff */
[----:B---3--:R-:W-:-:S04]  /*10b60*/  UIMAD UR8, UR8, UR10, UR13 ;  /* 0x0000000a080872a4 */ /* 0x008fc8000f8e020d */
[----:B------:R-:W-:Y:S01]  /*10b70*/  UIMAD UR8, UR8, 0xe0, URZ ;  /* 0x000000e0080878a4 */ /* 0x000fe2000f8e02ff */
[----:B------:R-:W-:Y:S06]  /*10b80*/  BAR.SYNC.DEFER_BLOCKING 0x0 ;  /* 0x0000000000007b1d */ /* 0x000fec0000010000 */
[----:B----4-:R-:W-:Y:S05]  /*10b90*/  @P0 BRA `(.L_x_183) ;  /* 0x0000002000180947 */ /* 0x010fea0003800000 */
[----:B------:R-:W0:Y:S01]  /*10ba0*/  LDC R30, c[0x0][0x3f4] ;  /* 0x0000fd00ff1e7b82 */ /* 0x000e220000000800 */
[----:B-1----:R-:W-:Y:S01]  /*10bb0*/  VIADD R28, R8, UR12 ;  /* 0x0000000c081c7c36 */ /* 0x002fe20008000000 */
[----:B------:R-:W-:Y:S01]  /*10bc0*/  IADD3 R7, PT, PT, R7, 0x440, RZ ;  /* 0x0000044007077810 */ /* 0x000fe20007ffe0ff */
[----:B------:R-:W-:Y:S01]  /*10bd0*/  BSSY.RECONVERGENT B1, `(.L_x_184) ;  /* 0x00000c1000017945 */ /* 0x000fe20003800200 */
[----:B------:R-:W-:Y:S02]  /*10be0*/  IMAD.MOV.U32 R0, RZ, RZ, RZ ;  /* 0x000000ffff007224 */ /* 0x000fe400078e00ff */
[----:B------:R-:W-:Y:S02]  /*10bf0*/  LEA R54, R22, R7, 0x18 ;  /* 0x0000000716367211 */ /* 0x000fe400078ec0ff */
[----:B------:R-:W1:Y:S02]  /*10c00*/  LDC.64 R24, c[0x0][0x3c0] ;  /* 0x0000f000ff187b82 */ /* 0x000e640000000a00 */
[----:B------:R-:W-:-:S04]  /*10c10*/  IADD3 R29, PT, PT, R54, UR7, RZ ;  /* 0x00000007361d7c10 */ /* 0x000fc8000fffe0ff */
[----:B------:R-:W-:Y:S02]  /*10c20*/  LEA R36, R8, R29, 0x1 ;  /* 0x0000001d08247211 */ /* 0x000fe400078e08ff */
[C---:B0-----:R-:W-:Y:S01]  /*10c30*/  VIMNMX R26, PT, PT, R30.reuse, UR9, PT ;  /* 0x000000091e1a7c48 */ /* 0x041fe2000bfe0100 */
[C-C-:B------:R-:W-:Y:S02]  /*10c40*/  IMAD R23, R30.reuse, UR8, R27.reuse ;  /* 0x000000081e177c24 */ /* 0x140fe4000f8e021b */
[----:B------:R-:W-:Y:S01]  /*10c50*/  IMAD R7, R30, UR6, R27 ;  /* 0x000000061e077c24 */ /* 0x000fe2000f8e021b */
[----:B------:R-:W-:Y:S01]  /*10c60*/  ISETP.GE.AND P0, PT, R28, R26, PT ;  /* 0x0000001a1c00720c */ /* 0x000fe20003f06270 */
[----:B-1----:R-:W-:-:S04]  /*10c70*/  IMAD.WIDE R22, R23, 0x2, R24 ;  /* 0x0000000217167825 */ /* 0x002fc800078e0218 */
[----:B------:R-:W-:-:S08]  /*10c80*/  IMAD.WIDE R24, R7, 0x2, R24 ;  /* 0x0000000207187825 */ /* 0x000fd000078e0218 */
[----:B------:R-:W-:Y:S05]  /*10c90*/  @P0 BRA `(.L_x_185) ;  /* 0x0000000800d00947 */ /* 0x000fea0003800000 */
[----:B------:R-:W0:Y:S01]  /*10ca0*/  LDC.64 R10, c[0x0][0x458] ;  /* 0x00011600ff0a7b82 */ /* 0x000e220000000a00 */
[----:B------:R-:W-:Y:S01]  /*10cb0*/  UIMAD UR5, UR38, UR10, UR13 ;  /* 0x0000000a260572a4 */ /* 0x000fe2000f8e020d */
[----:B------:R-:W-:Y:S01]  /*10cc0*/  IADD3 R31, PT, PT, R28, 0x8, RZ ;  /* 0x000000081c1f7810 */ /* 0x000fe20007ffe0ff */
[----:B------:R-:W-:Y:S01]  /*10cd0*/  BSSY.RECONVERGENT B2, `(.L_x_186) ;  /* 0x0000046000027945 */ /* 0x000fe20003800200 */
[----:B------:R-:W-:Y:S01]  /*10ce0*/  HFMA2 R5, -RZ, RZ, 0, 0 ;  /* 0x00000000ff057431 */ /* 0x000fe200000001ff */
[----:B------:R-:W-:Y:S02]  /*10cf0*/  MOV R7, R28 ;  /* 0x0000001c00077202 */ /* 0x000fe40000000f00 */
[----:B------:R-:W-:Y:S01]  /*10d00*/  CS2R R12, SRZ ;  /* 0x00000000000c7805 */ /* 0x000fe2000001ff00 */
[----:B------:R-:W-:Y:S01]  /*10d10*/  IMAD.U32 R0, RZ, RZ, UR5 ;  /* 0x00000005ff007e24 */ /* 0x000fe2000f8e00ff */
[----:B------:R-:W-:Y:S01]  /*10d20*/  ULOP3.LUT UR5, URZ, UR12, URZ, 0x33, !UPT ;  /* 0x0000000cff057292 */ /* 0x000fe2000f8e33ff */
[----:B------:R-:W-:Y:S01]  /*10d30*/  VIMNMX R3, PT, PT, R26, R31, !PT ;  /* 0x0000001f1a037248 */ /* 0x000fe20007fe0100 */
[----:B------:R-:W-:Y:S01]  /*10d40*/  IMAD.MOV.U32 R9, RZ, RZ, RZ ;  /* 0x000000ffff097224 */ /* 0x000fe200078e00ff */
[----:B------:R-:W-:Y:S01]  /*10d50*/  MOV R14, RZ ;  /* 0x000000ff000e7202 */ /* 0x000fe20000000f00 */
[----:B------:R-:W-:-:S02]  /*10d60*/  IMAD R33, R0, 0xe0, R27 ;  /* 0x000000e000217824 */ /* 0x000fc400078e021b */
[----:B------:R-:W-:Y:S02]  /*10d70*/  IMAD.MOV.U32 R0, RZ, RZ, RZ ;  /* 0x000000ffff007224 */ /* 0x000fe400078e00ff */
[----:B0-----:R-:W-:-:S04]  /*10d80*/  IMAD.WIDE R32, R33, 0x2, R10 ;  /* 0x0000000221207825 */ /* 0x001fc800078e020a */
[----:B------:R-:W-:Y:S01]  /*10d90*/  IMAD R11, R30, UR10, RZ ;  /* 0x0000000a1e0b7c24 */ /* 0x000fe2000f8e02ff */
[----:B------:R-:W-:Y:S01]  /*10da0*/  IADD3 R30, PT, PT, -R8, UR5, R3 ;  /* 0x00000005081e7c10 */ /* 0x000fe2000fffe103 */
[----:B------:R-:W-:Y:S02]  /*10db0*/  IMAD.MOV.U32 R10, RZ, RZ, RZ ;  /* 0x000000ffff0a7224 */ /* 0x000fe400078e00ff */
[----:B------:R-:W-:Y:S01]  /*10dc0*/  IMAD.MOV.U32 R3, RZ, RZ, RZ ;  /* 0x000000ffff037224 */ /* 0x000fe200078e00ff */
[----:B------:R-:W-:Y:S01]  /*10dd0*/  LOP3.LUT P0, RZ, R30, 0x8, RZ, 0xc0, !PT ;  /* 0x000000081eff7812 */ /* 0x000fe2000780c0ff */
[----:B------:R-:W-:-:S12]  /*10de0*/  IMAD R37, R11, 0xe0, RZ ;  /* 0x000000e00b257824 */ /* 0x000fd800078e02ff */
[----:B------:R-:W-:Y:S05]  /*10df0*/  @P0 BRA `(.L_x_187) ;  /* 0x0000000000cc0947 */ /* 0x000fea0003800000 */
[----:B------:R-:W0:Y:S01]  /*10e00*/  LDCU.64 UR14, c[0x0][0x3c8] ;  /* 0x00007900ff0e77ac */ /* 0x000e220008000a00 */
[----:B------:R-:W-:-:S04]  /*10e10*/  IADD3 R0, P0, PT, R21, R28, RZ ;  /* 0x0000001c15007210 */ /* 0x000fc80007f1e0ff */
[----:B------:R-:W-:Y:S02]  /*10e20*/  IADD3.X R3, PT, PT, RZ, R6, RZ, P0, !PT ;  /* 0x00000006ff037210 */ /* 0x000fe400007fe4ff */
[----:B0-----:R-:W-:-:S04]  /*10e30*/  LEA R12, P0, R0, UR14, 0x2 ;  /* 0x0000000e000c7c11 */ /* 0x001fc8000f8010ff */
[----:B------:R-:W-:Y:S02]  /*10e40*/  LEA.HI.X R13, R0, UR15, R3, 0x2, P0 ;  /* 0x0000000f000d7c11 */ /* 0x000fe400080f1403 */
[----:B------:R-:W0:Y:S04]  /*10e50*/  LDS.U16 R0, [R36] ;  /* 0x0000000024007984 */ /* 0x000e280000000400 */
[----:B------:R-:W3:Y:S01]  /*10e60*/  LDG.E R13, desc[UR36][R12.64] ;  /* 0x000000240c0d7981 */ /* 0x000ee2000c1e1900 */
[----:B------:R-:W-:Y:S01]  /*10e70*/  ISETP.NE.AND P0, PT, R53, RZ, PT ;  /* 0x000000ff3500720c */ /* 0x000fe20003f05270 */
[----:B---3--:R-:W-:-:S04]  /*10e80*/  IMAD R11, R11, R13, R28 ;  /* 0x0000000d0b0b7224 */ /* 0x008fc800078e021c */
[----:B------:R-:W-:-:S04]  /*10e90*/  IMAD R11, R11, 0xe0, RZ ;  /* 0x000000e00b0b7824 */ /* 0x000fc800078e02ff */
[----:B------:R-:W-:-:S05]  /*10ea0*/  IMAD.WIDE R10, R11, 0x2, R24 ;  /* 0x000000020b0a7825 */ /* 0x000fca00078e0218 */
[----:B------:R1:W5:Y:S01]  /*10eb0*/  LDG.E.128 R40, desc[UR36][R10.64] ;  /* 0x000000240a287981 */ /* 0x000362000c1e1d00 */
[----:B0-----:R-:W-:Y:S01]  /*10ec0*/  HADD2.F32 R0, -RZ, R0.H0_H0 ;  /* 0x20000000ff007230 */ /* 0x001fe20000004100 */
[----:B------:R-:W-:Y:S06]  /*10ed0*/  @P0 BRA `(.L_x_188) ;  /* 0x0000000000500947 */ /* 0x000fec0003800000 */
[----:B------:R-:W-:Y:S01]  /*10ee0*/  ISETP.NE.AND P1, PT, R2, RZ, PT ;  /* 0x000000ff0200720c */ /* 0x000fe20003f25270 */
[----:B------:R-:W0:-:S12]  /*10ef0*/  LDS.128 R12, [R20] ;  /* 0x00000000140c7984 */ /* 0x000e180000000c00 */
[----:B------:R-:W-:Y:S01]  /*10f00*/  VOTEU.ANY UP0, P1 ;  /* 0x0000000000ff7886 */ /* 0x000fe20000800100 */
[----:B------:R-:W-:-:S13]  /*10f10*/  PLOP3.LUT P0, PT, PT, PT, UP0, 0x80, 0x8 ;  /* 0x000000000008781c */ /* 0x000fda0003f0f008 */
[----:B------:R-:W3:Y:S01]  /*10f20*/  @P0 LDG.E.128 R44, desc[UR36][R32.64] ;  /* 0x00000024202c0981 */ /* 0x000ee2000c1e1d00 */
[----:B------:R-:W-:Y:S01]  /*10f30*/  PLOP3.LUT P0, PT, PT, PT, UP0, 0x80, 0x8 ;  /* 0x000000000008781c */ /* 0x000fe20003f0f008 */
[----:B-1----:R-:W-:Y:S01]  /*10f40*/  IMAD R11, R28, 0xe0, RZ ;  /* 0x000000e01c0b7824 */ /* 0x002fe200078e02ff */
[----:B------:R-:W-:Y:S02]  /*10f50*/  PLOP3.LUT P1, PT, PT, PT, UP0, 0x80, 0x8 ;  /* 0x000000000008781c */ /* 0x000fe40003f2f008 */
[----:B------:R-:W-:Y:S01]  /*10f60*/  PLOP3.LUT P2, PT, PT, PT, UP0, 0x80, 0x8 ;  /* 0x000000000008781c */ /* 0x000fe20003f4f008 */
[----:B------:R-:W-:Y:S01]  /*10f70*/  IMAD.WIDE.U32 R10, R11, 0x2, R22 ;  /* 0x000000020b0a7825 */ /* 0x000fe200078e0016 */
[----:B------:R-:W-:-:S03]  /*10f80*/  PLOP3.LUT P3, PT, PT, PT, UP0, 0x80, 0x8 ;  /* 0x000000000008781c */ /* 0x000fc60003f6f008 */
[----:B0----5:R-:W-:Y:S02]  /*10f90*/  HFMA2 R40, R40, 1, 1, R12 ;  /* 0x3c003c0028287831 */ /* 0x021fe4000000000c */
[----:B------:R-:W-:Y:S02]  /*10fa0*/  HADD2 R41, R41, R13 ;  /* 0x0000000d29297230 */ /* 0x000fe40000000000 */
[----:B------:R-:W-:Y:S02]  /*10fb0*/  HFMA2 R42, R42, 1, 1, R14 ;  /* 0x3c003c002a2a7831 */ /* 0x000fe4000000000e */
[----:B------:R-:W-:Y:S02]  /*10fc0*/  HADD2 R43, R43, R15 ;  /* 0x0000000f2b2b7230 */ /* 0x000fe40000000000 */
[----:B---3--:R-:W-:Y:S02]  /*10fd0*/  @P0 HMUL2 R40, R40, R44 ;  /* 0x0000002c28280232 */ /* 0x008fe40000000000 */
[----:B------:R-:W-:-:S02]  /*10fe0*/  @P1 HFMA2 R41, R41, R45, -RZ ;  /* 0x0000002d29291231 */ /* 0x000fc400001000ff */
[----:B------:R-:W-:Y:S02]  /*10ff0*/  @P2 HMUL2 R42, R42, R46 ;  /* 0x0000002e2a2a2232 */ /* 0x000fe40000000000 */
[----:B------:R-:W-:-:S05]  /*11000*/  @P3 HFMA2 R43, R43, R47, -RZ ;  /* 0x0000002f2b2b3231 */ /* 0x000fca00001000ff */
[----:B------:R0:W-:Y:S02]  /*11010*/  STG.E.128 desc[UR36][R10.64], R40 ;  /* 0x000000280a007986 */ /* 0x0001e4000c101d24 */
.L_x_188:
[--C-:B-----5:R-:W-:Y:S02]  /*11020*/  HADD2.F32 R35, -RZ, R40.reuse.H0_H0 ;  /* 0x20000028ff237230 */ /* 0x120fe40000004100 */
[----:B------:R-:W-:Y:S02]  /*11030*/  HADD2.F32 R3, -RZ, R40.H1_H1 ;  /* 0x30000028ff037230 */ /* 0x000fe40000004100 */
[--C-:B------:R-:W-:Y:S02]  /*11040*/  HADD2.F32 R5, -RZ, R41.reuse.H0_H0 ;  /* 0x20000029ff057230 */ /* 0x100fe40000004100 */
[C---:B01----:R-:W-:Y:S01]  /*11050*/  FFMA.FTZ R10, R0.reuse, R35, RZ ;  /* 0x00000023000a7223 */ /* 0x043fe200000100ff */
[----:B------:R-:W-:Y:S02]  /*11060*/  HADD2.F32 R7, -RZ, R41.H1_H1 ;  /* 0x30000029ff077230 */ /* 0x000fe40000004100 */
[----:B------:R-:W-:Y:S01]  /*11070*/  FFMA.FTZ R3, R0, R3, RZ ;  /* 0x0000000300037223 */ /* 0x000fe200000100ff */
[----:B------:R-:W-:-:S02]  /*11080*/  HADD2.F32 R9, -RZ, R42.H0_H0 ;  /* 0x2000002aff097230 */ /* 0x000fc40000004100 */
[C---:B------:R-:W-:Y:S01]  /*11090*/  FFMA.FTZ R5, R0.reuse, R5, RZ ;  /* 0x0000000500057223 */ /* 0x040fe200000100ff */
[----:B------:R-:W-:Y:S02]  /*110a0*/  HADD2.F32 R11, -RZ, R42.H1_H1 ;  /* 0x3000002aff0b7230 */ /* 0x000fe40000004100 */
[C---:B------:R-:W-:Y:S01]  /*110b0*/  FFMA.FTZ R12, R0.reuse, R7, RZ ;  /* 0x00000007000c7223 */ /* 0x040fe200000100ff */
[--C-:B------:R-:W-:Y:S02]  /*110c0*/  HADD2.F32 R13, -RZ, R43.reuse.H0_H0 ;  /* 0x2000002bff0d7230 */ /* 0x100fe40000004100 */
[C---:B------:R-:W-:Y:S01]  /*110d0*/  FFMA.FTZ R9, R0.reuse, R9, RZ ;  /* 0x0000000900097223 */ /* 0x040fe200000100ff */
[----:B------:R-:W-:Y:S02]  /*110e0*/  HADD2.F32 R15, -RZ, R43.H1_H1 ;  /* 0x3000002bff0f7230 */ /* 0x000fe40000004100 */
[----:B------:R-:W-:Y:S01]  /*110f0*/  FFMA.FTZ R14, R0, R11, RZ ;  /* 0x0000000b000e7223 */ /* 0x000fe200000100ff */
[----:B------:R-:W-:-:S02]  /*11100*/  IMAD.MOV.U32 R7, RZ, RZ, R31 ;  /* 0x000000ffff077224 */ /* 0x000fc400078e001f */
[C---:B------:R-:W-:Y:S01]  /*11110*/  FFMA.FTZ R13, R0.reuse, R13, RZ ;  /* 0x0000000d000d7223 */ /* 0x040fe200000100ff */
[----:B------:R-:W-:-:S07]  /*11120*/  FFMA.FTZ R0, R0, R15, RZ ;  /* 0x0000000f00007223 */ /* 0x000fce00000100ff */
.L_x_187:
[----:B------:R-:W-:Y:S05]  /*11130*/  BSYNC.RECONVERGENT B2 ;  /* 0x0000000000027941 */ /* 0x000fea0003800200 */
.L_x_186:
[----:B------:R-:W-:-:S13]  /*11140*/  ISETP.GE.U32.AND P0, PT, R30, 0x8, PT ;  /* 0x000000081e00780c */ /* 0x000fda0003f06070 */
[----:B------:R-:W-:Y:S05]  /*11150*/  @!P0 BRA `(.L_x_185) ;  /* 0x0000000400a08947 */ /* 0x000fea0003800000 */
[C---:B------:R-:W-:Y:S01]  /*11160*/  LEA R11, R7.reuse, UR7, 0x1 ;  /* 0x00000007070b7c11 */ /* 0x040fe2000f8e08ff */
[----:B------:R-:W-:Y:S01]  /*11170*/  IMAD R38, R7, 0xe0, RZ ;  /* 0x000000e007267824 */ /* 0x000fe200078e02ff */
[----:B------:R-:W-:Y:S02]  /*11180*/  MOV R30, UR12 ;  /* 0x0000000c001e7c02 */ /* 0x000fe40008000f00 */
[----:B------:R-:W-:-:S03]  /*11190*/  ISETP.NE.AND P0, PT, R53, RZ, PT ;  /* 0x000000ff3500720c */ /* 0x000fc60003f05270 */
[----:B------:R-:W-:-:S05]  /*111a0*/  IMAD R11, R30, -0x2, R11 ;  /* 0xfffffffe1e0b7824 */ /* 0x000fca00078e020b */
[----:B------:R-:W-:-:S07]  /*111b0*/  IADD3 R15, PT, PT, R11, 0x10, R54 ;  /* 0x000000100b0f7810 */ /* 0x000fce0007ffe036 */
.L_x_192:
[----:B------:R-:W-:Y:S02]  /*111c0*/  IADD3 R11, P1, PT, R21, R7, RZ ;  /* 0x00000007150b7210 */ /* 0x000fe40007f3e0ff */
[----:B------:R-:W-:-:S03]  /*111d0*/  ISETP.NE.AND P4, PT, R2, RZ, PT ;  /* 0x000000ff0200720c */ /* 0x000fc60003f85270 */
[----:B------:R-:W-:Y:S01]  /*111e0*/  IMAD.X R30, RZ, RZ, R6, P1 ;  /* 0x000000ffff1e7224 */ /* 0x000fe200008e0606 */
[----:B------:R-:W-:-:S04]  /*111f0*/  LEA R34, P1, R11, UR16, 0x2 ;  /* 0x000000100b227c11 */ /* 0x000fc8000f8210ff */
[----:B------:R-:W-:-:S05]  /*11200*/  LEA.HI.X R35, R11, UR17, R30, 0x2, P1 ;  /* 0x000000110b237c11 */ /* 0x000fca00088f141e */
[----:B------:R-:W3:Y:S02]  /*11210*/  LDG.E R11, desc[UR36][R34.64] ;  /* 0x00000024220b7981 */ /* 0x000ee4000c1e1900 */
[----:B---3--:R-:W-:-:S04]  /*11220*/  IMAD R11, R37, R11, R38 ;  /* 0x0000000b250b7224 */ /* 0x008fc800078e0226 */
[----:B------:R-:W-:-:S05]  /*11230*/  IMAD.WIDE R30, R11, 0x2, R24 ;  /* 0x000000020b1e7825 */ /* 0x000fca00078e0218 */
[----:B------:R0:W5:Y:S01]  /*11240*/  LDG.E.128 R40, desc[UR36][R30.64] ;  /* 0x000000241e287981 */ /* 0x000162000c1e1d00 */
[----:B------:R-:W-:Y:S04]  /*11250*/  BSSY.RECONVERGENT B2, `(.L_x_189) ;  /* 0x0000014000027945 */ /* 0x000fe80003800200 */
[----:B------:R-:W-:Y:S05]  /*11260*/  @P0 BRA `(.L_x_190) ;  /* 0x0000000000480947 */ /* 0x000fea0003800000 */
[----:B------:R-:W-:Y:S01]  /*11270*/  VOTEU.ANY UP0, P4 ;  /* 0x0000000000ff7886 */ /* 0x000fe20002000100 */
[----:B------:R-:W-:Y:S01]  /*11280*/  PLOP3.LUT P0, PT, PT, PT, UP0, 0x80, 0x8 ;  /* 0x000000000008781c */ /* 0x000fe20003f0f008 */
[----:B------:R-:W1:-:S12]  /*11290*/  LDS.128 R44, [R20] ;  /* 0x00000000142c7984 */ /* 0x000e580000000c00 */
[----:B------:R-:W3:Y:S01]  /*112a0*/  @P0 LDG.E.128 R48, desc[UR36][R32.64] ;  /* 0x0000002420300981 */ /* 0x000ee2000c1e1d00 */
[----:B------:R-:W-:Y:S01]  /*112b0*/  PLOP3.LUT P0, PT, PT, PT, UP0, 0x80, 0x8 ;  /* 0x000000000008781c */ /* 0x000fe20003f0f008 */
[----:B0-----:R-:W-:Y:S01]  /*112c0*/  IMAD.WIDE.U32 R30, R38, 0x2, R22 ;  /* 0x00000002261e7825 */ /* 0x001fe200078e0016 */
[----:B------:R-:W-:Y:S02]  /*112d0*/  PLOP3.LUT P1, PT, PT, PT, UP0, 0x80, 0x8 ;  /* 0x000000000008781c */ /* 0x000fe40003f2f008 */
[----:B------:R-:W-:Y:S02]  /*112e0*/  PLOP3.LUT P2, PT, PT, PT, UP0, 0x80, 0x8 ;  /* 0x000000000008781c */ /* 0x000fe40003f4f008 */
[----:B------:R-:W-:Y:S01]  /*112f0*/  PLOP3.LUT P3, PT, PT, PT, UP0, 0x80, 0x8 ;  /* 0x000000000008781c */ /* 0x000fe20003f6f008 */
[----:B-1---5:R-:W-:Y:S02]  /*11300*/  HFMA2 R40, R40, 1, 1, R44 ;  /* 0x3c003c0028287831 */ /* 0x022fe4000000002c */
[----:B------:R-:W-:-:S02]  /*11310*/  HADD2 R41, R41, R45 ;  /* 0x0000002d29297230 */ /* 0x000fc40000000000 */
[----:B------:R-:W-:Y:S02]  /*11320*/  HFMA2 R42, R42, 1, 1, R46 ;  /* 0x3c003c002a2a7831 */ /* 0x000fe4000000002e */
[----:B------:R-:W-:Y:S02]  /*11330*/  HADD2 R43, R43, R47 ;  /* 0x0000002f2b2b7230 */ /* 0x000fe40000000000 */
[----:B---3--:R-:W-:Y:S02]  /*11340*/  @P0 HMUL2 R40, R40, R48 ;  /* 0x0000003028280232 */ /* 0x008fe40000000000 */
[----:B------:R-:W-:Y:S02]  /*11350*/  @P1 HFMA2 R41, R41, R49, -RZ ;  /* 0x0000003129291231 */ /* 0x000fe400001000ff */
[----:B------:R-:W-:Y:S02]  /*11360*/  @P2 HMUL2 R42, R42, R50 ;  /* 0x000000322a2a2232 */ /* 0x000fe40000000000 */
[----:B------:R-:W-:-:S05]  /*11370*/  @P3 HFMA2 R43, R43, R51, -RZ ;  /* 0x000000332b2b3231 */ /* 0x000fca00001000ff */
[----:B------:R1:W-:Y:S02]  /*11380*/  STG.E.128 desc[UR36][R30.64], R40 ;  /* 0x000000281e007986 */ /* 0x0003e4000c101d24 */
.L_x_190:
[----:B------:R-:W-:Y:S05]  /*11390*/  BSYNC.RECONVERGENT B2 ;  /* 0x0000000000027941 */ /* 0x000fea0003800200 */
.L_x_189:
[----:B------:R3:W4:Y:S01]  /*113a0*/  LDG.E R34, desc[UR36][R34.64+0x20] ;  /* 0x0000202422227981 */ /* 0x000722000c1e1900 */
[----:B------:R-:W-:-:S05]  /*113b0*/  IMAD.U32 R53, RZ, RZ, UR18 ;  /* 0x00000012ff357e24 */ /* 0x000fca000f8e00ff */
[----:B------:R-:W-:Y:S01]  /*113c0*/  ISETP.NE.AND P0, PT, R53, RZ, PT ;  /* 0x000000ff3500720c */ /* 0x000fe20003f05270 */
[----:B-----5:R-:W-:Y:S02]  /*113d0*/  HADD2.F32 R39, -RZ, R40.H0_H0 ;  /* 0x20000028ff277230 */ /* 0x020fe40000004100 */
[--C-:B------:R-:W-:Y:S02]  /*113e0*/  HADD2.F32 R44, -RZ, R41.reuse.H0_H0 ;  /* 0x20000029ff2c7230 */ /* 0x100fe40000004100 */
[----:B---3--:R-:W-:Y:S02]  /*113f0*/  HADD2.F32 R35, -RZ, R42.H1_H1 ;  /* 0x3000002aff237230 */ /* 0x008fe40000004100 */
[----:B-1----:R-:W-:Y:S02]  /*11400*/  HADD2.F32 R40, -RZ, R40.H1_H1 ;  /* 0x30000028ff287230 */ /* 0x002fe40000004100 */
[----:B------:R-:W-:Y:S02]  /*11410*/  HADD2.F32 R41, -RZ, R41.H1_H1 ;  /* 0x30000029ff297230 */ /* 0x000fe40000004100 */
[----:B----4-:R-:W-:-:S05]  /*11420*/  IMAD R11, R37, R34, R38 ;  /* 0x00000022250b7224 */ /* 0x010fca00078e0226 */
[----:B------:R-:W-:-:S05]  /*11430*/  IADD3 R11, PT, PT, R11, 0x700, RZ ;  /* 0x000007000b0b7810 */ /* 0x000fca0007ffe0ff */
[----:B0-----:R-:W-:Y:S02]  /*11440*/  IMAD.WIDE R30, R11, 0x2, R24 ;  /* 0x000000020b1e7825 */ /* 0x001fe400078e0218 */
[----:B------:R-:W0:Y:S02]  /*11450*/  LDS.U16 R11, [R15+-0x10] ;  /* 0xfffff0000f0b7984 */ /* 0x000e240000000400 */
[----:B------:R-:W-:Y:S02]  /*11460*/  HADD2.F32 R34, -RZ, R42.H0_H0 ;  /* 0x2000002aff227230 */ /* 0x000fe40000004100 */
[--C-:B------:R-:W-:Y:S01]  /*11470*/  HADD2.F32 R42, -RZ, R43.reuse.H0_H0 ;  /* 0x2000002bff2a7230 */ /* 0x100fe20000004100 */
[----:B------:R1:W5:Y:S01]  /*11480*/  LDG.E.128 R48, desc[UR36][R30.64] ;  /* 0x000000241e307981 */ /* 0x000362000c1e1d00 */
[----:B------:R-:W-:Y:S02]  /*11490*/  HADD2.F32 R43, -RZ, R43.H1_H1 ;  /* 0x3000002bff2b7230 */ /* 0x000fe40000004100 */
[----:B0-----:R-:W-:-:S05]  /*114a0*/  HADD2.F32 R11, -RZ, R11.H0_H0 ;  /* 0x2000000bff0b7230 */ /* 0x001fca0000004100 */
[C---:B------:R-:W-:Y:S01]  /*114b0*/  FFMA.FTZ R39, R11.reuse, R39, R10 ;  /* 0x000000270b277223 */ /* 0x040fe2000001000a */
[C---:B-1----:R-:W-:Y:S01]  /*114c0*/  FFMA.FTZ R30, R11.reuse, R40, R3 ;  /* 0x000000280b1e7223 */ /* 0x042fe20000010003 */
[C---:B------:R-:W-:Y:S01]  /*114d0*/  FFMA.FTZ R44, R11.reuse, R44, R5 ;  /* 0x0000002c0b2c7223 */ /* 0x040fe20000010005 */
[C---:B------:R-:W-:Y:S01]  /*114e0*/  FFMA.FTZ R12, R11.reuse, R41, R12 ;  /* 0x000000290b0c7223 */ /* 0x040fe2000001000c */
[C---:B------:R-:W-:Y:S01]  /*114f0*/  FFMA.FTZ R34, R11.reuse, R34, R9 ;  /* 0x000000220b227223 */ /* 0x040fe20000010009 */
[C---:B------:R-:W-:Y:S01]  /*11500*/  FFMA.FTZ R14, R11.reuse, R35, R14 ;  /* 0x000000230b0e7223 */ /* 0x040fe2000001000e */
[C---:B------:R-:W-:Y:S01]  /*11510*/  FFMA.FTZ R46, R11.reuse, R42, R13 ;  /* 0x0000002a0b2e7223 */ /* 0x040fe2000001000d */
[----:B------:R-:W-:Y:S01]  /*11520*/  FFMA.FTZ R52, R11, R43, R0 ;  /* 0x0000002b0b347223 */ /* 0x000fe20000010000 */
[----:B------:R-:W-:Y:S06]  /*11530*/  @P0 BRA `(.L_x_191) ;  /* 0x00000000004c0947 */ /* 0x000fec0003800000 */
[----:B------:R-:W-:Y:S01]  /*11540*/  VOTEU.ANY UP0, P4 ;  /* 0x0000000000ff7886 */ /* 0x000fe20002000100 */
[----:B------:R-:W-:Y:S01]  /*11550*/  PLOP3.LUT P1, PT, PT, PT, UP0, 0x80, 0x8 ;  /* 0x000000000008781c */ /* 0x000fe20003f2f008 */
[----:B------:R-:W0:-:S12]  /*11560*/  LDS.128 R56, [R20] ;  /* 0x0000000014387984 */ /* 0x000e180000000c00 */
[----:B------:R-:W3:Y:S01]  /*11570*/  @P1 LDG.E.128 R40, desc[UR36][R32.64] ;  /* 0x0000002420281981 */ /* 0x000ee2000c1e1d00 */
[----:B------:R-:W-:Y:S02]  /*11580*/  PLOP3.LUT P1, PT, PT, PT, UP0, 0x80, 0x8 ;  /* 0x000000000008781c */ /* 0x000fe40003f2f008 */
[----:B------:R-:W-:Y:S02]  /*11590*/  PLOP3.LUT P2, PT, PT, PT, UP0, 0x80, 0x8 ;  /* 0x000000000008781c */ /* 0x000fe40003f4f008 */
[----:B------:R-:W-:Y:S02]  /*115a0*/  PLOP3.LUT P3, PT, PT, PT, UP0, 0x80, 0x8 ;  /* 0x000000000008781c */ /* 0x000fe40003f6f008 */
[----:B------:R-:W-:Y:S02]  /*115b0*/  PLOP3.LUT P4, PT, PT, PT, UP0, 0x80, 0x8 ;  /* 0x000000000008781c */ /* 0x000fe40003f8f008 */
[----:B------:R-:W-:-:S05]  /*115c0*/  IADD3 R11, PT, PT, R38, 0x700, RZ ;  /* 0x00000700260b7810 */ /* 0x000fca0007ffe0ff */
[----:B------:R-:W-:-:S04]  /*115d0*/  IMAD.WIDE.U32 R10, R11, 0x2, R22 ;  /* 0x000000020b0a7825 */ /* 0x000fc800078e0016 */
        /* <DEDUP_REMOVED lines=9> */
.L_x_191:
[----:B------:R1:W3:Y:S01]  /*11670*/  LDS.U16 R0, [R15] ;  /* 0x000000000f007984 */ /* 0x0002e20000000400 */
[----:B------:R-:W-:Y:S01]  /*11680*/  VIADD R7, R7, 0x10 ;  /* 0x0000001007077836 */ /* 0x000fe20000000000 */
[----:B------:R-:W-:Y:S01]  /*11690*/  IADD3 R38, PT, PT, R38, 0xe00, RZ ;  /* 0x00000e0026267810 */ /* 0x000fe20007ffe0ff */
[--C-:B-----5:R-:W-:Y:S02]  /*116a0*/  HADD2.F32 R3, -RZ, R48.reuse.H0_H0 ;  /* 0x20000030ff037230 */ /* 0x120fe40000004100 */
[----:B------:R-:W-:Y:S01]  /*116b0*/  HADD2.F32 R5, -RZ, R48.H1_H1 ;  /* 0x30000030ff057230 */ /* 0x000fe20000004100 */
[----:B------:R-:W-:Y:S01]  /*116c0*/  ISETP.GE.AND P1, PT, R7, R26, PT ;  /* 0x0000001a0700720c */ /* 0x000fe20003f26270 */
[--C-:B------:R-:W-:Y:S02]  /*116d0*/  HADD2.F32 R9, -RZ, R49.reuse.H0_H0 ;  /* 0x20000031ff097230 */ /* 0x100fe40000004100 */
[----:B------:R-:W-:Y:S02]  /*116e0*/  HADD2.F32 R13, -RZ, R50.H1_H1 ;  /* 0x30000032ff0d7230 */ /* 0x000fe40000004100 */
[----:B0-----:R-:W-:-:S02]  /*116f0*/  HADD2.F32 R49, -RZ, R49.H1_H1 ;  /* 0x30000031ff317230 */ /* 0x001fc40000004100 */
[----:B------:R-:W-:Y:S02]  /*11700*/  HADD2.F32 R11, -RZ, R50.H0_H0 ;  /* 0x20000032ff0b7230 */ /* 0x000fe40000004100 */
[--C-:B------:R-:W-:Y:S02]  /*11710*/  HADD2.F32 R31, -RZ, R51.reuse.H0_H0 ;  /* 0x20000033ff1f7230 */ /* 0x100fe40000004100 */
[----:B------:R-:W-:Y:S02]  /*11720*/  HADD2.F32 R51, -RZ, R51.H1_H1 ;  /* 0x30000033ff337230 */ /* 0x000fe40000004100 */
[----:B-1----:R-:W-:Y:S02]  /*11730*/  VIADD R15, R15, 0x20 ;  /* 0x000000200f0f7836 */ /* 0x002fe40000000000 */
[----:B---3--:R-:W-:-:S05]  /*11740*/  HADD2.F32 R0, -RZ, R0.H0_H0 ;  /* 0x20000000ff007230 */ /* 0x008fca0000004100 */
[C---:B------:R-:W-:Y:S01]  /*11750*/  FFMA.FTZ R10, R0.reuse, R3, R39 ;  /* 0x00000003000a7223 */ /* 0x040fe20000010027 */
[C---:B------:R-:W-:Y:S01]  /*11760*/  FFMA.FTZ R3, R0.reuse, R5, R30 ;  /* 0x0000000500037223 */ /* 0x040fe2000001001e */
[C---:B------:R-:W-:Y:S01]  /*11770*/  FFMA.FTZ R5, R0.reuse, R9, R44 ;  /* 0x0000000900057223 */ /* 0x040fe2000001002c */
[C---:B------:R-:W-:Y:S01]  /*11780*/  FFMA.FTZ R14, R0.reuse, R13, R14 ;  /* 0x0000000d000e7223 */ /* 0x040fe2000001000e */
[C---:B------:R-:W-:Y:S01]  /*11790*/  FFMA.FTZ R12, R0.reuse, R49, R12 ;  /* 0x00000031000c7223 */ /* 0x040fe2000001000c */
[C---:B------:R-:W-:Y:S01]  /*117a0*/  FFMA.FTZ R9, R0.reuse, R11, R34 ;  /* 0x0000000b00097223 */ /* 0x040fe20000010022 */
[C---:B------:R-:W-:Y:S01]  /*117b0*/  FFMA.FTZ R13, R0.reuse, R31, R46 ;  /* 0x0000001f000d7223 */ /* 0x040fe2000001002e */
[----:B------:R-:W-:Y:S01]  /*117c0*/  FFMA.FTZ R0, R0, R51, R52 ;  /* 0x0000003300007223 */ /* 0x000fe20000010034 */
[----:B------:R-:W-:Y:S06]  /*117d0*/  @!P1 BRA `(.L_x_192) ;  /* 0xfffffff800789947 */ /* 0x000fec000383ffff */
.L_x_185:
[----:B------:R-:W-:Y:S05]  /*117e0*/  BSYNC.RECONVERGENT B1 ;  /* 0x0000000000017941 */ /* 0x000fea0003800200 */
.L_x_184:
[----:B------:R-:W-:Y:S01]  /*117f0*/  ISETP.GE.AND P0, PT, R28, UR9, PT ;  /* 0x000000091c007c0c */ /* 0x000fe2000bf06270 */
[----:B------:R-:W-:-:S12]  /*11800*/  BSSY.RECONVERGENT B1, `(.L_x_193) ;  /* 0x0000107000017945 */ /* 0x000fd80003800200 */
[----:B------:R-:W-:Y:S05]  /*11810*/  @P0 BRA `(.L_x_194) ;  /* 0x0000001000140947 */ /* 0x000fea0003800000 */
[----:B------:R-:W0:Y:S01]  /*11820*/  LDCU UR5, c[0x0][0x3f8] ;  /* 0x00007f00ff0577ac */ /* 0x000e220008000800 */
[----:B------:R-:W1:Y:S01]  /*11830*/  LDC R35, c[0x0][0x3f4] ;  /* 0x0000fd00ff237b82 */ /* 0x000e620000000800 */
[----:B------:R-:W-:Y:S01]  /*11840*/  IADD3 R37, PT, PT, R28, 0x8, RZ ;  /* 0x000000081c257810 */ /* 0x000fe20007ffe0ff */
[----:B------:R-:W-:Y:S01]  /*11850*/  BSSY.RECONVERGENT B2, `(.L_x_195) ;  /* 0x000005a000027945 */ /* 0x000fe20003800200 */
[----:B------:R-:W-:Y:S02]  /*11860*/  ULOP3.LUT UR14, URZ, UR12, URZ, 0x33, !UPT ;  /* 0x0000000cff0e7292 */ /* 0x000fe4000f8e33ff */
[----:B------:R-:W-:-:S03]  /*11870*/  VIMNMX R7, PT, PT, R37, UR9, !PT ;  /* 0x0000000925077c48 */ /* 0x000fc6000ffe0100 */
[----:B------:R-:W3:Y:S01]  /*11880*/  LDC.64 R30, c[0x0][0x458] ;  /* 0x00011600ff1e7b82 */ /* 0x000ee20000000a00 */
[----:B------:R-:W-:-:S04]  /*11890*/  IADD3 R7, PT, PT, -R8, UR14, R7 ;  /* 0x0000000e08077c10 */ /* 0x000fc8000fffe107 */
[----:B------:R-:W-:Y:S01]  /*118a0*/  LOP3.LUT P0, RZ, R7, 0x8, RZ, 0xc0, !PT ;  /* 0x0000000807ff7812 */ /* 0x000fe2000780c0ff */
[----:B0-----:R-:W-:-:S06]  /*118b0*/  UIMAD UR11, UR38, UR5, UR13 ;  /* 0x00000005260b72a4 */ /* 0x001fcc000f8e020d */
[----:B------:R-:W-:Y:S02]  /*118c0*/  IMAD.U32 R26, RZ, RZ, UR11 ;  /* 0x0000000bff1a7e24 */ /* 0x000fe4000f8e00ff */
[----:B-1----:R-:W-:Y:S02]  /*118d0*/  IMAD R44, R35, UR5, RZ ;  /* 0x00000005232c7c24 */ /* 0x002fe4000f8e02ff */
[----:B------:R-:W-:-:S04]  /*118e0*/  IMAD R11, R26, 0xe0, R27 ;  /* 0x000000e01a0b7824 */ /* 0x000fc800078e021b */
[----:B---3--:R-:W-:Y:S01]  /*118f0*/  IMAD.WIDE R30, R11, 0x2, R30 ;  /* 0x000000020b1e7825 */ /* 0x008fe200078e021e */
[----:B------:R-:W-:Y:S01]  /*11900*/  MOV R11, R28 ;  /* 0x0000001c000b7202 */ /* 0x000fe20000000f00 */
[----:B------:R-:W-:Y:S06]  /*11910*/  @P0 BRA `(.L_x_196) ;  /* 0x0000000400340947 */ /* 0x000fec0003800000 */
[----:B------:R-:W-:Y:S01]  /*11920*/  ISETP.GE.AND P0, PT, R28, R35, PT ;  /* 0x000000231c00720c */ /* 0x000fe20003f06270 */
[----:B------:R-:W-:-:S12]  /*11930*/  IMAD.MOV.U32 R11, RZ, RZ, R37 ;  /* 0x000000ffff0b7224 */ /* 0x000fd800078e0025 */
[----:B------:R-:W-:Y:S05]  /*11940*/  @!P0 BRA `(.L_x_196) ;  /* 0x0000000400288947 */ /* 0x000fea0003800000 */
[----:B------:R-:W-:Y:S01]  /*11950*/  IABS R34, R35 ;  /* 0x0000002300227213 */ /* 0x000fe20000000000 */
[----:B------:R-:W0:Y:S01]  /*11960*/  LDCU.64 UR14, c[0x0][0x3c8] ;  /* 0x00007900ff0e77ac */ /* 0x000e220008000a00 */
[----:B------:R-:W-:Y:S01]  /*11970*/  IABS R15, R28 ;  /* 0x0000001c000f7213 */ /* 0x000fe20000000000 */
[----:B------:R-:W1:Y:S01]  /*11980*/  LDS.U16 R36, [R36] ;  /* 0x0000000024247984 */ /* 0x000e620000000400 */
[----:B------:R-:W3:Y:S01]  /*11990*/  I2F.RP R26, R34 ;  /* 0x00000022001a7306 */ /* 0x000ee20000209400 */
[----:B------:R-:W-:Y:S02]  /*119a0*/  ISETP.GE.AND P1, PT, R28, RZ, PT ;  /* 0x000000ff1c00720c */ /* 0x000fe40003f26270 */
[----:B------:R-:W-:-:S05]  /*119b0*/  ISETP.NE.AND P2, PT, R35, RZ, PT ;  /* 0x000000ff2300720c */ /* 0x000fca0003f45270 */
[----:B---3--:R-:W3:Y:S02]  /*119c0*/  MUFU.RCP R26, R26 ;  /* 0x0000001a001a7308 */ /* 0x008ee40000001000 */
[----:B---3--:R-:W-:-:S06]  /*119d0*/  IADD3 R32, PT, PT, R26, 0xffffffe, RZ ;  /* 0x0ffffffe1a207810 */ /* 0x008fcc0007ffe0ff */
[----:B------:R3:W4:Y:S02]  /*119e0*/  F2I.FTZ.U32.TRUNC.NTZ R33, R32 ;  /* 0x0000002000217305 */ /* 0x000724000021f000 */
[----:B---3--:R-:W-:Y:S02]  /*119f0*/  HFMA2 R32, -RZ, RZ, 0, 0 ;  /* 0x00000000ff207431 */ /* 0x008fe400000001ff */
[----:B----4-:R-:W-:-:S04]  /*11a00*/  IMAD.MOV R11, RZ, RZ, -R33 ;  /* 0x000000ffff0b7224 */ /* 0x010fc800078e0a21 */
[----:B------:R-:W-:-:S04]  /*11a10*/  IMAD R11, R11, R34, RZ ;  /* 0x000000220b0b7224 */ /* 0x000fc800078e02ff */
[----:B------:R-:W-:-:S06]  /*11a20*/  IMAD.HI.U32 R38, R33, R11, R32 ;  /* 0x0000000b21267227 */ /* 0x000fcc00078e0020 */
[----:B------:R-:W-:-:S04]  /*11a30*/  IMAD.HI.U32 R11, R38, R15, RZ ;  /* 0x0000000f260b7227 */ /* 0x000fc800078e00ff */
[----:B------:R-:W-:-:S04]  /*11a40*/  IMAD.MOV R26, RZ, RZ, -R11 ;  /* 0x000000ffff1a7224 */ /* 0x000fc800078e0a0b */
[----:B------:R-:W-:-:S05]  /*11a50*/  IMAD R11, R34, R26, R15 ;  /* 0x0000001a220b7224 */ /* 0x000fca00078e020f */
[----:B------:R-:W-:-:S13]  /*11a60*/  ISETP.GT.U32.AND P0, PT, R34, R11, PT ;  /* 0x0000000b2200720c */ /* 0x000fda0003f04070 */
[----:B------:R-:W-:-:S04]  /*11a70*/  @!P0 IADD3 R11, PT, PT, R11, -R34, RZ ;  /* 0x800000220b0b8210 */ /* 0x000fc80007ffe0ff */
[----:B------:R-:W-:-:S13]  /*11a80*/  ISETP.GT.U32.AND P0, PT, R34, R11, PT ;  /* 0x0000000b2200720c */ /* 0x000fda0003f04070 */
[----:B------:R-:W-:-:S05]  /*11a90*/  @!P0 IMAD.IADD R11, R11, 0x1, -R34 ;  /* 0x000000010b0b8824 */ /* 0x000fca00078e0a22 */
[----:B------:R-:W-:Y:S02]  /*11aa0*/  @!P1 IADD3 R11, PT, PT, -R11, RZ, RZ ;  /* 0x000000ff0b0b9210 */ /* 0x000fe40007ffe1ff */
[----:B------:R-:W-:-:S04]  /*11ab0*/  @!P2 LOP3.LUT R11, RZ, R35, RZ, 0x33, !PT ;  /* 0x00000023ff0ba212 */ /* 0x000fc800078e33ff */
[----:B------:R-:W-:-:S05]  /*11ac0*/  IADD3 R15, P0, PT, R21, R11, RZ ;  /* 0x0000000b150f7210 */ /* 0x000fca0007f1e0ff */
[----:B------:R-:W-:Y:S01]  /*11ad0*/  IMAD.X R26, RZ, RZ, R6, P0 ;  /* 0x000000ffff1a7224 */ /* 0x000fe200000e0606 */
[----:B0-----:R-:W-:-:S04]  /*11ae0*/  LEA R34, P0, R15, UR14, 0x2 ;  /* 0x0000000e0f227c11 */ /* 0x001fc8000f8010ff */
[----:B------:R-:W-:-:S05]  /*11af0*/  LEA.HI.X R35, R15, UR15, R26, 0x2, P0 ;  /* 0x0000000f0f237c11 */ /* 0x000fca00080f141a */
[----:B------:R-:W3:Y:S01]  /*11b00*/  LDG.E R34, desc[UR36][R34.64] ;  /* 0x0000002422227981 */ /* 0x000ee2000c1e1900 */
[----:B------:R-:W-:Y:S01]  /*11b10*/  ISETP.NE.AND P0, PT, R53, RZ, PT ;  /* 0x000000ff3500720c */ /* 0x000fe20003f05270 */
[----:B---3--:R-:W-:-:S04]  /*11b20*/  IMAD R11, R44, R34, R11 ;  /* 0x000000222c0b7224 */ /* 0x008fc800078e020b */
[----:B------:R-:W-:-:S04]  /*11b30*/  IMAD R11, R11, 0xe0, RZ ;  /* 0x000000e00b0b7824 */ /* 0x000fc800078e02ff */
[----:B------:R-:W-:-:S05]  /*11b40*/  IMAD.WIDE R32, R11, 0x2, R24 ;  /* 0x000000020b207825 */ /* 0x000fca00078e0218 */
[----:B------:R0:W5:Y:S01]  /*11b50*/  LDG.E.128 R40, desc[UR36][R32.64] ;  /* 0x0000002420287981 */ /* 0x000162000c1e1d00 */
[----:B------:R-:W-:Y:S01]  /*11b60*/  BSSY.RECONVERGENT B3, `(.L_x_197) ;  /* 0x0000017000037945 */ /* 0x000fe20003800200 */
[----:B-1----:R-:W-:-:S03]  /*11b70*/  HADD2.F32 R11, -RZ, R36.H0_H0 ;  /* 0x20000024ff0b7230 */ /* 0x002fc60000004100 */
[----:B------:R-:W-:Y:S05]  /*11b80*/  @P0 BRA `(.L_x_198) ;  /* 0x0000000000500947 */ /* 0x000fea0003800000 */
[----:B------:R-:W-:Y:S01]  /*11b90*/  ISETP.NE.AND P3, PT, R2, RZ, PT ;  /* 0x000000ff0200720c */ /* 0x000fe20003f65270 */
[----:B------:R-:W1:-:S12]  /*11ba0*/  LDS.128 R48, [R20] ;  /* 0x0000000014307984 */ /* 0x000e580000000c00 */
[----:B------:R-:W-:Y:S01]  /*11bb0*/  VOTEU.ANY UP0, P3 ;  /* 0x0000000000ff7886 */ /* 0x000fe20001800100 */
[----:B------:R-:W-:-:S13]  /*11bc0*/  PLOP3.LUT P0, PT, PT, PT, UP0, 0x80, 0x8 ;  /* 0x000000000008781c */ /* 0x000fda0003f0f008 */
[----:B0-----:R-:W3:Y:S01]  /*11bd0*/  @P0 LDG.E.128 R32, desc[UR36][R30.64] ;  /* 0x000000241e200981 */ /* 0x001ee2000c1e1d00 */
[----:B------:R-:W-:Y:S01]  /*11be0*/  PLOP3.LUT P0, PT, PT, PT, UP0, 0x80, 0x8 ;  /* 0x000000000008781c */ /* 0x000fe20003f0f008 */
[----:B------:R-:W-:Y:S01]  /*11bf0*/  IMAD R15, R28, 0xe0, RZ ;  /* 0x000000e01c0f7824 */ /* 0x000fe200078e02ff */
        /* <DEDUP_REMOVED lines=10> */
[----:B------:R-:W-:-:S02]  /*11ca0*/  @P3 HFMA2 R43, R43, R35, -RZ ;  /* 0x000000232b2b3231 */ /* 0x000fc400001000ff */
[----:B------:R-:W-:-:S05]  /*11cb0*/  IMAD.WIDE.U32 R32, R15, 0x2, R22 ;  /* 0x000000020f207825 */ /* 0x000fca00078e0016 */
[----:B------:R1:W-:Y:S02]  /*11cc0*/  STG.E.128 desc[UR36][R32.64], R40 ;  /* 0x0000002820007986 */ /* 0x0003e4000c101d24 */
.L_x_198:
[----:B------:R-:W-:Y:S05]  /*11cd0*/  BSYNC.RECONVERGENT B3 ;  /* 0x0000000000037941 */ /* 0x000fea0003800200 */
.L_x_197:
[--C-:B-----5:R-:W-:Y:S02]  /*11ce0*/  HADD2.F32 R15, -RZ, R40.reuse.H0_H0 ;  /* 0x20000028ff0f7230 */ /* 0x120fe40000004100 */
[----:B------:R-:W-:Y:S02]  /*11cf0*/  HADD2.F32 R26, -RZ, R41.H0_H0 ;  /* 0x20000029ff1a7230 */ /* 0x000fe40000004100 */
[----:B01----:R-:W-:Y:S02]  /*11d00*/  HADD2.F32 R32, -RZ, R43.H0_H0 ;  /* 0x2000002bff207230 */ /* 0x003fe40000004100 */
[C---:B------:R-:W-:Y:S01]  /*11d10*/  FFMA.FTZ R10, R11.reuse, R15, R10 ;  /* 0x0000000f0b0a7223 */ /* 0x040fe2000001000a */
[----:B------:R-:W-:Y:S02]  /*11d20*/  HADD2.F32 R40, -RZ, R40.H1_H1 ;  /* 0x30000028ff287230 */ /* 0x000fe40000004100 */
[----:B------:R-:W-:Y:S01]  /*11d30*/  FFMA.FTZ R5, R11, R26, R5 ;  /* 0x0000001a0b057223 */ /* 0x000fe20000010005 */
[----:B------:R-:W-:-:S02]  /*11d40*/  HADD2.F32 R41, -RZ, R41.H1_H1 ;  /* 0x30000029ff297230 */ /* 0x000fc40000004100 */
[C---:B------:R-:W-:Y:S01]  /*11d50*/  FFMA.FTZ R13, R11.reuse, R32, R13 ;  /* 0x000000200b0d7223 */ /* 0x040fe2000001000d */
[--C-:B------:R-:W-:Y:S02]  /*11d60*/  HADD2.F32 R28, -RZ, R42.reuse.H0_H0 ;  /* 0x2000002aff1c7230 */ /* 0x100fe40000004100 */
[C---:B------:R-:W-:Y:S01]  /*11d70*/  FFMA.FTZ R3, R11.reuse, R40, R3 ;  /* 0x000000280b037223 */ /* 0x040fe20000010003 */
[----:B------:R-:W-:Y:S02]  /*11d80*/  HADD2.F32 R33, -RZ, R42.H1_H1 ;  /* 0x3000002aff217230 */ /* 0x000fe40000004100 */
[C---:B------:R-:W-:Y:S01]  /*11d90*/  FFMA.FTZ R12, R11.reuse, R41, R12 ;  /* 0x000000290b0c7223 */ /* 0x040fe2000001000c */
[----:B------:R-:W-:Y:S02]  /*11da0*/  HADD2.F32 R43, -RZ, R43.H1_H1 ;  /* 0x3000002bff2b7230 */ /* 0x000fe40000004100 */
[C---:B------:R-:W-:Y:S01]  /*11db0*/  FFMA.FTZ R9, R11.reuse, R28, R9 ;  /* 0x0000001c0b097223 */ /* 0x040fe20000010009 */
[----:B------:R-:W-:-:S02]  /*11dc0*/  FFMA.FTZ R14, R11, R33, R14 ;  /* 0x000000210b0e7223 */ /* 0x000fc4000001000e */
[----:B------:R-:W-:Y:S01]  /*11dd0*/  FFMA.FTZ R0, R11, R43, R0 ;  /* 0x0000002b0b007223 */ /* 0x000fe20000010000 */
[----:B------:R-:W-:-:S07]  /*11de0*/  MOV R11, R37 ;  /* 0x00000025000b7202 */ /* 0x000fce0000000f00 */
.L_x_196:
[----:B------:R-:W-:Y:S05]  /*11df0*/  BSYNC.RECONVERGENT B2 ;  /* 0x0000000000027941 */ /* 0x000fea0003800200 */
.L_x_195:
[----:B------:R-:W-:-:S13]  /*11e00*/  ISETP.GE.U32.AND P0, PT, R7, 0x8, PT ;  /* 0x000000080700780c */ /* 0x000fda0003f06070 */
[----:B------:R-:W-:Y:S05]  /*11e10*/  @!P0 BRA `(.L_x_194) ;  /* 0x0000000800948947 */ /* 0x000fea0003800000 */
[C---:B------:R-:W-:Y:S01]  /*11e20*/  LEA R7, R11.reuse, UR7, 0x1 ;  /* 0x000000070b077c11 */ /* 0x040fe2000f8e08ff */
[----:B------:R-:W-:Y:S01]  /*11e30*/  IMAD.U32 R26, RZ, RZ, UR12 ;  /* 0x0000000cff1a7e24 */ /* 0x000fe2000f8e00ff */
[C---:B------:R-:W-:Y:S01]  /*11e40*/  IADD3 R15, PT, PT, R11.reuse, 0x8, RZ ;  /* 0x000000080b0f7810 */ /* 0x040fe20007ffe0ff */
[----:B------:R-:W-:Y:S02]  /*11e50*/  IMAD R11, R11, 0xe0, RZ ;  /* 0x000000e00b0b7824 */ /* 0x000fe400078e02ff */
[----:B------:R-:W-:-:S05]  /*11e60*/  IMAD R7, R26, -0x2, R7 ;  /* 0xfffffffe1a077824 */ /* 0x000fca00078e0207 */
[----:B------:R-:W-:-:S07]  /*11e70*/  IADD3 R7, PT, PT, R7, 0x10, R54 ;  /* 0x0000001007077810 */ /* 0x000fce0007ffe036 */
.L_x_205:
[----:B------:R-:W0:Y:S01]  /*11e80*/  LDC R46, c[0x0][0x3f4] ;  /* 0x0000fd00ff2e7b82 */ /* 0x000e220000000800 */
[----:B------:R-:W-:Y:S01]  /*11e90*/  VIADD R34, R15, 0xfffffff8 ;  /* 0xfffffff80f227836 */ /* 0x000fe20000000000 */
[----:B------:R-:W-:Y:S04]  /*11ea0*/  BSSY.RECONVERGENT B2, `(.L_x_199) ;  /* 0x000004a000027945 */ /* 0x000fe80003800200 */
[----:B0-----:R-:W-:-:S13]  /*11eb0*/  ISETP.GE.AND P0, PT, R34, R46, PT ;  /* 0x0000002e2200720c */ /* 0x001fda0003f06270 */
[----:B------:R-:W-:Y:S05]  /*11ec0*/  @!P0 BRA `(.L_x_200) ;  /* 0x00000004001c8947 */ /* 0x000fea0003800000 */
[----:B------:R-:W-:Y:S01]  /*11ed0*/  IABS R35, R46 ;  /* 0x0000002e00237213 */ /* 0x000fe20000000000 */
[----:B------:R-:W0:Y:S01]  /*11ee0*/  LDCU.64 UR14, c[0x0][0x3c8] ;  /* 0x00007900ff0e77ac */ /* 0x000e220008000a00 */
[----:B------:R-:W-:Y:S02]  /*11ef0*/  IABS R28, R34 ;  /* 0x00000022001c7213 */ /* 0x000fe40000000000 */
[----:B------:R-:W1:Y:S01]  /*11f00*/  I2F.RP R36, R35 ;  /* 0x0000002300247306 */ /* 0x000e620000209400 */
[----:B------:R-:W-:Y:S01]  /*11f10*/  ISETP.GE.AND P1, PT, R34, RZ, PT ;  /* 0x000000ff2200720c */ /* 0x000fe20003f26270 */
[----:B------:R-:W3:Y:S01]  /*11f20*/  LDCU UR5, c[0x0][0x40c] ;  /* 0x00008180ff0577ac */ /* 0x000ee20008000800 */
[----:B------:R-:W-:-:S05]  /*11f30*/  ISETP.NE.AND P2, PT, R46, RZ, PT ;  /* 0x000000ff2e00720c */ /* 0x000fca0003f45270 */
[----:B-1----:R-:W1:Y:S02]  /*11f40*/  MUFU.RCP R36, R36 ;  /* 0x0000002400247308 */ /* 0x002e640000001000 */
[----:B-1----:R-:W-:-:S06]  /*11f50*/  IADD3 R32, PT, PT, R36, 0xffffffe, RZ ;  /* 0x0ffffffe24207810 */ /* 0x002fcc0007ffe0ff */
[----:B------:R1:W4:Y:S02]  /*11f60*/  F2I.FTZ.U32.TRUNC.NTZ R33, R32 ;  /* 0x0000002000217305 */ /* 0x000324000021f000 */
[----:B-1----:R-:W-:Y:S02]  /*11f70*/  HFMA2 R32, -RZ, RZ, 0, 0 ;  /* 0x00000000ff207431 */ /* 0x002fe400000001ff */
        /* <DEDUP_REMOVED lines=15> */
[----:B------:R-:W-:-:S06]  /*12070*/  LEA.HI.X R35, R28, UR15, R33, 0x2, P0 ;  /* 0x0000000f1c237c11 */ /* 0x000fcc00080f1421 */
[----:B------:R-:W4:Y:S01]  /*12080*/  LDG.E R35, desc[UR36][R34.64] ;  /* 0x0000002422237981 */ /* 0x000f22000c1e1900 */
[----:B---3--:R-:W-:Y:S01]  /*12090*/  UISETP.NE.AND UP0, UPT, UR5, URZ, UPT ;  /* 0x000000ff0500728c */ /* 0x008fe2000bf05270 */
[----:B----4-:R-:W-:-:S04]  /*120a0*/  IMAD R26, R44, R35, R26 ;  /* 0x000000232c1a7224 */ /* 0x010fc800078e021a */
[----:B------:R-:W-:Y:S02]  /*120b0*/  IMAD R33, R26, 0xe0, RZ ;  /* 0x000000e01a217824 */ /* 0x000fe400078e02ff */
[----:B------:R-:W0:Y:S02]  /*120c0*/  LDS.U16 R26, [R7+-0x10] ;  /* 0xfffff000071a7984 */ /* 0x000e240000000400 */
[----:B------:R-:W-:-:S05]  /*120d0*/  IMAD.WIDE R32, R33, 0x2, R24 ;  /* 0x0000000221207825 */ /* 0x000fca00078e0218 */
[----:B------:R1:W5:Y:S01]  /*120e0*/  LDG.E.128 R36, desc[UR36][R32.64] ;  /* 0x0000002420247981 */ /* 0x000362000c1e1d00 */
[----:B0-----:R-:W-:Y:S01]  /*120f0*/  HADD2.F32 R45, -RZ, R26.H0_H0 ;  /* 0x2000001aff2d7230 */ /* 0x001fe20000004100 */
[----:B-1----:R-:W-:Y:S06]  /*12100*/  BRA.U UP0, `(.L_x_201) ;  /* 0x00000001004c7547 */ /* 0x002fec000b800000 */
[----:B------:R-:W-:Y:S01]  /*12110*/  ISETP.NE.AND P3, PT, R2, RZ, PT ;  /* 0x000000ff0200720c */ /* 0x000fe20003f65270 */
[----:B------:R-:W0:-:S12]  /*12120*/  LDS.128 R32, [R20] ;  /* 0x0000000014207984 */ /* 0x000e180000000c00 */
[----:B------:R-:W-:Y:S01]  /*12130*/  VOTEU.ANY UP0, P3 ;  /* 0x0000000000ff7886 */ /* 0x000fe20001800100 */
[----:B------:R-:W-:-:S13]  /*12140*/  PLOP3.LUT P0, PT, PT, PT, UP0, 0x80, 0x8 ;  /* 0x000000000008781c */ /* 0x000fda0003f0f008 */
[----:B------:R-:W3:Y:S01]  /*12150*/  @P0 LDG.E.128 R40, desc[UR36][R30.64] ;  /* 0x000000241e280981 */ /* 0x000ee2000c1e1d00 */
[----:B------:R-:W-:Y:S02]  /*12160*/  PLOP3.LUT P0, PT, PT, PT, UP0, 0x80, 0x8 ;  /* 0x000000000008781c */ /* 0x000fe40003f0f008 */
[----:B------:R-:W-:Y:S02]  /*12170*/  PLOP3.LUT P1, PT, PT, PT, UP0, 0x80, 0x8 ;  /* 0x000000000008781c */ /* 0x000fe40003f2f008 */
[----:B------:R-:W-:Y:S02]  /*12180*/  PLOP3.LUT P2, PT, PT, PT, UP0, 0x80, 0x8 ;  /* 0x000000000008781c */ /* 0x000fe40003f4f008 */
[----:B------:R-:W-:Y:S01]  /*12190*/  PLOP3.LUT P3, PT, PT, PT, UP0, 0x80, 0x8 ;  /* 0x000000000008781c */ /* 0x000fe20003f6f008 */
[----:B0----5:R-:W-:Y:S02]  /*121a0*/  HFMA2 R36, R36, 1, 1, R32 ;  /* 0x3c003c0024247831 */ /* 0x021fe40000000020 */
[----:B------:R-:W-:-:S02]  /*121b0*/  HADD2 R37, R37, R33 ;  /* 0x0000002125257230 */ /* 0x000fc40000000000 */
[----:B------:R-:W-:Y:S02]  /*121c0*/  HFMA2 R38, R38, 1, 1, R34 ;  /* 0x3c003c0026267831 */ /* 0x000fe40000000022 */
[----:B------:R-:W-:Y:S02]  /*121d0*/  HADD2 R39, R39, R35 ;  /* 0x0000002327277230 */ /* 0x000fe40000000000 */
[----:B------:R-:W-:-:S04]  /*121e0*/  IMAD.WIDE.U32 R32, R11, 0x2, R22 ;  /* 0x000000020b207825 */ /* 0x000fc800078e0016 */
[----:B---3--:R-:W-:Y:S02]  /*121f0*/  @P0 HMUL2 R36, R36, R40 ;  /* 0x0000002824240232 */ /* 0x008fe40000000000 */
[----:B------:R-:W-:Y:S02]  /*12200*/  @P1 HFMA2 R37, R37, R41, -RZ ;  /* 0x0000002925251231 */ /* 0x000fe400001000ff */
[----:B------:R-:W-:Y:S02]  /*12210*/  @P2 HMUL2 R38, R38, R42 ;  /* 0x0000002a26262232 */ /* 0x000fe40000000000 */
[----:B------:R-:W-:-:S05]  /*12220*/  @P3 HFMA2 R39, R39, R43, -RZ ;  /* 0x0000002b27273231 */ /* 0x000fca00001000ff */
[----:B------:R0:W-:Y:S02]  /*12230*/  STG.E.128 desc[UR36][R32.64], R36 ;  /* 0x0000002420007986 */ /* 0x0001e4000c101d24 */
.L_x_201:
[--C-:B-----5:R-:W-:Y:S02]  /*12240*/  HADD2.F32 R26, -RZ, R36.reuse.H0_H0 ;  /* 0x20000024ff1a7230 */ /* 0x120fe40000004100 */
[----:B------:R-:W-:Y:S02]  /*12250*/  HADD2.F32 R28, -RZ, R37.H0_H0 ;  /* 0x20000025ff1c7230 */ /* 0x000fe40000004100 */
[----:B------:R-:W-:Y:S02]  /*12260*/  HADD2.F32 R34, -RZ, R39.H0_H0 ;  /* 0x20000027ff227230 */ /* 0x000fe40000004100 */
[C---:B------:R-:W-:Y:S01]  /*12270*/  FFMA.FTZ R10, R45.reuse, R26, R10 ;  /* 0x0000001a2d0a7223 */ /* 0x040fe2000001000a */
[----:B0-----:R-:W-:Y:S02]  /*12280*/  HADD2.F32 R36, -RZ, R36.H1_H1 ;  /* 0x30000024ff247230 */ /* 0x001fe40000004100 */
        /* <DEDUP_REMOVED lines=10> */
[----:B------:R-:W-:-:S07]  /*12330*/  FFMA.FTZ R0, R45, R39, R0 ;  /* 0x000000272d007223 */ /* 0x000fce0000010000 */
.L_x_200:
[----:B------:R-:W-:Y:S05]  /*12340*/  BSYNC.RECONVERGENT B2 ;  /* 0x0000000000027941 */ /* 0x000fea0003800200 */
.L_x_199:
[----:B------:R-:W-:Y:S01]  /*12350*/  ISETP.GE.AND P0, PT, R15, R46, PT ;  /* 0x0000002e0f00720c */ /* 0x000fe20003f06270 */
[----:B------:R-:W-:-:S12]  /*12360*/  BSSY.RECONVERGENT B2, `(.L_x_202) ;  /* 0x000004a000027945 */ /* 0x000fd80003800200 */
        /* <DEDUP_REMOVED lines=11> */
[----:B-1----:R-:W-:Y:S01]  /*12420*/  MOV R32, RZ ;  /* 0x000000ff00207202 */ /* 0x002fe20000000f00 */
        /* <DEDUP_REMOVED lines=20> */
[----:B------:R-:W0:Y:S02]  /*12570*/  LDS.U16 R26, [R7] ;  /* 0x00000000071a7984 */ /* 0x000e240000000400 */
        /* <DEDUP_REMOVED lines=12> */
[----:B------:R-:W-:Y:S02]  /*12640*/  PLOP3.LUT P3, PT, PT, PT, UP0, 0x80, 0x8 ;  /* 0x000000000008781c */ /* 0x000fe40003f6f008 */
[----:B------:R-:W-:Y:S01]  /*12650*/  IADD3 R41, PT, PT, R11, 0x700, RZ ;  /* 0x000007000b297810 */ /* 0x000fe20007ffe0ff */
[----:B0----5:R-:W-:-:S02]  /*12660*/  HFMA2 R36, R36, 1, 1, R48 ;  /* 0x3c003c0024247831 */ /* 0x021fc40000000030 */
[----:B------:R-:W-:Y:S02]  /*12670*/  HADD2 R37, R37, R49 ;  /* 0x0000003125257230 */ /* 0x000fe40000000000 */
[----:B------:R-:W-:Y:S02]  /*12680*/  HFMA2 R38, R38, 1, 1, R50 ;  /* 0x3c003c0026267831 */ /* 0x000fe40000000032 */
[----:B------:R-:W-:Y:S02]  /*12690*/  HADD2 R39, R39, R51 ;  /* 0x0000003327277230 */ /* 0x000fe40000000000 */
[----:B---3--:R-:W-:Y:S02]  /*126a0*/  @P0 HMUL2 R36, R36, R32 ;  /* 0x0000002024240232 */ /* 0x008fe40000000000 */
[----:B------:R-:W-:Y:S02]  /*126b0*/  @P1 HFMA2 R37, R37, R33, -RZ ;  /* 0x0000002125251231 */ /* 0x000fe400001000ff */
[----:B------:R-:W-:-:S02]  /*126c0*/  @P2 HMUL2 R38, R38, R34 ;  /* 0x0000002226262232 */ /* 0x000fc40000000000 */
[----:B------:R-:W-:Y:S02]  /*126d0*/  @P3 HFMA2 R39, R39, R35, -RZ ;  /* 0x0000002327273231 */ /* 0x000fe400001000ff */
[----:B------:R-:W-:-:S05]  /*126e0*/  IMAD.WIDE.U32 R32, R41, 0x2, R22 ;  /* 0x0000000229207825 */ /* 0x000fca00078e0016 */
[----:B------:R0:W-:Y:S02]  /*126f0*/  STG.E.128 desc[UR36][R32.64], R36 ;  /* 0x0000002420007986 */ /* 0x0001e4000c101d24 */
.L_x_204:
        /* <DEDUP_REMOVED lines=16> */
.L_x_203:
[----:B------:R-:W-:Y:S05]  /*12800*/  BSYNC.RECONVERGENT B2 ;  /* 0x0000000000027941 */ /* 0x000fea0003800200 */
.L_x_202:
[C---:B------:R-:W-:Y:S01]  /*12810*/  VIADD R26, R15.reuse, 0x8 ;  /* 0x000000080f1a7836 */ /* 0x040fe20000000000 */
[----:B------:R-:W-:Y:S01]  /*12820*/  IADD3 R15, PT, PT, R15, 0x10, RZ ;  /* 0x000000100f0f7810 */ /* 0x000fe20007ffe0ff */
[----:B------:R-:W-:Y:S01]  /*12830*/  VIADD R11, R11, 0xe00 ;  /* 0x00000e000b0b7836 */ /* 0x000fe20000000000 */
[----:B------:R-:W-:Y:S02]  /*12840*/  IADD3 R7, PT, PT, R7, 0x20, RZ ;  /* 0x0000002007077810 */ /* 0x000fe40007ffe0ff */
[----:B------:R-:W-:-:S13]  /*12850*/  ISETP.GE.AND P0, PT, R26, UR9, PT ;  /* 0x000000091a007c0c */ /* 0x000fda000bf06270 */
[----:B------:R-:W-:Y:S05]  /*12860*/  @!P0 BRA `(.L_x_205) ;  /* 0xfffffff400848947 */ /* 0x000fea000383ffff */
.L_x_194:
[----:B------:R-:W-:Y:S05]  /*12870*/  BSYNC.RECONVERGENT B1 ;  /* 0x0000000000017941 */ /* 0x000fea0003800200 */
.L_x_193:
[----:B------:R-:W-:-:S13]  /*12880*/  ISETP.NE.AND P0, PT, R8, UR4, PT ;  /* 0x0000000408007c0c */ /* 0x000fda000bf05270 */
[----:B------:R-:W-:Y:S05]  /*12890*/  @P0 BRA `(.L_x_183) ;  /* 0x0000000000d80947 */ /* 0x000fea0003800000 */
[----:B------:R-:W-:Y:S02]  /*128a0*/  UMOV UR5, 0xe0 ;  /* 0x000000e000057882 */ /* 0x000fe40000000000 */
[----:B------:R-:W-:-:S06]  /*128b0*/  UIMAD UR5, UR44, UR5, -0xe0 ;  /* 0xffffff202c0574a4 */ /* 0x000fcc000f8e0205 */
[----:B------:R-:W-:-:S04]  /*128c0*/  IMAD.U32 R7, RZ, RZ, UR5 ;  /* 0x00000005ff077e24 */ /* 0x000fc8000f8e00ff */
[----:B------:R-:W-:-:S05]  /*128d0*/  IMAD.WIDE R6, R7, 0x2, R22 ;  /* 0x0000000207067825 */ /* 0x000fca00078e0216 */
[----:B------:R0:W5:Y:S01]  /*128e0*/  LDG.E.128 R32, desc[UR36][R6.64] ;  /* 0x0000002406207981 */ /* 0x000162000c1e1d00 */
[----:B------:R-:W-:-:S06]  /*128f0*/  UIADD3 UR5, UPT, UPT, UR44, -UR12, URZ ;  /* 0x8000000c2c057290 */ /* 0x000fcc000fffe0ff */
[----:B------:R-:W-:-:S05]  /*12900*/  MOV R2, UR5 ;  /* 0x0000000500027c02 */ /* 0x000fca0008000f00 */
[----:B------:R-:W-:Y:S01]  /*12910*/  IMAD R29, R2, 0x2, R29 ;  /* 0x00000002021d7824 */ /* 0x000fe200078e021d */
[----:B------:R-:W1:Y:S05]  /*12920*/  LDCU UR5, c[0x0][0x40c] ;  /* 0x00008180ff0577ac */ /* 0x000e6a0008000800 */
[----:B------:R-:W3:Y:S01]  /*12930*/  LDS.U16 R29, [R29+-0x2] ;  /* 0xfffffe001d1d7984 */ /* 0x000ee20000000400 */
[----:B-1----:R-:W-:Y:S01]  /*12940*/  UISETP.NE.AND UP0, UPT, UR5, URZ, UPT ;  /* 0x000000ff0500728c */ /* 0x002fe2000bf05270 */
[----:B---3--:R-:W-:-:S08]  /*12950*/  HADD2.F32 R11, -RZ, R29.H0_H0 ;  /* 0x2000001dff0b7230 */ /* 0x008fd00000004100 */
[----:B0-----:R-:W-:Y:S05]  /*12960*/  BRA.U UP0, `(.L_x_206) ;  /* 0x0000000100647547 */ /* 0x001fea000b800000 */
[----:B------:R-:W0:Y:S02]  /*12970*/  LDCU.64 UR14, c[0x0][0x460] ;  /* 0x00008c00ff0e77ac */ /* 0x000e240008000a00 */
[----:B0-----:R-:W-:-:S04]  /*12980*/  UISETP.NE.U32.AND UP0, UPT, UR14, URZ, UPT ;  /* 0x000000ff0e00728c */ /* 0x001fc8000bf05070 */
[----:B------:R-:W-:-:S06]  /*12990*/  UISETP.NE.AND.EX UP0, UPT, UR15, URZ, UPT, UP0 ;  /* 0x000000ff0f00728c */ /* 0x000fcc000bf05300 */
[----:B------:R-:W-:-:S05]  /*129a0*/  PLOP3.LUT P0, PT, PT, PT, UP0, 0x80, 0x8 ;  /* 0x000000000008781c */ /* 0x000fca0003f0f008 */
[----:B------:R-:W0:Y:S01]  /*129b0*/  @UP0 LDCU UR5, c[0x0][0x3f8] ;  /* 0x00007f00ff0507ac */ /* 0x000e220008000800 */
[----:B------:R-:W1:Y:S01]  /*129c0*/  @UP0 LDCU.64 UR14, c[0x0][0x458] ;  /* 0x00008b00ff0e07ac */ /* 0x000e620008000a00 */
[----:B0-----:R-:W-:Y:S01]  /*129d0*/  @UP0 UIMAD UR5, UR38, UR5, UR13 ;  /* 0x00000005260502a4 */ /* 0x001fe2000f8e020d */
[----:B-1----:R-:W-:Y:S01]  /*129e0*/  MOV R7, UR15 ;  /* 0x0000000f00077c02 */ /* 0x002fe20008000f00 */
[----:B------:R-:W-:-:S04]  /*129f0*/  IMAD.U32 R6, RZ, RZ, UR14 ;  /* 0x0000000eff067e24 */ /* 0x000fc8000f8e00ff */
[----:B------:R-:W-:-:S05]  /*12a00*/  MOV R2, UR5 ;  /* 0x0000000500027c02 */ /* 0x000fca0008000f00 */
[----:B------:R-:W-:-:S04]  /*12a10*/  @P0 IMAD R15, R2, 0xe0, R27 ;  /* 0x000000e0020f0824 */ /* 0x000fc800078e021b */
[----:B------:R-:W-:-:S05]  /*12a20*/  @P0 IMAD.WIDE R6, R15, 0x2, R6 ;  /* 0x000000020f060825 */ /* 0x000fca00078e0206 */
[----:B------:R-:W3:Y:S01]  /*12a30*/  @P0 LDG.E.128 R28, desc[UR36][R6.64] ;  /* 0x00000024061c0981 */ /* 0x000ee2000c1e1d00 */
[----:B------:R-:W-:Y:S01]  /*12a40*/  UIMAD UR5, UR40, 0xe0, URZ ;  /* 0x000000e0280578a4 */ /* 0x000fe2000f8e02ff */
[----:B-----5:R-:W-:Y:S02]  /*12a50*/  HFMA2 R32, R32, 1, 1, R16 ;  /* 0x3c003c0020207831 */ /* 0x020fe40000000010 */
[----:B------:R-:W-:Y:S02]  /*12a60*/  HADD2 R33, R33, R17 ;  /* 0x0000001121217230 */ /* 0x000fe40000000000 */
[----:B------:R-:W-:Y:S02]  /*12a70*/  HFMA2 R34, R34, 1, 1, R18 ;  /* 0x3c003c0022227831 */ /* 0x000fe40000000012 */
[----:B------:R-:W-:Y:S02]  /*12a80*/  HADD2 R35, R35, R19 ;  /* 0x0000001323237230 */ /* 0x000fe40000000000 */
[----:B------:R-:W-:-:S04]  /*12a90*/  IMAD.U32 R15, RZ, RZ, UR5 ;  /* 0x00000005ff0f7e24 */ /* 0x000fc8000f8e00ff */
[----:B------:R-:W-:-:S04]  /*12aa0*/  IMAD.WIDE R22, R15, 0x2, R22 ;  /* 0x000000020f167825 */ /* 0x000fc800078e0216 */
[----:B---3--:R-:W-:Y:S02]  /*12ab0*/  @P0 HMUL2 R32, R32, R28 ;  /* 0x0000001c20200232 */ /* 0x008fe40000000000 */
[----:B------:R-:W-:Y:S02]  /*12ac0*/  @P0 HFMA2 R33, R33, R29, -RZ ;  /* 0x0000001d21210231 */ /* 0x000fe400001000ff */
[----:B------:R-:W-:Y:S02]  /*12ad0*/  @P0 HMUL2 R34, R34, R30 ;  /* 0x0000001e22220232 */ /* 0x000fe40000000000 */
[----:B------:R-:W-:-:S05]  /*12ae0*/  @P0 HFMA2 R35, R35, R31, -RZ ;  /* 0x0000001f23230231 */ /* 0x000fca00001000ff */
[----:B------:R0:W-:Y:S02]  /*12af0*/  STG.E.128 desc[UR36][R22.64], R32 ;  /* 0x0000002016007986 */ /* 0x0001e4000c101d24 */
.L_x_206:
[--C-:B-----5:R-:W-:Y:S02]  /*12b00*/  HADD2.F32 R2, -RZ, R32.reuse.H0_H0 ;  /* 0x20000020ff027230 */ /* 0x120fe40000004100 */
[----:B------:R-:W-:Y:S02]  /*12b10*/  HADD2.F32 R6, -RZ, R33.H0_H0 ;  /* 0x20000021ff067230 */ /* 0x000fe40000004100 */
[----:B--2---:R-:W-:Y:S02]  /*12b20*/  HADD2.F32 R18, -RZ, R35.H0_H0 ;  /* 0x20000023ff127230 */ /* 0x004fe40000004100 */
        /* <DEDUP_REMOVED lines=13> */
.L_x_183:
[----:B-1----:R-:W-:Y:S05]  /*12c00*/  BSYNC.RECONVERGENT B0 ;  /* 0x0000000000007941 */ /* 0x002fea0003800200 */
.L_x_182:
[----:B------:R-:W-:Y:S01]  /*12c10*/  BAR.SYNC.DEFER_BLOCKING 0x0 ;  /* 0x0000000000007b1d */ /* 0x000fe20000010000 */
[----:B------:R-:W-:-:S13]  /*12c20*/  ISETP.GT.U32.AND P0, PT, R27, 0xdf, PT ;  /* 0x000000df1b00780c */ /* 0x000fda0003f04070 */
[----:B------:R-:W-:Y:S05]  /*12c30*/  @P0 EXIT ;  /* 0x000000000000094d */ /* 0x000fea0003800000 */
[----:B------:R-:W0:Y:S01]  /*12c40*/  S2UR UR5, SR_CgaCtaId ;  /* 0x00000000000579c3 */ /* 0x000e220000008800 */
[----:B------:R-:W-:Y:S01]  /*12c50*/  LOP3.LUT R2, R4, 0x380, RZ, 0xc0, !PT ;  /* 0x0000038004027812 */ /* 0x000fe200078ec0ff */
[----:B------:R-:W-:Y:S01]  /*12c60*/  UMOV UR4, 0x400 ;  /* 0x0000040000047882 */ /* 0x000fe20000000000 */
[----:B------:R-:W-:Y:S01]  /*12c70*/  IMAD R8, R8, 0xe0, R27 ;  /* 0x000000e008087824 */ /* 0x000fe200078e021b */
[----:B------:R-:W-:Y:S01]  /*12c80*/  UIADD3 UR4, UPT, UPT, UR4, 0x440, URZ ;  /* 0x0000044004047890 */ /* 0x000fe2000fffe0ff */
[----:B------:R-:W-:Y:S01]  /*12c90*/  ISETP.NE.AND P0, PT, R2, 0x80, PT ;  /* 0x000000800200780c */ /* 0x000fe20003f05270 */
[----:B------:R-:W-:Y:S01]  /*12ca0*/  BSSY.RECONVERGENT B0, `(.L_x_207) ;  /* 0x0000010000007945 */ /* 0x000fe20003800200 */
[C---:B------:R-:W-:Y:S02]  /*12cb0*/  ISETP.GT.U32.AND P1, PT, R4.reuse, 0x7f, PT ;  /* 0x0000007f0400780c */ /* 0x040fe40003f24070 */
[C---:B------:R-:W-:Y:S02]  /*12cc0*/  ISETP.GT.U32.AND P3, PT, R4.reuse, 0x3f, PT ;  /* 0x0000003f0400780c */ /* 0x040fe40003f64070 */
[----:B------:R-:W-:-:S02]  /*12cd0*/  ISETP.GT.U32.AND P5, PT, R4, 0x1f, PT ;  /* 0x0000001f0400780c */ /* 0x000fc40003fa4070 */
[C---:B------:R-:W-:Y:S02]  /*12ce0*/  LOP3.LUT R6, R4.reuse, 0x3c0, RZ, 0xc0, !PT ;  /* 0x000003c004067812 */ /* 0x040fe400078ec0ff */
[----:B------:R-:W-:Y:S02]  /*12cf0*/  LOP3.LUT R4, R4, 0x3e0, RZ, 0xc0, !PT ;  /* 0x000003e004047812 */ /* 0x000fe400078ec0ff */
[----:B------:R-:W-:Y:S02]  /*12d00*/  ISETP.NE.AND P2, PT, R6, 0x40, PT ;  /* 0x000000400600780c */ /* 0x000fe40003f45270 */
[----:B------:R-:W-:Y:S01]  /*12d10*/  ISETP.NE.AND P4, PT, R4, 0x20, PT ;  /* 0x000000200400780c */ /* 0x000fe20003f85270 */
[----:B0-----:R-:W-:-:S06]  /*12d20*/  ULEA UR4, UR5, UR4, 0x18 ;  /* 0x0000000405047291 */ /* 0x001fcc000f8ec0ff */
[----:B------:R-:W-:Y:S01]  /*12d30*/  LEA R8, R8, UR4, 0x1 ;  /* 0x0000000408087c11 */ /* 0x000fe2000f8e08ff */
[----:B------:R-:W-:Y:S06]  /*12d40*/  @P0 BRA `(.L_x_208) ;  /* 0x0000000000140947 */ /* 0x000fec0003800000 */
[----:B--2---:R-:W-:Y:S02]  /*12d50*/  F2FP.F16.F32.PACK_AB R16, R3, R10 ;  /* 0x0000000a0310723e */ /* 0x004fe400000000ff */
[----:B------:R-:W-:Y:S02]  /*12d60*/  F2FP.F16.F32.PACK_AB R17, R12, R5 ;  /* 0x000000050c11723e */ /* 0x000fe400000000ff */
[----:B------:R-:W-:Y:S02]  /*12d70*/  F2FP.F16.F32.PACK_AB R18, R14, R9 ;  /* 0x000000090e12723e */ /* 0x000fe400000000ff */
[----:B------:R-:W-:-:S05]  /*12d80*/  F2FP.F16.F32.PACK_AB R19, R0, R13 ;  /* 0x0000000d0013723e */ /* 0x000fca00000000ff */
[----:B------:R0:W-:Y:S02]  /*12d90*/  STS.128 [R8+-0x700], R16 ;  /* 0xfff9001008007388 */ /* 0x0001e40000000c00 */
.L_x_208:
[----:B------:R-:W-:Y:S05]  /*12da0*/  BSYNC.RECONVERGENT B0 ;  /* 0x0000000000007941 */ /* 0x000fea0003800200 */
.L_x_207:
[----:B------:R-:W-:Y:S06]  /*12db0*/  BAR.SYNC.DEFER_BLOCKING 0x0 ;  /* 0x0000000000007b1d */ /* 0x000fec0000010000 */
[----:B------:R-:W-:Y:S04]  /*12dc0*/  BSSY.RECONVERGENT B0, `(.L_x_209) ;  /* 0x0000013000007945 */ /* 0x000fe80003800200 */
[----:B------:R-:W-:Y:S05]  /*12dd0*/  @P1 BRA `(.L_x_210) ;  /* 0x0000000000441947 */ /* 0x000fea0003800000 */
[----:B0-2---:R-:W0:Y:S02]  /*12de0*/  LDS.128 R16, [R8] ;  /* 0x0000000008107984 */ /* 0x005e240000000c00 */
[--C-:B0-----:R-:W-:Y:S02]  /*12df0*/  HADD2.F32 R7, -RZ, R16.reuse.H0_H0 ;  /* 0x20000010ff077230 */ /* 0x101fe40000004100 */
[----:B------:R-:W-:Y:S02]  /*12e00*/  HADD2.F32 R2, -RZ, R17.H0_H0 ;  /* 0x20000011ff027230 */ /* 0x000fe40000004100 */
[----:B------:R-:W-:Y:S02]  /*12e10*/  HADD2.F32 R6, -RZ, R19.H0_H0 ;  /* 0x20000013ff067230 */ /* 0x000fe40000004100 */
[----:B------:R-:W-:Y:S01]  /*12e20*/  FADD.FTZ R10, R10, R7 ;  /* 0x000000070a0a7221 */ /* 0x000fe20000010000 */
[----:B------:R-:W-:Y:S02]  /*12e30*/  HADD2.F32 R16, -RZ, R16.H1_H1 ;  /* 0x30000010ff107230 */ /* 0x000fe40000004100 */
[----:B------:R-:W-:Y:S01]  /*12e40*/  FADD.FTZ R5, R5, R2 ;  /* 0x0000000205057221 */ /* 0x000fe20000010000 */
[----:B------:R-:W-:-:S02]  /*12e50*/  HADD2.F32 R17, -RZ, R17.H1_H1 ;  /* 0x30000011ff117230 */ /* 0x000fc40000004100 */
[----:B------:R-:W-:Y:S01]  /*12e60*/  FADD.FTZ R13, R13, R6 ;  /* 0x000000060d0d7221 */ /* 0x000fe20000010000 */
[--C-:B------:R-:W-:Y:S02]  /*12e70*/  HADD2.F32 R4, -RZ, R18.reuse.H0_H0 ;  /* 0x20000012ff047230 */ /* 0x100fe40000004100 */
[----:B------:R-:W-:Y:S01]  /*12e80*/  FADD.FTZ R3, R3, R16 ;  /* 0x0000001003037221 */ /* 0x000fe20000010000 */
[----:B------:R-:W-:Y:S02]  /*12e90*/  HADD2.F32 R11, -RZ, R18.H1_H1 ;  /* 0x30000012ff0b7230 */ /* 0x000fe40000004100 */
[----:B------:R-:W-:Y:S01]  /*12ea0*/  FADD.FTZ R12, R12, R17 ;  /* 0x000000110c0c7221 */ /* 0x000fe20000010000 */
[----:B------:R-:W-:Y:S02]  /*12eb0*/  HADD2.F32 R19, -RZ, R19.H1_H1 ;  /* 0x30000013ff137230 */ /* 0x000fe40000004100 */
[----:B------:R-:W-:Y:S01]  /*12ec0*/  FADD.FTZ R9, R9, R4 ;  /* 0x0000000409097221 */ /* 0x000fe20000010000 */
[----:B------:R-:W-:-:S02]  /*12ed0*/  FADD.FTZ R14, R14, R11 ;  /* 0x0000000b0e0e7221 */ /* 0x000fc40000010000 */
[----:B------:R-:W-:-:S07]  /*12ee0*/  FADD.FTZ R0, R0, R19 ;  /* 0x0000001300007221 */ /* 0x000fce0000010000 */
.L_x_210:
[----:B------:R-:W-:Y:S05]  /*12ef0*/  BSYNC.RECONVERGENT B0 ;  /* 0x0000000000007941 */ /* 0x000fea0003800200 */
.L_x_209:
[----:B------:R-:W-:Y:S06]  /*12f00*/  BAR.SYNC.DEFER_BLOCKING 0x0 ;  /* 0x0000000000007b1d */ /* 0x000fec0000010000 */
[----:B------:R-:W-:Y:S04]  /*12f10*/  BSSY.RECONVERGENT B0, `(.L_x_211) ;  /* 0x0000007000007945 */ /* 0x000fe80003800200 */
[----:B------:R-:W-:Y:S05]  /*12f20*/  @P2 BRA `(.L_x_212) ;  /* 0x0000000000142947 */ /* 0x000fea0003800000 */
[----:B0-2---:R-:W-:Y:S02]  /*12f30*/  F2FP.F16.F32.PACK_AB R16, R3, R10 ;  /* 0x0000000a0310723e */ /* 0x005fe400000000ff */
[----:B------:R-:W-:Y:S02]  /*12f40*/  F2FP.F16.F32.PACK_AB R17, R12, R5 ;  /* 0x000000050c11723e */ /* 0x000fe400000000ff */
[----:B------:R-:W-:Y:S02]  /*12f50*/  F2FP.F16.F32.PACK_AB R18, R14, R9 ;  /* 0x000000090e12723e */ /* 0x000fe400000000ff */
[----:B------:R-:W-:-:S05]  /*12f60*/  F2FP.F16.F32.PACK_AB R19, R0, R13 ;  /* 0x0000000d0013723e */ /* 0x000fca00000000ff */
[----:B------:R1:W-:Y:S02]  /*12f70*/  STS.128 [R8+-0x380], R16 ;  /* 0xfffc801008007388 */ /* 0x0003e40000000c00 */
.L_x_212:
[----:B------:R-:W-:Y:S05]  /*12f80*/  BSYNC.RECONVERGENT B0 ;  /* 0x0000000000007941 */ /* 0x000fea0003800200 */
.L_x_211:
[----:B------:R-:W-:Y:S06]  /*12f90*/  BAR.SYNC.DEFER_BLOCKING 0x0 ;  /* 0x0000000000007b1d */ /* 0x000fec0000010000 */
[----:B------:R-:W-:Y:S04]  /*12fa0*/  BSSY.RECONVERGENT B0, `(.L_x_213) ;  /* 0x0000013000007945 */ /* 0x000fe80003800200 */
[----:B------:R-:W-:Y:S05]  /*12fb0*/  @P3 BRA `(.L_x_214) ;  /* 0x0000000000443947 */ /* 0x000fea0003800000 */
[----:B012---:R-:W0:Y:S02]  /*12fc0*/  LDS.128 R16, [R8] ;  /* 0x0000000008107984 */ /* 0x007e240000000c00 */
        /* <DEDUP_REMOVED lines=16> */
.L_x_214:
[----:B------:R-:W-:Y:S05]  /*130d0*/  BSYNC.RECONVERGENT B0 ;  /* 0x0000000000007941 */ /* 0x000fea0003800200 */
.L_x_213:
[----:B------:R-:W-:Y:S06]  /*130e0*/  BAR.SYNC.DEFER_BLOCKING 0x0 ;  /* 0x0000000000007b1d */ /* 0x000fec0000010000 */
[----:B------:R-:W-:Y:S04]  /*130f0*/  BSSY.RECONVERGENT B0, `(.L_x_215) ;  /* 0x0000007000007945 */ /* 0x000fe80003800200 */
[----:B------:R-:W-:Y:S05]  /*13100*/  @P4 BRA `(.L_x_216) ;  /* 0x0000000000144947 */ /* 0x000fea0003800000 */
[----:B012---:R-:W-:Y:S02]  /*13110*/  F2FP.F16.F32.PACK_AB R16, R3, R10 ;  /* 0x0000000a0310723e */ /* 0x007fe400000000ff */
[----:B------:R-:W-:Y:S02]  /*13120*/  F2FP.F16.F32.PACK_AB R17, R12, R5 ;  /* 0x000000050c11723e */ /* 0x000fe400000000ff */
[----:B------:R-:W-:Y:S02]  /*13130*/  F2FP.F16.F32.PACK_AB R18, R14, R9 ;  /* 0x000000090e12723e */ /* 0x000fe400000000ff */
[----:B------:R-:W-:-:S05]  /*13140*/  F2FP.F16.F32.PACK_AB R19, R0, R13 ;  /* 0x0000000d0013723e */ /* 0x000fca00000000ff */
[----:B------:R3:W-:Y:S02]  /*13150*/  STS.128 [R8+-0x1c0], R16 ;  /* 0xfffe401008007388 */ /* 0x0007e40000000c00 */
.L_x_216:
[----:B------:R-:W-:Y:S05]  /*13160*/  BSYNC.RECONVERGENT B0 ;  /* 0x0000000000007941 */ /* 0x000fea0003800200 */
.L_x_215:
[----:B------:R-:W-:Y:S06]  /*13170*/  BAR.SYNC.DEFER_BLOCKING 0x0 ;  /* 0x0000000000007b1d */ /* 0x000fec0000010000 */
[----:B------:R-:W-:Y:S04]  /*13180*/  BSSY.RECONVERGENT B0, `(.L_x_217) ;  /* 0x0000013000007945 */ /* 0x000fe80003800200 */
[----:B------:R-:W-:Y:S05]  /*13190*/  @P5 BRA `(.L_x_218) ;  /* 0x0000000000445947 */ /* 0x000fea0003800000 */
[----:B0123--:R-:W0:Y:S02]  /*131a0*/  LDS.128 R16, [R8] ;  /* 0x0000000008107984 */ /* 0x00fe240000000c00 */
        /* <DEDUP_REMOVED lines=16> */
.L_x_218:
[----:B------:R-:W-:Y:S05]  /*132b0*/  BSYNC.RECONVERGENT B0 ;  /* 0x0000000000007941 */ /* 0x000fea0003800200 */
.L_x_217:
[----:B------:R-:W-:Y:S06]  /*132c0*/  BAR.SYNC.DEFER_BLOCKING 0x0 ;  /* 0x0000000000007b1d */ /* 0x000fec0000010000 */
[----:B------:R-:W-:Y:S05]  /*132d0*/  @P5 EXIT ;  /* 0x000000000000594d */ /* 0x000fea0003800000 */
[----:B------:R-:W4:Y:S02]  /*132e0*/  LDCU UR4, c[0x0][0x478] ;  /* 0x00008f00ff0477ac */ /* 0x000f240008000800 */
[----:B----4-:R-:W-:-:S09]  /*132f0*/  UISETP.NE.AND UP0, UPT, UR4, 0x2, UPT ;  /* 0x000000020400788c */ /* 0x010fd2000bf05270 */
[----:B------:R-:W-:Y:S05]  /*13300*/  BRA.U UP0, `(.L_x_219) ;  /* 0x0000000100e07547 */ /* 0x000fea000b800000 */
[----:B------:R-:W4:Y:S01]  /*13310*/  LDC.64 R6, c[0x0][0x470] ;  /* 0x00011c00ff067b82 */ /* 0x000f220000000a00 */
[----:B------:R-:W0:Y:S01]  /*13320*/  LDCU.64 UR4, c[0x0][0x380] ;  /* 0x00007000ff0477ac */ /* 0x000e220008000a00 */
[----:B----4-:R-:W4:Y:S01]  /*13330*/  LDG.E R6, desc[UR36][R6.64] ;  /* 0x0000002406067981 */ /* 0x010f22000c1e1900 */
[----:B------:R-:W-:-:S04]  /*13340*/  IADD3 R27, PT, PT, R27, UR8, RZ ;  /* 0x000000081b1b7c10 */ /* 0x000fc8000fffe0ff */
[----:B01-3--:R-:W-:Y:S01]  /*13350*/  IADD3 R8, P0, PT, R27, UR4, RZ ;  /* 0x000000041b087c10 */ /* 0x00bfe2000ff1e0ff */
[C---:B----4-:R-:W-:Y:S01]  /*13360*/  FMUL.FTZ R13, R6.reuse, R13 ;  /* 0x0000000d060d7220 */ /* 0x050fe20000410000 */
[C---:B------:R-:W-:Y:S01]  /*13370*/  FMUL.FTZ R14, R6.reuse, R14 ;  /* 0x0000000e060e7220 */ /* 0x040fe20000410000 */
[C---:B------:R-:W-:Y:S01]  /*13380*/  FMUL.FTZ R0, R6.reuse, R0 ;  /* 0x0000000006007220 */ /* 0x040fe20000410000 */
[C---:B------:R-:W-:Y:S01]  /*13390*/  FMUL.FTZ R3, R6.reuse, R3 ;  /* 0x0000000306037220 */ /* 0x040fe20000410000 */
[C---:B------:R-:W-:Y:S01]  /*133a0*/  FMUL.FTZ R5, R6.reuse, R5 ;  /* 0x0000000506057220 */ /* 0x040fe20000410000 */
[C---:B------:R-:W-:Y:S01]  /*133b0*/  FMUL.FTZ R12, R6.reuse, R12 ;  /* 0x0000000c060c7220 */ /* 0x040fe20000410000 */
[----:B------:R-:W0:Y:S01]  /*133c0*/  F2I.S8.NTZ R13, R13 ;  /* 0x0000000d000d7305 */ /* 0x000e220000202100 */
[C---:B------:R-:W-:Y:S01]  /*133d0*/  FMUL.FTZ R9, R6.reuse, R9 ;  /* 0x0000000906097220 */ /* 0x040fe20000410000 */
[----:B------:R-:W-:-:S06]  /*133e0*/  FMUL.FTZ R6, R6, R10 ;  /* 0x0000000a06067220 */ /* 0x000fcc0000410000 */
[----:B------:R-:W1:Y:S01]  /*133f0*/  F2I.S8.NTZ R14, R14 ;  /* 0x0000000e000e7305 */ /* 0x000e620000202100 */
[----:B0-----:R-:W-:-:S07]  /*13400*/  PRMT R2, R13, 0x8880, RZ ;  /* 0x000088800d027816 */ /* 0x001fce00000000ff */
[----:B------:R-:W0:Y:S01]  /*13410*/  F2I.S8.NTZ R0, R0 ;  /* 0x0000000000007305 */ /* 0x000e220000202100 */
[----:B------:R-:W-:Y:S02]  /*13420*/  PRMT R2, R2, 0x7710, RZ ;  /* 0x0000771002027816 */ /* 0x000fe400000000ff */
[----:B-1----:R-:W-:-:S05]  /*13430*/  PRMT R14, R14, 0x8880, RZ ;  /* 0x000088800e0e7816 */ /* 0x002fca00000000ff */
[----:B------:R-:W1:Y:S01]  /*13440*/  F2I.S8.NTZ R3, R3 ;  /* 0x0000000300037305 */ /* 0x000e620000202100 */
[----:B------:R-:W-:-:S04]  /*13450*/  SHF.L.U32 R4, R2, 0x10, RZ ;  /* 0x0000001002047819 */ /* 0x000fc800000006ff */
[----:B------:R-:W-:Y:S02]  /*13460*/  LOP3.LUT R11, R4, 0xff0000, RZ, 0xc0, !PT ;  /* 0x00ff0000040b7812 */ /* 0x000fe400078ec0ff */
[----:B0-----:R-:W-:Y:S01]  /*13470*/  PRMT R7, R0, 0x8880, RZ ;  /* 0x0000888000077816 */ /* 0x001fe200000000ff */
[----:B------:R-:W0:Y:S01]  /*13480*/  F2I.S8.NTZ R5, R5 ;  /* 0x0000000500057305 */ /* 0x000e220000202100 */
[----:B------:R-:W-:Y:S02]  /*13490*/  PRMT R0, R14, 0x7710, RZ ;  /* 0x000077100e007816 */ /* 0x000fe400000000ff */
[----:B------:R-:W-:-:S03]  /*134a0*/  PRMT R2, R7, 0x7710, RZ ;  /* 0x0000771007027816 */ /* 0x000fc600000000ff */
[----:B------:R-:W-:Y:S01]  /*134b0*/  IMAD.SHL.U32 R0, R0, 0x100, RZ ;  /* 0x0000010000007824 */ /* 0x000fe200078e00ff */
[----:B------:R-:W-:Y:S01]  /*134c0*/  PRMT R11, R11, 0x4210, R2 ;  /* 0x000042100b0b7816 */ /* 0x000fe20000000002 */
[----:B------:R-:W3:Y:S03]  /*134d0*/  F2I.S8.NTZ R12, R12 ;  /* 0x0000000c000c7305 */ /* 0x000ee60000202100 */
[----:B------:R-:W-:Y:S02]  /*134e0*/  LOP3.LUT R11, R11, 0xff00, R0, 0xf8, !PT ;  /* 0x0000ff000b0b7812 */ /* 0x000fe400078ef800 */
[----:B-1----:R-:W-:Y:S02]  /*134f0*/  PRMT R0, R3, 0x8880, RZ ;  /* 0x0000888003007816 */ /* 0x002fe400000000ff */
[----:B0-----:R-:W-:Y:S01]  /*13500*/  PRMT R2, R5, 0x8880, RZ ;  /* 0x0000888005027816 */ /* 0x001fe200000000ff */
[----:B------:R-:W0:Y:S01]  /*13510*/  F2I.S8.NTZ R9, R9 ;  /* 0x0000000900097305 */ /* 0x000e220000202100 */
[----:B------:R-:W-:-:S02]  /*13520*/  PRMT R0, R0, 0x7710, RZ ;  /* 0x0000771000007816 */ /* 0x000fc400000000ff */
[----:B------:R-:W-:Y:S02]  /*13530*/  PRMT R2, R2, 0x7710, RZ ;  /* 0x0000771002027816 */ /* 0x000fe400000000ff */
[----:B------:R-:W-:Y:S02]  /*13540*/  LOP3.LUT R7, R0, 0xff, RZ, 0xc0, !PT ;  /* 0x000000ff00077812 */ /* 0x000fe400078ec0ff */
[----:B---3--:R-:W-:Y:S01]  /*13550*/  PRMT R12, R12, 0x8880, RZ ;  /* 0x000088800c0c7816 */ /* 0x008fe200000000ff */
[----:B------:R-:W1:Y:S01]  /*13560*/  F2I.S8.NTZ R6, R6 ;  /* 0x0000000600067305 */ /* 0x000e620000202100 */
[----:B------:R-:W-:Y:S02]  /*13570*/  LOP3.LUT R4, R2, 0xff, RZ, 0xc0, !PT ;  /* 0x000000ff02047812 */ /* 0x000fe400078ec0ff */
[----:B------:R-:W-:-:S03]  /*13580*/  PRMT R3, R12, 0x7710, RZ ;  /* 0x000077100c037816 */ /* 0x000fc600000000ff */
[----:B------:R-:W-:Y:S01]  /*13590*/  IMAD.WIDE.U32 R4, R4, 0x10000, RZ ;  /* 0x0001000004047825 */ /* 0x000fe200078e00ff */
[----:B0-----:R-:W-:Y:S02]  /*135a0*/  PRMT R9, R9, 0x8880, RZ ;  /* 0x0000888009097816 */ /* 0x001fe400000000ff */
[----:B------:R-:W-:Y:S02]  /*135b0*/  LOP3.LUT R3, R3, 0xff, RZ, 0xc0, !PT ;  /* 0x000000ff03037812 */ /* 0x000fe400078ec0ff */
[----:B------:R-:W-:-:S03]  /*135c0*/  PRMT R0, R9, 0x7710, RZ ;  /* 0x0000771009007816 */ /* 0x000fc600000000ff */
[----:B------:R-:W-:Y:S01]  /*135d0*/  IMAD.WIDE.U32 R2, R3, 0x1000000, RZ ;  /* 0x0100000003027825 */ /* 0x000fe200078e00ff */
[----:B-1----:R-:W-:Y:S02]  /*135e0*/  PRMT R10, R6, 0x8880, RZ ;  /* 0x00008880060a7816 */ /* 0x002fe400000000ff */
[----:B------:R-:W-:Y:S01]  /*135f0*/  LOP3.LUT R9, R11, 0xff, R0, 0xf8, !PT ;  /* 0x000000ff0b097812 */ /* 0x000fe200078ef800 */
[----:B------:R-:W-:Y:S01]  /*13600*/  IMAD.WIDE.U32 R6, R7, 0x100, RZ ;  /* 0x0000010007067825 */ /* 0x000fe200078e00ff */
[----:B------:R-:W-:Y:S02]  /*13610*/  PRMT R0, R10, 0x7710, RZ ;  /* 0x000077100a007816 */ /* 0x000fe400000000ff */
[----:B------:R-:W-:Y:S02]  /*13620*/  LOP3.LUT R3, R5, R9, R3, 0xfe, !PT ;  /* 0x0000000905037212 */ /* 0x000fe400078efe03 */
[----:B------:R-:W-:Y:S02]  /*13630*/  LOP3.LUT R11, R6, R2, R4, 0xfe, !PT ;  /* 0x00000002060b7212 */ /* 0x000fe400078efe04 */
[----:B------:R-:W-:-:S02]  /*13640*/  LEA.HI.X.SX32 R9, R27, UR5, 0x1, P0 ;  /* 0x000000051b097c11 */ /* 0x000fc400080f0eff */
[----:B------:R-:W-:Y:S02]  /*13650*/  LOP3.LUT R2, R11, 0xff, R0, 0xf8, !PT ;  /* 0x000000ff0b027812 */ /* 0x000fe400078ef800 */
[----:B------:R-:W-:-:S05]  /*13660*/  LOP3.LUT R3, R3, R7, RZ, 0xfc, !PT ;  /* 0x0000000703037212 */ /* 0x000fca00078efcff */
[----:B------:R-:W-:Y:S01]  /*13670*/  STG.E.64 desc[UR36][R8.64], R2 ;  /* 0x0000000208007986 */ /* 0x000fe2000c101b24 */
[----:B------:R-:W-:Y:S05]  /*13680*/  EXIT ;  /* 0x000000000000794d */ /* 0x000fea0003800000 */
.L_x_219:
[----:B------:R-:W4:Y:S01]  /*13690*/  LDC.64 R6, c[0x0][0x380] ;  /* 0x0000e000ff067b82 */ /* 0x000f220000000a00 */
[----:B------:R-:W-:Y:S01]  /*136a0*/  VIADD R27, R27, UR8 ;  /* 0x000000081b1b7c36 */ /* 0x000fe20008000000 */
[----:B------:R-:W-:Y:S02]  /*136b0*/  F2FP.F16.F32.PACK_AB R11, R3, R10 ;  /* 0x0000000a030b723e */ /* 0x000fe400000000ff */
[----:B------:R-:W-:Y:S02]  /*136c0*/  F2FP.F16.F32.PACK_AB R5, R12, R5 ;  /* 0x000000050c05723e */ /* 0x000fe400000000ff */
[----:B------:R-:W-:Y:S02]  /*136d0*/  F2FP.F16.F32.PACK_AB R9, R14, R9 ;  /* 0x000000090e09723e */ /* 0x000fe400000000ff */
[----:B------:R-:W-:Y:S01]  /*136e0*/  F2FP.F16.F32.PACK_AB R13, R0, R13 ;  /* 0x0000000d000d723e */ /* 0x000fe200000000ff */
[----:B----4-:R-:W-:-:S05]  /*136f0*/  IMAD.WIDE R2, R27, 0x2, R6 ;  /* 0x000000021b027825 */ /* 0x010fca00078e0206 */
[----:B------:R-:W-:Y:S04]  /*13700*/  STG.E desc[UR36][R2.64], R11 ;  /* 0x0000000b02007986 */ /* 0x000fe8000c101924 */
[----:B------:R-:W-:Y:S04]  /*13710*/  STG.E desc[UR36][R2.64+0x4], R5 ;  /* 0x0000040502007986 */ /* 0x000fe8000c101924 */
[----:B------:R-:W-:Y:S04]  /*13720*/  STG.E desc[UR36][R2.64+0x8], R9 ;  /* 0x0000080902007986 */ /* 0x000fe8000c101924 */
[----:B------:R-:W-:Y:S01]  /*13730*/  STG.E desc[UR36][R2.64+0xc], R13 ;  /* 0x00000c0d02007986 */ /* 0x000fe2000c101924 */
[----:B------:R-:W-:Y:S05]  /*13740*/  EXIT ;  /* 0x000000000000794d */ /* 0x000fea0003800000 */
.L_x_21:
[----:B------:R-:W-:Y:S01]  /*13750*/  MOV R12, 0x10 ;  /* 0x00000010000c7802 */ /* 0x000fe20000000f00 */
[----:B------:R-:W-:Y:S01]  /*13760*/  IMAD.MOV.U32 R11, RZ, RZ, 0x1f ;  /* 0x0000001fff0b7424 */ /* 0x000fe200078e00ff */
[----:B------:R-:W-:-:S07]  /*13770*/  MOV R15, 0xffffffff ;  /* 0xffffffff000f7802 */ /* 0x000fce0000000f00 */
[----:B-1----:R-:W-:Y:S05]  /*13780*/  WARPSYNC.COLLECTIVE R15, `(.L_x_220) ;  /* 0x000000000f087348 */ /* 0x002fea0003c00000 */
[----:B------:R0:W2:Y:S02]  /*13790*/  SHFL.BFLY P6, R14, R13, R12, R11 ;  /* 0x0c00000c0d0e7389 */ /* 0x0000a400000c000b */
[----:B012---:R-:W-:Y:S05]  /*137a0*/  ENDCOLLECTIVE ;  /* 0x000000000000791b */ /* 0x007fea0003800000 */
.L_x_220:
[----:B------:R-:W-:Y:S01]  /*137b0*/  MOV R12, 0x8 ;  /* 0x00000008000c7802 */ /* 0x000fe20000000f00 */
[----:B------:R-:W-:-:S04]  /*137c0*/  FADD.FTZ R3, R13, R14 ;  /* 0x0000000e0d037221 */ /* 0x000fc80000010000 */
[----:B------:R-:W-:-:S07]  /*137d0*/  IMAD.MOV.U32 R13, RZ, RZ, R3 ;  /* 0x000000ffff0d7224 */ /* 0x000fce00078e0003 */
[----:B------:R-:W-:Y:S05]  /*137e0*/  WARPSYNC.COLLECTIVE R15, `(.L_x_221) ;  /* 0x000000000f087348 */ /* 0x000fea0003c00000 */
[----:B------:R0:W1:Y:S02]  /*137f0*/  SHFL.BFLY P6, R14, R13, R12, R11 ;  /* 0x0c00000c0d0e7389 */ /* 0x00006400000c000b */
[----:B01----:R-:W-:Y:S05]  /*13800*/  ENDCOLLECTIVE ;  /* 0x000000000000791b */ /* 0x003fea0003800000 */
.L_x_221:
[----:B------:R-:W-:Y:S01]  /*13810*/  MOV R12, 0x4 ;  /* 0x00000004000c7802 */ /* 0x000fe20000000f00 */
[----:B------:R-:W-:-:S04]  /*13820*/  FADD.FTZ R4, R3, R14 ;  /* 0x0000000e03047221 */ /* 0x000fc80000010000 */
[----:B------:R-:W-:-:S07]  /*13830*/  IMAD.MOV.U32 R13, RZ, RZ, R4 ;  /* 0x000000ffff0d7224 */ /* 0x000fce00078e0004 */
[----:B------:R-:W-:Y:S05]  /*13840*/  WARPSYNC.COLLECTIVE R15, `(.L_x_222) ;  /* 0x000000000f087348 */ /* 0x000fea0003c00000 */
[----:B------:R0:W1:Y:S02]  /*13850*/  SHFL.BFLY P6, R14, R13, R12, R11 ;  /* 0x0c00000c0d0e7389 */ /* 0x00006400000c000b */
[----:B01----:R-:W-:Y:S05]  /*13860*/  ENDCOLLECTIVE ;  /* 0x000000000000791b */ /* 0x003fea0003800000 */
.L_x_222:
[----:B------:R-:W-:Y:S01]  /*13870*/  MOV R12, 0x2 ;  /* 0x00000002000c7802 */ /* 0x000fe20000000f00 */
[----:B------:R-:W-:-:S04]  /*13880*/  FADD.FTZ R5, R4, R14 ;  /* 0x0000000e04057221 */ /* 0x000fc80000010000 */
[----:B------:R-:W-:-:S07]  /*13890*/  IMAD.MOV.U32 R13, RZ, RZ, R5 ;  /* 0x000000ffff0d7224 */ /* 0x000fce00078e0005 */
[----:B------:R-:W-:Y:S05]  /*138a0*/  WARPSYNC.COLLECTIVE R15, `(.L_x_223) ;  /* 0x000000000f087348 */ /* 0x000fea0003c00000 */
[----:B------:R0:W1:Y:S02]  /*138b0*/  SHFL.BFLY P6, R14, R13, R12, R11 ;  /* 0x0c00000c0d0e7389 */ /* 0x00006400000c000b */
[----:B01----:R-:W-:Y:S05]  /*138c0*/  ENDCOLLECTIVE ;  /* 0x000000000000791b */ /* 0x003fea0003800000 */
.L_x_223:
[----:B------:R-:W-:Y:S01]  /*138d0*/  MOV R12, 0x1 ;  /* 0x00000001000c7802 */ /* 0x000fe20000000f00 */
[----:B------:R-:W-:-:S04]  /*138e0*/  FADD.FTZ R6, R5, R14 ;  /* 0x0000000e05067221 */ /* 0x000fc80000010000 */
[----:B------:R-:W-:-:S07]  /*138f0*/  IMAD.MOV.U32 R13, RZ, RZ, R6 ;  /* 0x000000ffff0d7224 */ /* 0x000fce00078e0006 */
[----:B------:R-:W-:Y:S05]  /*13900*/  WARPSYNC.COLLECTIVE R15, `(.L_x_224) ;  /* 0x000000000f087348 */ /* 0x000fea0003c00000 */
[----:B------:R0:W1:Y:S02]  /*13910*/  SHFL.BFLY P6, R14, R13, R12, R11 ;  /* 0x0c00000c0d0e7389 */ /* 0x00006400000c000b */
[----:B01----:R-:W-:Y:S05]  /*13920*/  ENDCOLLECTIVE ;  /* 0x000000000000791b */ /* 0x003fea0003800000 */
.L_x_224:
[----:B------:R-:W-:Y:S05]  /*13930*/  BRA `(.L_x_225) ;  /* 0xfffffef400f07947 */ /* 0x000fea000383ffff */
.L_x_226:
[----:B------:R-:W-:-:S00]  /*13940*/  BRA `(.L_x_226) ;  /* 0xfffffffc00fc7947 */ /* 0x000fc0000383ffff */
[----:B------:R-:W-:-:S00]  /*13950*/  NOP ;  /* 0x0000000000007918 */ /* 0x000fc00000000000 */
        /* <DEDUP_REMOVED lines=10> */
.L_x_5589:


//--------------------- .text._ZN4mmha33masked_multihead_attention_kernelItLi224ELi256ELi2ELi32ELi128ELb1ELb1EEEv26Multihead_attention_paramsIT_XT5_EE --------------------------
	.section	.text._ZN4mmha33masked_multihead_attention_kernelItLi224ELi256ELi2ELi32ELi128ELb1ELb1EEEv26Multihead_attention_paramsIT_XT5_EE,"ax",@progbits
	.align	128
        .global         _ZN4mmha33masked_multihead_attention_kernelItLi224ELi256ELi2ELi32ELi128ELb1ELb1EEEv26Multihead_attention_paramsIT_XT5_EE
        .type           _ZN4mmha33masked_multihead_attention_kernelItLi224ELi256ELi2ELi32ELi128ELb1ELb1EEEv26Multihead_attention_paramsIT_XT5_EE,@function
        .size           _ZN4mmha33masked_multihead_attention_kernelItLi224ELi256ELi2ELi32ELi128ELb1ELb1EEEv26Multihead_attention_paramsIT_XT5_EE,(.L_x_5590 - _ZN4mmha33masked_multihead_attention_kernelItLi224ELi256ELi2ELi32ELi128ELb1ELb1EEEv26Multihead_attention_paramsIT_XT5_EE)
        .other          _ZN4mmha33masked_multihead_attention_kernelItLi224ELi256ELi2ELi32ELi128ELb1ELb1EEEv26Multihead_attention_paramsIT_XT5_EE,@"STO_CUDA_ENTRY STV_DEFAULT"
_ZN4mmha33masked_multihead_attention_kernelItLi224ELi256ELi2ELi32ELi128ELb1ELb1EEEv26Multihead_attention_paramsIT_XT5_EE:
.text._ZN4mmha33masked_multihead_attention_kernelItLi224ELi256ELi2ELi32ELi128ELb1ELb1EEEv26Multihead_attention_paramsIT_XT5_EE:
[----:B------:R-:W0:Y:S01]  /*0000*/  LDC R1, c[0x0][0x37c] ;  /* 0x0000df00ff017b82 */ /* 0x000e220000000800 */
[----:B------:R-:W1:Y:S07]  /*0010*/  LDCU.64 UR4, c[0x0][0x490] ;  /* 0x00009200ff0477ac */ /* 0x000e6e0008000a00 */
[----:B------:R-:W2:Y:S01]  /*0020*/  S2UR UR7, SR_CTAID.Y ;  /* 0x00000000000779c3 */ /* 0x000ea20000002600 */
[----:B------:R-:W3:Y:S01]  /*0030*/  LDCU.64 UR36, c[0x0][0x358] ;  /* 0x00006b00ff2477ac */ /* 0x000ee20008000a00 */
[----:B-1----:R-:W-:-:S04]  /*0040*/  UISETP.NE.U32.AND UP0, UPT, UR4, URZ, UPT ;  /* 0x000000ff0400728c */ /* 0x002fc8000bf05070 */
[----:B------:R-:W-:-:S09]  /*0050*/  UISETP.NE.AND.EX UP0, UPT, UR5, URZ, UPT, UP0 ;  /* 0x000000ff0500728c */ /* 0x000fd2000bf05300 */
[----:B--23--:R-:W-:Y:S05]  /*0060*/  BRA.U !UP0, `(.L_x_227) ;  /* 0x00000001081c7547 */ /* 0x00cfea000b800000 */
[----:B------:R-:W-:-:S04]  /*0070*/  UIADD3 UR4, UP0, UPT, UR7, UR4, URZ ;  /* 0x0000000407047290 */ /* 0x000fc8000ff1e0ff */
[----:B------:R-:W-:Y:S02]  /*0080*/  UIADD3.X UR5, UPT, UPT, URZ, UR5, URZ, UP0, !UPT ;  /* 0x00000005ff057290 */ /* 0x000fe400087fe4ff */
[----:B------:R-:W-:-:S04]  /*0090*/  IMAD.U32 R2, RZ, RZ, UR4 ;  /* 0x00000004ff027e24 */ /* 0x000fc8000f8e00ff */
[----:B------:R-:W-:-:S05]  /*00a0*/  IMAD.U32 R3, RZ, RZ, UR5 ;  /* 0x00000005ff037e24 */ /* 0x000fca000f8e00ff */
[----:B------:R-:W2:Y:S02]  /*00b0*/  LDG.E.U8 R2, desc[UR36][R2.64] ;  /* 0x0000002402027981 */ /* 0x000ea4000c1e1100 */
[----:B--2---:R-:W-:-:S13]  /*00c0*/  ISETP.NE.AND P0, PT, R2, 0x1, PT ;  /* 0x000000010200780c */ /* 0x004fda0003f05270 */
[----:B------:R-:W-:Y:S05]  /*00d0*/  @!P0 EXIT ;  /* 0x000000000000894d */ /* 0x000fea0003800000 */
.L_x_227:
[----:B------:R-:W1:Y:S01]  /*00e0*/  LDCU UR8, c[0x0][0x3f0] ;  /* 0x00007e00ff0877ac */ /* 0x000e620008000800 */
[----:B------:R-:W2:Y:S01]  /*00f0*/  S2R R6, SR_CTAID.Y ;  /* 0x0000000000067919 */ /* 0x000ea20000002600 */
[----:B------:R-:W3:Y:S01]  /*0100*/  LDCU.64 UR4, c[0x0][0x498] ;  /* 0x00009300ff0477ac */ /* 0x000ee20008000a00 */
[----:B------:R-:W4:Y:S01]  /*0110*/  LDCU UR9, c[0x0][0x40c] ;  /* 0x00008180ff0977ac */ /* 0x000f220008000800 */
[----:B-1----:R-:W-:-:S04]  /*0120*/  MOV R0, UR8 ;  /* 0x0000000800007c02 */ /* 0x002fc80008000f00 */
[----:B------:R-:W-:Y:S01]  /*0130*/  IABS R7, R0 ;  /* 0x0000000000077213 */ /* 0x000fe20000000000 */
[----:B---3--:R-:W-:-:S03]  /*0140*/  UIMAD.WIDE.U32 UR4, UR7, 0x4, UR4 ;  /* 0x00000004070478a5 */ /* 0x008fc6000f8e0004 */
[----:B------:R-:W1:Y:S03]  /*0150*/  I2F.RP R0, R7 ;  /* 0x0000000700007306 */ /* 0x000e660000209400 */
[----:B------:R-:W-:Y:S01]  /*0160*/  MOV R2, UR4 ;  /* 0x0000000400027c02 */ /* 0x000fe20008000f00 */
[----:B------:R-:W-:-:S05]  /*0170*/  IMAD.U32 R3, RZ, RZ, UR5 ;  /* 0x00000005ff037e24 */ /* 0x000fca000f8e00ff */
[----:B------:R3:W5:Y:S01]  /*0180*/  LDG.E R10, desc[UR36][R2.64] ;  /* 0x00000024020a7981 */ /* 0x000762000c1e1900 */
[----:B-1----:R-:W1:Y:S02]  /*0190*/  MUFU.RCP R0, R0 ;  /* 0x0000000000007308 */ /* 0x002e640000001000 */
[----:B-1----:R-:W-:-:S06]  /*01a0*/  VIADD R4, R0, 0xffffffe ;  /* 0x0ffffffe00047836 */ /* 0x002fcc0000000000 */
[----:B------:R1:W0:Y:S01]  /*01b0*/  F2I.FTZ.U32.TRUNC.NTZ R5, R4 ;  /* 0x0000000400057305 */ /* 0x000222000021f000 */
[----:B--2---:R-:W-:Y:S01]  /*01c0*/  IABS R0, R6 ;  /* 0x0000000600007213 */ /* 0x004fe20000000000 */
[----:B-1----:R-:W-:Y:S02]  /*01d0*/  IMAD.MOV.U32 R4, RZ, RZ, RZ ;  /* 0x000000ffff047224 */ /* 0x002fe400078e00ff */
[----:B0-----:R-:W-:-:S04]  /*01e0*/  IMAD.MOV R8, RZ, RZ, -R5 ;  /* 0x000000ffff087224 */ /* 0x001fc800078e0a05 */
[----:B------:R-:W-:-:S04]  /*01f0*/  IMAD R9, R8, R7, RZ ;  /* 0x0000000708097224 */ /* 0x000fc800078e02ff */
[----:B------:R-:W-:-:S06]  /*0200*/  IMAD.HI.U32 R5, R5, R9, R4 ;  /* 0x0000000905057227 */ /* 0x000fcc00078e0004 */
[----:B------:R-:W-:-:S05]  /*0210*/  IMAD.HI.U32 R5, R5, R0, RZ ;  /* 0x0000000005057227 */ /* 0x000fca00078e00ff */
[----:B------:R-:W-:-:S13]  /*0220*/  R2UR UR6, R5 ;  /* 0x00000000050672ca */ /* 0x000fda00000e0000 */
[----:B------:R-:W-:-:S05]  /*0230*/  IADD3 R4, PT, PT, RZ, -UR6, RZ ;  /* 0x80000006ff047c10 */ /* 0x000fca000fffe0ff */
[C---:B------:R-:W-:Y:S02]  /*0240*/  IMAD R0, R7.reuse, R4, R0 ;  /* 0x0000000407007224 */ /* 0x040fe400078e0200 */
[----:B------:R-:W0:Y:S03]  /*0250*/  LDC.64 R4, c[0x0][0x460] ;  /* 0x00011800ff047b82 */ /* 0x000e260000000a00 */
[----:B------:R-:W-:Y:S01]  /*0260*/  ISETP.GT.U32.AND P0, PT, R7, R0, PT ;  /* 0x000000000700720c */ /* 0x000fe20003f04070 */
[----:B---3--:R-:W-:-:S12]  /*0270*/  IMAD.U32 R2, RZ, RZ, UR6 ;  /* 0x00000006ff027e24 */ /* 0x008fd8000f8e00ff */
[----:B------:R-:W-:Y:S01]  /*0280*/  @!P0 VIADD R2, R2, 0x1 ;  /* 0x0000000102028836 */ /* 0x000fe20000000000 */
[----:B------:R-:W-:-:S04]  /*0290*/  @!P0 IADD3 R0, PT, PT, R0, -R7, RZ ;  /* 0x8000000700008210 */ /* 0x000fc80007ffe0ff */
[----:B------:R-:W-:Y:S02]  /*02a0*/  @!P0 R2UR UR6, R2 ;  /* 0x00000000020682ca */ /* 0x000fe400000e0000 */
[----:B0-----:R-:W-:Y:S02]  /*02b0*/  ISETP.NE.U32.AND P0, PT, R4, RZ, PT ;  /* 0x000000ff0400720c */ /* 0x001fe40003f05070 */
[----:B------:R-:W-:Y:S02]  /*02c0*/  ISETP.GE.U32.AND P1, PT, R0, R7, PT ;  /* 0x000000070000720c */ /* 0x000fe40003f26070 */
[----:B------:R-:W-:-:S04]  /*02d0*/  ISETP.NE.AND.EX P0, PT, R5, RZ, PT, P0 ;  /* 0x000000ff0500720c */ /* 0x000fc80003f05300 */
[----:B----4-:R-:W-:Y:S01]  /*02e0*/  ISETP.EQ.AND P4, PT, RZ, UR9, P0 ;  /* 0x00000009ff007c0c */ /* 0x010fe20008782270 */
[----:B------:R-:W-:Y:S02]  /*02f0*/  ULOP3.LUT UR4, UR7, UR8, URZ, 0x3c, !UPT ;  /* 0x0000000807047292 */ /* 0x000fe4000f8e3cff */
[----:B------:R-:W-:-:S04]  /*0300*/  IMAD.U32 R0, RZ, RZ, UR6 ;  /* 0x00000006ff007e24 */ /* 0x000fc8000f8e00ff */
[----:B------:R-:W-:Y:S01]  /*0310*/  @P1 VIADD R0, R0, 0x1 ;  /* 0x0000000100001836 */ /* 0x000fe20000000000 */
[----:B------:R-:W-:-:S05]  /*0320*/  UISETP.GE.AND UP1, UPT, UR4, URZ, UPT ;  /* 0x000000ff0400728c */ /* 0x000fca000bf26270 */
[----:B------:R-:W-:Y:S01]  /*0330*/  VOTEU.ANY UP2, P4 ;  /* 0x0000000000ff7886 */ /* 0x000fe20002040100 */
[----:B------:R-:W-:Y:S01]  /*0340*/  @P1 R2UR UR6, R0 ;  /* 0x00000000000612ca */ /* 0x000fe200000e0000 */
[----:B------:R-:W-:-:S03]  /*0350*/  UISETP.NE.AND UP0, UPT, UR8, URZ, UPT ;  /* 0x000000ff0800728c */ /* 0x000fc6000bf05270 */
[----:B------:R-:W0:Y:S01]  /*0360*/  @UP2 LDCU.64 UR4, c[0x0][0x460] ;  /* 0x00008c00ff0427ac */ /* 0x000e220008000a00 */
[----:B------:R-:W-:-:S08]  /*0370*/  PLOP3.LUT P0, PT, PT, PT, UP2, 0x80, 0x8 ;  /* 0x000000000008781c */ /* 0x000fd00003f0f028 */
[----:B------:R-:W-:Y:S01]  /*0380*/  UMOV UR42, UR6 ;  /* 0x00000006002a7c82 */ /* 0x000fe20008000000 */
[----:B------:R-:W1:Y:S01]  /*0390*/  S2UR UR46, SR_CTAID.X ;  /* 0x00000000002e79c3 */ /* 0x000e620000002500 */
[----:B------:R-:W-:Y:S02]  /*03a0*/  @!UP1 UIADD3 UR42, UPT, UPT, -UR42, URZ, URZ ;  /* 0x000000ff2a2a9290 */ /* 0x000fe4000fffe1ff */
[----:B------:R-:W-:Y:S01]  /*03b0*/  @!UP0 ULOP3.LUT UR42, URZ, UR8, URZ, 0x33, !UPT ;  /* 0x00000008ff2a8292 */ /* 0x000fe2000f8e33ff */
[----:B------:R-:W2:Y:S03]  /*03c0*/  LDCU UR8, c[0x0][0x3f4] ;  /* 0x00007e80ff0877ac */ /* 0x000ea60008000800 */
[----:B0-----:R-:W-:Y:S01]  /*03d0*/  @UP2 UIMAD.WIDE UR4, UR42, 0x4, UR4 ;  /* 0x000000042a0428a5 */ /* 0x001fe2000f8e0204 */
[----:B------:R-:W1:Y:S05]  /*03e0*/  LDCU UR6, c[0x0][0x3f8] ;  /* 0x00007f00ff0677ac */ /* 0x000e6a0008000800 */
[----:B------:R-:W-:Y:S01]  /*03f0*/  IMAD.U32 R3, RZ, RZ, UR5 ;  /* 0x00000005ff037e24 */ /* 0x000fe2000f8e00ff */
[----:B------:R-:W-:-:S04]  /*0400*/  MOV R2, UR4 ;  /* 0x0000000400027c02 */ /* 0x000fc80008000f00 */
[----:B------:R-:W0:Y:S01]  /*0410*/  LDCU UR4, c[0x0][0x3e8] ;  /* 0x00007d00ff0477ac */ /* 0x000e220008000800 */
[----:B------:R3:W4:Y:S01]  /*0420*/  @P0 LDG.E R3, desc[UR36][R2.64] ;  /* 0x0000002402030981 */ /* 0x000722000c1e1900 */
[----:B--2---:R-:W-:-:S05]  /*0430*/  IMAD.U32 R23, RZ, RZ, UR8 ;  /* 0x00000008ff177e24 */ /* 0x004fca000f8e00ff */
[----:B------:R-:W-:-:S04]  /*0440*/  IABS R6, R23 ;  /* 0x0000001700067213 */ /* 0x000fc80000000000 */
[----:B------:R-:W2:Y:S08]  /*0450*/  I2F.RP R0, R6 ;  /* 0x0000000600007306 */ /* 0x000eb00000209400 */
[----:B--2---:R-:W2:Y:S02]  /*0460*/  MUFU.RCP R0, R0 ;  /* 0x0000000000007308 */ /* 0x004ea40000001000 */
[----:B--2---:R-:W-:-:S06]  /*0470*/  IADD3 R4, PT, PT, R0, 0xffffffe, RZ ;  /* 0x0ffffffe00047810 */ /* 0x004fcc0007ffe0ff */
[----:B------:R2:W1:Y:S02]  /*0480*/  F2I.FTZ.U32.TRUNC.NTZ R5, R4 ;  /* 0x0000000400057305 */ /* 0x000464000021f000 */
[----:B--2---:R-:W-:Y:S02]  /*0490*/  IMAD.MOV.U32 R4, RZ, RZ, RZ ;  /* 0x000000ffff047224 */ /* 0x004fe400078e00ff */
[----:B-1----:R-:W-:-:S04]  /*04a0*/  IMAD.MOV R7, RZ, RZ, -R5 ;  /* 0x000000ffff077224 */ /* 0x002fc800078e0a05 */
[----:B------:R-:W-:-:S04]  /*04b0*/  IMAD R7, R7, R6, RZ ;  /* 0x0000000607077224 */ /* 0x000fc800078e02ff */
[----:B------:R-:W-:Y:S01]  /*04c0*/  IMAD.HI.U32 R5, R5, R7, R4 ;  /* 0x0000000705057227 */ /* 0x000fe200078e0004 */
[----:B-----5:R-:W-:-:S13]  /*04d0*/  R2UR UR44, R10 ;  /* 0x000000000a2c72ca */ /* 0x020fda00000e0000 */
[----:B------:R-:W-:-:S06]  /*04e0*/  UIADD3 UR45, UPT, UPT, UR44, -0x1, URZ ;  /* 0xffffffff2c2d7890 */ /* 0x000fcc000fffe0ff */
[----:B------:R-:W-:-:S05]  /*04f0*/  IABS R0, UR45 ;  /* 0x0000002d00007c13 */ /* 0x000fca0008000000 */
[----:B------:R-:W-:-:S05]  /*0500*/  IMAD.HI.U32 R5, R5, R0, RZ ;  /* 0x0000000005057227 */ /* 0x000fca00078e00ff */
[----:B------:R-:W-:-:S05]  /*0510*/  IADD3 R5, PT, PT, -R5, RZ, RZ ;  /* 0x000000ff05057210 */ /* 0x000fca0007ffe1ff */
[----:B------:R-:W-:-:S05]  /*0520*/  IMAD R5, R6, R5, R0 ;  /* 0x0000000506057224 */ /* 0x000fca00078e0200 */
[----:B------:R-:W-:-:S13]  /*0530*/  R2UR UR41, R5 ;  /* 0x00000000052972ca */ /* 0x000fda00000e0000 */
[----:B------:R-:W-:Y:S01]  /*0540*/  ISETP.GT.U32.AND P0, PT, R6, UR41, PT ;  /* 0x0000002906007c0c */ /* 0x000fe2000bf04070 */
[----:B---3--:R-:W1:-:S12]  /*0550*/  S2R R2, SR_TID.X ;  /* 0x0000000000027919 */ /* 0x008e580000002100 */
[----:B------:R-:W-:-:S04]  /*0560*/  @!P0 IADD3 R0, PT, PT, -R6, UR41, RZ ;  /* 0x0000002906008c10 */ /* 0x000fc8000fffe1ff */
[----:B------:R-:W-:-:S13]  /*0570*/  @!P0 R2UR UR41, R0 ;  /* 0x00000000002982ca */ /* 0x000fda00000e0000 */
[----:B------:R-:W-:Y:S01]  /*0580*/  ISETP.GT.U32.AND P0, PT, R6, UR41, PT ;  /* 0x0000002906007c0c */ /* 0x000fe2000bf04070 */
[----:B0-----:R-:W-:Y:S01]  /*0590*/  UISETP.NE.AND UP1, UPT, UR4, URZ, UPT ;  /* 0x000000ff0400728c */ /* 0x001fe2000bf25270 */
[----:B------:R-:W-:Y:S01]  /*05a0*/  PLOP3.LUT P1, PT, PT, PT, UP2, 0x80, 0x8 ;  /* 0x000000000008781c */ /* 0x000fe20003f2f028 */
[----:B------:R-:W-:Y:S01]  /*05b0*/  UP2UR UR43, UPR, URZ, 0x4 ;  /* 0x00000004ff2b7883 */ /* 0x000fe20008000000 */
[----:B-1----:R-:W-:Y:S01]  /*05c0*/  ISETP.GT.U32.AND P3, PT, R2, 0x1b, PT ;  /* 0x0000001b0200780c */ /* 0x002fe20003f64070 */
[----:B------:R-:W-:-:S08]  /*05d0*/  UISETP.GE.AND UP2, UPT, UR45, URZ, UPT ;  /* 0x000000ff2d00728c */ /* 0x000fd0000bf46270 */
[----:B------:R-:W-:Y:S01]  /*05e0*/  @!P0 IADD3 R6, PT, PT, -R6, UR41, RZ ;  /* 0x0000002906068c10 */ /* 0x000fe2000fffe1ff */
[----:B------:R-:W-:-:S03]  /*05f0*/  UISETP.NE.AND UP0, UPT, UR8, URZ, UPT ;  /* 0x000000ff0800728c */ /* 0x000fc6000bf05270 */
[----:B------:R-:W-:Y:S01]  /*0600*/  @!P0 R2UR UR41, R6 ;  /* 0x00000000062982ca */ /* 0x000fe200000e0000 */
[----:B------:R-:W-:Y:S02]  /*0610*/  UIMAD UR47, UR7, UR8, URZ ;  /* 0x00000008072f72a4 */ /* 0x000fe4000f8e02ff */
[----:B------:R-:W-:Y:S02]  /*0620*/  UIMAD UR40, UR7, UR6, UR46 ;  /* 0x00000006072872a4 */ /* 0x000fe4000f8e022e */
[----:B------:R-:W-:Y:S01]  /*0630*/  @UP1 UIMAD UR4, UR7, UR4, URZ ;  /* 0x00000004070412a4 */ /* 0x000fe2000f8e02ff */
[----:B------:R-:W-:Y:S01]  /*0640*/  UMOV UR38, URZ ;  /* 0x000000ff00267c82 */ /* 0x000fe20008000000 */
[----:B------:R-:W-:Y:S01]  /*0650*/  @!UP1 UIMAD UR5, UR40, 0xe0, URZ ;  /* 0x000000e0280598a4 */ /* 0x000fe2000f8e02ff */
[----:B------:R-:W-:Y:S01]  /*0660*/  IMAD.SHL.U32 R16, R2, 0x8, RZ ;  /* 0x0000000802107824 */ /* 0x000fe200078e00ff */
[----:B------:R-:W-:Y:S01]  /*0670*/  MOV R17, UR47 ;  /* 0x0000002f00117c02 */ /* 0x000fe20008000f00 */
[----:B------:R-:W-:Y:S01]  /*0680*/  @UP1 UIMAD UR5, UR46, 0xe0, UR4 ;  /* 0x000000e02e0518a4 */ /* 0x000fe2000f8e0204 */
[----:B------:R-:W-:Y:S02]  /*0690*/  BSSY.RECONVERGENT B0, `(.L_x_228) ;  /* 0x0000048000007945 */ /* 0x000fe40003800200 */
[----:B------:R-:W-:-:S02]  /*06a0*/  @!UP2 UIADD3 UR41, UPT, UPT, -UR41, URZ, URZ ;  /* 0x000000ff2929a290 */ /* 0x000fc4000fffe1ff */
[----:B------:R-:W-:Y:S02]  /*06b0*/  @!UP0 ULOP3.LUT UR41, URZ, UR8, URZ, 0x33, !UPT ;  /* 0x00000008ff298292 */ /* 0x000fe4000f8e33ff */
[----:B------:R-:W-:Y:S01]  /*06c0*/  UIMAD UR42, UR42, UR6, URZ ;  /* 0x000000062a2a72a4 */ /* 0x000fe2000f8e02ff */
[----:B------:R-:W-:Y:S02]  /*06d0*/  P2R R18, PR, RZ, 0x10 ;  /* 0x00000010ff127803 */ /* 0x000fe40000000000 */
[----:B------:R-:W-:Y:S02]  /*06e0*/  CS2R R34, SRZ ;  /* 0x0000000000227805 */ /* 0x000fe4000001ff00 */
[----:B------:R-:W-:Y:S02]  /*06f0*/  CS2R R32, SRZ ;  /* 0x0000000000207805 */ /* 0x000fe4000001ff00 */
[----:B------:R-:W-:Y:S02]  /*0700*/  SHF.R.S32.HI R17, RZ, 0x1f, R17 ;  /* 0x0000001fff117819 */ /* 0x000fe40000011411 */
[----:B----4-:R-:W-:Y:S01]  /*0710*/  @P1 R2UR UR38, R3 ;  /* 0x00000000032612ca */ /* 0x010fe200000e0000 */
[----:B------:R-:W-:-:S04]  /*0720*/  IMAD.U32 R3, RZ, RZ, UR46 ;  /* 0x0000002eff037e24 */ /* 0x000fc8000f8e00ff */
[----:B------:R-:W-:Y:S01]  /*0730*/  IMAD R3, R3, 0xe0, R16 ;  /* 0x000000e003037824 */ /* 0x000fe200078e0210 */
[----:B------:R-:W-:Y:S09]  /*0740*/  @P3 BRA `(.L_x_229) ;  /* 0x0000000000f03947 */ /* 0x000ff20003800000 */
        /* <DEDUP_REMOVED lines=57> */
.L_x_230:
[----:B------:R-:W0:Y:S02]  /*0ae0*/  LDC.64 R4, c[0x0][0x388] ;  /* 0x0000e200ff047b82 */ /* 0x000e240000000a00 */
[----:B0-----:R-:W-:-:S05]  /*0af0*/  IMAD.WIDE R4, R7, 0x2, R4 ;  /* 0x0000000207047825 */ /* 0x001fca00078e0204 */
[----:B------:R0:W5:Y:S02]  /*0b00*/  LDG.E.128 R32, desc[UR36][R4.64] ;  /* 0x0000002404207981 */ /* 0x000164000c1e1d00 */
.L_x_229:
[----:B------:R-:W-:Y:S05]  /*0b10*/  BSYNC.RECONVERGENT B0 ;  /* 0x0000000000007941 */ /* 0x000fea0003800200 */
.L_x_228:
[----:B------:R-:W1:Y:S01]  /*0b20*/  LDCU.64 UR10, c[0x0][0x3a0] ;  /* 0x00007400ff0a77ac */ /* 0x000e620008000a00 */
[----:B0-----:R-:W0:Y:S01]  /*0b30*/  @!P3 LDC.64 R4, c[0x0][0x3b8] ;  /* 0x0000ee00ff04bb82 */ /* 0x001e220000000a00 */
[----:B------:R-:W-:Y:S01]  /*0b40*/  @!P3 IMAD R0, R2, R23, UR45 ;  /* 0x0000002d0200be24 */ /* 0x000fe2000f8e0217 */
[----:B------:R-:W-:Y:S01]  /*0b50*/  CS2R R30, SRZ ;  /* 0x00000000001e7805 */ /* 0x000fe2000001ff00 */
[----:B------:R-:W-:Y:S01]  /*0b60*/  UIMAD UR48, UR40, 0xe0, URZ ;  /* 0x000000e0283078a4 */ /* 0x000fe2000f8e02ff */
[----:B------:R-:W-:Y:S02]  /*0b70*/  CS2R R28, SRZ ;  /* 0x00000000001c7805 */ /* 0x000fe4000001ff00 */
[----:B------:R-:W-:Y:S02]  /*0b80*/  CS2R R26, SRZ ;  /* 0x00000000001a7805 */ /* 0x000fe4000001ff00 */
[----:B------:R-:W-:Y:S02]  /*0b90*/  @!P3 SHF.L.U32 R0, R0, 0x3, RZ ;  /* 0x000000030000b819 */ /* 0x000fe400000006ff */
[----:B------:R-:W-:Y:S01]  /*0ba0*/  CS2R R24, SRZ ;  /* 0x0000000000187805 */ /* 0x000fe2000001ff00 */
[----:B------:R-:W2:Y:S02]  /*0bb0*/  LDCU.64 UR4, c[0x0][0x390] ;  /* 0x00007200ff0477ac */ /* 0x000ea40008000a00 */
[----:B------:R-:W-:Y:S01]  /*0bc0*/  @!P3 IMAD R13, R23, UR48, R0 ;  /* 0x00000030170dbc24 */ /* 0x000fe2000f8e0200 */
[----:B------:R-:W-:Y:S01]  /*0bd0*/  VOTEU.ANY UP0, P4 ;  /* 0x0000000000ff7886 */ /* 0x000fe20002000100 */
[----:B------:R-:W-:Y:S01]  /*0be0*/  PLOP3.LUT P0, PT, PT, PT, UP0, 0x40, 0x4 ;  /* 0x000000000004781c */ /* 0x000fe20003f0e808 */
[----:B------:R-:W-:Y:S01]  /*0bf0*/  UISETP.NE.AND UP1, UPT, UR9, URZ, UPT ;  /* 0x000000ff0900728c */ /* 0x000fe2000bf25270 */
[----:B-1----:R-:W-:-:S02]  /*0c00*/  ISETP.NE.U32.AND P1, PT, RZ, UR10, PT ;  /* 0x0000000aff007c0c */ /* 0x002fc4000bf25070 */
[C---:B------:R-:W-:Y:S02]  /*0c10*/  ISETP.GT.U32.OR P0, PT, R2.reuse, 0x1f, P0 ;  /* 0x0000001f0200780c */ /* 0x040fe40000704470 */
[----:B------:R-:W-:Y:S01]  /*0c20*/  ISETP.NE.AND.EX P1, PT, RZ, UR11, PT, P1 ;  /* 0x0000000bff007c0c */ /* 0x000fe2000bf25310 */
[----:B------:R-:W1:Y:S01]  /*0c30*/  LDCU.64 UR10, c[0x0][0x418] ;  /* 0x00008300ff0a77ac */ /* 0x000e620008000a00 */
[----:B0-----:R-:W-:Y:S02]  /*0c40*/  @!P3 IMAD.WIDE R4, R13, 0x2, R4 ;  /* 0x000000020d04b825 */ /* 0x001fe400078e0204 */
[C---:B------:R-:W-:Y:S02]  /*0c50*/  ISETP.GT.U32.OR P1, PT, R2.reuse, 0x1b, !P1 ;  /* 0x0000001b0200780c */ /* 0x040fe40004f24470 */
[----:B--2---:R-:W-:Y:S02]  /*0c60*/  ISETP.NE.U32.AND P2, PT, RZ, UR4, PT ;  /* 0x00000004ff007c0c */ /* 0x004fe4000bf45070 */
[----:B------:R-:W-:Y:S01]  /*0c70*/  ISETP.NE.OR P1, PT, RZ, UR9, P1 ;  /* 0x00000009ff007c0c */ /* 0x000fe20008f25670 */
[----:B------:R0:W5:Y:S01]  /*0c80*/  @!P3 LDG.E.128 R28, desc[UR36][R4.64] ;  /* 0x00000024041cb981 */ /* 0x000162000c1e1d00 */
[----:B------:R-:W-:Y:S01]  /*0c90*/  ISETP.NE.AND.EX P2, PT, RZ, UR5, PT, P2 ;  /* 0x00000005ff007c0c */ /* 0x000fe2000bf45320 */
[----:B------:R-:W2:Y:S03]  /*0ca0*/  @!P0 LDC.64 R10, c[0x0][0x450] ;  /* 0x00011400ff0a8b82 */ /* 0x000ea60000000a00 */
[----:B------:R-:W-:Y:S01]  /*0cb0*/  ISETP.GT.U32.OR P2, PT, R2, 0x1b, !P2 ;  /* 0x0000001b0200780c */ /* 0x000fe20005744470 */
[----:B-1----:R-:W-:-:S06]  /*0cc0*/  UISETP.NE.U32.AND UP0, UPT, UR10, URZ, UPT ;  /* 0x000000ff0a00728c */ /* 0x002fcc000bf05070 */
[----:B------:R-:W1:Y:S01]  /*0cd0*/  @!P1 LDC.64 R6, c[0x0][0x3a0] ;  /* 0x0000e800ff069b82 */ /* 0x000e620000000a00 */
[----:B------:R-:W-:-:S07]  /*0ce0*/  UISETP.NE.AND.EX UP0, UPT, UR11, URZ, UPT, UP0 ;  /* 0x000000ff0b00728c */ /* 0x000fce000bf05300 */
[----:B------:R-:W3:Y:S04]  /*0cf0*/  @!P2 LDC.64 R8, c[0x0][0x390] ;  /* 0x0000e400ff08ab82 */ /* 0x000ee80000000a00 */
[----:B------:R-:W4:Y:S01]  /*0d00*/  @UP0 LDCU.64 UR4, c[0x0][0x418] ;  /* 0x00008300ff0407ac */ /* 0x000f220008000a00 */
[----:B-1----:R-:W-:-:S05]  /*0d10*/  @!P1 IMAD.WIDE.U32 R6, R3, 0x2, R6 ;  /* 0x0000000203069825 */ /* 0x002fca00078e0006 */
[----:B------:R0:W5:Y:S01]  /*0d20*/  @!P1 LDG.E.128 R24, desc[UR36][R6.64] ;  /* 0x0000002406189981 */ /* 0x000162000c1e1d00 */
[----:B--2-4-:R-:W-:Y:S05]  /*0d30*/  BRA.U UP1, `(.L_x_231) ;  /* 0x0000000101107547 */ /* 0x014fea000b800000 */
[----:B-----5:R-:W-:Y:S02]  /*0d40*/  HFMA2 R28, R28, 1, 1, R24 ;  /* 0x3c003c001c1c7831 */ /* 0x020fe40000000018 */
[----:B------:R-:W-:Y:S02]  /*0d50*/  HADD2 R29, R29, R25 ;  /* 0x000000191d1d7230 */ /* 0x000fe40000000000 */
[----:B------:R-:W-:Y:S02]  /*0d60*/  HFMA2 R30, R30, 1, 1, R26 ;  /* 0x3c003c001e1e7831 */ /* 0x000fe4000000001a */
[----:B------:R-:W-:-:S07]  /*0d70*/  HADD2 R31, R31, R27 ;  /* 0x0000001b1f1f7230 */ /* 0x000fce0000000000 */
.L_x_231:
[----:B------:R-:W-:Y:S01]  /*0d80*/  VOTEU.ALL UP2, P0 ;  /* 0x0000000000ff7886 */ /* 0x000fe20000040000 */
[----:B------:R-:W-:Y:S01]  /*0d90*/  PLOP3.LUT P3, PT, PT, PT, UP0, 0x80, 0x8 ;  /* 0x000000000008781c */ /* 0x000fe20003f6f008 */
[----:B------:R-:W-:Y:S01]  /*0da0*/  @UP0 UIMAD.WIDE.U32 UR4, UR7, 0x4, UR4 ;  /* 0x00000004070408a5 */ /* 0x000fe2000f8e0004 */
[----:B------:R-:W-:Y:S02]  /*0db0*/  CS2R R22, SRZ ;  /* 0x0000000000167805 */ /* 0x000fe4000001ff00 */
[----:B------:R-:W-:Y:S01]  /*0dc0*/  CS2R R20, SRZ ;  /* 0x0000000000147805 */ /* 0x000fe2000001ff00 */
[----:B------:R-:W-:Y:S01]  /*0dd0*/  @!UP2 UIMAD UR6, UR38, UR6, URZ ;  /* 0x000000062606a2a4 */ /* 0x000fe2000f8e02ff */
[----:B0--3--:R-:W-:Y:S01]  /*0de0*/  @!P2 IMAD.WIDE.U32 R4, R3, 0x2, R8 ;  /* 0x000000020304a825 */ /* 0x009fe200078e0008 */
[----:B------:R-:W-:-:S03]  /*0df0*/  MOV R13, UR5 ;  /* 0x00000005000d7c02 */ /* 0x000fc60008000f00 */
[----:B------:R-:W-:Y:S01]  /*0e00*/  IMAD.U32 R12, RZ, RZ, UR4 ;  /* 0x00000004ff0c7e24 */ /* 0x000fe2000f8e00ff */
[----:B------:R-:W2:Y:S01]  /*0e10*/  @!P2 LDG.E.128 R20, desc[UR36][R4.64] ;  /* 0x000000240414a981 */ /* 0x000ea2000c1e1d00 */
[----:B------:R-:W-:Y:S01]  /*0e20*/  IMAD.U32 R0, RZ, RZ, UR6 ;  /* 0x00000006ff007e24 */ /* 0x000fe2000f8e00ff */
[----:B------:R-:W0:Y:S03]  /*0e30*/  LDCU.U8 UR4, c[0x0][0x404] ;  /* 0x00008080ff0477ac */ /* 0x000e260008000000 */
[----:B------:R-:W-:Y:S01]  /*0e40*/  @!P0 IMAD R7, R0, 0xe0, R3 ;  /* 0x000000e000078824 */ /* 0x000fe200078e0203 */
[----:B------:R-:W3:Y:S01]  /*0e50*/  @P3 LDG.E R12, desc[UR36][R12.64] ;  /* 0x000000240c0c3981 */ /* 0x000ee2000c1e1900 */
[----:B------:R-:W1:Y:S02]  /*0e60*/  LDC R3, c[0x0][0x400] ;  /* 0x00010000ff037b82 */ /* 0x000e640000000800 */
[----:B------:R-:W-:-:S05]  /*0e70*/  @!P0 IMAD.WIDE R6, R7, 0x2, R10 ;  /* 0x0000000207068825 */ /* 0x000fca00078e020a */
[----:B------:R-:W4:Y:S01]  /*0e80*/  @!P0 LDG.E.128 R8, desc[UR36][R6.64] ;  /* 0x0000002406088981 */ /* 0x000f22000c1e1d00 */
[----:B0-----:R-:W-:-:S04]  /*0e90*/  ISETP.NE.AND P1, PT, RZ, UR4, PT ;  /* 0x00000004ff007c0c */ /* 0x001fc8000bf25270 */
[----:B-1----:R-:W-:Y:S01]  /*0ea0*/  ISETP.LT.OR P1, PT, R3, 0x1, P1 ;  /* 0x000000010300780c */ /* 0x002fe20000f21670 */
[----:B------:R-:W-:Y:S01]  /*0eb0*/  UMOV UR39, URZ ;  /* 0x000000ff00277c82 */ /* 0x000fe20008000000 */
[----:B------:R-:W-:Y:S01]  /*0ec0*/  BSSY.RECONVERGENT B6, `(.L_x_232) ;  /* 0x00001fc000067945 */ /* 0x000fe20003800200 */
[----:B--2--5:R-:W-:Y:S02]  /*0ed0*/  HFMA2 R32, R32, 1, 1, R20 ;  /* 0x3c003c0020207831 */ /* 0x024fe40000000014 */
[----:B------:R-:W-:Y:S02]  /*0ee0*/  HFMA2 R34, R34, 1, 1, R22 ;  /* 0x3c003c0022227831 */ /* 0x000fe40000000016 */
[----:B------:R-:W-:Y:S01]  /*0ef0*/  HADD2 R33, R33, R21 ;  /* 0x0000001521217230 */ /* 0x000fe20000000000 */
[----:B---3--:R-:W-:Y:S01]  /*0f00*/  @P3 R2UR UR39, R12 ;  /* 0x000000000c2732ca */ /* 0x008fe200000e0000 */
[----:B------:R-:W-:Y:S02]  /*0f10*/  HADD2 R35, R35, R23 ;  /* 0x0000001723237230 */ /* 0x000fe40000000000 */
[----:B----4-:R-:W-:-:S02]  /*0f20*/  @!P0 HFMA2 R29, R29, R9, -RZ ;  /* 0x000000091d1d8231 */ /* 0x010fc400001000ff */
[----:B------:R-:W-:Y:S02]  /*0f30*/  @!P0 HFMA2 R31, R31, R11, -RZ ;  /* 0x0000000b1f1f8231 */ /* 0x000fe400001000ff */
[----:B------:R-:W-:Y:S02]  /*0f40*/  @!P0 HMUL2 R28, R28, R8 ;  /* 0x000000081c1c8232 */ /* 0x000fe40000000000 */
[----:B------:R-:W-:Y:S01]  /*0f50*/  @!P0 HMUL2 R30, R30, R10 ;  /* 0x0000000a1e1e8232 */ /* 0x000fe20000000000 */
[----:B------:R-:W-:Y:S06]  /*0f60*/  @P1 BRA `(.L_x_233) ;  /* 0x0000000800a41947 */ /* 0x000fec0003800000 */
[----:B------:R-:W-:Y:S05]  /*0f70*/  BRA.U UP1, `(.L_x_234) ;  /* 0x0000000501887547 */ /* 0x000fea000b800000 */
[----:B------:R-:W-:-:S13]  /*0f80*/  ISETP.GE.AND P0, PT, R16, R3, PT ;  /* 0x000000031000720c */ /* 0x000fda0003f06270 */
[----:B------:R-:W-:Y:S05]  /*0f90*/  @P0 BRA `(.L_x_235) ;  /* 0x0000001c00b80947 */ /* 0x000fea0003800000 */
[----:B------:R-:W-:Y:S01]  /*0fa0*/  I2FP.F32.U32 R3, R3 ;  /* 0x0000000300037245 */ /* 0x000fe20000201000 */
[C---:B------:R-:W-:Y:S01]  /*0fb0*/  VIADD R4, R16.reuse, 0x2 ;  /* 0x0000000210047836 */ /* 0x040fe20000000000 */
[----:B------:R-:W-:Y:S01]  /*0fc0*/  I2FP.F32.U32 R0, R16 ;  /* 0x0000001000007245 */ /* 0x000fe20000201000 */
[C---:B------:R-:W-:Y:S01]  /*0fd0*/  VIADD R6, R16.reuse, 0x4 ;  /* 0x0000000410067836 */ /* 0x040fe20000000000 */
[----:B------:R-:W-:Y:S01]  /*0fe0*/  IADD3 R7, PT, PT, R16, 0x6, RZ ;  /* 0x0000000610077810 */ /* 0x000fe20007ffe0ff */
[----:B------:R-:W-:Y:S01]  /*0ff0*/  UIADD3 UR4, UPT, UPT, -UR39, UR9, URZ ;  /* 0x0000000927047290 */ /* 0x000fe2000fffe1ff */
[----:B------:R-:W0:Y:S01]  /*1000*/  MUFU.RCP R3, R3 ;  /* 0x0000000300037308 */ /* 0x000e220000001000 */
[----:B------:R-:W-:Y:S01]  /*1010*/  I2FP.F32.U32 R5, R4 ;  /* 0x0000000400057245 */ /* 0x000fe20000201000 */
[--C-:B------:R-:W-:Y:S01]  /*1020*/  HADD2.F32 R19, -RZ, R34.reuse.H1_H1 ;  /* 0x30000022ff137230 */ /* 0x100fe20000004100 */
[----:B------:R-:W-:Y:S01]  /*1030*/  I2FP.F32.U32 R6, R6 ;  /* 0x0000000600067245 */ /* 0x000fe20000201000 */
[----:B------:R-:W-:Y:S01]  /*1040*/  HADD2.F32 R15, -RZ, R34.H0_H0 ;  /* 0x20000022ff0f7230 */ /* 0x000fe20000004100 */
[----:B------:R-:W-:Y:S01]  /*1050*/  I2FP.F32.U32 R7, R7 ;  /* 0x0000000700077245 */ /* 0x000fe20000201000 */
[----:B------:R-:W-:-:S02]  /*1060*/  HADD2.F32 R23, -RZ, R30.H1_H1 ;  /* 0x3000001eff177230 */ /* 0x000fc40000004100 */
[----:B------:R-:W-:Y:S02]  /*1070*/  HADD2.F32 R21, -RZ, R30.H0_H0 ;  /* 0x2000001eff157230 */ /* 0x000fe40000004100 */
[----:B------:R-:W-:Y:S02]  /*1080*/  HADD2.F32 R37, -RZ, R35.H1_H1 ;  /* 0x30000023ff257230 */ /* 0x000fe40000004100 */
        /* <DEDUP_REMOVED lines=10> */
[----:B------:R-:W-:Y:S01]  /*1130*/  I2FP.F32.S32 R0, UR4 ;  /* 0x0000000400007c45 */ /* 0x000fe20008201400 */
[----:B------:R-:W0:Y:S01]  /*1140*/  MUFU.EX2 R11, -R4 ;  /* 0x80000004000b7308 */ /* 0x000e220000000800 */
[----:B------:R-:W-:-:S03]  /*1150*/  FMUL.FTZ R9, R3, 13.28771209716796875 ;  /* 0x41549a7803097820 */ /* 0x000fc60000410000 */
[----:B------:R-:W1:Y:S04]  /*1160*/  MUFU.EX2 R5, -R5 ;  /* 0x8000000500057308 */ /* 0x000e680000000800 */
[----:B------:R-:W2:Y:S04]  /*1170*/  MUFU.EX2 R7, -R7 ;  /* 0x8000000700077308 */ /* 0x000ea80000000800 */
[----:B------:R-:W3:Y:S01]  /*1180*/  MUFU.EX2 R9, -R9 ;  /* 0x8000000900097308 */ /* 0x000ee20000000800 */
[----:B0-----:R-:W-:Y:S01]  /*1190*/  FMUL.FTZ R3, R0, R11 ;  /* 0x0000000b00037220 */ /* 0x001fe20000410000 */
[----:B------:R-:W-:-:S02]  /*11a0*/  HADD2.F32 R11, -RZ, R33.H1_H1 ;  /* 0x30000021ff0b7230 */ /* 0x000fc40000004100 */
[----:B------:R-:W-:Y:S02]  /*11b0*/  HADD2.F32 R33, -RZ, R33.H0_H0 ;  /* 0x20000021ff217230 */ /* 0x000fe40000004100 */
        /* <DEDUP_REMOVED lines=62> */
.L_x_234:
        /* <DEDUP_REMOVED lines=12> */
[----:B------:R-:W-:-:S02]  /*1660*/  HADD2.F32 R20, -RZ, R35.H0_H0 ;  /* 0x20000023ff147230 */ /* 0x000fc40000004100 */
[-C--:B0-----:R-:W-:Y:S01]  /*1670*/  FMUL.FTZ R0, R0, R3.reuse ;  /* 0x0000000300007220 */ /* 0x081fe20000410000 */
[-C--:B------:R-:W-:Y:S01]  /*1680*/  FMUL.FTZ R6, R6, R3.reuse ;  /* 0x0000000306067220 */ /* 0x080fe20000410000 */
[----:B------:R-:W-:Y:S02]  /*1690*/  FMUL.FTZ R8, R8, R3 ;  /* 0x0000000308087220 */ /* 0x000fe40000410000 */
[----:B------:R-:W-:Y:S01]  /*16a0*/  FMUL.FTZ R4, R0, 13.28771209716796875 ;  /* 0x41549a7800047820 */ /* 0x000fe20000410000 */
[----:B------:R-:W-:Y:S01]  /*16b0*/  I2FP.F32.U32 R0, R5 ;  /* 0x0000000500007245 */ /* 0x000fe20000201000 */
[----:B------:R-:W-:Y:S01]  /*16c0*/  FMUL.FTZ R6, R6, 13.28771209716796875 ;  /* 0x41549a7806067820 */ /* 0x000fe20000410000 */
[----:B------:R-:W-:Y:S01]  /*16d0*/  FMUL.FTZ R11, R8, 13.28771209716796875 ;  /* 0x41549a78080b7820 */ /* 0x000fe20000410000 */
[----:B------:R-:W0:Y:S02]  /*16e0*/  MUFU.EX2 R5, -R4 ;  /* 0x8000000400057308 */ /* 0x000e240000000800 */
[----:B------:R-:W-:Y:S01]  /*16f0*/  FMUL.FTZ R7, R0, R3 ;  /* 0x0000000300077220 */ /* 0x000fe20000410000 */
[----:B------:R-:W-:Y:S01]  /*1700*/  I2FP.F32.S32 R0, UR4 ;  /* 0x0000000400007c45 */ /* 0x000fe20008201400 */
[----:B------:R-:W1:Y:S02]  /*1710*/  MUFU.EX2 R13, -R11 ;  /* 0x8000000b000d7308 */ /* 0x000e640000000800 */
[----:B------:R-:W-:-:S02]  /*1720*/  FMUL.FTZ R10, R7, 13.28771209716796875 ;  /* 0x41549a78070a7820 */ /* 0x000fc40000410000 */
[----:B------:R-:W2:Y:S04]  /*1730*/  MUFU.EX2 R7, -R6 ;  /* 0x8000000600077308 */ /* 0x000ea80000000800 */
[----:B------:R3:W4:Y:S01]  /*1740*/  MUFU.EX2 R9, -R10 ;  /* 0x8000000a00097308 */ /* 0x0007220000000800 */
[----:B0-----:R-:W-:-:S04]  /*1750*/  FMUL.FTZ R5, R0, R5 ;  /* 0x0000000500057220 */ /* 0x001fc80000410000 */
[----:B------:R-:W-:Y:S01]  /*1760*/  FMUL.RZ R5, R5, 0.15915493667125701904 ;  /* 0x3e22f98305057820 */ /* 0x000fe2000040c000 */
[C---:B-1----:R-:W-:Y:S01]  /*1770*/  FMUL.FTZ R13, R0.reuse, R13 ;  /* 0x0000000d000d7220 */ /* 0x042fe20000410000 */
[----:B---3--:R-:W-:Y:S02]  /*1780*/  HADD2.F32 R10, -RZ, R33.H1_H1 ;  /* 0x30000021ff0a7230 */ /* 0x008fe40000004100 */
[C---:B--2---:R-:W-:Y:S01]  /*1790*/  FMUL.FTZ R7, R0.reuse, R7 ;  /* 0x0000000700077220 */ /* 0x044fe20000410000 */
[----:B------:R-:W0:Y:S01]  /*17a0*/  MUFU.COS R3, R5 ;  /* 0x0000000500037308 */ /* 0x000e220000000000 */
[----:B------:R-:W-:Y:S01]  /*17b0*/  FMUL.RZ R14, R13, 0.15915493667125701904 ;  /* 0x3e22f9830d0e7820 */ /* 0x000fe2000040c000 */
[----:B------:R-:W-:Y:S02]  /*17c0*/  HADD2.F32 R13, -RZ, R34.H1_H1 ;  /* 0x30000022ff0d7230 */ /* 0x000fe40000004100 */
[----:B----4-:R-:W-:Y:S01]  /*17d0*/  FMUL.FTZ R6, R0, R9 ;  /* 0x0000000900067220 */ /* 0x010fe20000410000 */
[----:B------:R-:W-:Y:S01]  /*17e0*/  FMUL.RZ R7, R7, 0.15915493667125701904 ;  /* 0x3e22f98307077820 */ /* 0x000fe2000040c000 */
[----:B------:R-:W-:-:S02]  /*17f0*/  HADD2.F32 R0, -RZ, R32.H1_H1 ;  /* 0x30000020ff007230 */ /* 0x000fc40000004100 */
[----:B------:R-:W-:Y:S01]  /*1800*/  FMUL.RZ R6, R6, 0.15915493667125701904 ;  /* 0x3e22f98306067820 */ /* 0x000fe2000040c000 */
[----:B------:R0:W1:Y:S01]  /*1810*/  MUFU.SIN R4, R5 ;  /* 0x0000000500047308 */ /* 0x0000620000000400 */
[----:B------:R-:W-:Y:S02]  /*1820*/  HADD2.F32 R32, -RZ, R32.H0_H0 ;  /* 0x20000020ff207230 */ /* 0x000fe40000004100 */
[----:B------:R-:W-:Y:S02]  /*1830*/  HADD2.F32 R33, -RZ, R33.H0_H0 ;  /* 0x20000021ff217230 */ /* 0x000fe40000004100 */
[----:B------:R-:W-:-:S03]  /*1840*/  HADD2.F32 R34, -RZ, R34.H0_H0 ;  /* 0x20000022ff227230 */ /* 0x000fc60000004100 */
[----:B------:R-:W2:Y:S01]  /*1850*/  MUFU.SIN R9, R7 ;  /* 0x0000000700097308 */ /* 0x000ea20000000400 */
[----:B0-----:R-:W-:-:S07]  /*1860*/  FMUL.FTZ R5, R3, R0 ;  /* 0x0000000003057220 */ /* 0x001fce0000410000 */
[----:B------:R-:W0:Y:S01]  /*1870*/  MUFU.SIN R12, R6 ;  /* 0x00000006000c7308 */ /* 0x000e220000000400 */
[----:B-1----:R-:W-:-:S07]  /*1880*/  FFMA.FTZ R5, R4, R32, R5 ;  /* 0x0000002004057223 */ /* 0x002fce0000010005 */
[----:B------:R-:W1:Y:S08]  /*1890*/  MUFU.SIN R19, R14 ;  /* 0x0000000e00137308 */ /* 0x000e700000000400 */
[----:B------:R2:W3:Y:S08]  /*18a0*/  MUFU.COS R8, R7 ;  /* 0x0000000700087308 */ /* 0x0004f00000000000 */
[----:B------:R4:W5:Y:S01]  /*18b0*/  MUFU.COS R11, R6 ;  /* 0x00000006000b7308 */ /* 0x0009620000000000 */
[----:B--2---:R-:W-:-:S07]  /*18c0*/  FMUL.FTZ R7, R9, R10 ;  /* 0x0000000a09077220 */ /* 0x004fce0000410000 */
[----:B------:R-:W2:Y:S01]  /*18d0*/  MUFU.COS R15, R14 ;  /* 0x0000000e000f7308 */ /* 0x000ea20000000000 */
[----:B----4-:R-:W-:Y:S01]  /*18e0*/  FMUL.FTZ R6, R4, R0 ;  /* 0x0000000004067220 */ /* 0x010fe20000410000 */
[----:B0-----:R-:W-:Y:S01]  /*18f0*/  FMUL.FTZ R0, R12, R13 ;  /* 0x0000000d0c007220 */ /* 0x001fe20000410000 */
[----:B-1----:R-:W-:Y:S01]  /*1900*/  FMUL.FTZ R4, R19, R22 ;  /* 0x0000001613047220 */ /* 0x002fe20000410000 */
[C---:B---3--:R-:W-:Y:S01]  /*1910*/  FMUL.FTZ R10, R8.reuse, R10 ;  /* 0x0000000a080a7220 */ /* 0x048fe20000410000 */
[----:B------:R-:W-:Y:S01]  /*1920*/  FFMA.FTZ R6, R3, R32, -R6 ;  /* 0x0000002003067223 */ /* 0x000fe20000010806 */
[-C--:B------:R-:W-:Y:S02]  /*1930*/  FFMA.FTZ R7, R8, R33.reuse, -R7 ;  /* 0x0000002108077223 */ /* 0x080fe40000010807 */
[----:B------:R-:W-:Y:S01]  /*1940*/  FFMA.FTZ R10, R9, R33, R10 ;  /* 0x00000021090a7223 */ /* 0x000fe2000001000a */
[C---:B-----5:R-:W-:Y:S01]  /*1950*/  FMUL.FTZ R13, R11.reuse, R13 ;  /* 0x0000000d0b0d7220 */ /* 0x060fe20000410000 */
[----:B------:R-:W-:Y:S01]  /*1960*/  FFMA.FTZ R0, R11, R34, -R0 ;  /* 0x000000220b007223 */ /* 0x000fe20000010800 */
[----:B------:R-:W-:-:S02]  /*1970*/  F2FP.F16.F32.PACK_AB R32, R5, R6 ;  /* 0x000000060520723e */ /* 0x000fc400000000ff */
[----:B------:R-:W-:Y:S01]  /*1980*/  FFMA.FTZ R13, R12, R34, R13 ;  /* 0x000000220c0d7223 */ /* 0x000fe2000001000d */
[----:B------:R-:W-:Y:S01]  /*1990*/  F2FP.F16.F32.PACK_AB R33, R10, R7 ;  /* 0x000000070a21723e */ /* 0x000fe200000000ff */
[C---:B--2---:R-:W-:Y:S01]  /*19a0*/  FMUL.FTZ R22, R15.reuse, R22 ;  /* 0x000000160f167220 */ /* 0x044fe20000410000 */
[----:B------:R-:W-:Y:S02]  /*19b0*/  FFMA.FTZ R4, R15, R20, -R4 ;  /* 0x000000140f047223 */ /* 0x000fe40000010804 */
[----:B------:R-:W-:Y:S01]  /*19c0*/  F2FP.F16.F32.PACK_AB R34, R13, R0 ;  /* 0x000000000d22723e */ /* 0x000fe200000000ff */
[----:B------:R-:W-:-:S05]  /*19d0*/  FFMA.FTZ R35, R19, R20, R22 ;  /* 0x0000001413237223 */ /* 0x000fca0000010016 */
[----:B------:R-:W-:Y:S01]  /*19e0*/  F2FP.F16.F32.PACK_AB R35, R35, R4 ;  /* 0x000000042323723e */ /* 0x000fe200000000ff */
[----:B------:R-:W-:Y:S06]  /*19f0*/  BRA `(.L_x_235) ;  /* 0x0000001400207947 */ /* 0x000fec0003800000 */
.L_x_233:
        /* <DEDUP_REMOVED lines=10> */
[----:B0-----:R-:W-:-:S06]  /*1aa0*/  VIADD R4, R0, 0xffffffe ;  /* 0x0ffffffe00047836 */ /* 0x001fcc0000000000 */
[----:B------:R0:W1:Y:S02]  /*1ab0*/  F2I.FTZ.U32.TRUNC.NTZ R5, R4 ;  /* 0x0000000400057305 */ /* 0x000064000021f000 */
[----:B0-----:R-:W-:Y:S02]  /*1ac0*/  IMAD.MOV.U32 R4, RZ, RZ, RZ ;  /* 0x000000ffff047224 */ /* 0x001fe400078e00ff */
[----:B-1----:R-:W-:-:S04]  /*1ad0*/  IMAD.MOV R6, RZ, RZ, -R5 ;  /* 0x000000ffff067224 */ /* 0x002fc800078e0a05 */
[----:B------:R-:W-:Y:S01]  /*1ae0*/  IMAD R9, R6, R7, RZ ;  /* 0x0000000706097224 */ /* 0x000fe200078e02ff */
[----:B------:R-:W-:-:S03]  /*1af0*/  MOV R6, R8 ;  /* 0x0000000800067202 */ /* 0x000fc60000000f00 */
[----:B------:R-:W-:-:S04]  /*1b00*/  IMAD.HI.U32 R5, R5, R9, R4 ;  /* 0x0000000905057227 */ /* 0x000fc800078e0004 */
[----:B------:R-:W-:Y:S02]  /*1b10*/  IMAD.MOV R9, RZ, RZ, -R10 ;  /* 0x000000ffff097224 */ /* 0x000fe400078e0a0a */
        /* <DEDUP_REMOVED lines=35> */
.L_x_236:
        /* <DEDUP_REMOVED lines=15> */
.L_x_237:
        /* <DEDUP_REMOVED lines=140> */
.L_x_243:
[----:B------:R-:W-:Y:S05]  /*2700*/  BSYNC.RECONVERGENT B2 ;  /* 0x0000000000027941 */ /* 0x000fea0003800200 */
.L_x_242:
        /* <DEDUP_REMOVED lines=17> */
.L_x_241:
        /* <DEDUP_REMOVED lines=72> */
.L_x_244:
[----:B------:R-:W-:Y:S05]  /*2ca0*/  BSYNC.RECONVERGENT B1 ;  /* 0x0000000000017941 */ /* 0x000fea0003800200 */
.L_x_240:
        /* <DEDUP_REMOVED lines=16> */
.L_x_239:
[----:B------:R-:W-:Y:S05]  /*2db0*/  BSYNC.RECONVERGENT B0 ;  /* 0x0000000000007941 */ /* 0x000fea0003800200 */
.L_x_238:
        /* <DEDUP_REMOVED lines=10> */
.L_x_246:
[----:B------:R-:W-:Y:S05]  /*2e60*/  BSYNC.RECONVERGENT B0 ;  /* 0x0000000000007941 */ /* 0x000fea0003800200 */
.L_x_245:
[----:B------:R-:W-:Y:S06]  /*2e70*/  BAR.SYNC.DEFER_BLOCKING 0x0 ;  /* 0x0000000000007b1d */ /* 0x000fec0000010000 */
.L_x_235:
[----:B------:R-:W-:Y:S05]  /*2e80*/  BSYNC.RECONVERGENT B6 ;  /* 0x0000000000067941 */ /* 0x000fea0003800200 */
.L_x_232:
[----:B------:R-:W3:Y:S01]  /*2e90*/  LDC R19, c[0x0][0x3f4] ;  /* 0x0000fd00ff137b82 */ /* 0x000ee20000000800 */
[----:B------:R-:W-:Y:S01]  /*2ea0*/  ISETP.GT.U32.AND P0, PT, R2, 0x1f, PT ;  /* 0x0000001f0200780c */ /* 0x000fe20003f04070 */
[----:B---3--:R-:W-:-:S05]  /*2eb0*/  IMAD.MOV R0, RZ, RZ, -R19 ;  /* 0x000000ffff007224 */ /* 0x008fca00078e0a13 */
[----:B------:R-:W-:-:S04]  /*2ec0*/  VIADDMNMX R0, R0, UR44, RZ, !PT ;  /* 0x0000002c00007c46 */ /* 0x000fc8000f8001ff */
[----:B------:R-:W-:Y:S02]  /*2ed0*/  R2UR UR10, R0 ;  /* 0x00000000000a72ca */ /* 0x000fe400000e0000 */
[----:B------:R-:W-:Y:S01]  /*2ee0*/  MOV R0, 0xff7fffff ;  /* 0xff7fffff00007802 */ /* 0x000fe20000000f00 */
[----:B------:R-:W-:-:S12]  /*2ef0*/  @P0 BRA `(.L_x_247) ;  /* 0x0000000000fc0947 */ /* 0x000fd80003800000 */
[----:B------:R-:W3:Y:S01]  /*2f00*/  LDCU UR4, c[0x0][0x40c] ;  /* 0x00008180ff0477ac */ /* 0x000ee20008000800 */
[----:B------:R-:W5:Y:S01]  /*2f10*/  S2R R20, SR_CgaCtaId ;  /* 0x0000000000147919 */ /* 0x000f620000008800 */
[----:B------:R-:W-:Y:S01]  /*2f20*/  MOV R10, 0x400 ;  /* 0x00000400000a7802 */ /* 0x000fe20000000f00 */
[----:B--2-4-:R-:W-:-:S04]  /*2f30*/  HMUL2 R14, R33, R29 ;  /* 0x0000001d210e7232 */ /* 0x014fc80000000000 */
[----:B------:R-:W-:Y:S02]  /*2f40*/  VIADD R3, R10, 0x20 ;  /* 0x000000200a037836 */ /* 0x000fe40000000000 */
[----:B------:R-:W-:-:S04]  /*2f50*/  HFMA2 R15, R32, R28, R14 ;  /* 0x0000001c200f7231 */ /* 0x000fc8000000000e */
[----:B------:R-:W-:-:S04]  /*2f60*/  HFMA2 R15, R34, R30, R15 ;  /* 0x0000001e220f7231 */ /* 0x000fc8000000000f */
[----:B------:R-:W-:Y:S01]  /*2f70*/  HFMA2 R15, R35, R31, R15 ;  /* 0x0000001f230f7231 */ /* 0x000fe2000000000f */
[----:B---3--:R-:W-:Y:S01]  /*2f80*/  ISETP.NE.AND P1, PT, RZ, UR4, PT ;  /* 0x00000004ff007c0c */ /* 0x008fe2000bf25270 */
[----:B------:R-:W-:-:S03]  /*2f90*/  UMOV UR4, 0xffffffff ;  /* 0xffffffff00047882 */ /* 0x000fc60000000000 */
[----:B------:R-:W-:Y:S01]  /*2fa0*/  HADD2.F32 R13, -RZ, R15.H0_H0 ;  /* 0x2000000fff0d7230 */ /* 0x000fe20000004100 */
[----:B------:R-:W-:-:S08]  /*2fb0*/  ISETP.GT.U32.OR P0, PT, R2, 0x1b, P1 ;  /* 0x0000001b0200780c */ /* 0x000fd00000f04470 */
[----:B0-----:R-:W-:Y:S01]  /*2fc0*/  @!P1 VIADD R6, R10, 0x220 ;  /* 0x000002200a069836 */ /* 0x001fe20000000000 */
[----:B-----5:R-:W-:-:S04]  /*2fd0*/  LEA R3, R20, R3, 0x18 ;  /* 0x0000000314037211 */ /* 0x020fc800078ec0ff */
[----:B-1----:R-:W0:Y:S01]  /*2fe0*/  @!P0 LDC.64 R4, c[0x0][0x3b8] ;  /* 0x0000ee00ff048b82 */ /* 0x002e220000000a00 */
[C---:B------:R-:W-:Y:S02]  /*2ff0*/  @!P0 IMAD R7, R2.reuse, R19, UR41 ;  /* 0x0000002902078e24 */ /* 0x040fe4000f8e0213 */
[----:B------:R-:W-:-:S03]  /*3000*/  IMAD R3, R2, 0x10, R3 ;  /* 0x0000001002037824 */ /* 0x000fc600078e0203 */
[----:B------:R-:W-:Y:S02]  /*3010*/  @!P0 SHF.L.U32 R8, R7, 0x3, RZ ;  /* 0x0000000307088819 */ /* 0x000fe400000006ff */
[----:B------:R-:W-:Y:S01]  /*3020*/  @!P1 LEA R7, R20, R6, 0x18 ;  /* 0x0000000614079211 */ /* 0x000fe200078ec0ff */
[----:B------:R1:W-:Y:S01]  /*3030*/  STS.128 [R3], R32 ;  /* 0x0000002003007388 */ /* 0x0003e20000000c00 */
[----:B------:R-:W-:Y:S02]  /*3040*/  HADD2.F32 R6, -RZ, R15.H1_H1 ;  /* 0x3000000fff067230 */ /* 0x000fe40000004100 */
[----:B------:R-:W-:Y:S02]  /*3050*/  @!P0 IMAD R9, R19, UR48, R8 ;  /* 0x0000003013098c24 */ /* 0x000fe4000f8e0208 */
[----:B------:R-:W-:Y:S02]  /*3060*/  @!P1 IMAD R7, R2, 0x10, R7 ;  /* 0x0000001002079824 */ /* 0x000fe400078e0207 */
[----:B------:R-:W-:-:S03]  /*3070*/  FADD.FTZ R13, R13, R6 ;  /* 0x000000060d0d7221 */ /* 0x000fc60000010000 */
[----:B------:R1:W-:Y:S01]  /*3080*/  @!P1 STS.128 [R7], R24 ;  /* 0x0000001807009388 */ /* 0x0003e20000000c00 */
[----:B0-----:R-:W-:-:S05]  /*3090*/  @!P0 IMAD.WIDE R4, R9, 0x2, R4 ;  /* 0x0000000209048825 */ /* 0x001fca00078e0204 */
[----:B------:R1:W-:Y:S01]  /*30a0*/  @!P0 STG.E.128 desc[UR36][R4.64], R28 ;  /* 0x0000001c04008986 */ /* 0x0003e2000c101d24 */
[----:B------:R-:W-:Y:S05]  /*30b0*/  BRA.DIV UR4, `(.L_x_248) ;  /* 0x000000a204307947 */ /* 0x000fea000b800000 */
[----:B------:R-:W1:Y:S02]  /*30c0*/  SHFL.BFLY PT, R14, R13, 0x10, 0x1f ;  /* 0x0e001f000d0e7f89 */ /* 0x000e6400000e0000 */
[----:B-1----:R-:W-:-:S05]  /*30d0*/  FADD.FTZ R3, R13, R14 ;  /* 0x0000000e0d037221 */ /* 0x002fca0000010000 */
[----:B------:R-:W0:Y:S02]  /*30e0*/  SHFL.BFLY PT, R14, R3, 0x8, 0x1f ;  /* 0x0d001f00030e7f89 */ /* 0x000e2400000e0000 */
[----:B0-----:R-:W-:-:S05]  /*30f0*/  FADD.FTZ R4, R3, R14 ;  /* 0x0000000e03047221 */ /* 0x001fca0000010000 */
[----:B------:R-:W0:Y:S02]  /*3100*/  SHFL.BFLY PT, R14, R4, 0x4, 0x1f ;  /* 0x0c801f00040e7f89 */ /* 0x000e2400000e0000 */
[----:B0-----:R-:W-:-:S05]  /*3110*/  FADD.FTZ R5, R4, R14 ;  /* 0x0000000e04057221 */ /* 0x001fca0000010000 */
[----:B------:R-:W0:Y:S02]  /*3120*/  SHFL.BFLY PT, R14, R5, 0x2, 0x1f ;  /* 0x0c401f00050e7f89 */ /* 0x000e2400000e0000 */
[----:B0-----:R-:W-:-:S05]  /*3130*/  FADD.FTZ R6, R5, R14 ;  /* 0x0000000e05067221 */ /* 0x001fca0000010000 */
[----:B------:R0:W1:Y:S02]  /*3140*/  SHFL.BFLY PT, R14, R6, 0x1, 0x1f ;  /* 0x0c201f00060e7f89 */ /* 0x00006400000e0000 */
.L_x_385:
        /* <DEDUP_REMOVED lines=13> */
[----:B------:R-:W-:Y:S01]  /*3220*/  MOV R4, UR4 ;  /* 0x0000000400047c02 */ /* 0x000fe20008000f00 */
[----:B------:R-:W-:-:S04]  /*3230*/  IMAD.U32 R5, RZ, RZ, UR5 ;  /* 0x00000005ff057e24 */ /* 0x000fc8000f8e00ff */
[----:B------:R-:W1:Y:S01]  /*3240*/  LDCU UR5, c[0x0][0x410] ;  /* 0x00008200ff0577ac */ /* 0x000e620008000800 */
[----:B------:R-:W2:Y:S01]  /*3250*/  @P0 LDG.E.U16 R4, desc[UR36][R4.64] ;  /* 0x0000002404040981 */ /* 0x000ea2000c1e1500 */
[----:B------:R-:W-:Y:S01]  /*3260*/  VIADD R3, R10, 0x420 ;  /* 0x000004200a037836 */ /* 0x000fe20000000000 */
[----:B------:R-:W-:-:S04]  /*3270*/  UIADD3 UR4, UPT, UPT, UR44, -UR10, URZ ;  /* 0x8000000a2c047290 */ /* 0x000fc8000fffe0ff */
[----:B------:R-:W-:Y:S02]  /*3280*/  LEA R7, R20, R3, 0x18 ;  /* 0x0000000314077211 */ /* 0x000fe400078ec0ff */
[----:B0-----:R-:W-:-:S05]  /*3290*/  MOV R6, UR4 ;  /* 0x0000000400067c02 */ /* 0x001fca0008000f00 */
[----:B------:R-:W-:Y:S02]  /*32a0*/  IMAD R7, R6, 0x4, R7 ;  /* 0x0000000406077824 */ /* 0x000fe400078e0207 */
[----:B-1----:R-:W-:Y:S01]  /*32b0*/  FMUL.FTZ R0, R14, UR5 ;  /* 0x000000050e007c20 */ /* 0x002fe20008410000 */
[----:B--2---:R-:W-:-:S05]  /*32c0*/  @P0 HADD2.F32 R3, -RZ, R4.H0_H0 ;  /* 0x20000004ff030230 */ /* 0x004fca0000004100 */
[----:B------:R-:W-:-:S05]  /*32d0*/  @P0 FADD.FTZ R0, R0, R3 ;  /* 0x0000000300000221 */ /* 0x000fca0000010000 */
[----:B------:R3:W-:Y:S02]  /*32e0*/  STS [R7+-0x4], R0 ;  /* 0xfffffc0007007388 */ /* 0x0007e40000000800 */
.L_x_247:
[----:B------:R-:W-:Y:S05]  /*32f0*/  WARPSYNC.ALL ;  /* 0x0000000000007948 */ /* 0x000fea0003800000 */
[----:B------:R-:W5:Y:S08]  /*3300*/  S2UR UR16, SR_CgaCtaId ;  /* 0x00000000001079c3 */ /* 0x000f700000008800 */
[----:B------:R-:W-:Y:S01]  /*3310*/  BAR.SYNC.DEFER_BLOCKING 0x0 ;  /* 0x0000000000007b1d */ /* 0x000fe20000010000 */
[----:B------:R-:W-:-:S02]  /*3320*/  LOP3.LUT R3, R16, 0x8, RZ, 0xc0, !PT ;  /* 0x0000000810037812 */ /* 0x000fc400078ec0ff */
[----:B------:R-:W-:-:S03]  /*3330*/  SHF.R.U32.HI R26, RZ, 0x1, R2 ;  /* 0x00000001ff1a7819 */ /* 0x000fc60000011602 */
[----:B------:R-:W-:Y:S01]  /*3340*/  UMOV UR11, 0x400 ;  /* 0x00000400000b7882 */ /* 0x000fe20000000000 */
[----:B------:R-:W0:Y:S01]  /*3350*/  LDCU UR7, c[0x0][0x40c] ;  /* 0x00008180ff0777ac */ /* 0x000e220008000800 */
[----:B------:R-:W-:Y:S01]  /*3360*/  UIADD3 UR4, UPT, UPT, UR11, 0x20, URZ ;  /* 0x000000200b047890 */ /* 0x000fe2000fffe0ff */
[----:B------:R-:W1:Y:S01]  /*3370*/  LDCU UR6, c[0x0][0x3f0] ;  /* 0x00007e00ff0677ac */ /* 0x000e620008000800 */
[----:B------:R-:W2:Y:S01]  /*3380*/  LDCU UR19, c[0x0][0x40c] ;  /* 0x00008180ff1377ac */ /* 0x000ea20008000800 */
[----:B------:R-:W2:Y:S01]  /*3390*/  LDCU UR20, c[0x0][0x410] ;  /* 0x00008200ff1477ac */ /* 0x000ea20008000800 */
[----:B-----5:R-:W-:Y:S02]  /*33a0*/  ULEA UR4, UR16, UR4, 0x18 ;  /* 0x0000000410047291 */ /* 0x020fe4000f8ec0ff */
[----:B0-----:R-:W-:Y:S01]  /*33b0*/  UISETP.NE.AND UP0, UPT, UR7, URZ, UPT ;  /* 0x000000ff0700728c */ /* 0x001fe2000bf05270 */
[----:B------:R-:W0:Y:S01]  /*33c0*/  LDCU.64 UR8, c[0x0][0x3c8] ;  /* 0x00007900ff0877ac */ /* 0x000e220008000a00 */
[----:B-1----:R-:W-:-:S05]  /*33d0*/  UIMAD UR6, UR42, UR6, UR46 ;  /* 0x000000062a0672a4 */ /* 0x002fca000f8e022e */
[----:B------:R-:W1:Y:S01]  /*33e0*/  LDS.64 R156, [R3+UR4] ;  /* 0x00000004039c7984 */ /* 0x000e620008000a00 */
[----:B------:R-:W0:Y:S03]  /*33f0*/  LDCU.64 UR22, c[0x0][0x438] ;  /* 0x00008700ff1677ac */ /* 0x000e260008000a00 */
[----:B------:R-:W0:Y:S01]  /*3400*/  LDS.64 R154, [R3+UR4+0x10] ;  /* 0x00001004039a7984 */ /* 0x000e220008000a00 */
[----:B------:R-:W0:Y:S03]  /*3410*/  LDCU.64 UR14, c[0x0][0x448] ;  /* 0x00008900ff0e77ac */ /* 0x000e260008000a00 */
[----:B------:R-:W0:Y:S01]  /*3420*/  LDS.64 R152, [R3+UR4+0x20] ;  /* 0x0000200403987984 */ /* 0x000e220008000a00 */
[----:B------:R-:W-:-:S03]  /*3430*/  UIMAD UR6, UR6, 0xe0, URZ ;  /* 0x000000e0060678a4 */ /* 0x000fc6000f8e02ff */
[----:B------:R-:W0:Y:S04]  /*3440*/  LDS.64 R150, [R3+UR4+0x30] ;  /* 0x0000300403967984 */ /* 0x000e280008000a00 */
        /* <DEDUP_REMOVED lines=27> */
[----:B------:R5:W0:Y:S01]  /*3600*/  LDS.64 R94, [R3+UR4+0x1f0] ;  /* 0x0001f004035e7984 */ /* 0x000a220008000a00 */
[----:B------:R-:W-:-:S04]  /*3610*/  UIADD3 UR4, UPT, UPT, UR45, 0xf, -UR10 ;  /* 0x0000000f2d047890 */ /* 0x000fc8000fffe80a */
[----:B------:R-:W-:Y:S01]  /*3620*/  USHF.R.S32.HI UR5, URZ, 0x1f, UR4 ;  /* 0x0000001fff057899 */ /* 0x000fe20008011404 */
[----:B-----5:R-:W-:-:S05]  /*3630*/  SHF.L.U32 R3, R2, 0x2, RZ ;  /* 0x0000000202037819 */ /* 0x020fca00000006ff */
[----:B------:R-:W-:Y:S01]  /*3640*/  IMAD.U32 R4, RZ, RZ, UR5 ;  /* 0x00000005ff047e24 */ /* 0x000fe2000f8e00ff */
[----:B------:R-:W-:-:S04]  /*3650*/  LOP3.LUT R10, R3, 0x4, RZ, 0xc0, !PT ;  /* 0x00000004030a7812 */ /* 0x000fc800078ec0ff */
[----:B------:R-:W-:-:S04]  /*3660*/  LEA.HI R4, R4, UR4, RZ, 0x4 ;  /* 0x0000000404047c11 */ /* 0x000fc8000f8f20ff */
[----:B------:R-:W-:-:S04]  /*3670*/  LOP3.LUT R9, R4, 0xfffffff0, RZ, 0xc0, !PT ;  /* 0xfffffff004097812 */ /* 0x000fc800078ec0ff */
[----:B------:R-:W-:Y:S01]  /*3680*/  ISETP.GE.AND P0, PT, R26, R9, PT ;  /* 0x000000091a00720c */ /* 0x000fe20003f06270 */
[----:B-12---:R-:W-:-:S12]  /*3690*/  BRA.U UP0, `(.L_x_249) ;  /* 0x00000001008c7547 */ /* 0x006fd8000b800000 */
[----:B------:R-:W-:-:S04]  /*36a0*/  UIADD3 UR4, UPT, UPT, UR11, 0x220, URZ ;  /* 0x000002200b047890 */ /* 0x000fc8000fffe0ff */
[----:B------:R-:W-:-:S06]  /*36b0*/  ULEA UR4, UR16, UR4, 0x18 ;  /* 0x0000000410047291 */ /* 0x000fcc000f8ec0ff */
[----:B------:R-:W-:-:S05]  /*36c0*/  LEA R4, R10, UR4, 0x1 ;  /* 0x000000040a047c11 */ /* 0x000fca000f8e08ff */
[----:B------:R1:W2:Y:S04]  /*36d0*/  LDS.64 R92, [R4] ;  /* 0x00000000045c7984 */ /* 0x0002a80000000a00 */
[----:B------:R1:W0:Y:S04]  /*36e0*/  LDS.64 R90, [R4+0x10] ;  /* 0x00001000045a7984 */ /* 0x0002280000000a00 */
        /* <DEDUP_REMOVED lines=27> */
[----:B----4-:R1:W4:Y:S04]  /*38a0*/  LDS.64 R34, [R4+0x1d0] ;  /* 0x0001d00004227984 */ /* 0x0103280000000a00 */
[----:B------:R1:W0:Y:S04]  /*38b0*/  LDS.64 R32, [R4+0x1e0] ;  /* 0x0001e00004207984 */ /* 0x0002280000000a00 */
[----:B--2---:R1:W0:Y:S02]  /*38c0*/  LDS.64 R30, [R4+0x1f0] ;  /* 0x0001f000041e7984 */ /* 0x0042240000000a00 */
.L_x_249:
[----:B------:R-:W-:Y:S04]  /*38d0*/  BSSY B0, `(.L_x_250) ;  /* 0x00004c8000007945 */ /* 0x000fe80003800000 */
[----:B------:R-:W-:Y:S05]  /*38e0*/  @P0 BRA `(.L_x_251) ;  /* 0x0000004c00180947 */ /* 0x000fea0003800000 */
[----:B-1----:R-:W-:Y:S01]  /*38f0*/  IABS R4, R19 ;  /* 0x0000001300047213 */ /* 0x002fe20000000000 */
[----:B------:R-:W1:Y:S01]  /*3900*/  LDCU UR17, c[0x0][0x3f8] ;  /* 0x00007f00ff1177ac */ /* 0x000e620008000800 */
[----:B------:R-:W2:Y:S01]  /*3910*/  LDC.64 R236, c[0x0][0x450] ;  /* 0x00011400ffec7b82 */ /* 0x000ea20000000a00 */
[----:B------:R-:W-:Y:S01]  /*3920*/  VIADD R21, R26, UR10 ;  /* 0x0000000a1a157c36 */ /* 0x000fe20008000000 */
[----:B------:R-:W5:Y:S01]  /*3930*/  I2F.RP R5, R4 ;  /* 0x0000000400057306 */ /* 0x000f620000209400 */
[----:B------:R-:W3:Y:S01]  /*3940*/  LDCU.64 UR12, c[0x0][0x420] ;  /* 0x00008400ff0c77ac */ /* 0x000ee20008000a00 */
[----:B------:R-:W-:Y:S02]  /*3950*/  VIADD R8, R9, UR10 ;  /* 0x0000000a09087c36 */ /* 0x000fe40008000000 */
[----:B------:R-:W-:Y:S01]  /*3960*/  IMAD R9, R19, UR48, R10 ;  /* 0x0000003013097c24 */ /* 0x000fe2000f8e020a */
[----:B------:R-:W4:Y:S01]  /*3970*/  LDCU UR18, c[0x0][0x440] ;  /* 0x00008800ff1277ac */ /* 0x000f220008000800 */
[----:B------:R-:W0:Y:S01]  /*3980*/  LDC.64 R238, c[0x0][0x448] ;  /* 0x00011200ffee7b82 */ /* 0x000e220000000a00 */
[----:B------:R-:W2:Y:S02]  /*3990*/  LDCU UR7, c[0x0][0x408] ;  /* 0x00008100ff0777ac */ /* 0x000ea40008000800 */
[----:B------:R-:W-:-:S05]  /*39a0*/  SHF.R.S32.HI R22, RZ, 0x1f, R9 ;  /* 0x0000001fff167819 */ /* 0x000fca0000011409 */
[----:B------:R-:W2:Y:S01]  /*39b0*/  LDC R25, c[0x0][0x430] ;  /* 0x00010c00ff197b82 */ /* 0x000ea20000000800 */
[----:B-----5:R-:W5:Y:S01]  /*39c0*/  MUFU.RCP R5, R5 ;  /* 0x0000000500057308 */ /* 0x020f620000001000 */
[----:B-1----:R-:W-:Y:S01]  /*39d0*/  UIMAD UR4, UR38, UR17, UR46 ;  /* 0x00000011260472a4 */ /* 0x002fe2000f8e022e */
[----:B---3--:R-:W-:Y:S01]  /*39e0*/  ISETP.NE.U32.AND P0, PT, RZ, UR12, PT ;  /* 0x0000000cff007c0c */ /* 0x008fe2000bf05070 */
[----:B----4-:R-:W-:Y:S02]  /*39f0*/  UIMAD UR5, UR46, UR18, UR45 ;  /* 0x000000122e0572a4 */ /* 0x010fe4000f8e022d */
[----:B------:R-:W-:Y:S02]  /*3a00*/  MOV R20, UR18 ;  /* 0x0000001200147c02 */ /* 0x000fe40008000f00 */
[----:B------:R-:W-:-:S03]  /*3a10*/  ISETP.NE.AND.EX P0, PT, RZ, UR13, PT, P0 ;  /* 0x0000000dff007c0c */ /* 0x000fc6000bf05300 */
[----:B------:R-:W-:Y:S01]  /*3a20*/  IMAD R20, R20, UR5, R21 ;  /* 0x0000000514147c24 */ /* 0x000fe2000f8e0215 */
[----:B------:R-:W-:Y:S01]  /*3a30*/  P2R R27, PR, RZ, 0x1 ;  /* 0x00000001ff1b7803 */ /* 0x000fe20000000000 */
[----:B-----5:R-:W-:-:S04]  /*3a40*/  VIADD R6, R5, 0xffffffe ;  /* 0x0ffffffe05067836 */ /* 0x020fc80000000000 */
[----:B------:R1:W3:Y:S01]  /*3a50*/  F2I.FTZ.U32.TRUNC.NTZ R7, R6 ;  /* 0x0000000600077305 */ /* 0x0002e2000021f000 */
[----:B--2---:R-:W-:Y:S02]  /*3a60*/  VIADD R25, R25, UR7 ;  /* 0x0000000719197c36 */ /* 0x004fe40008000000 */
[----:B-1----:R-:W-:Y:S02]  /*3a70*/  HFMA2 R6, -RZ, RZ, 0, 0 ;  /* 0x00000000ff067431 */ /* 0x002fe400000001ff */
[----:B---3--:R-:W-:-:S04]  /*3a80*/  IMAD.MOV R11, RZ, RZ, -R7 ;  /* 0x000000ffff0b7224 */ /* 0x008fc800078e0a07 */
[----:B------:R-:W-:-:S04]  /*3a90*/  IMAD R11, R11, R4, RZ ;  /* 0x000000040b0b7224 */ /* 0x000fc800078e02ff */
[----:B------:R-:W-:Y:S01]  /*3aa0*/  IMAD.HI.U32 R5, R7, R11, R6 ;  /* 0x0000000b07057227 */ /* 0x000fe200078e0006 */
[----:B------:R-:W-:-:S03]  /*3ab0*/  MOV R11, UR46 ;  /* 0x0000002e000b7c02 */ /* 0x000fc60008000f00 */
[----:B------:R-:W-:Y:S01]  /*3ac0*/  IMAD.U32 R7, RZ, RZ, UR4 ;  /* 0x00000004ff077e24 */ /* 0x000fe2000f8e00ff */
[----:B------:R-:W-:Y:S01]  /*3ad0*/  UIADD3 UR4, UPT, UPT, UR11, 0x420, URZ ;  /* 0x000004200b047890 */ /* 0x000fe2000fffe0ff */
[----:B------:R-:W-:Y:S02]  /*3ae0*/  IMAD.U32 R6, RZ, RZ, UR12 ;  /* 0x0000000cff067e24 */ /* 0x000fe4000f8e00ff */
[--C-:B------:R-:W-:Y:S01]  /*3af0*/  IMAD R7, R7, 0xe0, R10.reuse ;  /* 0x000000e007077824 */ /* 0x100fe200078e020a */
[----:B------:R-:W-:Y:S01]  /*3b00*/  ULEA UR4, UR16, UR4, 0x18 ;  /* 0x0000000410047291 */ /* 0x000fe2000f8ec0ff */
[C---:B------:R-:W-:Y:S01]  /*3b10*/  IMAD R10, R19.reuse, UR6, R10 ;  /* 0x00000006130a7c24 */ /* 0x040fe2000f8e020a */
[----:B------:R-:W-:Y:S01]  /*3b20*/  IADD3 R6, P1, P2, R6, UR47, R21 ;  /* 0x0000002f06067c10 */ /* 0x000fe2000fa3e015 */
[----:B------:R-:W-:Y:S02]  /*3b30*/  IMAD R19, R19, 0xe0, RZ ;  /* 0x000000e013137824 */ /* 0x000fe400078e02ff */
[----:B------:R-:W-:Y:S01]  /*3b40*/  IMAD.WIDE R236, R7, 0x2, R236 ;  /* 0x0000000207ec7825 */ /* 0x000fe200078e02ec */
[----:B------:R-:W-:-:S02]  /*3b50*/  IADD3.X R7, PT, PT, R17, UR13, RZ, P1, P2 ;  /* 0x0000000d11077c10 */ /* 0x000fc40008fe44ff */
[----:B------:R-:W-:Y:S01]  /*3b60*/  SHF.R.S32.HI R23, RZ, 0x1f, R10 ;  /* 0x0000001fff177819 */ /* 0x000fe2000001140a */
[----:B0-----:R-:W-:Y:S01]  /*3b70*/  IMAD.WIDE.U32 R238, R11, 0x2, R238 ;  /* 0x000000020bee7825 */ /* 0x001fe200078e00ee */
[----:B------:R-:W-:-:S03]  /*3b80*/  LEA R26, R26, UR4, 0x2 ;  /* 0x000000041a1a7c11 */ /* 0x000fc6000f8e10ff */
[----:B------:R-:W-:Y:S02]  /*3b90*/  VIADD R21, R21, 0x1 ;  /* 0x0000000115157836 */ /* 0x000fe40000000000 */
[----:B------:R-:W-:-:S07]  /*3ba0*/  IMAD R24, R19, UR17, RZ ;  /* 0x0000001113187c24 */ /* 0x000fce000f8e02ff */
.L_x_319:
[----:B------:R-:W-:Y:S01]  /*3bb0*/  ISETP.NE.AND P6, PT, R27, RZ, PT ;  /* 0x000000ff1b00720c */ /* 0x000fe20003fc5270 */
[----:B------:R-:W0:Y:S01]  /*3bc0*/  LDC R11, c[0x0][0x3f4] ;  /* 0x0000fd00ff0b7b82 */ /* 0x000e220000000800 */
[----:B------:R-:W-:-:S04]  /*3bd0*/  IADD3 R28, PT, PT, R21, -0x1, RZ ;  /* 0xffffffff151c7810 */ /* 0x000fc80007ffe0ff */
[----:B------:R-:W-:Y:S02]  /*3be0*/  IABS R14, R28 ;  /* 0x0000001c000e7213 */ /* 0x000fe40000000000 */
[----:B------:R-:W-:-:S03]  /*3bf0*/  ISETP.GE.AND P1, PT, R28, RZ, PT ;  /* 0x000000ff1c00720c */ /* 0x000fc60003f26270 */
[----:B------:R-:W-:Y:S02]  /*3c00*/  IMAD.HI.U32 R12, R5, R14, RZ ;  /* 0x0000000e050c7227 */ /* 0x000fe400078e00ff */
[----:B-1----:R1:W5:Y:S02]  /*3c10*/  @P6 LDG.E.U8 R15, desc[UR36][R6.64] ;  /* 0x00000024060f6981 */ /* 0x002364000c1e1100 */
[----:B------:R-:W-:Y:S01]  /*3c20*/  IMAD.MOV R13, RZ, RZ, -R12 ;  /* 0x000000ffff0d7224 */ /* 0x000fe200078e0a0c */
[----:B0-234-:R-:W-:Y:S02]  /*3c30*/  IABS R222, R11 ;  /* 0x0000000b00de7213 */ /* 0x01dfe40000000000 */
[----:B------:R-:W-:-:S03]  /*3c40*/  ISETP.NE.AND P2, PT, R11, RZ, PT ;  /* 0x000000ff0b00720c */ /* 0x000fc60003f45270 */
[----:B------:R-:W-:-:S05]  /*3c50*/  IMAD R13, R222, R13, R14 ;  /* 0x0000000dde0d7224 */ /* 0x000fca00078e020e */
[----:B------:R-:W-:-:S13]  /*3c60*/  ISETP.GT.U32.AND P0, PT, R4, R13, PT ;  /* 0x0000000d0400720c */ /* 0x000fda0003f04070 */
[----:B------:R-:W-:-:S05]  /*3c70*/  @!P0 IMAD.IADD R13, R13, 0x1, -R222 ;  /* 0x000000010d0d8824 */ /* 0x000fca00078e0ade */
[----:B------:R-:W-:-:S13]  /*3c80*/  ISETP.GT.U32.AND P0, PT, R4, R13, PT ;  /* 0x0000000d0400720c */ /* 0x000fda0003f04070 */
[----:B------:R-:W-:-:S05]  /*3c90*/  @!P0 IADD3 R13, PT, PT, R13, -R222, RZ ;  /* 0x800000de0d0d8210 */ /* 0x000fca0007ffe0ff */
[----:B------:R-:W-:-:S04]  /*3ca0*/  IMAD.MOV.U32 R14, RZ, RZ, R13 ;  /* 0x000000ffff0e7224 */ /* 0x000fc800078e000d */
[----:B------:R-:W-:Y:S01]  /*3cb0*/  @!P1 IMAD.MOV R14, RZ, RZ, -R14 ;  /* 0x000000ffff0e9224 */ /* 0x000fe200078e0a0e */
[----:B------:R-:W-:-:S04]  /*3cc0*/  @!P2 LOP3.LUT R14, RZ, R11, RZ, 0x33, !PT ;  /* 0x0000000bff0ea212 */ /* 0x000fc800078e33ff */
[C---:B------:R-:W-:Y:S02]  /*3cd0*/  IADD3 R228, PT, PT, R14.reuse, R11, RZ ;  /* 0x0000000b0ee47210 */ /* 0x040fe40007ffe0ff */
[----:B------:R-:W-:-:S03]  /*3ce0*/  IADD3 R12, P0, PT, R14, UR47, RZ ;  /* 0x0000002f0e0c7c10 */ /* 0x000fc6000ff1e0ff */
[----:B------:R-:W-:Y:S01]  /*3cf0*/  IMAD R230, R11, 0x4, R228 ;  /* 0x000000040be67824 */ /* 0x000fe200078e02e4 */
[----:B------:R-:W-:Y:S01]  /*3d00*/  LEA R240, P1, R12, UR8, 0x2 ;  /* 0x000000080cf07c11 */ /* 0x000fe2000f8210ff */
[----:B------:R-:W-:Y:S01]  /*3d10*/  IMAD.X R13, RZ, RZ, R17, P0 ;  /* 0x000000ffff0d7224 */ /* 0x000fe200000e0611 */
[----:B------:R-:W-:Y:S01]  /*3d20*/  ISETP.GE.AND P0, PT, R28, UR45, PT ;  /* 0x0000002d1c007c0c */ /* 0x000fe2000bf06270 */
[----:B------:R-:W-:Y:S01]  /*3d30*/  IMAD.IADD R231, R230, 0x1, R11 ;  /* 0x00000001e6e77824 */ /* 0x000fe200078e020b */
[----:B------:R-:W-:Y:S02]  /*3d40*/  BSSY.RECONVERGENT B1, `(.L_x_252) ;  /* 0x0000029000017945 */ /* 0x000fe40003800200 */
[----:B------:R-:W-:Y:S02]  /*3d50*/  LEA.HI.X R241, R12, UR9, R13, 0x2, P1 ;  /* 0x000000090cf17c11 */ /* 0x000fe400088f140d */
[----:B------:R-:W-:-:S05]  /*3d60*/  IADD3 R232, PT, PT, R231, R11, RZ ;  /* 0x0000000be7e87210 */ /* 0x000fca0007ffe0ff */
[----:B------:R-:W-:-:S04]  /*3d70*/  IMAD R234, R11, 0x2, R232 ;  /* 0x000000020bea7824 */ /* 0x000fc800078e02e8 */
[----:B------:R-:W-:-:S05]  /*3d80*/  IMAD.IADD R233, R234, 0x1, R11 ;  /* 0x00000001eae97824 */ /* 0x000fca00078e020b */
[----:B------:R-:W-:-:S05]  /*3d90*/  IADD3 R229, PT, PT, R233, R11, RZ ;  /* 0x0000000be9e57210 */ /* 0x000fca0007ffe0ff */
[----:B------:R-:W-:-:S05]  /*3da0*/  IMAD.IADD R227, R229, 0x1, R11 ;  /* 0x00000001e5e37824 */ /* 0x000fca00078e020b */
[----:B------:R-:W-:Y:S01]  /*3db0*/  IADD3 R226, PT, PT, R227, R11, RZ ;  /* 0x0000000be3e27210 */ /* 0x000fe20007ffe0ff */
[----:B------:R-:W-:-:S04]  /*3dc0*/  IMAD.SHL.U32 R13, R14, 0x8, RZ ;  /* 0x000000080e0d7824 */ /* 0x000fc800078e00ff */
[----:B------:R-:W-:Y:S01]  /*3dd0*/  IMAD.IADD R12, R226, 0x1, R11 ;  /* 0x00000001e20c7824 */ /* 0x000fe200078e020b */
[----:B------:R-:W-:-:S03]  /*3de0*/  SHF.L.U32 R228, R228, 0x3, RZ ;  /* 0x00000003e4e47819 */ /* 0x000fc600000006ff */
[----:B------:R-:W-:Y:S01]  /*3df0*/  IMAD.IADD R14, R12, 0x1, R11 ;  /* 0x000000010c0e7824 */ /* 0x000fe200078e020b */
[----:B-1----:R-:W-:Y:S06]  /*3e00*/  @P0 BRA `(.L_x_253) ;  /* 0x0000000000700947 */ /* 0x002fec0003800000 */
[----:B------:R-:W-:-:S13]  /*3e10*/  ISETP.GE.AND P1, PT, R13, R19, PT ;  /* 0x000000130d00720c */ /* 0x000fda0003f26270 */
[----:B------:R-:W2:Y:S01]  /*3e20*/  @!P1 LDG.E R29, desc[UR36][R240.64] ;  /* 0x00000024f01d9981 */ /* 0x000ea2000c1e1900 */
[----:B------:R-:W0:Y:S01]  /*3e30*/  @!P1 LDC.64 R158, c[0x0][0x3b8] ;  /* 0x0000ee00ff9e9b82 */ /* 0x000e220000000a00 */
[----:B--2---:R-:W-:-:S05]  /*3e40*/  @!P1 IMAD R29, R24, R29, R13 ;  /* 0x0000001d181d9224 */ /* 0x004fca00078e020d */
[----:B------:R-:W-:-:S04]  /*3e50*/  @!P1 IADD3 R223, P2, PT, R10, R29, RZ ;  /* 0x0000001d0adf9210 */ /* 0x000fc80007f5e0ff */
[----:B------:R-:W-:Y:S02]  /*3e60*/  @!P1 LEA.HI.X.SX32 R224, R29, R23, 0x1, P2 ;  /* 0x000000171de09211 */ /* 0x000fe400010f0eff */
[----:B0-----:R-:W-:-:S04]  /*3e70*/  @!P1 LEA R222, P2, R223, R158, 0x1 ;  /* 0x0000009edfde9211 */ /* 0x001fc800078408ff */
[----:B------:R-:W-:Y:S02]  /*3e80*/  @!P1 LEA.HI.X R223, R223, R159, R224, 0x1, P2 ;  /* 0x0000009fdfdf9211 */ /* 0x000fe400010f0ce0 */
[----:B------:R-:W-:-:S06]  /*3e90*/  CS2R R158, SRZ ;  /* 0x00000000009e7805 */ /* 0x000fcc000001ff00 */
[----:B------:R0:W5:Y:S01]  /*3ea0*/  @!P1 LDG.E.64 R158, desc[UR36][R222.64] ;  /* 0x00000024de9e9981 */ /* 0x000162000c1e1b00 */
[----:B------:R-:W-:-:S09]  /*3eb0*/  UISETP.NE.AND UP0, UPT, UR19, URZ, UPT ;  /* 0x000000ff1300728c */ /* 0x000fd2000bf05270 */
[----:B0-----:R-:W-:Y:S05]  /*3ec0*/  BRA.U UP0, `(.L_x_253) ;  /* 0x0000000100407547 */ /* 0x001fea000b800000 */
[----:B------:R-:W-:Y:S01]  /*3ed0*/  ISETP.NE.AND P3, PT, R18, RZ, PT ;  /* 0x000000ff1200720c */ /* 0x000fe20003f65270 */
[----:B------:R-:W0:-:S12]  /*3ee0*/  @!P1 LDC.64 R224, c[0x0][0x3b8] ;  /* 0x0000ee00ffe09b82 */ /* 0x000e180000000a00 */
[----:B------:R-:W-:Y:S01]  /*3ef0*/  VOTEU.ANY UP0, P3 ;  /* 0x0000000000ff7886 */ /* 0x000fe20001800100 */
[----:B------:R-:W-:-:S13]  /*3f00*/  PLOP3.LUT P2, PT, PT, PT, UP0, 0x80, 0x8 ;  /* 0x000000000008781c */ /* 0x000fda0003f4f008 */
[----:B------:R-:W2:Y:S01]  /*3f10*/  @P2 LDG.E.64 R222, desc[UR36][R236.64] ;  /* 0x00000024ecde2981 */ /* 0x000ea2000c1e1b00 */
[----:B------:R-:W-:Y:S01]  /*3f20*/  PLOP3.LUT P2, PT, PT, PT, UP0, 0x80, 0x8 ;  /* 0x000000000008781c */ /* 0x000fe20003f4f008 */
[----:B-----5:R-:W-:Y:S01]  /*3f30*/  HFMA2 R158, R158, 1, 1, R92 ;  /* 0x3c003c009e9e7831 */ /* 0x020fe2000000005c */
[----:B------:R-:W-:Y:S01]  /*3f40*/  PLOP3.LUT P4, PT, PT, PT, UP0, 0x80, 0x8 ;  /* 0x000000000008781c */ /* 0x000fe20003f8f008 */
[----:B------:R-:W-:Y:S01]  /*3f50*/  HADD2 R159, R159, R93 ;  /* 0x0000005d9f9f7230 */ /* 0x000fe20000000000 */
[----:B------:R-:W-:-:S04]  /*3f60*/  @!P1 IADD3 R29, P3, PT, R9, R13, RZ ;  /* 0x0000000d091d9210 */ /* 0x000fc80007f7e0ff */
[----:B0-----:R-:W-:Y:S01]  /*3f70*/  @!P1 LEA R224, P5, R29, R224, 0x1 ;  /* 0x000000e01de09211 */ /* 0x001fe200078a08ff */
[----:B------:R-:W-:-:S05]  /*3f80*/  @!P1 IMAD.X R242, RZ, RZ, R22, P3 ;  /* 0x000000fffff29224 */ /* 0x000fca00018e0616 */
[----:B------:R-:W-:Y:S01]  /*3f90*/  @!P1 LEA.HI.X R225, R29, R225, R242, 0x1, P5 ;  /* 0x000000e11de19211 */ /* 0x000fe200028f0cf2 */
[----:B--2---:R-:W-:Y:S02]  /*3fa0*/  @P2 HMUL2 R158, R158, R222 ;  /* 0x000000de9e9e2232 */ /* 0x004fe40000000000 */
[----:B------:R-:W-:-:S05]  /*3fb0*/  @P4 HFMA2 R159, R159, R223, -RZ ;  /* 0x000000df9f9f4231 */ /* 0x000fca00001000ff */
[----:B------:R0:W-:Y:S02]  /*3fc0*/  @!P1 STG.E.64 desc[UR36][R224.64], R158 ;  /* 0x0000009ee0009986 */ /* 0x0001e4000c101b24 */
.L_x_253:
[----:B------:R-:W-:Y:S05]  /*3fd0*/  BSYNC.RECONVERGENT B1 ;  /* 0x0000000000017941 */ /* 0x000fea0003800200 */
.L_x_252:
[----:B------:R-:W-:Y:S04]  /*3fe0*/  BSSY.RECONVERGENT B1, `(.L_x_254) ;  /* 0x000001e000017945 */ /* 0x000fe80003800200 */
[----:B------:R-:W-:Y:S05]  /*3ff0*/  @P0 BRA `(.L_x_255) ;  /* 0x0000000000700947 */ /* 0x000fea0003800000 */
[----:B------:R-:W-:-:S13]  /*4000*/  ISETP.GE.AND P1, PT, R228, R19, PT ;  /* 0x00000013e400720c */ /* 0x000fda0003f26270 */
[----:B------:R-:W2:Y:S01]  /*4010*/  @!P1 LDG.E R29, desc[UR36][R240.64] ;  /* 0x00000024f01d9981 */ /* 0x000ea2000c1e1900 */
[----:B------:R-:W1:Y:S01]  /*4020*/  @!P1 LDC.64 R160, c[0x0][0x3b8] ;  /* 0x0000ee00ffa09b82 */ /* 0x000e620000000a00 */
[----:B--2---:R-:W-:-:S05]  /*4030*/  @!P1 IMAD R29, R24, R29, R228 ;  /* 0x0000001d181d9224 */ /* 0x004fca00078e02e4 */
[----:B------:R-:W-:-:S04]  /*4040*/  @!P1 IADD3 R223, P2, PT, R10, R29, RZ ;  /* 0x0000001d0adf9210 */ /* 0x000fc80007f5e0ff */
[----:B0-----:R-:W-:Y:S02]  /*4050*/  @!P1 LEA.HI.X.SX32 R224, R29, R23, 0x1, P2 ;  /* 0x000000171de09211 */ /* 0x001fe400010f0eff */
[----:B-1----:R-:W-:-:S04]  /*4060*/  @!P1 LEA R222, P2, R223, R160, 0x1 ;  /* 0x000000a0dfde9211 */ /* 0x002fc800078408ff */
[----:B------:R-:W-:Y:S02]  /*4070*/  @!P1 LEA.HI.X R223, R223, R161, R224, 0x1, P2 ;  /* 0x000000a1dfdf9211 */ /* 0x000fe400010f0ce0 */
[----:B------:R-:W-:-:S06]  /*4080*/  CS2R R160, SRZ ;  /* 0x0000000000a07805 */ /* 0x000fcc000001ff00 */
[----:B------:R1:W5:Y:S01]  /*4090*/  @!P1 LDG.E.64 R160, desc[UR36][R222.64] ;  /* 0x00000024dea09981 */ /* 0x000362000c1e1b00 */
[----:B------:R-:W-:-:S09]  /*40a0*/  UISETP.NE.AND UP0, UPT, UR19, URZ, UPT ;  /* 0x000000ff1300728c */ /* 0x000fd2000bf05270 */
[----:B-1----:R-:W-:Y:S05]  /*40b0*/  BRA.U UP0, `(.L_x_255) ;  /* 0x0000000100407547 */ /* 0x002fea000b800000 */
[----:B------:R-:W-:Y:S01]  /*40c0*/  ISETP.NE.AND P3, PT, R18, RZ, PT ;  /* 0x000000ff1200720c */ /* 0x000fe20003f65270 */
[----:B------:R-:W0:-:S12]  /*40d0*/  @!P1 LDC.64 R224, c[0x0][0x3b8] ;  /* 0x0000ee00ffe09b82 */ /* 0x000e180000000a00 */
[----:B------:R-:W-:Y:S01]  /*40e0*/  VOTEU.ANY UP0, P3 ;  /* 0x0000000000ff7886 */ /* 0x000fe20001800100 */
[----:B------:R-:W-:-:S13]  /*40f0*/  PLOP3.LUT P2, PT, PT, PT, UP0, 0x80, 0x8 ;  /* 0x000000000008781c */ /* 0x000fda0003f4f008 */
[----:B------:R-:W2:Y:S01]  /*4100*/  @P2 LDG.E.64 R222, desc[UR36][R236.64+0x10] ;  /* 0x00001024ecde2981 */ /* 0x000ea2000c1e1b00 */
[----:B------:R-:W-:Y:S01]  /*4110*/  PLOP3.LUT P2, PT, PT, PT, UP0, 0x80, 0x8 ;  /* 0x000000000008781c */ /* 0x000fe20003f4f008 */
[----:B-----5:R-:W-:Y:S01]  /*4120*/  HADD2 R160, R160, R90 ;  /* 0x0000005aa0a07230 */ /* 0x020fe20000000000 */
[----:B------:R-:W-:Y:S01]  /*4130*/  PLOP3.LUT P4, PT, PT, PT, UP0, 0x80, 0x8 ;  /* 0x000000000008781c */ /* 0x000fe20003f8f008 */
[----:B------:R-:W-:Y:S01]  /*4140*/  HFMA2 R161, R161, 1, 1, R91 ;  /* 0x3c003c00a1a17831 */ /* 0x000fe2000000005b */
[----:B------:R-:W-:-:S04]  /*4150*/  @!P1 IADD3 R29, P3, PT, R9, R228, RZ ;  /* 0x000000e4091d9210 */ /* 0x000fc80007f7e0ff */
[----:B0-----:R-:W-:Y:S02]  /*4160*/  @!P1 LEA R224, P5, R29, R224, 0x1 ;  /* 0x000000e01de09211 */ /* 0x001fe400078a08ff */
[----:B------:R-:W-:-:S04]  /*4170*/  @!P1 LEA.HI.X.SX32 R242, R228, R22, 0x1, P3 ;  /* 0x00000016e4f29211 */ /* 0x000fc800018f0eff */
[----:B------:R-:W-:Y:S01]  /*4180*/  @!P1 LEA.HI.X R225, R29, R225, R242, 0x1, P5 ;  /* 0x000000e11de19211 */ /* 0x000fe200028f0cf2 */
[----:B--2---:R-:W-:Y:S02]  /*4190*/  @P2 HMUL2 R160, R160, R222 ;  /* 0x000000dea0a02232 */ /* 0x004fe40000000000 */
[----:B------:R-:W-:-:S05]  /*41a0*/  @P4 HFMA2 R161, R161, R223, -RZ ;  /* 0x000000dfa1a14231 */ /* 0x000fca00001000ff */
[----:B------:R1:W-:Y:S02]  /*41b0*/  @!P1 STG.E.64 desc[UR36][R224.64], R160 ;  /* 0x000000a0e0009986 */ /* 0x0003e4000c101b24 */
.L_x_255:
[----:B------:R-:W-:Y:S05]  /*41c0*/  BSYNC.RECONVERGENT B1 ;  /* 0x0000000000017941 */ /* 0x000fea0003800200 */
.L_x_254:
[----:B------:R-:W-:Y:S01]  /*41d0*/  BSSY.RECONVERGENT B1, `(.L_x_256) ;  /* 0x0000021000017945 */ /* 0x000fe20003800200 */
[C---:B------:R-:W-:Y:S01]  /*41e0*/  LEA R228, R11.reuse, R228, 0x4 ;  /* 0x000000e40be47211 */ /* 0x040fe200078e20ff */
[----:B------:R-:W-:Y:S02]  /*41f0*/  IMAD R29, R11, 0x2, R14 ;  /* 0x000000020b1d7824 */ /* 0x000fe400078e020e */
[----:B------:R-:W-:Y:S05]  /*4200*/  @P0 BRA `(.L_x_257) ;  /* 0x0000000000740947 */ /* 0x000fea0003800000 */
[----:B------:R-:W-:-:S05]  /*4210*/  IMAD R242, R11, 0x10, R13 ;  /* 0x000000100bf27824 */ /* 0x000fca00078e020d */
[----:B------:R-:W-:-:S13]  /*4220*/  ISETP.GE.AND P1, PT, R242, R19, PT ;  /* 0x00000013f200720c */ /* 0x000fda0003f26270 */
[----:B------:R-:W2:Y:S01]  /*4230*/  @!P1 LDG.E R223, desc[UR36][R240.64] ;  /* 0x00000024f0df9981 */ /* 0x000ea2000c1e1900 */
[----:B------:R-:W3:Y:S01]  /*4240*/  @!P1 LDC.64 R162, c[0x0][0x3b8] ;  /* 0x0000ee00ffa29b82 */ /* 0x000ee20000000a00 */
[----:B--2---:R-:W-:-:S05]  /*4250*/  @!P1 IMAD R223, R24, R223, R242 ;  /* 0x000000df18df9224 */ /* 0x004fca00078e02f2 */
[----:B01----:R-:W-:-:S04]  /*4260*/  @!P1 IADD3 R224, P2, PT, R10, R223, RZ ;  /* 0x000000df0ae09210 */ /* 0x003fc80007f5e0ff */
[----:B------:R-:W-:Y:S02]  /*4270*/  @!P1 LEA.HI.X.SX32 R223, R223, R23, 0x1, P2 ;  /* 0x00000017dfdf9211 */ /* 0x000fe400010f0eff */
[----:B---3--:R-:W-:-:S04]  /*4280*/  @!P1 LEA R222, P2, R224, R162, 0x1 ;  /* 0x000000a2e0de9211 */ /* 0x008fc800078408ff */
[----:B------:R-:W-:Y:S02]  /*4290*/  @!P1 LEA.HI.X R223, R224, R163, R223, 0x1, P2 ;  /* 0x000000a3e0df9211 */ /* 0x000fe400010f0cdf */
[----:B------:R-:W-:-:S06]  /*42a0*/  CS2R R162, SRZ ;  /* 0x0000000000a27805 */ /* 0x000fcc000001ff00 */
[----:B------:R2:W5:Y:S01]  /*42b0*/  @!P1 LDG.E.64 R162, desc[UR36][R222.64] ;  /* 0x00000024dea29981 */ /* 0x000562000c1e1b00 */
[----:B------:R-:W-:-:S09]  /*42c0*/  UISETP.NE.AND UP0, UPT, UR19, URZ, UPT ;  /* 0x000000ff1300728c */ /* 0x000fd2000bf05270 */
[----:B--2---:R-:W-:Y:S05]  /*42d0*/  BRA.U UP0, `(.L_x_257) ;  /* 0x0000000100407547 */ /* 0x004fea000b800000 */
        /* <DEDUP_REMOVED lines=10> */
[----:B------:R-:W-:Y:S02]  /*4380*/  @!P1 LEA.HI.X.SX32 R242, R242, R22, 0x1, P4 ;  /* 0x00000016f2f29211 */ /* 0x000fe400020f0eff */
[----:B0-----:R-:W-:-:S04]  /*4390*/  @!P1 LEA R224, P4, R235, R224, 0x1 ;  /* 0x000000e0ebe09211 */ /* 0x001fc800078808ff */
[----:B------:R-:W-:Y:S01]  /*43a0*/  @!P1 LEA.HI.X R225, R235, R225, R242, 0x1, P4 ;  /* 0x000000e1ebe19211 */ /* 0x000fe200020f0cf2 */
[----:B--2---:R-:W-:Y:S02]  /*43b0*/  @P3 HMUL2 R162, R162, R222 ;  /* 0x000000dea2a23232 */ /* 0x004fe40000000000 */
[----:B------:R-:W-:-:S05]  /*43c0*/  @P2 HFMA2 R163, R163, R223, -RZ ;  /* 0x000000dfa3a32231 */ /* 0x000fca00001000ff */
[----:B------:R2:W-:Y:S02]  /*43d0*/  @!P1 STG.E.64 desc[UR36][R224.64], R162 ;  /* 0x000000a2e0009986 */ /* 0x0005e4000c101b24 */
.L_x_257:
[----:B------:R-:W-:Y:S05]  /*43e0*/  BSYNC.RECONVERGENT B1 ;  /* 0x0000000000017941 */ /* 0x000fea0003800200 */
.L_x_256:
[----:B------:R-:W-:Y:S04]  /*43f0*/  BSSY.RECONVERGENT B1, `(.L_x_258) ;  /* 0x000001e000017945 */ /* 0x000fe80003800200 */
[----:B------:R-:W-:Y:S05]  /*4400*/  @P0 BRA `(.L_x_259) ;  /* 0x0000000000700947 */ /* 0x000fea0003800000 */
[----:B------:R-:W-:-:S13]  /*4410*/  ISETP.GE.AND P1, PT, R228, R19, PT ;  /* 0x00000013e400720c */ /* 0x000fda0003f26270 */
[----:B------:R-:W3:Y:S01]  /*4420*/  @!P1 LDG.E R223, desc[UR36][R240.64] ;  /* 0x00000024f0df9981 */ /* 0x000ee2000c1e1900 */
[----:B------:R-:W4:Y:S01]  /*4430*/  @!P1 LDC.64 R164, c[0x0][0x3b8] ;  /* 0x0000ee00ffa49b82 */ /* 0x000f220000000a00 */
[----:B---3--:R-:W-:-:S05]  /*4440*/  @!P1 IMAD R223, R24, R223, R228 ;  /* 0x000000df18df9224 */ /* 0x008fca00078e02e4 */
[----:B012---:R-:W-:-:S04]  /*4450*/  @!P1 IADD3 R224, P2, PT, R10, R223, RZ ;  /* 0x000000df0ae09210 */ /* 0x007fc80007f5e0ff */
[----:B------:R-:W-:Y:S02]  /*4460*/  @!P1 LEA.HI.X.SX32 R223, R223, R23, 0x1, P2 ;  /* 0x00000017dfdf9211 */ /* 0x000fe400010f0eff */
[----:B----4-:R-:W-:-:S04]  /*4470*/  @!P1 LEA R222, P2, R224, R164, 0x1 ;  /* 0x000000a4e0de9211 */ /* 0x010fc800078408ff */
[----:B------:R-:W-:Y:S02]  /*4480*/  @!P1 LEA.HI.X R223, R224, R165, R223, 0x1, P2 ;  /* 0x000000a5e0df9211 */ /* 0x000fe400010f0cdf */
[----:B------:R-:W-:-:S06]  /*4490*/  CS2R R164, SRZ ;  /* 0x0000000000a47805 */ /* 0x000fcc000001ff00 */
[----:B------:R3:W5:Y:S01]  /*44a0*/  @!P1 LDG.E.64 R164, desc[UR36][R222.64] ;  /* 0x00000024dea49981 */ /* 0x000762000c1e1b00 */
[----:B------:R-:W-:-:S09]  /*44b0*/  UISETP.NE.AND UP0, UPT, UR19, URZ, UPT ;  /* 0x000000ff1300728c */ /* 0x000fd2000bf05270 */
[----:B---3--:R-:W-:Y:S05]  /*44c0*/  BRA.U UP0, `(.L_x_259) ;  /* 0x0000000100407547 */ /* 0x008fea000b800000 */
        /* <DEDUP_REMOVED lines=16> */
.L_x_259:
[----:B------:R-:W-:Y:S05]  /*45d0*/  BSYNC.RECONVERGENT B1 ;  /* 0x0000000000017941 */ /* 0x000fea0003800200 */
.L_x_258:
[----:B------:R-:W-:Y:S01]  /*45e0*/  BSSY.RECONVERGENT B1, `(.L_x_260) ;  /* 0x0000020000017945 */ /* 0x000fe20003800200 */
[----:B------:R-:W-:-:S03]  /*45f0*/  IADD3 R228, PT, PT, R29, R11, RZ ;  /* 0x0000000b1de47210 */ /* 0x000fc60007ffe0ff */
[----:B------:R-:W-:Y:S05]  /*4600*/  @P0 BRA `(.L_x_261) ;  /* 0x0000000000740947 */ /* 0x000fea0003800000 */
[----:B------:R-:W-:-:S05]  /*4610*/  IMAD R242, R11, 0x20, R13 ;  /* 0x000000200bf27824 */ /* 0x000fca00078e020d */
[----:B------:R-:W-:-:S13]  /*4620*/  ISETP.GE.AND P1, PT, R242, R19, PT ;  /* 0x00000013f200720c */ /* 0x000fda0003f26270 */
[----:B------:R-:W4:Y:S01]  /*4630*/  @!P1 LDG.E R223, desc[UR36][R240.64] ;  /* 0x00000024f0df9981 */ /* 0x000f22000c1e1900 */
[----:B------:R-:W0:Y:S01]  /*4640*/  @!P1 LDC.64 R166, c[0x0][0x3b8] ;  /* 0x0000ee00ffa69b82 */ /* 0x000e220000000a00 */
[----:B----4-:R-:W-:-:S05]  /*4650*/  @!P1 IMAD R223, R24, R223, R242 ;  /* 0x000000df18df9224 */ /* 0x010fca00078e02f2 */
[----:B0123--:R-:W-:-:S04]  /*4660*/  @!P1 IADD3 R224, P2, PT, R10, R223, RZ ;  /* 0x000000df0ae09210 */ /* 0x00ffc80007f5e0ff */
[----:B------:R-:W-:Y:S02]  /*4670*/  @!P1 LEA.HI.X.SX32 R223, R223, R23, 0x1, P2 ;  /* 0x00000017dfdf9211 */ /* 0x000fe400010f0eff */
[----:B------:R-:W-:-:S04]  /*4680*/  @!P1 LEA R222, P2, R224, R166, 0x1 ;  /* 0x000000a6e0de9211 */ /* 0x000fc800078408ff */
[----:B------:R-:W-:Y:S02]  /*4690*/  @!P1 LEA.HI.X R223, R224, R167, R223, 0x1, P2 ;  /* 0x000000a7e0df9211 */ /* 0x000fe400010f0cdf */
[----:B------:R-:W-:-:S06]  /*46a0*/  CS2R R166, SRZ ;  /* 0x0000000000a67805 */ /* 0x000fcc000001ff00 */
[----:B------:R4:W5:Y:S01]  /*46b0*/  @!P1 LDG.E.64 R166, desc[UR36][R222.64] ;  /* 0x00000024dea69981 */ /* 0x000962000c1e1b00 */
[----:B------:R-:W-:-:S09]  /*46c0*/  UISETP.NE.AND UP0, UPT, UR19, URZ, UPT ;  /* 0x000000ff1300728c */ /* 0x000fd2000bf05270 */
[----:B----4-:R-:W-:Y:S05]  /*46d0*/  BRA.U UP0, `(.L_x_261) ;  /* 0x0000000100407547 */ /* 0x010fea000b800000 */
        /* <DEDUP_REMOVED lines=16> */
.L_x_261:
[----:B------:R-:W-:Y:S05]  /*47e0*/  BSYNC.RECONVERGENT B1 ;  /* 0x0000000000017941 */ /* 0x000fea0003800200 */
.L_x_260:
[----:B------:R-:W-:Y:S04]  /*47f0*/  BSSY.RECONVERGENT B1, `(.L_x_262) ;  /* 0x000001f000017945 */ /* 0x000fe80003800200 */
[----:B------:R-:W-:Y:S05]  /*4800*/  @P0 BRA `(.L_x_263) ;  /* 0x0000000000740947 */ /* 0x000fea0003800000 */
[----:B------:R-:W-:-:S05]  /*4810*/  IMAD.SHL.U32 R242, R230, 0x8, RZ ;  /* 0x00000008e6f27824 */ /* 0x000fca00078e00ff */
[----:B------:R-:W-:-:S13]  /*4820*/  ISETP.GE.AND P1, PT, R242, R19, PT ;  /* 0x00000013f200720c */ /* 0x000fda0003f26270 */
[----:B------:R-:W2:Y:S01]  /*4830*/  @!P1 LDG.E R223, desc[UR36][R240.64] ;  /* 0x00000024f0df9981 */ /* 0x000ea2000c1e1900 */
[----:B------:R-:W0:Y:S01]  /*4840*/  @!P1 LDC.64 R168, c[0x0][0x3b8] ;  /* 0x0000ee00ffa89b82 */ /* 0x000e220000000a00 */
[----:B--2---:R-:W-:-:S05]  /*4850*/  @!P1 IMAD R223, R24, R223, R242 ;  /* 0x000000df18df9224 */ /* 0x004fca00078e02f2 */
[----:B01-34-:R-:W-:-:S04]  /*4860*/  @!P1 IADD3 R224, P2, PT, R10, R223, RZ ;  /* 0x000000df0ae09210 */ /* 0x01bfc80007f5e0ff */
[----:B------:R-:W-:Y:S02]  /*4870*/  @!P1 LEA.HI.X.SX32 R223, R223, R23, 0x1, P2 ;  /* 0x00000017dfdf9211 */ /* 0x000fe400010f0eff */
[----:B------:R-:W-:-:S04]  /*4880*/  @!P1 LEA R222, P2, R224, R168, 0x1 ;  /* 0x000000a8e0de9211 */ /* 0x000fc800078408ff */
        /* <DEDUP_REMOVED lines=21> */
.L_x_263:
[----:B------:R-:W-:Y:S05]  /*49e0*/  BSYNC.RECONVERGENT B1 ;  /* 0x0000000000017941 */ /* 0x000fea0003800200 */
.L_x_262:
[----:B------:R-:W-:Y:S01]  /*49f0*/  BSSY.RECONVERGENT B1, `(.L_x_264) ;  /* 0x0000020000017945 */ /* 0x000fe20003800200 */
[----:B------:R-:W-:-:S03]  /*4a00*/  IADD3 R230, PT, PT, R228, R11, RZ ;  /* 0x0000000be4e67210 */ /* 0x000fc60007ffe0ff */
        /* <DEDUP_REMOVED lines=30> */
.L_x_265:
[----:B------:R-:W-:Y:S05]  /*4bf0*/  BSYNC.RECONVERGENT B1 ;  /* 0x0000000000017941 */ /* 0x000fea0003800200 */
.L_x_264:
[----:B------:R-:W-:Y:S01]  /*4c00*/  BSSY.RECONVERGENT B1, `(.L_x_266) ;  /* 0x0000020000017945 */ /* 0x000fe20003800200 */
[----:B------:R-:W-:-:S03]  /*4c10*/  IMAD.IADD R231, R230, 0x1, R11 ;  /* 0x00000001e6e77824 */ /* 0x000fc600078e020b */
[----:B------:R-:W-:Y:S05]  /*4c20*/  @P0 BRA `(.L_x_267) ;  /* 0x0000000000740947 */ /* 0x000fea0003800000 */
[----:B------:R-:W-:-:S04]  /*4c30*/  SHF.L.U32 R242, R232, 0x3, RZ ;  /* 0x00000003e8f27819 */ /* 0x000fc800000006ff */
        /* <DEDUP_REMOVED lines=28> */
.L_x_267:
[----:B------:R-:W-:Y:S05]  /*4e00*/  BSYNC.RECONVERGENT B1 ;  /* 0x0000000000017941 */ /* 0x000fea0003800200 */
.L_x_266:
[----:B------:R-:W-:Y:S01]  /*4e10*/  BSSY.RECONVERGENT B1, `(.L_x_268) ;  /* 0x0000020000017945 */ /* 0x000fe20003800200 */
[----:B------:R-:W-:-:S03]  /*4e20*/  IMAD.IADD R232, R231, 0x1, R11 ;  /* 0x00000001e7e87824 */ /* 0x000fc600078e020b */
[----:B------:R-:W-:Y:S05]  /*4e30*/  @P0 BRA `(.L_x_269) ;  /* 0x0000000000740947 */ /* 0x000fea0003800000 */
[----:B------:R-:W-:-:S05]  /*4e40*/  IMAD R242, R11, 0x40, R13 ;  /* 0x000000400bf27824 */ /* 0x000fca00078e020d */
        /* <DEDUP_REMOVED lines=28> */
.L_x_269:
[----:B------:R-:W-:Y:S05]  /*5010*/  BSYNC.RECONVERGENT B1 ;  /* 0x0000000000017941 */ /* 0x000fea0003800200 */
.L_x_268:
[----:B------:R-:W-:Y:S04]  /*5020*/  BSSY.RECONVERGENT B1, `(.L_x_270) ;  /* 0x000001f000017945 */ /* 0x000fe80003800200 */
        /* <DEDUP_REMOVED lines=30> */
.L_x_271:
[----:B------:R-:W-:Y:S05]  /*5210*/  BSYNC.RECONVERGENT B1 ;  /* 0x0000000000017941 */ /* 0x000fea0003800200 */
.L_x_270:
[----:B------:R-:W-:Y:S01]  /*5220*/  BSSY.RECONVERGENT B1, `(.L_x_272) ;  /* 0x0000020000017945 */ /* 0x000fe20003800200 */
[----:B------:R-:W-:-:S03]  /*5230*/  IMAD.IADD R234, R232, 0x1, R11 ;  /* 0x00000001e8ea7824 */ /* 0x000fc600078e020b */
        /* <DEDUP_REMOVED lines=30> */
.L_x_273:
[----:B------:R-:W-:Y:S05]  /*5420*/  BSYNC.RECONVERGENT B1 ;  /* 0x0000000000017941 */ /* 0x000fea0003800200 */
.L_x_272:
        /* <DEDUP_REMOVED lines=32> */
.L_x_275:
[----:B------:R-:W-:Y:S05]  /*5630*/  BSYNC.RECONVERGENT B1 ;  /* 0x0000000000017941 */ /* 0x000fea0003800200 */
.L_x_274:
        /* <DEDUP_REMOVED lines=32> */
.L_x_277:
[----:B------:R-:W-:Y:S05]  /*5840*/  BSYNC.RECONVERGENT B1 ;  /* 0x0000000000017941 */ /* 0x000fea0003800200 */
.L_x_276:
        /* <DEDUP_REMOVED lines=32> */
.L_x_279:
[----:B------:R-:W-:Y:S05]  /*5a50*/  BSYNC.RECONVERGENT B1 ;  /* 0x0000000000017941 */ /* 0x000fea0003800200 */
.L_x_278:
        /* <DEDUP_REMOVED lines=17> */
[----:B-1-34-:R-:W0:-:S12]  /*5b70*/  @!P1 LDC.64 R224, c[0x0][0x3b8] ;  /* 0x0000ee00ffe09b82 */ /* 0x01ae180000000a00 */
        /* <DEDUP_REMOVED lines=14> */
.L_x_281:
[----:B------:R-:W-:Y:S05]  /*5c60*/  BSYNC.RECONVERGENT B1 ;  /* 0x0000000000017941 */ /* 0x000fea0003800200 */
.L_x_280:
        /* <DEDUP_REMOVED lines=32> */
.L_x_283:
[----:B------:R-:W-:Y:S05]  /*5e70*/  BSYNC.RECONVERGENT B1 ;  /* 0x0000000000017941 */ /* 0x000fea0003800200 */
.L_x_282:
[----:B------:R-:W-:Y:S01]  /*5e80*/  BSSY.RECONVERGENT B1, `(.L_x_284) ;  /* 0x0000020000017945 */ /* 0x000fe20003800200 */
[----:B------:R-:W-:Y:S02]  /*5e90*/  IMAD.IADD R14, R235, 0x1, R11 ;  /* 0x00000001eb0e7824 */ /* 0x000fe400078e020b */
[----:B------:R-:W-:Y:S01]  /*5ea0*/  IMAD R242, R11, 0x80, R13 ;  /* 0x000000800bf27824 */ /* 0x000fe200078e020d */
[----:B------:R-:W-:Y:S06]  /*5eb0*/  @P0 BRA `(.L_x_285) ;  /* 0x0000000000700947 */ /* 0x000fec0003800000 */
        /* <DEDUP_REMOVED lines=21> */
[----:B-1-34-:R-:W-:-:S04]  /*6010*/  @!P1 IADD3 R224, P4, PT, R9, R242, RZ ;  /* 0x000000f209e09210 */ /* 0x01afc80007f9e0ff */
[----:B------:R-:W-:Y:S02]  /*6020*/  @!P1 LEA.HI.X.SX32 R225, R242, R22, 0x1, P4 ;  /* 0x00000016f2e19211 */ /* 0x000fe400020f0eff */
[----:B0-----:R-:W-:-:S04]  /*6030*/  @!P1 LEA R222, P4, R224, R222, 0x1 ;  /* 0x000000dee0de9211 */ /* 0x001fc800078808ff */
[----:B------:R-:W-:Y:S01]  /*6040*/  @!P1 LEA.HI.X R223, R224, R223, R225, 0x1, P4 ;  /* 0x000000dfe0df9211 */ /* 0x000fe200020f0ce1 */
[----:B--2---:R-:W-:Y:S02]  /*6050*/  @P3 HMUL2 R190, R190, R12 ;  /* 0x0000000cbebe3232 */ /* 0x004fe40000000000 */
[----:B------:R-:W-:-:S05]  /*6060*/  @P2 HFMA2 R191, R191, R13, -RZ ;  /* 0x0000000dbfbf2231 */ /* 0x000fca00001000ff */
[----:B------:R0:W-:Y:S02]  /*6070*/  @!P1 STG.E.64 desc[UR36][R222.64], R190 ;  /* 0x000000bede009986 */ /* 0x0001e4000c101b24 */
.L_x_285:
[----:B------:R-:W-:Y:S05]  /*6080*/  BSYNC.RECONVERGENT B1 ;  /* 0x0000000000017941 */ /* 0x000fea0003800200 */
.L_x_284:
[----:B------:R-:W-:Y:S01]  /*6090*/  BSSY.RECONVERGENT B1, `(.L_x_286) ;  /* 0x0000020000017945 */ /* 0x000fe20003800200 */
[----:B01234-:R-:W-:-:S03]  /*60a0*/  IADD3 R224, PT, PT, R14, R11, RZ ;  /* 0x0000000b0ee07210 */ /* 0x01ffc60007ffe0ff */
        /* <DEDUP_REMOVED lines=30> */
.L_x_287:
[----:B------:R-:W-:Y:S05]  /*6290*/  BSYNC.RECONVERGENT B1 ;  /* 0x0000000000017941 */ /* 0x000fea0003800200 */
.L_x_286:
[----:B------:R-:W-:Y:S01]  /*62a0*/  BSSY.RECONVERGENT B1, `(.L_x_288) ;  /* 0x0000020000017945 */ /* 0x000fe20003800200 */
[----:B------:R-:W-:-:S03]  /*62b0*/  IMAD.IADD R29, R224, 0x1, R11 ;  /* 0x00000001e01d7824 */ /* 0x000fc600078e020b */
[----:B------:R-:W-:Y:S05]  /*62c0*/  @P0 BRA `(.L_x_289) ;  /* 0x0000000000740947 */ /* 0x000fea0003800000 */
[----:B------:R-:W-:-:S04]  /*62d0*/  SHF.L.U32 R228, R228, 0x3, RZ ;  /* 0x00000003e4e47819 */ /* 0x000fc800000006ff */
[----:B------:R-:W-:-:S13]  /*62e0*/  ISETP.GE.AND P1, PT, R228, R19, PT ;  /* 0x00000013e400720c */ /* 0x000fda0003f26270 */
[----:B------:R-:W2:Y:S01]  /*62f0*/  @!P1 LDG.E R195, desc[UR36][R240.64] ;  /* 0x00000024f0c39981 */ /* 0x000ea2000c1e1900 */
[----:B------:R-:W1:Y:S01]  /*6300*/  @!P1 LDC.64 R12, c[0x0][0x3b8] ;  /* 0x0000ee00ff0c9b82 */ /* 0x000e620000000a00 */
[----:B--2---:R-:W-:-:S05]  /*6310*/  @!P1 IMAD R195, R24, R195, R228 ;  /* 0x000000c318c39224 */ /* 0x004fca00078e02e4 */
[----:B------:R-:W-:-:S04]  /*6320*/  @!P1 IADD3 R194, P2, PT, R10, R195, RZ ;  /* 0x000000c30ac29210 */ /* 0x000fc80007f5e0ff */
[----:B------:R-:W-:Y:S02]  /*6330*/  @!P1 LEA.HI.X.SX32 R195, R195, R23, 0x1, P2 ;  /* 0x00000017c3c39211 */ /* 0x000fe400010f0eff */
[----:B-1----:R-:W-:-:S04]  /*6340*/  @!P1 LEA R12, P2, R194, R12, 0x1 ;  /* 0x0000000cc20c9211 */ /* 0x002fc800078408ff */
[----:B------:R-:W-:Y:S02]  /*6350*/  @!P1 LEA.HI.X R13, R194, R13, R195, 0x1, P2 ;  /* 0x0000000dc20d9211 */ /* 0x000fe400010f0cc3 */
[----:B------:R-:W-:-:S06]  /*6360*/  CS2R R194, SRZ ;  /* 0x0000000000c27805 */ /* 0x000fcc000001ff00 */
[----:B------:R1:W5:Y:S01]  /*6370*/  @!P1 LDG.E.64 R194, desc[UR36][R12.64] ;  /* 0x000000240cc29981 */ /* 0x000362000c1e1b00 */
[----:B------:R-:W-:-:S09]  /*6380*/  UISETP.NE.AND UP0, UPT, UR19, URZ, UPT ;  /* 0x000000ff1300728c */ /* 0x000fd2000bf05270 */
[----:B-1----:R-:W-:Y:S05]  /*6390*/  BRA.U UP0, `(.L_x_289) ;  /* 0x0000000100407547 */ /* 0x002fea000b800000 */
[----:B------:R-:W-:Y:S01]  /*63a0*/  ISETP.NE.AND P3, PT, R18, RZ, PT ;  /* 0x000000ff1200720c */ /* 0x000fe20003f65270 */
[----:B0-----:R-:W0:-:S12]  /*63b0*/  @!P1 LDC.64 R222, c[0x0][0x3b8] ;  /* 0x0000ee00ffde9b82 */ /* 0x001e180000000a00 */
        /* <DEDUP_REMOVED lines=14> */
.L_x_289:
[----:B------:R-:W-:Y:S05]  /*64a0*/  BSYNC.RECONVERGENT B1 ;  /* 0x0000000000017941 */ /* 0x000fea0003800200 */
.L_x_288:
[----:B------:R-:W-:Y:S01]  /*64b0*/  BSSY.RECONVERGENT B1, `(.L_x_290) ;  /* 0x0000020000017945 */ /* 0x000fe20003800200 */
[----:B------:R-:W-:-:S03]  /*64c0*/  IMAD.IADD R11, R29, 0x1, R11 ;  /* 0x000000011d0b7824 */ /* 0x000fc600078e020b */
[----:B------:R-:W-:Y:S05]  /*64d0*/  @P0 BRA `(.L_x_291) ;  /* 0x0000000000740947 */ /* 0x000fea0003800000 */
[----:B------:R-:W-:-:S05]  /*64e0*/  IMAD.SHL.U32 R228, R230, 0x8, RZ ;  /* 0x00000008e6e47824 */ /* 0x000fca00078e00ff */
[----:B------:R-:W-:-:S13]  /*64f0*/  ISETP.GE.AND P1, PT, R228, R19, PT ;  /* 0x00000013e400720c */ /* 0x000fda0003f26270 */
[----:B------:R-:W2:Y:S01]  /*6500*/  @!P1 LDG.E R197, desc[UR36][R240.64] ;  /* 0x00000024f0c59981 */ /* 0x000ea2000c1e1900 */
[----:B------:R-:W3:Y:S01]  /*6510*/  @!P1 LDC.64 R12, c[0x0][0x3b8] ;  /* 0x0000ee00ff0c9b82 */ /* 0x000ee20000000a00 */
[----:B--2---:R-:W-:-:S05]  /*6520*/  @!P1 IMAD R197, R24, R197, R228 ;  /* 0x000000c518c59224 */ /* 0x004fca00078e02e4 */
[----:B------:R-:W-:-:S04]  /*6530*/  @!P1 IADD3 R196, P2, PT, R10, R197, RZ ;  /* 0x000000c50ac49210 */ /* 0x000fc80007f5e0ff */
        /* <DEDUP_REMOVED lines=8> */
[----:B01----:R-:W0:-:S12]  /*65c0*/  @!P1 LDC.64 R222, c[0x0][0x3b8] ;  /* 0x0000ee00ffde9b82 */ /* 0x003e180000000a00 */
        /* <DEDUP_REMOVED lines=14> */
.L_x_291:
[----:B------:R-:W-:Y:S05]  /*66b0*/  BSYNC.RECONVERGENT B1 ;  /* 0x0000000000017941 */ /* 0x000fea0003800200 */
.L_x_290:
[----:B------:R-:W-:Y:S04]  /*66c0*/  BSSY.RECONVERGENT B1, `(.L_x_292) ;  /* 0x000001f000017945 */ /* 0x000fe80003800200 */
[----:B------:R-:W-:Y:S05]  /*66d0*/  @P0 BRA `(.L_x_293) ;  /* 0x0000000000740947 */ /* 0x000fea0003800000 */
[----:B------:R-:W-:-:S04]  /*66e0*/  SHF.L.U32 R228, R231, 0x3, RZ ;  /* 0x00000003e7e47819 */ /* 0x000fc800000006ff */
[----:B------:R-:W-:-:S13]  /*66f0*/  ISETP.GE.AND P1, PT, R228, R19, PT ;  /* 0x00000013e400720c */ /* 0x000fda0003f26270 */
[----:B------:R-:W3:Y:S01]  /*6700*/  @!P1 LDG.E R199, desc[UR36][R240.64] ;  /* 0x00000024f0c79981 */ /* 0x000ee2000c1e1900 */
[----:B------:R-:W4:Y:S01]  /*6710*/  @!P1 LDC.64 R12, c[0x0][0x3b8] ;  /* 0x0000ee00ff0c9b82 */ /* 0x000f220000000a00 */
[----:B---3--:R-:W-:-:S05]  /*6720*/  @!P1 IMAD R199, R24, R199, R228 ;  /* 0x000000c718c79224 */ /* 0x008fca00078e02e4 */
[----:B------:R-:W-:-:S04]  /*6730*/  @!P1 IADD3 R198, P2, PT, R10, R199, RZ ;  /* 0x000000c70ac69210 */ /* 0x000fc80007f5e0ff */
        /* <DEDUP_REMOVED lines=8> */
[----:B012---:R-:W0:-:S12]  /*67c0*/  @!P1 LDC.64 R222, c[0x0][0x3b8] ;  /* 0x0000ee00ffde9b82 */ /* 0x007e180000000a00 */
        /* <DEDUP_REMOVED lines=14> */
.L_x_293:
[----:B------:R-:W-:Y:S05]  /*68b0*/  BSYNC.RECONVERGENT B1 ;  /* 0x0000000000017941 */ /* 0x000fea0003800200 */
.L_x_292:
[----:B------:R-:W-:Y:S04]  /*68c0*/  BSSY.RECONVERGENT B1, `(.L_x_294) ;  /* 0x000001f000017945 */ /* 0x000fe80003800200 */
[----:B------:R-:W-:Y:S05]  /*68d0*/  @P0 BRA `(.L_x_295) ;  /* 0x0000000000740947 */ /* 0x000fea0003800000 */
[----:B------:R-:W-:-:S05]  /*68e0*/  IMAD.SHL.U32 R228, R232, 0x8, RZ ;  /* 0x00000008e8e47824 */ /* 0x000fca00078e00ff */
[----:B------:R-:W-:-:S13]  /*68f0*/  ISETP.GE.AND P1, PT, R228, R19, PT ;  /* 0x00000013e400720c */ /* 0x000fda0003f26270 */
[----:B------:R-:W4:Y:S01]  /*6900*/  @!P1 LDG.E R201, desc[UR36][R240.64] ;  /* 0x00000024f0c99981 */ /* 0x000f22000c1e1900 */
[----:B------:R-:W0:Y:S01]  /*6910*/  @!P1 LDC.64 R12, c[0x0][0x3b8] ;  /* 0x0000ee00ff0c9b82 */ /* 0x000e220000000a00 */
[----:B----4-:R-:W-:-:S05]  /*6920*/  @!P1 IMAD R201, R24, R201, R228 ;  /* 0x000000c918c99224 */ /* 0x010fca00078e02e4 */
[----:B------:R-:W-:-:S04]  /*6930*/  @!P1 IADD3 R200, P2, PT, R10, R201, RZ ;  /* 0x000000c90ac89210 */ /* 0x000fc80007f5e0ff */
[----:B------:R-:W-:Y:S02]  /*6940*/  @!P1 LEA.HI.X.SX32 R201, R201, R23, 0x1, P2 ;  /* 0x00000017c9c99211 */ /* 0x000fe400010f0eff */
[----:B0-----:R-:W-:-:S04]  /*6950*/  @!P1 LEA R12, P2, R200, R12, 0x1 ;  /* 0x0000000cc80c9211 */ /* 0x001fc800078408ff */
[----:B------:R-:W-:Y:S02]  /*6960*/  @!P1 LEA.HI.X R13, R200, R13, R201, 0x1, P2 ;  /* 0x0000000dc80d9211 */ /* 0x000fe400010f0cc9 */
[----:B------:R-:W-:-:S06]  /*6970*/  CS2R R200, SRZ ;  /* 0x0000000000c87805 */ /* 0x000fcc000001ff00 */
[----:B------:R4:W5:Y:S01]  /*6980*/  @!P1 LDG.E.64 R200, desc[UR36][R12.64] ;  /* 0x000000240cc89981 */ /* 0x000962000c1e1b00 */
[----:B------:R-:W-:-:S09]  /*6990*/  UISETP.NE.AND UP0, UPT, UR19, URZ, UPT ;  /* 0x000000ff1300728c */ /* 0x000fd2000bf05270 */
[----:B----4-:R-:W-:Y:S05]  /*69a0*/  BRA.U UP0, `(.L_x_295) ;  /* 0x0000000100407547 */ /* 0x010fea000b800000 */
[----:B------:R-:W-:Y:S01]  /*69b0*/  ISETP.NE.AND P3, PT, R18, RZ, PT ;  /* 0x000000ff1200720c */ /* 0x000fe20003f65270 */
[----:B-123--:R-:W0:-:S12]  /*69c0*/  @!P1 LDC.64 R222, c[0x0][0x3b8] ;  /* 0x0000ee00ffde9b82 */ /* 0x00ee180000000a00 */
        /* <DEDUP_REMOVED lines=14> */
.L_x_295:
[----:B------:R-:W-:Y:S05]  /*6ab0*/  BSYNC.RECONVERGENT B1 ;  /* 0x0000000000017941 */ /* 0x000fea0003800200 */
.L_x_294:
[----:B------:R-:W-:Y:S04]  /*6ac0*/  BSSY.RECONVERGENT B1, `(.L_x_296) ;  /* 0x000001f000017945 */ /* 0x000fe80003800200 */
[----:B------:R-:W-:Y:S05]  /*6ad0*/  @P0 BRA `(.L_x_297) ;  /* 0x0000000000740947 */ /* 0x000fea0003800000 */
[----:B------:R-:W-:-:S05]  /*6ae0*/  IMAD.SHL.U32 R228, R234, 0x8, RZ ;  /* 0x00000008eae47824 */ /* 0x000fca00078e00ff */
[----:B------:R-:W-:-:S13]  /*6af0*/  ISETP.GE.AND P1, PT, R228, R19, PT ;  /* 0x00000013e400720c */ /* 0x000fda0003f26270 */
[----:B------:R-:W2:Y:S01]  /*6b00*/  @!P1 LDG.E R203, desc[UR36][R240.64] ;  /* 0x00000024f0cb9981 */ /* 0x000ea2000c1e1900 */
[----:B------:R-:W0:Y:S01]  /*6b10*/  @!P1 LDC.64 R12, c[0x0][0x3b8] ;  /* 0x0000ee00ff0c9b82 */ /* 0x000e220000000a00 */
[----:B--2---:R-:W-:-:S05]  /*6b20*/  @!P1 IMAD R203, R24, R203, R228 ;  /* 0x000000cb18cb9224 */ /* 0x004fca00078e02e4 */
[----:B------:R-:W-:-:S04]  /*6b30*/  @!P1 IADD3 R202, P2, PT, R10, R203, RZ ;  /* 0x000000cb0aca9210 */ /* 0x000fc80007f5e0ff */
[----:B01-34-:R-:W-:Y:S02]  /*6b40*/  @!P1 LEA.HI.X.SX32 R222, R203, R23, 0x1, P2 ;  /* 0x00000017cbde9211 */ /* 0x01bfe400010f0eff */
        /* <DEDUP_REMOVED lines=22> */
.L_x_297:
[----:B------:R-:W-:Y:S05]  /*6cb0*/  BSYNC.RECONVERGENT B1 ;  /* 0x0000000000017941 */ /* 0x000fea0003800200 */
.L_x_296:
[----:B------:R-:W-:Y:S04]  /*6cc0*/  BSSY.RECONVERGENT B1, `(.L_x_298) ;  /* 0x000001f000017945 */ /* 0x000fe80003800200 */
[----:B------:R-:W-:Y:S05]  /*6cd0*/  @P0 BRA `(.L_x_299) ;  /* 0x0000000000740947 */ /* 0x000fea0003800000 */
[----:B------:R-:W-:-:S04]  /*6ce0*/  SHF.L.U32 R228, R233, 0x3, RZ ;  /* 0x00000003e9e47819 */ /* 0x000fc800000006ff */
        /* <DEDUP_REMOVED lines=28> */
.L_x_299:
[----:B------:R-:W-:Y:S05]  /*6eb0*/  BSYNC.RECONVERGENT B1 ;  /* 0x0000000000017941 */ /* 0x000fea0003800200 */
.L_x_298:
        /* <DEDUP_REMOVED lines=31> */
.L_x_301:
[----:B------:R-:W-:Y:S05]  /*70b0*/  BSYNC.RECONVERGENT B1 ;  /* 0x0000000000017941 */ /* 0x000fea0003800200 */
.L_x_300:
        /* <DEDUP_REMOVED lines=31> */
.L_x_303:
[----:B------:R-:W-:Y:S05]  /*72b0*/  BSYNC.RECONVERGENT B1 ;  /* 0x0000000000017941 */ /* 0x000fea0003800200 */
.L_x_302:
        /* <DEDUP_REMOVED lines=31> */
.L_x_305:
[----:B------:R-:W-:Y:S05]  /*74b0*/  BSYNC.RECONVERGENT B1 ;  /* 0x0000000000017941 */ /* 0x000fea0003800200 */
.L_x_304:
        /* <DEDUP_REMOVED lines=31> */
.L_x_307:
[----:B------:R-:W-:Y:S05]  /*76b0*/  BSYNC.RECONVERGENT B1 ;  /* 0x0000000000017941 */ /* 0x000fea0003800200 */
.L_x_306:
        /* <DEDUP_REMOVED lines=31> */
.L_x_309:
[----:B------:R-:W-:Y:S05]  /*78b0*/  BSYNC.RECONVERGENT B1 ;  /* 0x0000000000017941 */ /* 0x000fea0003800200 */
.L_x_308:
        /* <DEDUP_REMOVED lines=31> */
.L_x_311:
[----:B------:R-:W-:Y:S05]  /*7ab0*/  BSYNC.RECONVERGENT B1 ;  /* 0x0000000000017941 */ /* 0x000fea0003800200 */
.L_x_310:
[----:B------:R-:W-:Y:S04]  /*7ac0*/  BSSY.RECONVERGENT B1, `(.L_x_312) ;  /* 0x000001f000017945 */ /* 0x000fe80003800200 */
[----:B------:R-:W-:Y:S05]  /*7ad0*/  @P0 BRA `(.L_x_313) ;  /* 0x0000000000740947 */ /* 0x000fea0003800000 */
[----:B------:R-:W-:-:S05]  /*7ae0*/  IMAD.SHL.U32 R224, R29, 0x8, RZ ;  /* 0x000000081de07824 */ /* 0x000fca00078e00ff */
[----:B------:R-:W-:-:S13]  /*7af0*/  ISETP.GE.AND P1, PT, R224, R19, PT ;  /* 0x00000013e000720c */ /* 0x000fda0003f26270 */
[----:B------:R-:W2:Y:S01]  /*7b00*/  @!P1 LDG.E R29, desc[UR36][R240.64] ;  /* 0x00000024f01d9981 */ /* 0x000ea2000c1e1900 */
[----:B------:R-:W0:Y:S01]  /*7b10*/  @!P1 LDC.64 R12, c[0x0][0x3b8] ;  /* 0x0000ee00ff0c9b82 */ /* 0x000e220000000a00 */
[----:B------:R-:W-:Y:S01]  /*7b20*/  CS2R R218, SRZ ;  /* 0x0000000000da7805 */ /* 0x000fe2000001ff00 */
[----:B--2---:R-:W-:-:S05]  /*7b30*/  @!P1 IMAD R29, R24, R29, R224 ;  /* 0x0000001d181d9224 */ /* 0x004fca00078e02e0 */
[----:B------:R-:W-:-:S04]  /*7b40*/  @!P1 IADD3 R14, P2, PT, R10, R29, RZ ;  /* 0x0000001d0a0e9210 */ /* 0x000fc80007f5e0ff */
[----:B------:R-:W-:Y:S02]  /*7b50*/  @!P1 LEA.HI.X.SX32 R29, R29, R23, 0x1, P2 ;  /* 0x000000171d1d9211 */ /* 0x000fe400010f0eff */
[----:B0-----:R-:W-:-:S04]  /*7b60*/  @!P1 LEA R12, P2, R14, R12, 0x1 ;  /* 0x0000000c0e0c9211 */ /* 0x001fc800078408ff */
[----:B------:R-:W-:-:S05]  /*7b70*/  @!P1 LEA.HI.X R13, R14, R13, R29, 0x1, P2 ;  /* 0x0000000d0e0d9211 */ /* 0x000fca00010f0c1d */
        /* <DEDUP_REMOVED lines=19> */
.L_x_313:
[----:B------:R-:W-:Y:S05]  /*7cb0*/  BSYNC.RECONVERGENT B1 ;  /* 0x0000000000017941 */ /* 0x000fea0003800200 */
.L_x_312:
[----:B------:R-:W-:Y:S04]  /*7cc0*/  BSSY.RECONVERGENT B1, `(.L_x_314) ;  /* 0x000001f000017945 */ /* 0x000fe80003800200 */
[----:B------:R-:W-:Y:S05]  /*7cd0*/  @P0 BRA `(.L_x_315) ;  /* 0x0000000000740947 */ /* 0x000fea0003800000 */
[----:B------:R-:W-:-:S04]  /*7ce0*/  SHF.L.U32 R224, R11, 0x3, RZ ;  /* 0x000000030be07819 */ /* 0x000fc800000006ff */
        /* <DEDUP_REMOVED lines=28> */
.L_x_315:
[----:B------:R-:W-:Y:S05]  /*7eb0*/  BSYNC.RECONVERGENT B1 ;  /* 0x0000000000017941 */ /* 0x000fea0003800200 */
.L_x_314:
[----:B-----5:R-:W-:Y:S02]  /*7ec0*/  HMUL2 R11, R156, R158 ;  /* 0x0000009e9c0b7232 */ /* 0x020fe40000000000 */
[----:B------:R-:W-:Y:S01]  /*7ed0*/  HFMA2 R12, R157, R159, -RZ ;  /* 0x0000009f9d0c7231 */ /* 0x000fe200001000ff */
[----:B------:R-:W-:Y:S01]  /*7ee0*/  UMOV UR4, 0xffffffff ;  /* 0xffffffff00047882 */ /* 0x000fe20000000000 */
[----:B------:R-:W-:Y:S01]  /*7ef0*/  ISETP.NE.AND P1, PT, R15, RZ, P6 ;  /* 0x000000ff0f00720c */ /* 0x000fe20003725270 */
[----:B------:R-:W-:Y:S02]  /*7f00*/  HFMA2 R11, R154, R160, R11 ;  /* 0x000000a09a0b7231 */ /* 0x000fe4000000000b */
[----:B------:R-:W-:Y:S01]  /*7f10*/  HFMA2 R12, R155, R161, R12 ;  /* 0x000000a19b0c7231 */ /* 0x000fe2000000000c */
[----:B------:R-:W-:Y:S01]  /*7f20*/  LOP3.LUT R29, R2, 0x1, RZ, 0xc0, !PT ;  /* 0x00000001021d7812 */ /* 0x000fe200078ec0ff */
[----:B------:R-:W-:Y:S02]  /*7f30*/  HFMA2 R11, R152, R162, R11 ;  /* 0x000000a2980b7231 */ /* 0x000fe4000000000b */
[----:B------:R-:W-:-:S02]  /*7f40*/  HFMA2 R12, R153, R163, R12 ;  /* 0x000000a3990c7231 */ /* 0x000fc4000000000c */
[----:B------:R-:W-:Y:S02]  /*7f50*/  HFMA2 R11, R150, R164, R11 ;  /* 0x000000a4960b7231 */ /* 0x000fe4000000000b */
[----:B------:R-:W-:Y:S02]  /*7f60*/  HFMA2 R12, R151, R165, R12 ;  /* 0x000000a5970c7231 */ /* 0x000fe4000000000c */
[----:B------:R-:W-:Y:S02]  /*7f70*/  HFMA2 R11, R148, R166, R11 ;  /* 0x000000a6940b7231 */ /* 0x000fe4000000000b */
[----:B------:R-:W-:Y:S02]  /*7f80*/  HFMA2 R12, R149, R167, R12 ;  /* 0x000000a7950c7231 */ /* 0x000fe4000000000c */
        /* <DEDUP_REMOVED lines=53> */
[----:B------:R-:W-:-:S04]  /*82e0*/  HFMA2 R12, R95, R221, R12 ;  /* 0x000000dd5f0c7231 */ /* 0x000fc8000000000c */
[----:B------:R-:W-:-:S05]  /*82f0*/  HADD2 R11, R11, R12 ;  /* 0x0000000c0b0b7230 */ /* 0x000fca0000000000 */
[--C-:B------:R-:W-:Y:S02]  /*8300*/  HADD2.F32 R13, -RZ, R11.reuse.H0_H0 ;  /* 0x2000000bff0d7230 */ /* 0x100fe40000004100 */
[----:B------:R-:W-:-:S05]  /*8310*/  HADD2.F32 R12, -RZ, R11.H1_H1 ;  /* 0x3000000bff0c7230 */ /* 0x000fca0000004100 */
[----:B------:R-:W-:Y:S01]  /*8320*/  FADD.FTZ R13, R13, R12 ;  /* 0x0000000c0d0d7221 */ /* 0x000fe20000010000 */
[----:B------:R-:W-:Y:S06]  /*8330*/  BRA.DIV UR4, `(.L_x_316) ;  /* 0x00000052040c7947 */ /* 0x000fec000b800000 */
[----:B------:R0:W0:Y:S02]  /*8340*/  SHFL.BFLY PT, R14, R13, 0x1, 0x1f ;  /* 0x0c201f000d0e7f89 */ /* 0x00002400000e0000 */
.L_x_388:
[----:B------:R-:W-:Y:S01]  /*8350*/  ISETP.EQ.U32.OR P0, PT, R29, 0x1, P0 ;  /* 0x000000011d00780c */ /* 0x000fe20000702470 */
[----:B0-----:R-:W-:Y:S01]  /*8360*/  FADD.FTZ R14, R13, R14 ;  /* 0x0000000e0d0e7221 */ /* 0x001fe20000010000 */
[----:B------:R-:W-:Y:S03]  /*8370*/  BSSY.RECONVERGENT B1, `(.L_x_317) ;  /* 0x0000015000017945 */ /* 0x000fe60003800200 */
[----:B------:R-:W-:-:S08]  /*8380*/  FMUL.FTZ R14, R14, UR20 ;  /* 0x000000140e0e7c20 */ /* 0x000fd00008410000 */
[----:B------:R-:W-:Y:S05]  /*8390*/  @P0 BRA `(.L_x_318) ;  /* 0x0000000000480947 */ /* 0x000fea0003800000 */
[----:B------:R-:W-:-:S04]  /*83a0*/  ISETP.NE.U32.AND P0, PT, RZ, UR22, PT ;  /* 0x00000016ff007c0c */ /* 0x000fc8000bf05070 */
[----:B------:R-:W-:Y:S02]  /*83b0*/  ISETP.NE.AND.EX P2, PT, RZ, UR23, PT, P0 ;  /* 0x00000017ff007c0c */ /* 0x000fe4000bf45300 */
[----:B------:R-:W-:-:S04]  /*83c0*/  ISETP.NE.U32.AND P0, PT, RZ, UR14, PT ;  /* 0x0000000eff007c0c */ /* 0x000fc8000bf05070 */
[----:B------:R-:W-:-:S07]  /*83d0*/  ISETP.NE.AND.EX P0, PT, RZ, UR15, PT, P0 ;  /* 0x0000000fff007c0c */ /* 0x000fce000bf05300 */
[----:B------:R-:W0:Y:S06]  /*83e0*/  @P2 LDC.64 R12, c[0x0][0x438] ;  /* 0x00010e00ff0c2b82 */ /* 0x000e2c0000000a00 */
[----:B------:R-:W5:Y:S01]  /*83f0*/  @P0 LDG.E.U16 R15, desc[UR36][R238.64] ;  /* 0x00000024ee0f0981 */ /* 0x000f62000c1e1500 */
[----:B0-----:R-:W-:-:S06]  /*8400*/  @P2 IMAD.WIDE R12, R20, 0x2, R12 ;  /* 0x00000002140c2825 */ /* 0x001fcc00078e020c */
[----:B------:R-:W2:Y:S01]  /*8410*/  @P2 LDG.E.U16 R12, desc[UR36][R12.64] ;  /* 0x000000240c0c2981 */ /* 0x000ea2000c1e1500 */
[----:B------:R-:W-:-:S04]  /*8420*/  @P0 ISETP.GE.AND P3, PT, R28, R25, PT ;  /* 0x000000191c00020c */ /* 0x000fc80003f66270 */
[----:B------:R-:W-:-:S04]  /*8430*/  @P0 SEL R28, RZ, UR39, P3 ;  /* 0x00000027ff1c0c07 */ /* 0x000fc80009800000 */
[----:B------:R-:W-:Y:S01]  /*8440*/  @P0 IADD3 R28, PT, PT, R21, -UR44, R28 ;  /* 0x8000002c151c0c10 */ /* 0x000fe2000fffe01c */
[----:B-----5:R-:W-:-:S03]  /*8450*/  @P0 HADD2.F32 R29, -RZ, R15.H0_H0 ;  /* 0x2000000fff1d0230 */ /* 0x020fc60000004100 */
[----:B------:R-:W-:Y:S01]  /*8460*/  @P0 I2FP.F32.S32 R15, R28 ;  /* 0x0000001c000f0245 */ /* 0x000fe20000201400 */
[----:B--2---:R-:W-:-:S05]  /*8470*/  @P2 HADD2.F32 R11, -RZ, R12.H0_H0 ;  /* 0x2000000cff0b2230 */ /* 0x004fca0000004100 */
[----:B------:R-:W-:-:S04]  /*8480*/  @P2 FADD.FTZ R14, R14, R11 ;  /* 0x0000000b0e0e2221 */ /* 0x000fc80000010000 */
[----:B------:R-:W-:-:S05]  /*8490*/  @P0 FFMA.FTZ R14, R15, R29, R14 ;  /* 0x0000001d0f0e0223 */ /* 0x000fca000001000e */
[----:B------:R0:W-:Y:S01]  /*84a0*/  STS [R26], R14 ;  /* 0x0000000e1a007388 */ /* 0x0001e20000000800 */
[----:B------:R-:W-:-:S07]  /*84b0*/  @!P1 FMNMX.FTZ R0, R0, R14, !PT ;  /* 0x0000000e00009209 */ /* 0x000fce0007810000 */
.L_x_318:
[----:B------:R-:W-:Y:S05]  /*84c0*/  BSYNC.RECONVERGENT B1 ;  /* 0x0000000000017941 */ /* 0x000fea0003800200 */
.L_x_317:
[C---:B------:R-:W-:Y:S01]  /*84d0*/  VIADD R11, R21.reuse, 0x3f ;  /* 0x0000003f150b7836 */ /* 0x040fe20000000000 */
[----:B------:R-:W-:Y:S01]  /*84e0*/  IADD3 R6, P1, PT, R6, 0x40, RZ ;  /* 0x0000004006067810 */ /* 0x000fe20007f3e0ff */
[----:B0-----:R-:W-:Y:S01]  /*84f0*/  VIADD R26, R26, 0x100 ;  /* 0x000001001a1a7836 */ /* 0x001fe20000000000 */
[----:B------:R-:W-:Y:S02]  /*8500*/  IADD3 R21, PT, PT, R21, 0x40, RZ ;  /* 0x0000004015157810 */ /* 0x000fe40007ffe0ff */
[----:B------:R-:W-:Y:S01]  /*8510*/  ISETP.GE.AND P0, PT, R11, R8, PT ;  /* 0x000000080b00720c */ /* 0x000fe20003f06270 */
[----:B------:R-:W-:Y:S01]  /*8520*/  IMAD.X R7, RZ, RZ, R7, P1 ;  /* 0x000000ffff077224 */ /* 0x000fe200008e0607 */
[----:B------:R-:W-:-:S11]  /*8530*/  IADD3 R20, PT, PT, R20, 0x40, RZ ;  /* 0x0000004014147810 */ /* 0x000fd60007ffe0ff */
[----:B------:R-:W-:Y:S05]  /*8540*/  @!P0 BRA `(.L_x_319) ;  /* 0xffffffb400988947 */ /* 0x000fea000383ffff */
.L_x_251:
[----:B0-----:R-:W-:Y:S05]  /*8550*/  BSYNC B0 ;  /* 0x0000000000007941 */ /* 0x001fea0003800000 */
.L_x_250:
[----:B------:R-:W-:-:S03]  /*8560*/  UMOV UR4, 0xffffffff ;  /* 0xffffffff00047882 */ /* 0x000fc60000000000 */
[----:B------:R-:W-:Y:S05]  /*8570*/  BRA.DIV UR4, `(.L_x_320) ;  /* 0x0000004e04a07947 */ /* 0x000fea000b800000 */
[----:B------:R-:W0:Y:S02]  /*8580*/  SHFL.BFLY PT, R14, R0, 0x10, 0x1f ;  /* 0x0e001f00000e7f89 */ /* 0x000e2400000e0000 */
[----:B0-----:R-:W-:-:S05]  /*8590*/  FMNMX.FTZ R13, R14, R0, !PT ;  /* 0x000000000e0d7209 */ /* 0x001fca0007810000 */
[----:B------:R-:W1:Y:S02]  /*85a0*/  SHFL.BFLY PT, R14, R13, 0x8, 0x1f ;  /* 0x0d001f000d0e7f89 */ /* 0x000e6400000e0000 */
[----:B-1----:R-:W-:-:S05]  /*85b0*/  FMNMX.FTZ R4, R13, R14, !PT ;  /* 0x0000000e0d047209 */ /* 0x002fca0007810000 */
[----:B------:R-:W0:Y:S02]  /*85c0*/  SHFL.BFLY PT, R14, R4, 0x4, 0x1f ;  /* 0x0c801f00040e7f89 */ /* 0x000e2400000e0000 */
[----:B0-----:R-:W-:-:S05]  /*85d0*/  FMNMX.FTZ R5, R4, R14, !PT ;  /* 0x0000000e04057209 */ /* 0x001fca0007810000 */
[----:B------:R0:W1:Y:S02]  /*85e0*/  SHFL.BFLY PT, R14, R5, 0x2, 0x1f ;  /* 0x0c401f00050e7f89 */ /* 0x00006400000e0000 */
.L_x_394:
[----:B------:R-:W5:Y:S01]  /*85f0*/  S2R R13, SR_CgaCtaId ;  /* 0x00000000000d7919 */ /* 0x000f620000008800 */
[----:B---3--:R-:W-:Y:S01]  /*8600*/  LOP3.LUT P0, R0, R2, 0x1f, RZ, 0xc0, !PT ;  /* 0x0000001f02007812 */ /* 0x008fe2000780c0ff */
[----:B------:R-:W-:Y:S05]  /*8610*/  WARPSYNC.ALL ;  /* 0x0000000000007948 */ /* 0x000fea0003800000 */
[----:B------:R-:W-:Y:S02]  /*8620*/  MOV R12, 0x400 ;  /* 0x00000400000c7802 */ /* 0x000fe40000000f00 */
[----:B01----:R-:W-:Y:S02]  /*8630*/  FMNMX.FTZ R5, R5, R14, !PT ;  /* 0x0000000e05057209 */ /* 0x003fe40007810000 */
[----:B-----5:R-:W-:-:S04]  /*8640*/  LEA R9, R13, R12, 0x18 ;  /* 0x0000000c0d097211 */ /* 0x020fc800078ec0ff */
[----:B------:R-:W-:-:S05]  /*8650*/  @!P0 LEA.HI R4, R2, R9, RZ, 0x1d ;  /* 0x0000000902048211 */ /* 0x000fca00078fe8ff */
[----:B------:R0:W-:Y:S01]  /*8660*/  @!P0 STS [R4], R5 ;  /* 0x0000000504008388 */ /* 0x0001e20000000800 */
[----:B------:R-:W-:Y:S01]  /*8670*/  BAR.SYNC.DEFER_BLOCKING 0x0 ;  /* 0x0000000000007b1d */ /* 0x000fe20000010000 */
[C---:B------:R-:W-:Y:S01]  /*8680*/  ISETP.GT.U32.AND P0, PT, R0.reuse, 0x3, PT ;  /* 0x000000030000780c */ /* 0x040fe20003f04070 */
[----:B0-----:R-:W-:Y:S01]  /*8690*/  IMAD.MOV.U32 R4, RZ, RZ, -0x800001 ;  /* 0xff7fffffff047424 */ /* 0x001fe200078e00ff */
[----:B------:R-:W-:Y:S01]  /*86a0*/  LEA R8, R0, R9, 0x2 ;  /* 0x0000000900087211 */ /* 0x000fe200078e10ff */
[----:B------:R-:W-:Y:S02]  /*86b0*/  IMAD.MOV.U32 R10, RZ, RZ, RZ ;  /* 0x000000ffff0a7224 */ /* 0x000fe400078e00ff */
[----:B------:R-:W-:Y:S08]  /*86c0*/  BSSY.RECONVERGENT B0, `(.L_x_321) ;  /* 0x0000153000007945 */ /* 0x000ff00003800200 */
[----:B------:R-:W0:Y:S04]  /*86d0*/  @!P0 LDS R4, [R8] ;  /* 0x0000000008048984 */ /* 0x000e280000000800 */
[----:B0-----:R-:W0:Y:S02]  /*86e0*/  SHFL.BFLY PT, R5, R4, 0x2, 0x1f ;  /* 0x0c401f0004057f89 */ /* 0x001e2400000e0000 */
[----:B0-----:R-:W-:-:S05]  /*86f0*/  FMNMX.FTZ R6, R5, R4, !PT ;  /* 0x0000000405067209 */ /* 0x001fca0007810000 */
[----:B------:R-:W0:Y:S02]  /*8700*/  SHFL.BFLY PT, R5, R6, 0x1, 0x1f ;  /* 0x0c201f0006057f89 */ /* 0x000e2400000e0000 */
[----:B0-----:R-:W-:Y:S02]  /*8710*/  FMNMX.FTZ R7, R6, R5, !PT ;  /* 0x0000000506077209 */ /* 0x001fe40007810000 */
[----:B------:R-:W-:-:S03]  /*8720*/  IADD3 R5, PT, PT, R2, UR10, RZ ;  /* 0x0000000a02057c10 */ /* 0x000fc6000fffe0ff */
[----:B----4-:R0:W1:Y:S01]  /*8730*/  SHFL.IDX PT, R34, R7, RZ, 0x1f ;  /* 0x00001fff07227589 */ /* 0x01006200000e0000 */
[----:B------:R-:W-:-:S13]  /*8740*/  ISETP.GE.AND P0, PT, R5, UR44, PT ;  /* 0x0000002c05007c0c */ /* 0x000fda000bf06270 */
[----:B0-----:R-:W-:Y:S05]  /*8750*/  @P0 BRA `(.L_x_322) ;  /* 0x0000001400240947 */ /* 0x001fea0003800000 */
[----:B------:R-:W0:Y:S02]  /*8760*/  LDC.64 R6, c[0x0][0x420] ;  /* 0x00010800ff067b82 */ /* 0x000e240000000a00 */
[----:B0-----:R-:W-:-:S04]  /*8770*/  ISETP.NE.U32.AND P0, PT, R6, RZ, PT ;  /* 0x000000ff0600720c */ /* 0x001fc80003f05070 */
[----:B------:R-:W-:-:S13]  /*8780*/  ISETP.NE.AND.EX P0, PT, R7, RZ, PT, P0 ;  /* 0x000000ff0700720c */ /* 0x000fda0003f05300 */
[----:B------:R-:W-:Y:S05]  /*8790*/  @P0 BRA `(.L_x_323) ;  /* 0x0000000c00940947 */ /* 0x000fea0003800000 */
[----:B------:R-:W-:Y:S01]  /*87a0*/  HFMA2 R4, -RZ, RZ, 0, 7.62939453125e-06 ;  /* 0x00000080ff047431 */ /* 0x000fe200000001ff */
[----:B------:R-:W-:Y:S01]  /*87b0*/  LOP3.LUT R7, RZ, R2, RZ, 0x33, !PT ;  /* 0x00000002ff077212 */ /* 0x000fe200078e33ff */
[----:B------:R-:W-:Y:S01]  /*87c0*/  BSSY.RECONVERGENT B1, `(.L_x_324) ;  /* 0x000001c000017945 */ /* 0x000fe20003800200 */
[----:B------:R-:W-:Y:S02]  /*87d0*/  IMAD.MOV.U32 R10, RZ, RZ, RZ ;  /* 0x000000ffff0a7224 */ /* 0x000fe400078e00ff */
[----:B------:R-:W-:-:S04]  /*87e0*/  VIADDMNMX R4, R5, R4, UR44, !PT ;  /* 0x0000002c05047e46 */ /* 0x000fc8000f800104 */
[----:B------:R-:W-:-:S04]  /*87f0*/  IADD3 R7, PT, PT, R4, -UR10, R7 ;  /* 0x8000000a04077c10 */ /* 0x000fc8000fffe007 */
[C---:B------:R-:W-:Y:S02]  /*8800*/  LOP3.LUT R4, R7.reuse, 0x180, RZ, 0xc0, !PT ;  /* 0x0000018007047812 */ /* 0x040fe400078ec0ff */
[----:B------:R-:W-:Y:S02]  /*8810*/  ISETP.GE.U32.AND P1, PT, R7, 0x180, PT ;  /* 0x000001800700780c */ /* 0x000fe40003f26070 */
[----:B------:R-:W-:Y:S02]  /*8820*/  ISETP.NE.AND P0, PT, R4, 0x180, PT ;  /* 0x000001800400780c */ /* 0x000fe40003f05270 */
[----:B------:R-:W-:-:S11]  /*8830*/  MOV R4, R5 ;  /* 0x0000000500047202 */ /* 0x000fd60000000f00 */
[----:B------:R-:W-:Y:S05]  /*8840*/  @!P0 BRA `(.L_x_325) ;  /* 0x00000000004c8947 */ /* 0x000fea0003800000 */
[----:B------:R-:W-:Y:S01]  /*8850*/  VIADD R6, R12, 0x420 ;  /* 0x000004200c067836 */ /* 0x000fe20000000000 */
[----:B------:R-:W-:Y:S02]  /*8860*/  LEA.HI R4, R7, 0x1, RZ, 0x19 ;  /* 0x0000000107047811 */ /* 0x000fe400078fc8ff */
[----:B------:R-:W-:Y:S02]  /*8870*/  MOV R10, RZ ;  /* 0x000000ff000a7202 */ /* 0x000fe40000000f00 */
[----:B------:R-:W-:Y:S02]  /*8880*/  LEA R14, R13, R6, 0x18 ;  /* 0x000000060d0e7211 */ /* 0x000fe400078ec0ff */
[----:B------:R-:W-:Y:S01]  /*8890*/  LOP3.LUT R6, R4, 0x3, RZ, 0xc0, !PT ;  /* 0x0000000304067812 */ /* 0x000fe200078ec0ff */
[----:B------:R-:W-:Y:S01]  /*88a0*/  IMAD.MOV.U32 R4, RZ, RZ, R5 ;  /* 0x000000ffff047224 */ /* 0x000fe200078e0005 */
[----:B------:R-:W-:-:S03]  /*88b0*/  IADD3 R7, PT, PT, R14, R3, RZ ;  /* 0x000000030e077210 */ /* 0x000fc60007ffe0ff */
[----:B------:R-:W-:-:S07]  /*88c0*/  IMAD.MOV R6, RZ, RZ, -R6 ;  /* 0x000000ffff067224 */ /* 0x000fce00078e0a06 */
.L_x_326:
[----:B------:R-:W1:Y:S01]  /*88d0*/  LDS R11, [R7] ;  /* 0x00000000070b7984 */ /* 0x000e620000000800 */
[----:B------:R-:W-:Y:S01]  /*88e0*/  IADD3 R6, PT, PT, R6, 0x1, RZ ;  /* 0x0000000106067810 */ /* 0x000fe20007ffe0ff */
[----:B------:R-:W-:-:S03]  /*88f0*/  VIADD R4, R4, 0x80 ;  /* 0x0000008004047836 */ /* 0x000fc60000000000 */
[----:B------:R-:W-:Y:S01]  /*8900*/  ISETP.NE.AND P0, PT, R6, RZ, PT ;  /* 0x000000ff0600720c */ /* 0x000fe20003f05270 */
[----:B-1----:R-:W-:-:S04]  /*8910*/  FADD.FTZ R11, -R34, R11 ;  /* 0x0000000b220b7221 */ /* 0x002fc80000010100 */
[----:B------:R-:W-:-:S06]  /*8920*/  FMUL.FTZ R11, R11, 1.4426950216293334961 ;  /* 0x3fb8aa3b0b0b7820 */ /* 0x000fcc0000410000 */
[----:B------:R-:W0:Y:S02]  /*8930*/  MUFU.EX2 R11, R11 ;  /* 0x0000000b000b7308 */ /* 0x000e240000000800 */
[----:B0-----:R0:W-:Y:S01]  /*8940*/  STS [R7], R11 ;  /* 0x0000000b07007388 */ /* 0x0011e20000000800 */
[----:B------:R-:W-:Y:S01]  /*8950*/  FADD.FTZ R10, R11, R10 ;  /* 0x0000000a0b0a7221 */ /* 0x000fe20000010000 */
[----:B0-----:R-:W-:Y:S01]  /*8960*/  IADD3 R7, PT, PT, R7, 0x200, RZ ;  /* 0x0000020007077810 */ /* 0x001fe20007ffe0ff */
[----:B------:R-:W-:Y:S06]  /*8970*/  @P0 BRA `(.L_x_326) ;  /* 0xfffffffc00d40947 */ /* 0x000fec000383ffff */
.L_x_325:
[----:B------:R-:W-:Y:S05]  /*8980*/  BSYNC.RECONVERGENT B1 ;  /* 0x0000000000017941 */ /* 0x000fea0003800200 */
.L_x_324:
[----:B------:R-:W-:Y:S05]  /*8990*/  @!P1 BRA `(.L_x_322) ;  /* 0x0000001000949947 */ /* 0x000fea0003800000 */
[----:B------:R-:W-:Y:S01]  /*89a0*/  IADD3 R6, PT, PT, -R4, UR44, RZ ;  /* 0x0000002c04067c10 */ /* 0x000fe2000fffe1ff */
[----:B------:R-:W-:Y:S01]  /*89b0*/  USHF.L.U32 UR4, UR10, 0x2, URZ ;  /* 0x000000020a047899 */ /* 0x000fe200080006ff */
[----:B------:R-:W-:Y:S01]  /*89c0*/  VIADD R12, R12, 0x420 ;  /* 0x000004200c0c7836 */ /* 0x000fe20000000000 */
[----:B------:R-:W-:Y:S01]  /*89d0*/  BSSY.RECONVERGENT B1, `(.L_x_327) ;  /* 0x000006e000017945 */ /* 0x000fe20003800200 */
[----:B------:R-:W-:Y:S02]  /*89e0*/  ISETP.GT.AND P1, PT, R6, 0x600, PT ;  /* 0x000006000600780c */ /* 0x000fe40003f24270 */
[----:B------:R-:W-:Y:S02]  /*89f0*/  PLOP3.LUT P0, PT, PT, PT, PT, 0x80, 0x8 ;  /* 0x000000000008781c */ /* 0x000fe40003f0f070 */
[----:B------:R-:W-:Y:S02]  /*8a00*/  LEA R13, R13, R12, 0x18 ;  /* 0x0000000c0d0d7211 */ /* 0x000fe400078ec0ff */
[----:B------:R-:W-:-:S04]  /*8a10*/  LEA R6, R4, -UR4, 0x2 ;  /* 0x8000000404067c11 */ /* 0x000fc8000f8e10ff */
[----:B------:R-:W-:-:S03]  /*8a20*/  IADD3 R6, PT, PT, R6, 0x400, R13 ;  /* 0x0000040006067810 */ /* 0x000fc60007ffe00d */
[----:B------:R-:W-:Y:S05]  /*8a30*/  @!P1 BRA `(.L_x_328) ;  /* 0x00000004009c9947 */ /* 0x000fea0003800000 */
[----:B------:R-:W-:Y:S02]  /*8a40*/  MOV R39, UR44 ;  /* 0x0000002c00277c02 */ /* 0x000fe40008000f00 */
[----:B------:R-:W-:-:S03]  /*8a50*/  PLOP3.LUT P0, PT, PT, PT, PT, 0x8, 0x80 ;  /* 0x000000000080781c */ /* 0x000fc60003f0e170 */
[----:B------:R-:W-:-:S10]  /*8a60*/  VIADD R39, R39, 0xfffffa00 ;  /* 0xfffffa0027277836 */ /* 0x000fd40000000000 */
.L_x_329:
[----:B------:R-:W1:Y:S01]  /*8a70*/  LDS R7, [R6+-0x400] ;  /* 0xfffc000006077984 */ /* 0x000e620000000800 */
[----:B------:R-:W-:-:S03]  /*8a80*/  IADD3 R4, PT, PT, R4, 0x800, RZ ;  /* 0x0000080004047810 */ /* 0x000fc60007ffe0ff */
[----:B------:R-:W0:Y:S01]  /*8a90*/  LDS R11, [R6+-0x200] ;  /* 0xfffe0000060b7984 */ /* 0x000e220000000800 */
[----:B------:R-:W-:-:S03]  /*8aa0*/  ISETP.GE.AND P1, PT, R4, R39, PT ;  /* 0x000000270400720c */ /* 0x000fc60003f26270 */
[----:B------:R-:W3:Y:S04]  /*8ab0*/  LDS R12, [R6] ;  /* 0x00000000060c7984 */ /* 0x000ee80000000800 */
[----:B------:R-:W4:Y:S04]  /*8ac0*/  LDS R13, [R6+0x200] ;  /* 0x00020000060d7984 */ /* 0x000f280000000800 */
[----:B------:R-:W5:Y:S04]  /*8ad0*/  LDS R14, [R6+0x400] ;  /* 0x00040000060e7984 */ /* 0x000f680000000800 */
[----:B------:R-:W2:Y:S04]  /*8ae0*/  LDS R19, [R6+0x600] ;  /* 0x0006000006137984 */ /* 0x000ea80000000800 */
[----:B------:R-:W2:Y:S04]  /*8af0*/  LDS R21, [R6+0x800] ;  /* 0x0008000006157984 */ /* 0x000ea80000000800 */
[----:B------:R-:W2:Y:S04]  /*8b00*/  LDS R22, [R6+0xa00] ;  /* 0x000a000006167984 */ /* 0x000ea80000000800 */
[----:B------:R-:W2:Y:S04]  /*8b10*/  LDS R24, [R6+0xc00] ;  /* 0x000c000006187984 */ /* 0x000ea80000000800 */
[----:B------:R-:W2:Y:S01]  /*8b20*/  LDS R25, [R6+0xe00] ;  /* 0x000e000006197984 */ /* 0x000ea20000000800 */
[----:B-1----:R-:W-:-:S03]  /*8b30*/  FADD.FTZ R7, -R34, R7 ;  /* 0x0000000722077221 */ /* 0x002fc60000010100 */
[----:B------:R-:W1:Y:S01]  /*8b40*/  LDS R27, [R6+0x1000] ;  /* 0x00100000061b7984 */ /* 0x000e620000000800 */
[C---:B0-----:R-:W-:Y:S01]  /*8b50*/  FADD.FTZ R11, -R34.reuse, R11 ;  /* 0x0000000b220b7221 */ /* 0x041fe20000010100 */
[----:B------:R-:W-:Y:S02]  /*8b60*/  FMUL.FTZ R7, R7, 1.4426950216293334961 ;  /* 0x3fb8aa3b07077820 */ /* 0x000fe40000410000 */
[----:B------:R-:W0:Y:S01]  /*8b70*/  LDS R28, [R6+0x1200] ;  /* 0x00120000061c7984 */ /* 0x000e220000000800 */
[----:B------:R-:W-:Y:S01]  /*8b80*/  FMUL.FTZ R11, R11, 1.4426950216293334961 ;  /* 0x3fb8aa3b0b0b7820 */ /* 0x000fe20000410000 */
[C---:B---3--:R-:W-:Y:S02]  /*8b90*/  FADD.FTZ R12, -R34.reuse, R12 ;  /* 0x0000000c220c7221 */ /* 0x048fe40000010100 */
[----:B------:R-:W3:Y:S01]  /*8ba0*/  LDS R30, [R6+0x1400] ;  /* 0x00140000061e7984 */ /* 0x000ee20000000800 */
[----:B------:R-:W2:Y:S01]  /*8bb0*/  MUFU.EX2 R7, R7 ;  /* 0x0000000700077308 */ /* 0x000ea20000000800 */
[----:B----4-:R-:W-:Y:S01]  /*8bc0*/  FADD.FTZ R13, -R34, R13 ;  /* 0x0000000d220d7221 */ /* 0x010fe20000010100 */
[----:B------:R-:W-:Y:S01]  /*8bd0*/  FMUL.FTZ R12, R12, 1.4426950216293334961 ;  /* 0x3fb8aa3b0c0c7820 */ /* 0x000fe20000410000 */
[----:B------:R-:W4:Y:S01]  /*8be0*/  LDS R31, [R6+0x1600] ;  /* 0x00160000061f7984 */ /* 0x000f220000000800 */
[----:B------:R-:W2:Y:S01]  /*8bf0*/  MUFU.EX2 R11, R11 ;  /* 0x0000000b000b7308 */ /* 0x000ea20000000800 */
[C---:B-----5:R-:W-:Y:S01]  /*8c00*/  FADD.FTZ R15, -R34.reuse, R14 ;  /* 0x0000000e220f7221 */ /* 0x060fe20000010100 */
[----:B------:R-:W-:Y:S01]  /*8c10*/  FMUL.FTZ R14, R13, 1.4426950216293334961 ;  /* 0x3fb8aa3b0d0e7820 */ /* 0x000fe20000410000 */
[----:B------:R-:W5:Y:S01]  /*8c20*/  LDS R32, [R6+0x1800] ;  /* 0x0018000006207984 */ /* 0x000f620000000800 */
[----:B------:R-:W1:Y:S01]  /*8c30*/  MUFU.EX2 R13, R12 ;  /* 0x0000000c000d7308 */ /* 0x000e620000000800 */
[C---:B--2---:R-:W-:Y:S01]  /*8c40*/  FADD.FTZ R20, -R34.reuse, R19 ;  /* 0x0000001322147221 */ /* 0x044fe20000010100 */
[----:B------:R-:W-:Y:S01]  /*8c50*/  FMUL.FTZ R19, R15, 1.4426950216293334961 ;  /* 0x3fb8aa3b0f137820 */ /* 0x000fe20000410000 */
[----:B------:R-:W2:Y:S01]  /*8c60*/  LDS R33, [R6+0x1a00] ;  /* 0x001a000006217984 */ /* 0x000ea20000000800 */
[----:B------:R-:W1:Y:S01]  /*8c70*/  MUFU.EX2 R15, R14 ;  /* 0x0000000e000f7308 */ /* 0x000e620000000800 */
[----:B------:R-:W-:Y:S01]  /*8c80*/  FADD.FTZ R21, -R34, R21 ;  /* 0x0000001522157221 */ /* 0x000fe20000010100 */
[----:B------:R-:W-:Y:S01]  /*8c90*/  FADD.FTZ R10, R7, R10 ;  /* 0x0000000a070a7221 */ /* 0x000fe20000010000 */
[----:B------:R-:W-:Y:S01]  /*8ca0*/  FMUL.FTZ R20, R20, 1.4426950216293334961 ;  /* 0x3fb8aa3b14147820 */ /* 0x000fe20000410000 */
[----:B------:R-:W0:Y:S01]  /*8cb0*/  MUFU.EX2 R19, R19 ;  /* 0x0000001300137308 */ /* 0x000e220000000800 */
[----:B------:R-:W-:Y:S01]  /*8cc0*/  FADD.FTZ R23, -R34, R22 ;  /* 0x0000001622177221 */ /* 0x000fe20000010100 */
[----:B------:R-:W-:Y:S01]  /*8cd0*/  FADD.FTZ R10, R10, R11 ;  /* 0x0000000b0a0a7221 */ /* 0x000fe20000010000 */
[----:B------:R-:W-:Y:S01]  /*8ce0*/  FMUL.FTZ R22, R21, 1.4426950216293334961 ;  /* 0x3fb8aa3b15167820 */ /* 0x000fe20000410000 */
[----:B------:R3:W-:Y:S01]  /*8cf0*/  STS [R6+-0x400], R7 ;  /* 0xfffc000706007388 */ /* 0x0007e20000000800 */
[----:B------:R-:W3:Y:S01]  /*8d00*/  MUFU.EX2 R21, R20 ;  /* 0x0000001400157308 */ /* 0x000ee20000000800 */
[----:B-1----:R-:W-:Y:S01]  /*8d10*/  FADD.FTZ R10, R10, R13 ;  /* 0x0000000d0a0a7221 */ /* 0x002fe20000010000 */
[----:B------:R-:W-:Y:S01]  /*8d20*/  FMUL.FTZ R12, R23, 1.4426950216293334961 ;  /* 0x3fb8aa3b170c7820 */ /* 0x000fe20000410000 */
[----:B------:R-:W-:Y:S01]  /*8d30*/  FADD.FTZ R24, -R34, R24 ;  /* 0x0000001822187221 */ /* 0x000fe20000010100 */
[----:B------:R-:W1:Y:S01]  /*8d40*/  MUFU.EX2 R23, R22 ;  /* 0x0000001600177308 */ /* 0x000e620000000800 */
[----:B------:R-:W-:Y:S01]  /*8d50*/  FADD.FTZ R10, R10, R15 ;  /* 0x0000000f0a0a7221 */ /* 0x000fe20000010000 */
[----:B------:R-:W-:Y:S01]  /*8d60*/  FADD.FTZ R26, -R34, R25 ;  /* 0x00000019221a7221 */ /* 0x000fe20000010100 */
[----:B------:R-:W-:Y:S01]  /*8d70*/  FMUL.FTZ R24, R24, 1.4426950216293334961 ;  /* 0x3fb8aa3b18187820 */ /* 0x000fe20000410000 */
[----:B------:R-:W4:Y:S01]  /*8d80*/  MUFU.EX2 R25, R12 ;  /* 0x0000000c00197308 */ /* 0x000f220000000800 */
[----:B0-----:R-:W-:Y:S01]  /*8d90*/  FADD.FTZ R10, R10, R19 ;  /* 0x000000130a0a7221 */ /* 0x001fe20000010000 */
[----:B------:R-:W-:Y:S01]  /*8da0*/  FADD.FTZ R14, -R34, R27 ;  /* 0x0000001b220e7221 */ /* 0x000fe20000010100 */
[----:B------:R-:W-:Y:S01]  /*8db0*/  FMUL.FTZ R26, R26, 1.4426950216293334961 ;  /* 0x3fb8aa3b1a1a7820 */ /* 0x000fe20000410000 */
[----:B------:R-:W0:Y:S01]  /*8dc0*/  MUFU.EX2 R27, R24 ;  /* 0x00000018001b7308 */ /* 0x000e220000000800 */
[----:B------:R0:W-:Y:S01]  /*8dd0*/  STS [R6+-0x200], R11 ;  /* 0xfffe000b06007388 */ /* 0x0001e20000000800 */
[----:B---3--:R-:W-:Y:S01]  /*8de0*/  FADD.FTZ R10, R10, R21 ;  /* 0x000000150a0a7221 */ /* 0x008fe20000010000 */
[----:B------:R-:W-:Y:S01]  /*8df0*/  FADD.FTZ R28, -R34, R28 ;  /* 0x0000001c221c7221 */ /* 0x000fe20000010100 */
[----:B------:R-:W-:Y:S01]  /*8e00*/  FMUL.FTZ R14, R14, 1.4426950216293334961 ;  /* 0x3fb8aa3b0e0e7820 */ /* 0x000fe20000410000 */
[----:B------:R-:W3:Y:S01]  /*8e10*/  MUFU.EX2 R29, R26 ;  /* 0x0000001a001d7308 */ /* 0x000ee20000000800 */
[----:B-1----:R-:W-:Y:S01]  /*8e20*/  FADD.FTZ R10, R10, R23 ;  /* 0x000000170a0a7221 */ /* 0x002fe20000010000 */
[----:B------:R-:W-:Y:S01]  /*8e30*/  FADD.FTZ R30, -R34, R30 ;  /* 0x0000001e221e7221 */ /* 0x000fe20000010100 */
[----:B------:R-:W-:Y:S01]  /*8e40*/  FMUL.FTZ R28, R28, 1.4426950216293334961 ;  /* 0x3fb8aa3b1c1c7820 */ /* 0x000fe20000410000 */
[----:B------:R-:W1:Y:S01]  /*8e50*/  MUFU.EX2 R7, R14 ;  /* 0x0000000e00077308 */ /* 0x000e620000000800 */
[----:B----4-:R-:W-:Y:S01]  /*8e60*/  FADD.FTZ R31, -R34, R31 ;  /* 0x0000001f221f7221 */ /* 0x010fe20000010100 */
[----:B------:R-:W-:Y:S01]  /*8e70*/  FADD.FTZ R10, R10, R25 ;  /* 0x000000190a0a7221 */ /* 0x000fe20000010000 */
[----:B------:R-:W-:Y:S01]  /*8e80*/  FMUL.FTZ R30, R30, 1.4426950216293334961 ;  /* 0x3fb8aa3b1e1e7820 */ /* 0x000fe20000410000 */
[----:B0-----:R-:W0:Y:S01]  /*8e90*/  MUFU.EX2 R11, R28 ;  /* 0x0000001c000b7308 */ /* 0x001e220000000800 */
[----:B------:R-:W-:Y:S01]  /*8ea0*/  FMUL.FTZ R12, R31, 1.4426950216293334961 ;  /* 0x3fb8aa3b1f0c7820 */ /* 0x000fe20000410000 */
[----:B------:R-:W-:Y:S01]  /*8eb0*/  FADD.FTZ R10, R10, R27 ;  /* 0x0000001b0a0a7221 */ /* 0x000fe20000010000 */
[C---:B-----5:R-:W-:Y:S01]  /*8ec0*/  FADD.FTZ R32, -R34.reuse, R32 ;  /* 0x0000002022207221 */ /* 0x060fe20000010100 */
[----:B------:R-:W4:Y:S01]  /*8ed0*/  MUFU.EX2 R31, R30 ;  /* 0x0000001e001f7308 */ /* 0x000f220000000800 */
[----:B--2---:R-:W-:Y:S01]  /*8ee0*/  FADD.FTZ R20, -R34, R33 ;  /* 0x0000002122147221 */ /* 0x004fe20000010100 */
[----:B---3--:R-:W-:Y:S01]  /*8ef0*/  FADD.FTZ R10, R10, R29 ;  /* 0x0000001d0a0a7221 */ /* 0x008fe20000010000 */
[----:B------:R-:W-:Y:S01]  /*8f00*/  FMUL.FTZ R32, R32, 1.4426950216293334961 ;  /* 0x3fb8aa3b20207820 */ /* 0x000fe20000410000 */
[----:B------:R-:W2:Y:S01]  /*8f10*/  MUFU.EX2 R33, R12 ;  /* 0x0000000c00217308 */ /* 0x000ea20000000800 */
[----:B------:R-:W-:Y:S01]  /*8f20*/  FMUL.FTZ R20, R20, 1.4426950216293334961 ;  /* 0x3fb8aa3b14147820 */ /* 0x000fe20000410000 */
[----:B-1----:R-:W-:Y:S01]  /*8f30*/  FADD.FTZ R10, R10, R7 ;  /* 0x000000070a0a7221 */ /* 0x002fe20000010000 */
[----:B------:R-:W-:Y:S01]  /*8f40*/  STS [R6], R13 ;  /* 0x0000000d06007388 */ /* 0x000fe20000000800 */
[----:B------:R-:W1:Y:S02]  /*8f50*/  MUFU.EX2 R35, R32 ;  /* 0x0000002000237308 */ /* 0x000e640000000800 */
[----:B0-----:R-:W-:Y:S01]  /*8f60*/  FADD.FTZ R10, R10, R11 ;  /* 0x0000000b0a0a7221 */ /* 0x001fe20000010000 */
[----:B------:R-:W-:Y:S01]  /*8f70*/  STS [R6+0x200], R15 ;  /* 0x0002000f06007388 */ /* 0x000fe20000000800 */
[----:B------:R-:W0:Y:S02]  /*8f80*/  MUFU.EX2 R37, R20 ;  /* 0x0000001400257308 */ /* 0x000e240000000800 */
[----:B----4-:R-:W-:Y:S01]  /*8f90*/  FADD.FTZ R10, R10, R31 ;  /* 0x0000001f0a0a7221 */ /* 0x010fe20000010000 */
[----:B------:R-:W-:Y:S03]  /*8fa0*/  STS [R6+0x400], R19 ;  /* 0x0004001306007388 */ /* 0x000fe60000000800 */
[----:B--2---:R-:W-:Y:S01]  /*8fb0*/  FADD.FTZ R10, R10, R33 ;  /* 0x000000210a0a7221 */ /* 0x004fe20000010000 */
[----:B------:R-:W-:Y:S03]  /*8fc0*/  STS [R6+0x600], R21 ;  /* 0x0006001506007388 */ /* 0x000fe60000000800 */
[----:B-1----:R-:W-:Y:S01]  /*8fd0*/  FADD.FTZ R10, R10, R35 ;  /* 0x000000230a0a7221 */ /* 0x002fe20000010000 */
[----:B------:R-:W-:Y:S03]  /*8fe0*/  STS [R6+0x800], R23 ;  /* 0x0008001706007388 */ /* 0x000fe60000000800 */
[----:B0-----:R-:W-:Y:S01]  /*8ff0*/  FADD.FTZ R10, R10, R37 ;  /* 0x000000250a0a7221 */ /* 0x001fe20000010000 */
        /* <DEDUP_REMOVED lines=9> */
[----:B0-----:R-:W-:Y:S01]  /*9090*/  VIADD R6, R6, 0x2000 ;  /* 0x0000200006067836 */ /* 0x001fe20000000000 */
[----:B------:R-:W-:Y:S06]  /*90a0*/  @!P1 BRA `(.L_x_329) ;  /* 0xfffffff800709947 */ /* 0x000fec000383ffff */
.L_x_328:
[----:B------:R-:W-:Y:S05]  /*90b0*/  BSYNC.RECONVERGENT B1 ;  /* 0x0000000000017941 */ /* 0x000fea0003800200 */
.L_x_327:
[----:B------:R-:W-:Y:S01]  /*90c0*/  IADD3 R7, PT, PT, -R4, UR44, RZ ;  /* 0x0000002c04077c10 */ /* 0x000fe2000fffe1ff */
[----:B------:R-:W-:Y:S03]  /*90d0*/  BSSY.RECONVERGENT B1, `(.L_x_330) ;  /* 0x0000036000017945 */ /* 0x000fe60003800200 */
[----:B------:R-:W-:-:S13]  /*90e0*/  ISETP.GT.AND P1, PT, R7, 0x200, PT ;  /* 0x000002000700780c */ /* 0x000fda0003f24270 */
[----:B------:R-:W-:Y:S05]  /*90f0*/  @!P1 BRA `(.L_x_331) ;  /* 0x0000000000cc9947 */ /* 0x000fea0003800000 */
[----:B------:R-:W1:Y:S01]  /*9100*/  LDS R7, [R6+-0x400] ;  /* 0xfffc000006077984 */ /* 0x000e620000000800 */
[----:B------:R-:W-:Y:S02]  /*9110*/  PLOP3.LUT P0, PT, PT, PT, PT, 0x8, 0x80 ;  /* 0x000000000080781c */ /* 0x000fe40003f0e170 */
[----:B------:R-:W-:Y:S01]  /*9120*/  IADD3 R4, PT, PT, R4, 0x400, RZ ;  /* 0x0000040004047810 */ /* 0x000fe20007ffe0ff */
[----:B------:R-:W0:Y:S04]  /*9130*/  LDS R11, [R6+-0x200] ;  /* 0xfffe0000060b7984 */ /* 0x000e280000000800 */
[----:B------:R-:W3:Y:S04]  /*9140*/  LDS R12, [R6] ;  /* 0x00000000060c7984 */ /* 0x000ee80000000800 */
[----:B------:R-:W4:Y:S04]  /*9150*/  LDS R13, [R6+0x200] ;  /* 0x00020000060d7984 */ /* 0x000f280000000800 */
[----:B------:R-:W5:Y:S04]  /*9160*/  LDS R14, [R6+0x400] ;  /* 0x00040000060e7984 */ /* 0x000f680000000800 */
[----:B------:R-:W2:Y:S04]  /*9170*/  LDS R19, [R6+0x600] ;  /* 0x0006000006137984 */ /* 0x000ea80000000800 */
[----:B------:R-:W2:Y:S04]  /*9180*/  LDS R21, [R6+0x800] ;  /* 0x0008000006157984 */ /* 0x000ea80000000800 */
[----:B------:R-:W2:Y:S01]  /*9190*/  LDS R22, [R6+0xa00] ;  /* 0x000a000006167984 */ /* 0x000ea20000000800 */
[C---:B-1----:R-:W-:Y:S01]  /*91a0*/  FADD.FTZ R7, -R34.reuse, R7 ;  /* 0x0000000722077221 */ /* 0x042fe20000010100 */
[----:B0-----:R-:W-:-:S03]  /*91b0*/  FADD.FTZ R11, -R34, R11 ;  /* 0x0000000b220b7221 */ /* 0x001fc60000010100 */
[----:B------:R-:W-:Y:S01]  /*91c0*/  FMUL.FTZ R7, R7, 1.4426950216293334961 ;  /* 0x3fb8aa3b07077820 */ /* 0x000fe20000410000 */
[----:B------:R-:W-:Y:S01]  /*91d0*/  FMUL.FTZ R11, R11, 1.4426950216293334961 ;  /* 0x3fb8aa3b0b0b7820 */ /* 0x000fe20000410000 */
[----:B---3--:R-:W-:-:S04]  /*91e0*/  FADD.FTZ R12, -R34, R12 ;  /* 0x0000000c220c7221 */ /* 0x008fc80000010100 */
[----:B------:R-:W0:Y:S01]  /*91f0*/  MUFU.EX2 R7, R7 ;  /* 0x0000000700077308 */ /* 0x000e220000000800 */
[----:B----4-:R-:W-:Y:S01]  /*9200*/  FADD.FTZ R13, -R34, R13 ;  /* 0x0000000d220d7221 */ /* 0x010fe20000010100 */
[----:B------:R-:W-:Y:S02]  /*9210*/  FMUL.FTZ R12, R12, 1.4426950216293334961 ;  /* 0x3fb8aa3b0c0c7820 */ /* 0x000fe40000410000 */
[----:B------:R-:W1:Y:S01]  /*9220*/  MUFU.EX2 R11, R11 ;  /* 0x0000000b000b7308 */ /* 0x000e620000000800 */
[C---:B-----5:R-:W-:Y:S01]  /*9230*/  FADD.FTZ R15, -R34.reuse, R14 ;  /* 0x0000000e220f7221 */ /* 0x060fe20000010100 */
[----:B------:R-:W-:Y:S02]  /*9240*/  FMUL.FTZ R14, R13, 1.4426950216293334961 ;  /* 0x3fb8aa3b0d0e7820 */ /* 0x000fe40000410000 */
[----:B------:R-:W3:Y:S01]  /*9250*/  MUFU.EX2 R13, R12 ;  /* 0x0000000c000d7308 */ /* 0x000ee20000000800 */
[----:B--2---:R-:W-:Y:S01]  /*9260*/  FADD.FTZ R20, -R34, R19 ;  /* 0x0000001322147221 */ /* 0x004fe20000010100 */
[----:B------:R-:W-:-:S02]  /*9270*/  FMUL.FTZ R19, R15, 1.4426950216293334961 ;  /* 0x3fb8aa3b0f137820 */ /* 0x000fc40000410000 */
[----:B------:R-:W2:Y:S01]  /*9280*/  MUFU.EX2 R15, R14 ;  /* 0x0000000e000f7308 */ /* 0x000ea20000000800 */
[----:B------:R-:W-:Y:S01]  /*9290*/  FADD.FTZ R21, -R34, R21 ;  /* 0x0000001522157221 */ /* 0x000fe20000010100 */
[----:B0-----:R-:W-:Y:S01]  /*92a0*/  FADD.FTZ R10, R10, R7 ;  /* 0x000000070a0a7221 */ /* 0x001fe20000010000 */
[----:B------:R-:W-:Y:S01]  /*92b0*/  FMUL.FTZ R20, R20, 1.4426950216293334961 ;  /* 0x3fb8aa3b14147820 */ /* 0x000fe20000410000 */
[----:B------:R-:W0:Y:S01]  /*92c0*/  MUFU.EX2 R19, R19 ;  /* 0x0000001300137308 */ /* 0x000e220000000800 */
[----:B------:R-:W-:Y:S01]  /*92d0*/  FADD.FTZ R23, -R34, R22 ;  /* 0x0000001622177221 */ /* 0x000fe20000010100 */
[----:B-1----:R-:W-:Y:S01]  /*92e0*/  FADD.FTZ R10, R10, R11 ;  /* 0x0000000b0a0a7221 */ /* 0x002fe20000010000 */
[----:B------:R-:W-:Y:S01]  /*92f0*/  FMUL.FTZ R22, R21, 1.4426950216293334961 ;  /* 0x3fb8aa3b15167820 */ /* 0x000fe20000410000 */
[----:B------:R-:W-:Y:S01]  /*9300*/  STS [R6+-0x400], R7 ;  /* 0xfffc000706007388 */ /* 0x000fe20000000800 */
[----:B------:R-:W1:Y:S01]  /*9310*/  MUFU.EX2 R21, R20 ;  /* 0x0000001400157308 */ /* 0x000e620000000800 */
[----:B---3--:R-:W-:Y:S01]  /*9320*/  FADD.FTZ R10, R10, R13 ;  /* 0x0000000d0a0a7221 */ /* 0x008fe20000010000 */
[----:B------:R-:W-:Y:S01]  /*9330*/  FMUL.FTZ R24, R23, 1.4426950216293334961 ;  /* 0x3fb8aa3b17187820 */ /* 0x000fe20000410000 */
[----:B------:R-:W-:Y:S01]  /*9340*/  STS [R6+-0x200], R11 ;  /* 0xfffe000b06007388 */ /* 0x000fe20000000800 */
[----:B------:R-:W3:Y:S01]  /*9350*/  MUFU.EX2 R23, R22 ;  /* 0x0000001600177308 */ /* 0x000ee20000000800 */
[----:B--2---:R-:W-:-:S02]  /*9360*/  FADD.FTZ R10, R10, R15 ;  /* 0x0000000f0a0a7221 */ /* 0x004fc40000010000 */
[----:B------:R-:W-:Y:S01]  /*9370*/  STS [R6], R13 ;  /* 0x0000000d06007388 */ /* 0x000fe20000000800 */
[----:B------:R-:W2:Y:S01]  /*9380*/  MUFU.EX2 R25, R24 ;  /* 0x0000001800197308 */ /* 0x000ea20000000800 */
[----:B0-----:R-:W-:Y:S02]  /*9390*/  FADD.FTZ R10, R10, R19 ;  /* 0x000000130a0a7221 */ /* 0x001fe40000010000 */
[----:B------:R-:W-:Y:S02]  /*93a0*/  STS [R6+0x200], R15 ;  /* 0x0002000f06007388 */ /* 0x000fe40000000800 */
[----:B-1----:R-:W-:Y:S02]  /*93b0*/  FADD.FTZ R10, R10, R21 ;  /* 0x000000150a0a7221 */ /* 0x002fe40000010000 */
[----:B------:R-:W-:Y:S02]  /*93c0*/  STS [R6+0x400], R19 ;  /* 0x0004001306007388 */ /* 0x000fe40000000800 */
[----:B---3--:R-:W-:-:S02]  /*93d0*/  FADD.FTZ R10, R10, R23 ;  /* 0x000000170a0a7221 */ /* 0x008fc40000010000 */
[----:B------:R-:W-:Y:S02]  /*93e0*/  STS [R6+0x600], R21 ;  /* 0x0006001506007388 */ /* 0x000fe40000000800 */
[----:B--2---:R-:W-:Y:S02]  /*93f0*/  FADD.FTZ R10, R10, R25 ;  /* 0x000000190a0a7221 */ /* 0x004fe40000010000 */
[----:B------:R-:W-:Y:S04]  /*9400*/  STS [R6+0x800], R23 ;  /* 0x0008001706007388 */ /* 0x000fe80000000800 */
[----:B------:R0:W-:Y:S02]  /*9410*/  STS [R6+0xa00], R25 ;  /* 0x000a001906007388 */ /* 0x0001e40000000800 */
[----:B0-----:R-:W-:-:S07]  /*9420*/  VIADD R6, R6, 0x1000 ;  /* 0x0000100006067836 */ /* 0x001fce0000000000 */
.L_x_331:
[----:B------:R-:W-:Y:S05]  /*9430*/  BSYNC.RECONVERGENT B1 ;  /* 0x0000000000017941 */ /* 0x000fea0003800200 */
.L_x_330:
[----:B------:R-:W-:-:S13]  /*9440*/  ISETP.LT.OR P0, PT, R4, UR44, P0 ;  /* 0x0000002c04007c0c */ /* 0x000fda0008701670 */
[----:B------:R-:W-:Y:S05]  /*9450*/  @!P0 BRA `(.L_x_322) ;  /* 0x0000000400e48947 */ /* 0x000fea0003800000 */
[----:B------:R-:W1:Y:S04]  /*9460*/  LDS R7, [R6+-0x200] ;  /* 0xfffe000006077984 */ /* 0x000e680000000800 */
[----:B------:R-:W0:Y:S04]  /*9470*/  LDS R4, [R6+-0x400] ;  /* 0xfffc000006047984 */ /* 0x000e280000000800 */
[----:B------:R-:W3:Y:S04]  /*9480*/  LDS R11, [R6] ;  /* 0x00000000060b7984 */ /* 0x000ee80000000800 */
[----:B------:R-:W4:Y:S01]  /*9490*/  LDS R13, [R6+0x200] ;  /* 0x00020000060d7984 */ /* 0x000f220000000800 */
[C---:B-1----:R-:W-:Y:S01]  /*94a0*/  FADD.FTZ R7, -R34.reuse, R7 ;  /* 0x0000000722077221 */ /* 0x042fe20000010100 */
[C---:B0-----:R-:W-:Y:S01]  /*94b0*/  FADD.FTZ R4, -R34.reuse, R4 ;  /* 0x0000000422047221 */ /* 0x041fe20000010100 */
[----:B---3--:R-:W-:-:S02]  /*94c0*/  FADD.FTZ R12, -R34, R11 ;  /* 0x0000000b220c7221 */ /* 0x008fc40000010100 */
[----:B------:R-:W-:Y:S01]  /*94d0*/  FMUL.FTZ R11, R7, 1.4426950216293334961 ;  /* 0x3fb8aa3b070b7820 */ /* 0x000fe20000410000 */
[----:B------:R-:W-:Y:S01]  /*94e0*/  FMUL.FTZ R4, R4, 1.4426950216293334961 ;  /* 0x3fb8aa3b04047820 */ /* 0x000fe20000410000 */
[----:B----4-:R-:W-:Y:S01]  /*94f0*/  FADD.FTZ R13, -R34, R13 ;  /* 0x0000000d220d7221 */ /* 0x010fe20000010100 */
[----:B------:R-:W-:Y:S02]  /*9500*/  FMUL.FTZ R12, R12, 1.4426950216293334961 ;  /* 0x3fb8aa3b0c0c7820 */ /* 0x000fe40000410000 */
[----:B------:R-:W0:Y:S01]  /*9510*/  MUFU.EX2 R7, R4 ;  /* 0x0000000400077308 */ /* 0x000e220000000800 */
[----:B------:R-:W-:-:S03]  /*9520*/  FMUL.FTZ R14, R13, 1.4426950216293334961 ;  /* 0x3fb8aa3b0d0e7820 */ /* 0x000fc60000410000 */
[----:B------:R-:W1:Y:S04]  /*9530*/  MUFU.EX2 R11, R11 ;  /* 0x0000000b000b7308 */ /* 0x000e680000000800 */
[----:B------:R-:W3:Y:S04]  /*9540*/  MUFU.EX2 R13, R12 ;  /* 0x0000000c000d7308 */ /* 0x000ee80000000800 */
[----:B------:R-:W4:Y:S01]  /*9550*/  MUFU.EX2 R15, R14 ;  /* 0x0000000e000f7308 */ /* 0x000f220000000800 */
[----:B0-----:R0:W-:Y:S01]  /*9560*/  STS [R6+-0x400], R7 ;  /* 0xfffc000706007388 */ /* 0x0011e20000000800 */
[----:B------:R-:W-:-:S03]  /*9570*/  FADD.FTZ R10, R10, R7 ;  /* 0x000000070a0a7221 */ /* 0x000fc60000010000 */
[----:B-1----:R0:W-:Y:S01]  /*9580*/  STS [R6+-0x200], R11 ;  /* 0xfffe000b06007388 */ /* 0x0021e20000000800 */
[----:B------:R-:W-:-:S03]  /*9590*/  FADD.FTZ R10, R10, R11 ;  /* 0x0000000b0a0a7221 */ /* 0x000fc60000010000 */
[----:B---3--:R0:W-:Y:S01]  /*95a0*/  STS [R6], R13 ;  /* 0x0000000d06007388 */ /* 0x0081e20000000800 */
[----:B------:R-:W-:-:S03]  /*95b0*/  FADD.FTZ R10, R10, R13 ;  /* 0x0000000d0a0a7221 */ /* 0x000fc60000010000 */
[----:B----4-:R0:W-:Y:S01]  /*95c0*/  STS [R6+0x200], R15 ;  /* 0x0002000f06007388 */ /* 0x0101e20000000800 */
[----:B------:R-:W-:Y:S01]  /*95d0*/  FADD.FTZ R10, R10, R15 ;  /* 0x0000000f0a0a7221 */ /* 0x000fe20000010000 */
[----:B------:R-:W-:Y:S06]  /*95e0*/  BRA `(.L_x_322) ;  /* 0x0000000400807947 */ /* 0x000fec0003800000 */
.L_x_323:
        /* <DEDUP_REMOVED lines=13> */
[--C-:B------:R-:W-:Y:S02]  /*96c0*/  IADD3 R15, P1, P2, R6, UR47, R5.reuse ;  /* 0x0000002f060f7c10 */ /* 0x100fe4000fa3e005 */
[----:B------:R-:W-:Y:S02]  /*96d0*/  LEA R12, R13, R12, 0x18 ;  /* 0x0000000c0d0c7211 */ /* 0x000fe400078ec0ff */
[----:B------:R-:W-:Y:S01]  /*96e0*/  LOP3.LUT R6, R4, 0x3, RZ, 0xc0, !PT ;  /* 0x0000000304067812 */ /* 0x000fe200078ec0ff */
[----:B------:R-:W-:Y:S01]  /*96f0*/  IMAD.MOV.U32 R4, RZ, RZ, R5 ;  /* 0x000000ffff047224 */ /* 0x000fe200078e0005 */
[----:B------:R-:W-:Y:S02]  /*9700*/  IADD3 R11, PT, PT, R12, R3, RZ ;  /* 0x000000030c0b7210 */ /* 0x000fe40007ffe0ff */
[----:B------:R-:W-:Y:S01]  /*9710*/  IADD3.X R7, PT, PT, R17, R7, RZ, P1, P2 ;  /* 0x0000000711077210 */ /* 0x000fe20000fe44ff */
[----:B------:R-:W-:Y:S01]  /*9720*/  IMAD.MOV R12, RZ, RZ, -R6 ;  /* 0x000000ffff0c7224 */ /* 0x000fe200078e0a06 */
[----:B------:R-:W-:-:S07]  /*9730*/  MOV R10, RZ ;  /* 0x000000ff000a7202 */ /* 0x000fce0000000f00 */
.L_x_334:
[----:B------:R-:W-:-:S06]  /*9740*/  MOV R6, R15 ;  /* 0x0000000f00067202 */ /* 0x000fcc0000000f00 */
[----:B------:R0:W3:Y:S01]  /*9750*/  LDG.E.U8 R6, desc[UR36][R6.64] ;  /* 0x0000002406067981 */ /* 0x0000e2000c1e1100 */
[----:B------:R-:W-:Y:S01]  /*9760*/  IADD3 R12, PT, PT, R12, 0x1, RZ ;  /* 0x000000010c0c7810 */ /* 0x000fe20007ffe0ff */
[----:B------:R-:W-:Y:S01]  /*9770*/  VIADD R4, R4, 0x80 ;  /* 0x0000008004047836 */ /* 0x000fe20000000000 */
[----:B------:R-:W-:-:S04]  /*9780*/  IADD3 R15, P2, PT, R15, 0x80, RZ ;  /* 0x000000800f0f7810 */ /* 0x000fc80007f5e0ff */
[----:B0-----:R-:W-:Y:S02]  /*9790*/  IADD3.X R7, PT, PT, RZ, R7, RZ, P2, !PT ;  /* 0x00000007ff077210 */ /* 0x001fe400017fe4ff */
[----:B---3--:R-:W-:-:S13]  /*97a0*/  ISETP.NE.AND P1, PT, R6, RZ, PT ;  /* 0x000000ff0600720c */ /* 0x008fda0003f25270 */
[----:B------:R-:W1:Y:S02]  /*97b0*/  @!P1 LDS R13, [R11] ;  /* 0x000000000b0d9984 */ /* 0x000e640000000800 */
[----:B-1----:R-:W-:Y:S01]  /*97c0*/  @!P1 FADD.FTZ R14, -R34, R13 ;  /* 0x0000000d220e9221 */ /* 0x002fe20000010100 */
[----:B------:R-:W-:-:S03]  /*97d0*/  IMAD.MOV.U32 R13, RZ, RZ, RZ ;  /* 0x000000ffff0d7224 */ /* 0x000fc600078e00ff */
[----:B------:R-:W-:-:S04]  /*97e0*/  @!P1 FMUL.FTZ R14, R14, 1.4426950216293334961 ;  /* 0x3fb8aa3b0e0e9820 */ /* 0x000fc80000410000 */
[----:B------:R-:W0:Y:S01]  /*97f0*/  @!P1 MUFU.EX2 R13, R14 ;  /* 0x0000000e000d9308 */ /* 0x000e220000000800 */
[----:B------:R-:W-:Y:S01]  /*9800*/  ISETP.NE.AND P1, PT, R12, RZ, PT ;  /* 0x000000ff0c00720c */ /* 0x000fe20003f25270 */
[----:B0-----:R0:W-:Y:S01]  /*9810*/  STS [R11], R13 ;  /* 0x0000000d0b007388 */ /* 0x0011e20000000800 */
[----:B------:R-:W-:Y:S01]  /*9820*/  FADD.FTZ R10, R13, R10 ;  /* 0x0000000a0d0a7221 */ /* 0x000fe20000010000 */
[----:B0-----:R-:W-:-:S10]  /*9830*/  VIADD R11, R11, 0x200 ;  /* 0x000002000b0b7836 */ /* 0x001fd40000000000 */
[----:B------:R-:W-:Y:S05]  /*9840*/  @P1 BRA `(.L_x_334) ;  /* 0xfffffffc00bc1947 */ /* 0x000fea000383ffff */
.L_x_333:
[----:B------:R-:W-:Y:S05]  /*9850*/  BSYNC.RECONVERGENT B1 ;  /* 0x0000000000017941 */ /* 0x000fea0003800200 */
.L_x_332:
[----:B------:R-:W-:Y:S05]  /*9860*/  @!P0 BRA `(.L_x_322) ;  /* 0x0000000000e08947 */ /* 0x000fea0003800000 */
[----:B------:R-:W0:Y:S01]  /*9870*/  S2R R12, SR_CgaCtaId ;  /* 0x00000000000c7919 */ /* 0x000e220000008800 */
[----:B------:R-:W3:Y:S01]  /*9880*/  LDCU.64 UR8, c[0x0][0x420] ;  /* 0x00008400ff0877ac */ /* 0x000ee20008000a00 */
[----:B------:R-:W-:Y:S01]  /*9890*/  MOV R6, 0x400 ;  /* 0x0000040000067802 */ /* 0x000fe20000000f00 */
[----:B------:R-:W-:-:S04]  /*98a0*/  USHF.L.U32 UR4, UR10, 0x2, URZ ;  /* 0x000000020a047899 */ /* 0x000fc800080006ff */
[----:B------:R-:W-:Y:S02]  /*98b0*/  VIADD R7, R6, 0x420 ;  /* 0x0000042006077836 */ /* 0x000fe40000000000 */
[----:B------:R-:W-:Y:S02]  /*98c0*/  LEA R6, R4, -UR4, 0x2 ;  /* 0x8000000404067c11 */ /* 0x000fe4000f8e10ff */
[----:B---3--:R-:W-:-:S04]  /*98d0*/  MOV R13, UR8 ;  /* 0x00000008000d7c02 */ /* 0x008fc80008000f00 */
[----:B------:R-:W-:-:S04]  /*98e0*/  IADD3 R13, P0, P1, R13, UR47, R4 ;  /* 0x0000002f0d0d7c10 */ /* 0x000fc8000f91e004 */
[----:B------:R-:W-:Y:S02]  /*98f0*/  IADD3 R13, P2, PT, R13, 0x100, RZ ;  /* 0x000001000d0d7810 */ /* 0x000fe40007f5e0ff */
[----:B0-----:R-:W-:Y:S02]  /*9900*/  LEA R11, R12, R7, 0x18 ;  /* 0x000000070c0b7211 */ /* 0x001fe400078ec0ff */
[----:B------:R-:W-:Y:S02]  /*9910*/  IADD3.X R7, PT, PT, R17, UR9, RZ, P0, P1 ;  /* 0x0000000911077c10 */ /* 0x000fe400087e24ff */
[----:B------:R-:W-:Y:S02]  /*9920*/  IADD3 R11, PT, PT, R6, 0x400, R11 ;  /* 0x00000400060b7810 */ /* 0x000fe40007ffe00b */
[----:B------:R-:W-:-:S07]  /*9930*/  IADD3.X R7, PT, PT, RZ, R7, RZ, P2, !PT ;  /* 0x00000007ff077210 */ /* 0x000fce00017fe4ff */
.L_x_335:
[----:B------:R-:W-:-:S05]  /*9940*/  IMAD.MOV.U32 R6, RZ, RZ, R13 ;  /* 0x000000ffff067224 */ /* 0x000fca00078e000d */
[----:B------:R-:W3:Y:S04]  /*9950*/  LDG.E.U8 R15, desc[UR36][R6.64+-0x100] ;  /* 0xffff0024060f7981 */ /* 0x000ee8000c1e1100 */
[----:B------:R-:W4:Y:S04]  /*9960*/  LDG.E.U8 R12, desc[UR36][R6.64+-0x80] ;  /* 0xffff8024060c7981 */ /* 0x000f28000c1e1100 */
[----:B------:R-:W5:Y:S04]  /*9970*/  LDG.E.U8 R13, desc[UR36][R6.64] ;  /* 0x00000024060d7981 */ /* 0x000f68000c1e1100 */
[----:B------:R-:W2:Y:S01]  /*9980*/  LDG.E.U8 R14, desc[UR36][R6.64+0x80] ;  /* 0x00008024060e7981 */ /* 0x000ea2000c1e1100 */
[----:B------:R-:W-:Y:S01]  /*9990*/  MOV R20, RZ ;  /* 0x000000ff00147202 */ /* 0x000fe20000000f00 */
[----:B------:R-:W-:Y:S01]  /*99a0*/  IMAD.MOV.U32 R22, RZ, RZ, RZ ;  /* 0x000000ffff167224 */ /* 0x000fe200078e00ff */
[----:B------:R-:W-:-:S02]  /*99b0*/  IADD3 R4, PT, PT, R4, 0x200, RZ ;  /* 0x0000020004047810 */ /* 0x000fc40007ffe0ff */
[----:B---3--:R-:W-:Y:S02]  /*99c0*/  ISETP.NE.AND P0, PT, R15, RZ, PT ;  /* 0x000000ff0f00720c */ /* 0x008fe40003f05270 */
[----:B----4-:R-:W-:Y:S02]  /*99d0*/  ISETP.NE.AND P1, PT, R12, RZ, PT ;  /* 0x000000ff0c00720c */ /* 0x010fe40003f25270 */
[----:B-----5:R-:W-:Y:S02]  /*99e0*/  ISETP.NE.AND P2, PT, R13, RZ, PT ;  /* 0x000000ff0d00720c */ /* 0x020fe40003f45270 */
[----:B--2---:R-:W-:-:S07]  /*99f0*/  ISETP.NE.AND P3, PT, R14, RZ, PT ;  /* 0x000000ff0e00720c */ /* 0x004fce0003f65270 */
[----:B------:R-:W1:Y:S04]  /*9a00*/  @!P0 LDS R12, [R11+-0x400] ;  /* 0xfffc00000b0c8984 */ /* 0x000e680000000800 */
[----:B------:R-:W0:Y:S04]  /*9a10*/  @!P1 LDS R14, [R11+-0x200] ;  /* 0xfffe00000b0e9984 */ /* 0x000e280000000800 */
[----:B------:R-:W2:Y:S04]  /*9a20*/  @!P2 LDS R19, [R11] ;  /* 0x000000000b13a984 */ /* 0x000ea80000000800 */
[----:B------:R-:W3:Y:S01]  /*9a30*/  @!P3 LDS R21, [R11+0x200] ;  /* 0x000200000b15b984 */ /* 0x000ee20000000800 */
[----:B-1----:R-:W-:Y:S01]  /*9a40*/  @!P0 FADD.FTZ R13, -R34, R12 ;  /* 0x0000000c220d8221 */ /* 0x002fe20000010100 */
[----:B------:R-:W-:-:S03]  /*9a50*/  HFMA2 R12, -RZ, RZ, 0, 0 ;  /* 0x00000000ff0c7431 */ /* 0x000fc600000001ff */
[----:B------:R-:W-:Y:S01]  /*9a60*/  @!P0 FMUL.FTZ R13, R13, 1.4426950216293334961 ;  /* 0x3fb8aa3b0d0d8820 */ /* 0x000fe20000410000 */
[C---:B0-----:R-:W-:Y:S01]  /*9a70*/  @!P1 FADD.FTZ R15, -R34.reuse, R14 ;  /* 0x0000000e220f9221 */ /* 0x041fe20000010100 */
[----:B------:R-:W-:Y:S02]  /*9a80*/  IMAD.MOV.U32 R14, RZ, RZ, RZ ;  /* 0x000000ffff0e7224 */ /* 0x000fe400078e00ff */
[----:B------:R-:W0:Y:S01]  /*9a90*/  @!P0 MUFU.EX2 R12, R13 ;  /* 0x0000000d000c8308 */ /* 0x000e220000000800 */
[----:B------:R-:W-:Y:S01]  /*9aa0*/  @!P1 FMUL.FTZ R15, R15, 1.4426950216293334961 ;  /* 0x3fb8aa3b0f0f9820 */ /* 0x000fe20000410000 */
[----:B--2---:R-:W-:Y:S01]  /*9ab0*/  @!P2 FADD.FTZ R19, -R34, R19 ;  /* 0x000000132213a221 */ /* 0x004fe20000010100 */
[----:B------:R-:W-:Y:S01]  /*9ac0*/  ISETP.GE.AND P0, PT, R4, UR44, PT ;  /* 0x0000002c04007c0c */ /* 0x000fe2000bf06270 */
[----:B---3--:R-:W-:Y:S01]  /*9ad0*/  @!P3 FADD.FTZ R21, -R34, R21 ;  /* 0x000000152215b221 */ /* 0x008fe20000010100 */
[----:B------:R-:W1:Y:S01]  /*9ae0*/  @!P1 MUFU.EX2 R14, R15 ;  /* 0x0000000f000e9308 */ /* 0x000e620000000800 */
[----:B------:R-:W-:-:S02]  /*9af0*/  @!P2 FMUL.FTZ R19, R19, 1.4426950216293334961 ;  /* 0x3fb8aa3b1313a820 */ /* 0x000fc40000410000 */
[----:B------:R-:W-:Y:S02]  /*9b00*/  @!P3 FMUL.FTZ R21, R21, 1.4426950216293334961 ;  /* 0x3fb8aa3b1515b820 */ /* 0x000fe40000410000 */
[----:B------:R-:W2:Y:S04]  /*9b10*/  @!P2 MUFU.EX2 R20, R19 ;  /* 0x000000130014a308 */ /* 0x000ea80000000800 */
[----:B------:R-:W3:Y:S01]  /*9b20*/  @!P3 MUFU.EX2 R22, R21 ;  /* 0x000000150016b308 */ /* 0x000ee20000000800 */
[----:B0-----:R-:W-:Y:S01]  /*9b30*/  FADD.FTZ R13, R12, R10 ;  /* 0x0000000a0c0d7221 */ /* 0x001fe20000010000 */
[----:B------:R-:W-:Y:S03]  /*9b40*/  STS [R11+-0x400], R12 ;  /* 0xfffc000c0b007388 */ /* 0x000fe60000000800 */
[----:B-1----:R-:W-:Y:S01]  /*9b50*/  FADD.FTZ R15, R13, R14 ;  /* 0x0000000e0d0f7221 */ /* 0x002fe20000010000 */
[----:B------:R-:W-:Y:S01]  /*9b60*/  IADD3 R13, P1, PT, R6, 0x200, RZ ;  /* 0x00000200060d7810 */ /* 0x000fe20007f3e0ff */
[----:B------:R-:W-:Y:S02]  /*9b70*/  STS [R11+-0x200], R14 ;  /* 0xfffe000e0b007388 */ /* 0x000fe40000000800 */
[----:B--2---:R-:W-:-:S02]  /*9b80*/  FADD.FTZ R15, R15, R20 ;  /* 0x000000140f0f7221 */ /* 0x004fc40000010000 */
[----:B------:R-:W-:Y:S01]  /*9b90*/  STS [R11], R20 ;  /* 0x000000140b007388 */ /* 0x000fe20000000800 */
[----:B------:R-:W-:Y:S02]  /*9ba0*/  IMAD.X R7, RZ, RZ, R7, P1 ;  /* 0x000000ffff077224 */ /* 0x000fe400008e0607 */
[----:B---3--:R-:W-:Y:S01]  /*9bb0*/  FADD.FTZ R10, R15, R22 ;  /* 0x000000160f0a7221 */ /* 0x008fe20000010000 */
[----:B------:R0:W-:Y:S02]  /*9bc0*/  STS [R11+0x200], R22 ;  /* 0x000200160b007388 */ /* 0x0001e40000000800 */
[----:B0-----:R-:W-:Y:S01]  /*9bd0*/  IADD3 R11, PT, PT, R11, 0x800, RZ ;  /* 0x000008000b0b7810 */ /* 0x001fe20007ffe0ff */
[----:B------:R-:W-:Y:S06]  /*9be0*/  @!P0 BRA `(.L_x_335) ;  /* 0xfffffffc00548947 */ /* 0x000fec000383ffff */
.L_x_322:
[----:B------:R-:W-:Y:S05]  /*9bf0*/  BSYNC.RECONVERGENT B0 ;  /* 0x0000000000007941 */ /* 0x000fea0003800200 */
.L_x_321:
[----:B0-----:R-:W0:Y:S01]  /*9c00*/  SHFL.BFLY PT, R7, R10, 0x10, 0x1f ;  /* 0x0e001f000a077f89 */ /* 0x001e2200000e0000 */
[C---:B------:R-:W-:Y:S01]  /*9c10*/  ISETP.NE.AND P0, PT, R0.reuse, RZ, PT ;  /* 0x000000ff0000720c */ /* 0x040fe20003f05270 */
[----:B------:R-:W3:Y:S01]  /*9c20*/  LDCU UR4, c[0x0][0x3f4] ;  /* 0x00007e80ff0477ac */ /* 0x000ee20008000800 */
[----:B------:R-:W-:Y:S01]  /*9c30*/  ISETP.GT.U32.AND P1, PT, R0, 0x3, PT ;  /* 0x000000030000780c */ /* 0x000fe20003f24070 */
[----:B------:R-:W4:Y:S01]  /*9c40*/  LDCU.U8 UR11, c[0x0][0x48c] ;  /* 0x00009180ff0b77ac */ /* 0x000f220008000000 */
[----:B---3--:R-:W-:Y:S01]  /*9c50*/  UIADD3 UR4, UPT, UPT, UR4, 0x4, URZ ;  /* 0x0000000404047890 */ /* 0x008fe2000fffe0ff */
[----:B0-----:R-:W-:-:S03]  /*9c60*/  FADD.FTZ R7, R7, R10 ;  /* 0x0000000a07077221 */ /* 0x001fc60000010000 */
        /* <DEDUP_REMOVED lines=9> */
[----:B0-----:R-:W-:-:S05]  /*9d00*/  FADD.FTZ R11, R6, R11 ;  /* 0x0000000b060b7221 */ /* 0x001fca0000010000 */
[----:B------:R-:W0:Y:S02]  /*9d10*/  SHFL.BFLY PT, R4, R11, 0x2, 0x1f ;  /* 0x0c401f000b047f89 */ /* 0x000e2400000e0000 */
[----:B0-----:R-:W-:Y:S01]  /*9d20*/  FADD.FTZ R12, R11, R4 ;  /* 0x000000040b0c7221 */ /* 0x001fe20000010000 */
[----:B------:R-:W-:-:S04]  /*9d30*/  SHF.R.U32.HI R4, RZ, 0x5, R2 ;  /* 0x00000005ff047819 */ /* 0x000fc80000011602 */
[----:B------:R-:W0:Y:S01]  /*9d40*/  SHFL.BFLY PT, R13, R12, 0x1, 0x1f ;  /* 0x0c201f000c0d7f89 */ /* 0x000e2200000e0000 */
[----:B------:R-:W-:Y:S02]  /*9d50*/  @!P0 IMAD R0, R4, 0x4, R9 ;  /* 0x0000000404008824 */ /* 0x000fe400078e0209 */
[----:B0-----:R-:W-:-:S05]  /*9d60*/  FADD.FTZ R13, R12, R13 ;  /* 0x0000000d0c0d7221 */ /* 0x001fca0000010000 */
[----:B------:R-:W-:Y:S01]  /*9d70*/  @!P0 STS [R0+0x10], R13 ;  /* 0x0000100d00008388 */ /* 0x000fe20000000800 */
[----:B------:R-:W-:Y:S01]  /*9d80*/  BAR.SYNC.DEFER_BLOCKING 0x0 ;  /* 0x0000000000007b1d */ /* 0x000fe20000010000 */
[----:B----4-:R-:W-:-:S05]  /*9d90*/  ISETP.NE.AND P0, PT, RZ, UR11, PT ;  /* 0x0000000bff007c0c */ /* 0x010fca000bf05270 */
[----:B------:R-:W0:Y:S01]  /*9da0*/  @!P1 LDS R13, [R8+0x10] ;  /* 0x00001000080d9984 */ /* 0x000e220000000800 */
[----:B------:R-:W-:-:S03]  /*9db0*/  ISETP.GE.AND P1, PT, R5, UR44, PT ;  /* 0x0000002c05007c0c */ /* 0x000fc6000bf26270 */
[----:B0-----:R-:W0:Y:S02]  /*9dc0*/  SHFL.BFLY PT, R6, R13, 0x2, 0x1f ;  /* 0x0c401f000d067f89 */ /* 0x001e2400000e0000 */
[----:B0-----:R-:W-:-:S05]  /*9dd0*/  FADD.FTZ R6, R6, R13 ;  /* 0x0000000d06067221 */ /* 0x001fca0000010000 */
[----:B------:R-:W0:Y:S02]  /*9de0*/  SHFL.BFLY PT, R7, R6, 0x1, 0x1f ;  /* 0x0c201f0006077f89 */ /* 0x000e2400000e0000 */
[----:B0-----:R-:W-:-:S06]  /*9df0*/  FADD.FTZ R7, R6, R7 ;  /* 0x0000000706077221 */ /* 0x001fcc0000010000 */
[----:B------:R-:W0:Y:S02]  /*9e00*/  SHFL.IDX PT, R7, R7, RZ, 0x1f ;  /* 0x00001fff07077589 */ /* 0x000e2400000e0000 */
[----:B0-----:R-:W-:-:S04]  /*9e10*/  FADD.FTZ R0, R7, 9.9999999747524270788e-07 ;  /* 0x358637bd07007421 */ /* 0x001fc80000010000 */
[----:B------:R0:W3:Y:S01]  /*9e20*/  MUFU.RCP R11, R0 ;  /* 0x00000000000b7308 */ /* 0x0000e20000001000 */
[----:B------:R-:W-:Y:S05]  /*9e30*/  @!P0 BRA `(.L_x_336) ;  /* 0x0000000000188947 */ /* 0x000fea0003800000 */
[----:B------:R-:W4:Y:S01]  /*9e40*/  LDCU UR4, c[0x0][0x488] ;  /* 0x00009100ff0477ac */ /* 0x000f220008000800 */
[----:B------:R-:W4:Y:S01]  /*9e50*/  LDCU UR5, c[0x0][0x40c] ;  /* 0x00008180ff0577ac */ /* 0x000f220008000800 */
[----:B------:R-:W5:Y:S01]  /*9e60*/  LDCU UR8, c[0x0][0x3f4] ;  /* 0x00007e80ff0877ac */ /* 0x000f620008000800 */
[----:B----4-:R-:W-:-:S04]  /*9e70*/  UIMAD UR40, UR40, UR4, UR5 ;  /* 0x00000004282872a4 */ /* 0x010fc8000f8e0205 */
[----:B-----5:R-:W-:-:S04]  /*9e80*/  UIMAD UR4, UR40, UR8, URZ ;  /* 0x00000008280472a4 */ /* 0x020fc8000f8e02ff */
[----:B------:R-:W-:-:S12]  /*9e90*/  USHF.R.S32.HI UR5, URZ, 0x1f, UR4 ;  /* 0x0000001fff057899 */ /* 0x000fd80008011404 */
.L_x_336:
[----:B------:R-:W-:Y:S04]  /*9ea0*/  BSSY.RECONVERGENT B0, `(.L_x_337) ;  /* 0x0000063000007945 */ /* 0x000fe80003800200 */
[----:B------:R-:W-:Y:S05]  /*9eb0*/  @P1 BRA `(.L_x_338) ;  /* 0x0000000400841947 */ /* 0x000fea0003800000 */
[----:B0-----:R-:W-:Y:S01]  /*9ec0*/  HFMA2 R0, -RZ, RZ, 0, 7.62939453125e-06 ;  /* 0x00000080ff007431 */ /* 0x001fe200000001ff */
[----:B------:R-:W-:Y:S01]  /*9ed0*/  LOP3.LUT R7, RZ, R2, RZ, 0x33, !PT ;  /* 0x00000002ff077212 */ /* 0x000fe200078e33ff */
        /* <DEDUP_REMOVED lines=8> */
[----:B------:R-:W4:Y:S01]  /*9f60*/  LDCU.64 UR12, c[0x0][0x480] ;  /* 0x00009000ff0c77ac */ /* 0x000f220008000a00 */
        /* <DEDUP_REMOVED lines=8> */
[----:B------:R-:W-:-:S03]  /*9ff0*/  LEA R6, R2, UR7, 0x1 ;  /* 0x0000000702067c11 */ /* 0x000fc6000f8e08ff */
[----:B------:R-:W-:Y:S01]  /*a000*/  IMAD.IADD R5, R5, 0x1, R8 ;  /* 0x0000000105057824 */ /* 0x000fe200078e0208 */
[----:B----4-:R-:W-:Y:S02]  /*a010*/  LEA R9, P2, R10, UR12, 0x2 ;  /* 0x0000000c0a097c11 */ /* 0x010fe4000f8410ff */
[----:B------:R-:W-:Y:S02]  /*a020*/  IADD3 R8, PT, PT, -R0, RZ, RZ ;  /* 0x000000ff00087210 */ /* 0x000fe40007ffe1ff */
[----:B------:R-:W-:Y:S01]  /*a030*/  LEA.HI.X R10, R10, UR13, R7, 0x2, P2 ;  /* 0x0000000d0a0a7c11 */ /* 0x000fe200090f1407 */
[----:B0-----:R-:W-:-:S06]  /*a040*/  ULEA UR8, UR9, UR8, 0x18 ;  /* 0x0000000809087291 */ /* 0x001fcc000f8ec0ff */
[----:B------:R-:W-:Y:S01]  /*a050*/  VIADD R3, R3, UR8 ;  /* 0x0000000803037c36 */ /* 0x000fe20008000000 */
[----:B------:R-:W-:-:S07]  /*a060*/  IADD3 R0, PT, PT, R6, UR8, RZ ;  /* 0x0000000806007c10 */ /* 0x000fce000fffe0ff */
.L_x_341:
[----:B----4-:R0:W3:Y:S01]  /*a070*/  LDS R6, [R3] ;  /* 0x0000000003067984 */ /* 0x0100e20000000800 */
[----:B------:R-:W-:Y:S01]  /*a080*/  @P0 MOV R7, R10 ;  /* 0x0000000a00070202 */ /* 0x000fe20000000f00 */
[----:B------:R-:W-:-:S05]  /*a090*/  VIADD R8, R8, 0x1 ;  /* 0x0000000108087836 */ /* 0x000fca0000000000 */
[----:B------:R-:W-:Y:S02]  /*a0a0*/  ISETP.NE.AND P3, PT, R8, RZ, PT ;  /* 0x000000ff0800720c */ /* 0x000fe40003f65270 */
[----:B0-----:R-:W-:Y:S01]  /*a0b0*/  IADD3 R3, PT, PT, R3, 0x200, RZ ;  /* 0x0000020003037810 */ /* 0x001fe20007ffe0ff */
[----:B---3--:R-:W-:-:S05]  /*a0c0*/  FMUL.FTZ R13, R6, R11 ;  /* 0x0000000b060d7220 */ /* 0x008fca0000410000 */
[----:B------:R-:W-:-:S04]  /*a0d0*/  F2FP.F16.F32.PACK_AB R6, RZ, R13 ;  /* 0x0000000dff06723e */ /* 0x000fc800000000ff */
[----:B------:R-:W-:Y:S01]  /*a0e0*/  PRMT R12, R6, 0x7610, R12 ;  /* 0x00007610060c7816 */ /* 0x000fe2000000000c */
[----:B------:R-:W-:Y:S01]  /*a0f0*/  @P0 IMAD.MOV.U32 R6, RZ, RZ, R9 ;  /* 0x000000ffff060224 */ /* 0x000fe200078e0009 */
[----:B------:R-:W-:-:S03]  /*a100*/  IADD3 R9, P2, PT, R9, 0x200, RZ ;  /* 0x0000020009097810 */ /* 0x000fc60007f5e0ff */
[----:B------:R0:W-:Y:S02]  /*a110*/  STS.U16 [R0], R12 ;  /* 0x0000000c00007388 */ /* 0x0001e40000000400 */
[----:B------:R-:W-:Y:S02]  /*a120*/  IMAD.X R10, RZ, RZ, R10, P2 ;  /* 0x000000ffff0a7224 */ /* 0x000fe400010e060a */
[----:B------:R4:W-:Y:S01]  /*a130*/  @P0 STG.E desc[UR36][R6.64], R13 ;  /* 0x0000000d06000986 */ /* 0x0009e2000c101924 */
[----:B0-----:R-:W-:Y:S01]  /*a140*/  IADD3 R0, PT, PT, R0, 0x100, RZ ;  /* 0x0000010000007810 */ /* 0x001fe20007ffe0ff */
[----:B------:R-:W-:Y:S06]  /*a150*/  @P3 BRA `(.L_x_341) ;  /* 0xfffffffc00c43947 */ /* 0x000fec000383ffff */
.L_x_340:
[----:B------:R-:W-:Y:S05]  /*a160*/  BSYNC.RECONVERGENT B1 ;  /* 0x0000000000017941 */ /* 0x000fea0003800200 */
.L_x_339:
[----:B------:R-:W-:Y:S05]  /*a170*/  @!P1 BRA `(.L_x_338) ;  /* 0x0000000000d49947 */ /* 0x000fea0003800000 */
[----:B----4-:R-:W0:Y:S01]  /*a180*/  S2R R7, SR_CgaCtaId ;  /* 0x0000000000077919 */ /* 0x010e220000008800 */
[----:B------:R-:W4:Y:S01]  /*a190*/  LDCU.64 UR12, c[0x0][0x480] ;  /* 0x00009000ff0c77ac */ /* 0x000f220008000a00 */
[----:B------:R-:W-:Y:S01]  /*a1a0*/  MOV R6, 0x400 ;  /* 0x0000040000067802 */ /* 0x000fe20000000f00 */
[----:B------:R-:W-:Y:S01]  /*a1b0*/  IMAD.U32 R3, RZ, RZ, UR10 ;  /* 0x0000000aff037e24 */ /* 0x000fe2000f8e00ff */
[C---:B------:R-:W-:Y:S01]  /*a1c0*/  IADD3 R8, P2, PT, R5.reuse, UR4, RZ ;  /* 0x0000000405087c10 */ /* 0x040fe2000ff5e0ff */
[----:B------:R-:W-:Y:S01]  /*a1d0*/  USHF.L.U32 UR8, UR10, 0x2, URZ ;  /* 0x000000020a087899 */ /* 0x000fe200080006ff */
[----:B------:R-:W-:Y:S01]  /*a1e0*/  IADD3 R6, PT, PT, R6, 0x420, RZ ;  /* 0x0000042006067810 */ /* 0x000fe20007ffe0ff */
[----:B------:R-:W-:Y:S01]  /*a1f0*/  UISETP.NE.AND UP0, UPT, UR11, URZ, UPT ;  /* 0x000000ff0b00728c */ /* 0x000fe2000bf05270 */
[----:B------:R-:W-:Y:S02]  /*a200*/  LEA R0, R5, UR7, 0x1 ;  /* 0x0000000705007c11 */ /* 0x000fe4000f8e08ff */
[----:B------:R-:W-:-:S03]  /*a210*/  ISETP.NE.AND P1, PT, RZ, UR11, PT ;  /* 0x0000000bff007c0c */ /* 0x000fc6000bf25270 */
[----:B------:R-:W-:Y:S01]  /*a220*/  IMAD R3, R3, -0x2, R0 ;  /* 0xfffffffe03037824 */ /* 0x000fe200078e0200 */
[----:B------:R-:W-:Y:S02]  /*a230*/  LEA R0, R5, -UR8, 0x2 ;  /* 0x8000000805007c11 */ /* 0x000fe4000f8e10ff */
[----:B------:R-:W-:Y:S02]  /*a240*/  PLOP3.LUT P0, PT, PT, PT, UP0, 0x80, 0x8 ;  /* 0x000000000008781c */ /* 0x000fe40003f0f008 */
[----:B----4-:R-:W-:Y:S02]  /*a250*/  LEA R9, P3, R8, UR12, 0x2 ;  /* 0x0000000c08097c11 */ /* 0x010fe4000f8610ff */
[----:B0-----:R-:W-:Y:S01]  /*a260*/  LEA R6, R7, R6, 0x18 ;  /* 0x0000000607067211 */ /* 0x001fe200078ec0ff */
[----:B------:R-:W-:Y:S01]  /*a270*/  IMAD.X R7, RZ, RZ, UR5, P2 ;  /* 0x00000005ff077e24 */ /* 0x000fe200090e06ff */
[----:B------:R-:W-:Y:S02]  /*a280*/  IADD3 R9, P2, PT, R9, 0x400, RZ ;  /* 0x0000040009097810 */ /* 0x000fe40007f5e0ff */
[----:B------:R-:W-:-:S02]  /*a290*/  IADD3 R0, PT, PT, R0, 0x400, R6 ;  /* 0x0000040000007810 */ /* 0x000fc40007ffe006 */
[----:B------:R-:W-:Y:S02]  /*a2a0*/  LEA.HI.X R7, R8, UR13, R7, 0x2, P3 ;  /* 0x0000000d08077c11 */ /* 0x000fe400098f1407 */
[----:B------:R-:W-:Y:S02]  /*a2b0*/  IADD3 R3, PT, PT, R3, 0x200, R6 ;  /* 0x0000020003037810 */ /* 0x000fe40007ffe006 */
[----:B------:R-:W-:-:S07]  /*a2c0*/  IADD3.X R10, PT, PT, RZ, R7, RZ, P2, !PT ;  /* 0x00000007ff0a7210 */ /* 0x000fce00017fe4ff */
.L_x_342:
[----:B------:R-:W3:Y:S01]  /*a2d0*/  LDS R6, [R0+-0x400] ;  /* 0xfffc000000067984 */ /* 0x000ee20000000800 */
[----:B------:R-:W-:-:S05]  /*a2e0*/  VIADD R5, R5, 0x200 ;  /* 0x0000020005057836 */ /* 0x000fca0000000000 */
[----:B------:R-:W-:Y:S01]  /*a2f0*/  ISETP.GE.AND P2, PT, R5, UR44, PT ;  /* 0x0000002c05007c0c */ /* 0x000fe2000bf46270 */
[----:B---3--:R-:W-:-:S05]  /*a300*/  FMUL.FTZ R13, R6, R11 ;  /* 0x0000000b060d7220 */ /* 0x008fca0000410000 */
[----:B------:R-:W-:-:S04]  /*a310*/  F2FP.F16.F32.PACK_AB R6, RZ, R13 ;  /* 0x0000000dff06723e */ /* 0x000fc800000000ff */
[----:B------:R-:W-:-:S05]  /*a320*/  PRMT R7, R6, 0x7610, R7 ;  /* 0x0000761006077816 */ /* 0x000fca0000000007 */
[----:B------:R0:W-:Y:S04]  /*a330*/  STS.U16 [R3+-0x200], R7 ;  /* 0xfffe000703007388 */ /* 0x0001e80000000400 */
[----:B------:R-:W3:Y:S01]  /*a340*/  LDS R6, [R0+-0x200] ;  /* 0xfffe000000067984 */ /* 0x000ee20000000800 */
[----:B0-----:R-:W-:Y:S01]  /*a350*/  MOV R7, R10 ;  /* 0x0000000a00077202 */ /* 0x001fe20000000f00 */
[----:B---3--:R-:W-:-:S05]  /*a360*/  FMUL.FTZ R15, R6, R11 ;  /* 0x0000000b060f7220 */ /* 0x008fca0000410000 */
[----:B------:R-:W-:-:S04]  /*a370*/  F2FP.F16.F32.PACK_AB R6, RZ, R15 ;  /* 0x0000000fff06723e */ /* 0x000fc800000000ff */
[----:B------:R-:W-:-:S05]  /*a380*/  PRMT R12, R6, 0x7610, R12 ;  /* 0x00007610060c7816 */ /* 0x000fca000000000c */
[----:B------:R-:W-:Y:S04]  /*a390*/  STS.U16 [R3+-0x100], R12 ;  /* 0xffff000c03007388 */ /* 0x000fe80000000400 */
[----:B------:R-:W0:Y:S02]  /*a3a0*/  LDS R6, [R0] ;  /* 0x0000000000067984 */ /* 0x000e240000000800 */
[----:B0-----:R-:W-:-:S05]  /*a3b0*/  FMUL.FTZ R19, R6, R11 ;  /* 0x0000000b06137220 */ /* 0x001fca0000410000 */
[----:B------:R-:W-:-:S05]  /*a3c0*/  F2FP.F16.F32.PACK_AB R6, RZ, R19 ;  /* 0x00000013ff06723e */ /* 0x000fca00000000ff */
[----:B------:R0:W-:Y:S04]  /*a3d0*/  STS.U16 [R3], R6 ;  /* 0x0000000603007388 */ /* 0x0001e80000000400 */
[----:B------:R3:W4:Y:S01]  /*a3e0*/  LDS R8, [R0+0x200] ;  /* 0x0002000000087984 */ /* 0x0007220000000800 */
[----:B0-----:R-:W-:Y:S02]  /*a3f0*/  IMAD.MOV.U32 R6, RZ, RZ, R9 ;  /* 0x000000ffff067224 */ /* 0x001fe400078e0009 */
[----:B---3--:R-:W-:-:S03]  /*a400*/  VIADD R0, R0, 0x800 ;  /* 0x0000080000007836 */ /* 0x008fc60000000000 */
[----:B------:R-:W-:Y:S01]  /*a410*/  @P0 STG.E desc[UR36][R6.64+-0x400], R13 ;  /* 0xfffc000d06000986 */ /* 0x000fe2000c101924 */
[----:B------:R-:W-:Y:S02]  /*a420*/  PLOP3.LUT P0, PT, P1, PT, PT, 0x80, 0x8 ;  /* 0x000000000008781c */ /* 0x000fe40000f0f070 */
[----:B------:R-:W-:-:S04]  /*a430*/  IADD3 R9, P3, PT, R6, 0x800, RZ ;  /* 0x0000080006097810 */ /* 0x000fc80007f7e0ff */
[----:B------:R-:W-:-:S07]  /*a440*/  IADD3.X R10, PT, PT, RZ, R7, RZ, P3, !PT ;  /* 0x00000007ff0a7210 */ /* 0x000fce0001ffe4ff */
[----:B------:R-:W-:Y:S04]  /*a450*/  @P0 STG.E desc[UR36][R6.64+-0x200], R15 ;  /* 0xfffe000f06000986 */ /* 0x000fe8000c101924 */
[----:B------:R-:W-:Y:S01]  /*a460*/  @P0 STG.E desc[UR36][R6.64], R19 ;  /* 0x0000001306000986 */ /* 0x000fe2000c101924 */
[----:B----4-:R-:W-:-:S05]  /*a470*/  FMUL.FTZ R21, R8, R11 ;  /* 0x0000000b08157220 */ /* 0x010fca0000410000 */
[----:B------:R-:W-:Y:S01]  /*a480*/  @P0 STG.E desc[UR36][R6.64+0x200], R21 ;  /* 0x0002001506000986 */ /* 0x000fe2000c101924 */
[----:B------:R-:W-:-:S05]  /*a490*/  F2FP.F16.F32.PACK_AB R8, RZ, R21 ;  /* 0x00000015ff08723e */ /* 0x000fca00000000ff */
[----:B------:R0:W-:Y:S02]  /*a4a0*/  STS.U16 [R3+0x100], R8 ;  /* 0x0001000803007388 */ /* 0x0001e40000000400 */
[----:B0-----:R-:W-:Y:S01]  /*a4b0*/  IADD3 R3, PT, PT, R3, 0x400, RZ ;  /* 0x0000040003037810 */ /* 0x001fe20007ffe0ff */
[----:B------:R-:W-:Y:S06]  /*a4c0*/  @!P2 BRA `(.L_x_342) ;  /* 0xfffffffc0080a947 */ /* 0x000fec000383ffff */
.L_x_338:
[----:B------:R-:W-:Y:S05]  /*a4d0*/  BSYNC.RECONVERGENT B0 ;  /* 0x0000000000007941 */ /* 0x000fea0003800200 */
.L_x_337:
[----:B------:R-:W-:Y:S01]  /*a4e0*/  USHF.R.S32.HI UR4, URZ, 0x1f, UR45 ;  /* 0x0000001fff047899 */ /* 0x000fe2000801142d */
[----:B------:R-:W5:Y:S01]  /*a4f0*/  S2R R14, SR_CgaCtaId ;  /* 0x00000000000e7919 */ /* 0x000f620000008800 */
[----:B------:R-:W1:Y:S01]  /*a500*/  LDCU UR5, c[0x0][0x40c] ;  /* 0x00008180ff0577ac */ /* 0x000e620008000800 */
[----:B------:R-:W-:Y:S01]  /*a510*/  LOP3.LUT R19, R16, 0xf8, RZ, 0xc0, !PT ;  /* 0x000000f810137812 */ /* 0x000fe200078ec0ff */
[----:B0-----:R-:W-:Y:S01]  /*a520*/  IMAD.SHL.U32 R0, R2, 0x10, RZ ;  /* 0x0000001002007824 */ /* 0x001fe200078e00ff */
[----:B----4-:R-:W-:Y:S01]  /*a530*/  MOV R7, 0x400 ;  /* 0x0000040000077802 */ /* 0x010fe20000000f00 */
[----:B------:R-:W-:Y:S01]  /*a540*/  ULEA.HI UR4, UR4, UR45, URZ, 0x2 ;  /* 0x0000002d04047291 */ /* 0x000fe2000f8f10ff */
[----:B------:R-:W-:Y:S01]  /*a550*/  BSSY.RECONVERGENT B0, `(.L_x_343) ;  /* 0x000001a000007945 */ /* 0x000fe20003800200 */
[----:B------:R-:W-:Y:S02]  /*a560*/  CS2R R22, SRZ ;  /* 0x0000000000167805 */ /* 0x000fe4000001ff00 */
[----:B------:R-:W-:-:S02]  /*a570*/  IADD3 R3, PT, PT, R7, 0x220, RZ ;  /* 0x0000022007037810 */ /* 0x000fc40007ffe0ff */
[----:B------:R-:W-:Y:S02]  /*a580*/  CS2R R20, SRZ ;  /* 0x0000000000147805 */ /* 0x000fe4000001ff00 */
[----:B------:R-:W-:Y:S01]  /*a590*/  LOP3.LUT R0, R0, 0x1f0, RZ, 0xc0, !PT ;  /* 0x000001f000007812 */ /* 0x000fe200078ec0ff */
[----:B------:R-:W-:-:S05]  /*a5a0*/  IMAD.U32 R29, RZ, RZ, UR4 ;  /* 0x00000004ff1d7e24 */ /* 0x000fca000f8e00ff */
[----:B------:R-:W-:Y:S02]  /*a5b0*/  LOP3.LUT R29, R29, 0xfffffffc, RZ, 0xc0, !PT ;  /* 0xfffffffc1d1d7812 */ /* 0x000fe400078ec0ff */
[----:B-1----:R-:W-:Y:S02]  /*a5c0*/  MOV R52, UR5 ;  /* 0x0000000500347c02 */ /* 0x002fe40008000f00 */
[----:B------:R-:W-:-:S04]  /*a5d0*/  IADD3 R29, PT, PT, -R29, UR45, RZ ;  /* 0x0000002d1d1d7c10 */ /* 0x000fc8000fffe1ff */
[----:B------:R-:W-:-:S04]  /*a5e0*/  ISETP.NE.AND P0, PT, R4, R29, PT ;  /* 0x0000001d0400720c */ /* 0x000fc80003f05270 */
[----:B------:R-:W-:Y:S02]  /*a5f0*/  ISETP.NE.OR P0, PT, R52, RZ, P0 ;  /* 0x000000ff3400720c */ /* 0x000fe40000705670 */
[----:B-----5:R-:W-:Y:S02]  /*a600*/  LEA R3, R14, R3, 0x18 ;  /* 0x000000030e037211 */ /* 0x020fe400078ec0ff */
[----:B------:R-:W-:-:S03]  /*a610*/  ISETP.GT.U32.OR P0, PT, R19, 0xdf, P0 ;  /* 0x000000df1300780c */ /* 0x000fc60000704470 */
[----:B------:R-:W-:-:S10]  /*a620*/  IMAD.IADD R12, R3, 0x1, R0 ;  /* 0x00000001030c7824 */ /* 0x000fd400078e0200 */
[----:B------:R-:W-:Y:S05]  /*a630*/  @P0 BRA `(.L_x_344) ;  /* 0x00000000002c0947 */ /* 0x000fea0003800000 */
[----:B------:R-:W0:Y:S01]  /*a640*/  LDCU.64 UR4, c[0x0][0x3b0] ;  /* 0x00007600ff0477ac */ /* 0x000e220008000a00 */
[----:B------:R-:W-:Y:S01]  /*a650*/  HFMA2 R23, -RZ, RZ, 0, 0 ;  /* 0x00000000ff177431 */ /* 0x000fe200000001ff */
[----:B0-----:R-:W-:-:S04]  /*a660*/  UISETP.NE.U32.AND UP0, UPT, UR4, URZ, UPT ;  /* 0x000000ff0400728c */ /* 0x001fc8000bf05070 */
[----:B------:R-:W-:-:S09]  /*a670*/  UISETP.NE.AND.EX UP0, UPT, UR5, URZ, UPT, UP0 ;  /* 0x000000ff0500728c */ /* 0x000fd2000bf05300 */
[----:B------:R-:W-:Y:S05]  /*a680*/  BRA.U !UP0, `(.L_x_345) ;  /* 0x0000000108147547 */ /* 0x000fea000b800000 */
[----:B------:R-:W0:Y:S01]  /*a690*/  LDC.64 R20, c[0x0][0x3b0] ;  /* 0x0000ec00ff147b82 */ /* 0x000e220000000a00 */
[----:B------:R-:W-:-:S04]  /*a6a0*/  IMAD.U32 R0, RZ, RZ, UR46 ;  /* 0x0000002eff007e24 */ /* 0x000fc8000f8e00ff */
[----:B------:R-:W-:-:S04]  /*a6b0*/  IMAD R3, R0, 0xe0, R19 ;  /* 0x000000e000037824 */ /* 0x000fc800078e0213 */
[----:B0-----:R-:W-:-:S06]  /*a6c0*/  IMAD.WIDE.U32 R20, R3, 0x2, R20 ;  /* 0x0000000203147825 */ /* 0x001fcc00078e0014 */
[----:B------:R-:W5:Y:S02]  /*a6d0*/  LDG.E.128 R20, desc[UR36][R20.64] ;  /* 0x0000002414147981 */ /* 0x000f64000c1e1d00 */
.L_x_345:
[----:B-----5:R0:W-:Y:S02]  /*a6e0*/  STS.128 [R12], R20 ;  /* 0x000000140c007388 */ /* 0x0201e40000000c00 */
.L_x_344:
[----:B------:R-:W-:Y:S05]  /*a6f0*/  BSYNC.RECONVERGENT B0 ;  /* 0x0000000000007941 */ /* 0x000fea0003800200 */
.L_x_343:
[----:B------:R-:W-:Y:S01]  /*a700*/  ISETP.GT.U32.AND P0, PT, R19, 0xdf, PT ;  /* 0x000000df1300780c */ /* 0x000fe20003f04070 */
[----:B------:R-:W-:Y:S01]  /*a710*/  BAR.SYNC.DEFER_BLOCKING 0x0 ;  /* 0x0000000000007b1d */ /* 0x000fe20000010000 */
[----:B------:R-:W-:Y:S01]  /*a720*/  HFMA2 R10, -RZ, RZ, 0, 0 ;  /* 0x00000000ff0a7431 */ /* 0x000fe200000001ff */
[----:B------:R-:W-:Y:S01]  /*a730*/  MOV R0, RZ ;  /* 0x000000ff00007202 */ /* 0x000fe20000000f00 */
[----:B------:R-:W-:Y:S01]  /*a740*/  IMAD.MOV.U32 R13, RZ, RZ, RZ ;  /* 0x000000ffff0d7224 */ /* 0x000fe200078e00ff */
[----:B------:R-:W-:Y:S01]  /*a750*/  CS2R R8, SRZ ;  /* 0x0000000000087805 */ /* 0x000fe2000001ff00 */
[----:B------:R-:W-:Y:S01]  /*a760*/  IMAD.MOV.U32 R5, RZ, RZ, RZ ;  /* 0x000000ffff057224 */ /* 0x000fe200078e00ff */
[----:B------:R-:W1:Y:S01]  /*a770*/  LDCU UR14, c[0x0][0x40c] ;  /* 0x00008180ff0e77ac */ /* 0x000e620008000800 */
[----:B------:R-:W-:Y:S01]  /*a780*/  BSSY.RECONVERGENT B0, `(.L_x_346) ;  /* 0x000020c000007945 */ /* 0x000fe20003800200 */
[----:B------:R-:W-:Y:S01]  /*a790*/  MOV R3, RZ ;  /* 0x000000ff00037202 */ /* 0x000fe20000000f00 */
[----:B------:R-:W-:Y:S01]  /*a7a0*/  IMAD.MOV.U32 R6, RZ, RZ, RZ ;  /* 0x000000ffff067224 */ /* 0x000fe200078e00ff */
[----:B------:R-:W4:Y:S02]  /*a7b0*/  LDCU.64 UR8, c[0x0][0x3c8] ;  /* 0x00007900ff0877ac */ /* 0x000f240008000a00 */
[----:B------:R-:W-:Y:S05]  /*a7c0*/  @P0 BRA `(.L_x_347) ;  /* 0x00000020001c0947 */ /* 0x000fea0003800000 */
[----:B------:R-:W5:Y:S01]  /*a7d0*/  LDC R30, c[0x0][0x3f4] ;  /* 0x0000fd00ff1e7b82 */ /* 0x000f620000000800 */
[----:B------:R-:W-:Y:S01]  /*a7e0*/  VIADD R37, R4, UR10 ;  /* 0x0000000a04257c36 */ /* 0x000fe20008000000 */
[----:B------:R-:W-:Y:S01]  /*a7f0*/  IADD3 R7, PT, PT, R7, 0x420, RZ ;  /* 0x0000042007077810 */ /* 0x000fe20007ffe0ff */
[----:B------:R-:W-:Y:S01]  /*a800*/  BSSY.RECONVERGENT B1, `(.L_x_348) ;  /* 0x00000c2000017945 */ /* 0x000fe20003800200 */
[----:B------:R-:W-:Y:S02]  /*a810*/  IMAD.MOV.U32 R0, RZ, RZ, RZ ;  /* 0x000000ffff007224 */ /* 0x000fe400078e00ff */
[----:B------:R-:W-:Y:S02]  /*a820*/  LEA R54, R14, R7, 0x18 ;  /* 0x000000070e367211 */ /* 0x000fe400078ec0ff */
[----:B------:R-:W0:Y:S02]  /*a830*/  LDC.64 R26, c[0x0][0x3c0] ;  /* 0x0000f000ff1a7b82 */ /* 0x000e240000000a00 */
[----:B------:R-:W-:-:S04]  /*a840*/  IADD3 R31, PT, PT, R54, UR7, RZ ;  /* 0x00000007361f7c10 */ /* 0x000fc8000fffe0ff */
[----:B------:R-:W-:Y:S02]  /*a850*/  LEA R28, R4, R31, 0x1 ;  /* 0x0000001f041c7211 */ /* 0x000fe400078e08ff */
[C---:B-----5:R-:W-:Y:S01]  /*a860*/  VIMNMX R16, PT, PT, R30.reuse, UR45, PT ;  /* 0x0000002d1e107c48 */ /* 0x060fe2000bfe0100 */
[C-C-:B------:R-:W-:Y:S02]  /*a870*/  IMAD R25, R30.reuse, UR48, R19.reuse ;  /* 0x000000301e197c24 */ /* 0x140fe4000f8e0213 */
[----:B------:R-:W-:Y:S01]  /*a880*/  IMAD R7, R30, UR6, R19 ;  /* 0x000000061e077c24 */ /* 0x000fe2000f8e0213 */
[----:B------:R-:W-:Y:S01]  /*a890*/  ISETP.GE.AND P0, PT, R37, R16, PT ;  /* 0x000000102500720c */ /* 0x000fe20003f06270 */
[----:B0-----:R-:W-:-:S04]  /*a8a0*/  IMAD.WIDE R24, R25, 0x2, R26 ;  /* 0x0000000219187825 */ /* 0x001fc800078e021a */
[----:B------:R-:W-:-:S08]  /*a8b0*/  IMAD.WIDE R26, R7, 0x2, R26 ;  /* 0x00000002071a7825 */ /* 0x000fd000078e021a */
[----:B------:R-:W-:Y:S05]  /*a8c0*/  @P0 BRA `(.L_x_349) ;  /* 0x0000000800d40947 */ /* 0x000fea0003800000 */
[----:B------:R-:W0:Y:S01]  /*a8d0*/  LDCU UR5, c[0x0][0x3f8] ;  /* 0x00007f00ff0577ac */ /* 0x000e220008000800 */
[----:B------:R-:W-:Y:S01]  /*a8e0*/  IADD3 R35, PT, PT, R37, 0x4, RZ ;  /* 0x0000000425237810 */ /* 0x000fe20007ffe0ff */
[----:B------:R-:W5:Y:S01]  /*a8f0*/  LDC.64 R6, c[0x0][0x458] ;  /* 0x00011600ff067b82 */ /* 0x000f620000000a00 */
[----:B------:R-:W-:Y:S01]  /*a900*/  BSSY.RECONVERGENT B2, `(.L_x_350) ;  /* 0x0000047000027945 */ /* 0x000fe20003800200 */
[----:B------:R-:W-:Y:S01]  /*a910*/  HFMA2 R5, -RZ, RZ, 0, 0 ;  /* 0x00000000ff057431 */ /* 0x000fe200000001ff */
[----:B------:R-:W-:Y:S02]  /*a920*/  VIMNMX R3, PT, PT, R16, R35, !PT ;  /* 0x0000002310037248 */ /* 0x000fe40007fe0100 */
[----:B------:R-:W-:Y:S02]  /*a930*/  CS2R R8, SRZ ;  /* 0x0000000000087805 */ /* 0x000fe4000001ff00 */
[----:B---3--:R-:W-:Y:S01]  /*a940*/  MOV R11, R37 ;  /* 0x00000025000b7202 */ /* 0x008fe20000000f00 */
[----:B------:R-:W-:Y:S01]  /*a950*/  IMAD.MOV.U32 R10, RZ, RZ, RZ ;  /* 0x000000ffff0a7224 */ /* 0x000fe200078e00ff */
[----:B------:R-:W-:Y:S01]  /*a960*/  MOV R13, RZ ;  /* 0x000000ff000d7202 */ /* 0x000fe20000000f00 */
[----:B0-----:R-:W-:-:S02]  /*a970*/  UIMAD UR4, UR38, UR5, UR46 ;  /* 0x00000005260472a4 */ /* 0x001fc4000f8e022e */
[----:B------:R-:W-:-:S04]  /*a980*/  IMAD R14, R30, UR5, RZ ;  /* 0x000000051e0e7c24 */ /* 0x000fc8000f8e02ff */
[----:B------:R-:W-:Y:S02]  /*a990*/  IMAD R30, R14, 0xe0, RZ ;  /* 0x000000e00e1e7824 */ /* 0x000fe400078e02ff */
[----:B------:R-:W-:Y:S01]  /*a9a0*/  IMAD.U32 R0, RZ, RZ, UR4 ;  /* 0x00000004ff007e24 */ /* 0x000fe2000f8e00ff */
[----:B------:R-:W-:-:S03]  /*a9b0*/  ULOP3.LUT UR4, URZ, UR10, URZ, 0x33, !UPT ;  /* 0x0000000aff047292 */ /* 0x000fc6000f8e33ff */
[----:B------:R-:W-:Y:S02]  /*a9c0*/  IMAD R33, R0, 0xe0, R19 ;  /* 0x000000e000217824 */ /* 0x000fe400078e0213 */
[----:B------:R-:W-:Y:S01]  /*a9d0*/  IMAD.MOV.U32 R0, RZ, RZ, RZ ;  /* 0x000000ffff007224 */ /* 0x000fe200078e00ff */
[----:B------:R-:W-:Y:S01]  /*a9e0*/  IADD3 R34, PT, PT, -R4, UR4, R3 ;  /* 0x0000000404227c10 */ /* 0x000fe2000fffe103 */
[----:B-----5:R-:W-:-:S03]  /*a9f0*/  IMAD.WIDE R32, R33, 0x2, R6 ;  /* 0x0000000221207825 */ /* 0x020fc600078e0206 */
[----:B------:R-:W-:Y:S01]  /*aa00*/  LOP3.LUT P0, RZ, R34, 0x4, RZ, 0xc0, !PT ;  /* 0x0000000422ff7812 */ /* 0x000fe2000780c0ff */
[----:B------:R-:W-:Y:S02]  /*aa10*/  IMAD.MOV.U32 R6, RZ, RZ, RZ ;  /* 0x000000ffff067224 */ /* 0x000fe400078e00ff */
[----:B------:R-:W-:-:S10]  /*aa20*/  IMAD.MOV.U32 R3, RZ, RZ, RZ ;  /* 0x000000ffff037224 */ /* 0x000fd400078e00ff */
[----:B------:R-:W-:Y:S05]  /*aa30*/  @P0 BRA `(.L_x_351) ;  /* 0x0000000000cc0947 */ /* 0x000fea0003800000 */
[----:B------:R-:W0:Y:S01]  /*aa40*/  LDCU.64 UR4, c[0x0][0x3c8] ;  /* 0x00007900ff0477ac */ /* 0x000e220008000a00 */
[----:B------:R-:W-:-:S04]  /*aa50*/  IADD3 R0, P0, PT, R37, UR47, RZ ;  /* 0x0000002f25007c10 */ /* 0x000fc8000ff1e0ff */
        /* <DEDUP_REMOVED lines=16> */
[----:B------:R-:W2:Y:S01]  /*ab60*/  @P0 LDG.E.128 R44, desc[UR36][R32.64] ;  /* 0x00000024202c0981 */ /* 0x000ea2000c1e1d00 */
[----:B------:R-:W-:Y:S01]  /*ab70*/  PLOP3.LUT P0, PT, PT, PT, UP0, 0x80, 0x8 ;  /* 0x000000000008781c */ /* 0x000fe20003f0f008 */
[----:B---3--:R-:W-:Y:S01]  /*ab80*/  IMAD R7, R37, 0xe0, RZ ;  /* 0x000000e025077824 */ /* 0x008fe200078e02ff */
        /* <DEDUP_REMOVED lines=8> */
[----:B--2---:R-:W-:Y:S02]  /*ac10*/  @P0 HMUL2 R40, R40, R44 ;  /* 0x0000002c28280232 */ /* 0x004fe40000000000 */
[----:B------:R-:W-:-:S02]  /*ac20*/  @P1 HFMA2 R41, R41, R45, -RZ ;  /* 0x0000002d29291231 */ /* 0x000fc400001000ff */
[----:B------:R-:W-:Y:S02]  /*ac30*/  @P2 HMUL2 R42, R42, R46 ;  /* 0x0000002e2a2a2232 */ /* 0x000fe40000000000 */
[----:B------:R-:W-:-:S05]  /*ac40*/  @P3 HFMA2 R43, R43, R47, -RZ ;  /* 0x0000002f2b2b3231 */ /* 0x000fca00001000ff */
[----:B------:R0:W-:Y:S02]  /*ac50*/  STG.E.128 desc[UR36][R6.64], R40 ;  /* 0x0000002806007986 */ /* 0x0001e4000c101d24 */
.L_x_352:
[--C-:B-----5:R-:W-:Y:S02]  /*ac60*/  HADD2.F32 R39, -RZ, R40.reuse.H0_H0 ;  /* 0x20000028ff277230 */ /* 0x120fe40000004100 */
[----:B------:R-:W-:Y:S02]  /*ac70*/  HADD2.F32 R3, -RZ, R40.H1_H1 ;  /* 0x30000028ff037230 */ /* 0x000fe40000004100 */
[--C-:B------:R-:W-:Y:S02]  /*ac80*/  HADD2.F32 R5, -RZ, R41.reuse.H0_H0 ;  /* 0x20000029ff057230 */ /* 0x100fe40000004100 */
[C---:B0--3--:R-:W-:Y:S01]  /*ac90*/  FFMA.FTZ R6, R0.reuse, R39, RZ ;  /* 0x0000002700067223 */ /* 0x049fe200000100ff */
        /* <DEDUP_REMOVED lines=13> */
.L_x_351:
[----:B-1--4-:R-:W-:Y:S05]  /*ad70*/  BSYNC.RECONVERGENT B2 ;  /* 0x0000000000027941 */ /* 0x012fea0003800200 */
.L_x_350:
        /* <DEDUP_REMOVED lines=8> */
.L_x_356:
[----:B------:R-:W-:Y:S02]  /*ae00*/  IADD3 R7, P1, PT, R11, UR47, RZ ;  /* 0x0000002f0b077c10 */ /* 0x000fe4000ff3e0ff */
        /* <DEDUP_REMOVED lines=28> */
.L_x_354:
[----:B------:R-:W-:Y:S05]  /*afd0*/  BSYNC.RECONVERGENT B2 ;  /* 0x0000000000027941 */ /* 0x000fea0003800200 */
.L_x_353:
        /* <DEDUP_REMOVED lines=45> */
.L_x_355:
[----:B------:R1:W3:Y:S01]  /*b2b0*/  LDS.U16 R0, [R36] ;  /* 0x0000000024007984 */ /* 0x0002e20000000400 */
[----:B------:R-:W-:Y:S01]  /*b2c0*/  VIADD R11, R11, 0x8 ;  /* 0x000000080b0b7836 */ /* 0x000fe20000000000 */
[----:B------:R-:W-:Y:S01]  /*b2d0*/  IADD3 R39, PT, PT, R39, 0x700, RZ ;  /* 0x0000070027277810 */ /* 0x000fe20007ffe0ff */
[--C-:B-----5:R-:W-:Y:S02]  /*b2e0*/  HADD2.F32 R3, -RZ, R48.reuse.H0_H0 ;  /* 0x20000030ff037230 */ /* 0x120fe40000004100 */
[----:B------:R-:W-:Y:S01]  /*b2f0*/  HADD2.F32 R5, -RZ, R48.H1_H1 ;  /* 0x30000030ff057230 */ /* 0x000fe20000004100 */
[----:B------:R-:W-:Y:S01]  /*b300*/  ISETP.GE.AND P1, PT, R11, R16, PT ;  /* 0x000000100b00720c */ /* 0x000fe20003f26270 */
[--C-:B0-----:R-:W-:Y:S02]  /*b310*/  HADD2.F32 R7, -RZ, R49.reuse.H0_H0 ;  /* 0x20000031ff077230 */ /* 0x101fe40000004100 */
[----:B------:R-:W-:Y:S02]  /*b320*/  HADD2.F32 R13, -RZ, R50.H1_H1 ;  /* 0x30000032ff0d7230 */ /* 0x000fe40000004100 */
[----:B------:R-:W-:-:S02]  /*b330*/  HADD2.F32 R49, -RZ, R49.H1_H1 ;  /* 0x30000031ff317230 */ /* 0x000fc40000004100 */
        /* <DEDUP_REMOVED lines=14> */
.L_x_349:
[----:B-1--4-:R-:W-:Y:S05]  /*b420*/  BSYNC.RECONVERGENT B1 ;  /* 0x0000000000017941 */ /* 0x012fea0003800200 */
.L_x_348:
        /* <DEDUP_REMOVED lines=9> */
[----:B------:R-:W4:Y:S01]  /*b4c0*/  LDC.64 R14, c[0x0][0x458] ;  /* 0x00011600ff0e7b82 */ /* 0x000f220000000a00 */
[----:B------:R-:W-:-:S04]  /*b4d0*/  IADD3 R7, PT, PT, -R4, UR11, R7 ;  /* 0x0000000b04077c10 */ /* 0x000fc8000fffe107 */
[----:B------:R-:W-:Y:S01]  /*b4e0*/  LOP3.LUT P0, RZ, R7, 0x4, RZ, 0xc0, !PT ;  /* 0x0000000407ff7812 */ /* 0x000fe2000780c0ff */
[----:B0-----:R-:W-:-:S06]  /*b4f0*/  UIMAD UR5, UR38, UR4, UR46 ;  /* 0x00000004260572a4 */ /* 0x001fcc000f8e022e */
[----:B------:R-:W-:Y:S02]  /*b500*/  IMAD.U32 R16, RZ, RZ, UR5 ;  /* 0x00000005ff107e24 */ /* 0x000fe4000f8e00ff */
[----:B-1----:R-:W-:Y:S02]  /*b510*/  IMAD R44, R30, UR4, RZ ;  /* 0x000000041e2c7c24 */ /* 0x002fe4000f8e02ff */
[----:B---3--:R-:W-:-:S04]  /*b520*/  IMAD R11, R16, 0xe0, R19 ;  /* 0x000000e0100b7824 */ /* 0x008fc800078e0213 */
[----:B----4-:R-:W-:Y:S01]  /*b530*/  IMAD.WIDE R14, R11, 0x2, R14 ;  /* 0x000000020b0e7825 */ /* 0x010fe200078e020e */
        /* <DEDUP_REMOVED lines=28> */
[----:B------:R-:W-:-:S05]  /*b700*/  IADD3 R16, P0, PT, R11, UR47, RZ ;  /* 0x0000002f0b107c10 */ /* 0x000fca000ff1e0ff */
        /* <DEDUP_REMOVED lines=32> */
.L_x_362:
[----:B------:R-:W-:Y:S05]  /*b910*/  BSYNC.RECONVERGENT B3 ;  /* 0x0000000000037941 */ /* 0x000fea0003800200 */
.L_x_361:
        /* <DEDUP_REMOVED lines=17> */
.L_x_360:
[----:B------:R-:W-:Y:S05]  /*ba30*/  BSYNC.RECONVERGENT B2 ;  /* 0x0000000000027941 */ /* 0x000fea0003800200 */
.L_x_359:
[----:B------:R-:W-:-:S13]  /*ba40*/  ISETP.GE.U32.AND P0, PT, R7, 0x4, PT ;  /* 0x000000040700780c */ /* 0x000fda0003f06070 */
[----:B------:R-:W-:Y:S05]  /*ba50*/  @!P0 BRA `(.L_x_358) ;  /* 0x0000000800948947 */ /* 0x000fea0003800000 */
[----:B------:R-:W-:Y:S01]  /*ba60*/  LEA R7, R11, UR7, 0x1 ;  /* 0x000000070b077c11 */ /* 0x000fe2000f8e08ff */
[----:B------:R-:W-:-:S04]  /*ba70*/  IMAD.U32 R16, RZ, RZ, UR10 ;  /* 0x0000000aff107e24 */ /* 0x000fc8000f8e00ff */
[----:B------:R-:W-:Y:S01]  /*ba80*/  IMAD R7, R16, -0x2, R7 ;  /* 0xfffffffe10077824 */ /* 0x000fe200078e0207 */
[C---:B------:R-:W-:Y:S01]  /*ba90*/  IADD3 R16, PT, PT, R11.reuse, 0x4, RZ ;  /* 0x000000040b107810 */ /* 0x040fe20007ffe0ff */
[----:B------:R-:W-:-:S03]  /*baa0*/  IMAD R11, R11, 0xe0, RZ ;  /* 0x000000e00b0b7824 */ /* 0x000fc600078e02ff */
[----:B------:R-:W-:-:S07]  /*bab0*/  IADD3 R7, PT, PT, R7, 0x8, R54 ;  /* 0x0000000807077810 */ /* 0x000fce0007ffe036 */
.L_x_369:
        /* <DEDUP_REMOVED lines=9> */
[----:B------:R-:W-:Y:S02]  /*bb50*/  ISETP.GE.AND P1, PT, R34, RZ, PT ;  /* 0x000000ff2200720c */ /* 0x000fe40003f26270 */
[----:B------:R-:W-:-:S05]  /*bb60*/  ISETP.NE.AND P2, PT, R47, RZ, PT ;  /* 0x000000ff2f00720c */ /* 0x000fca0003f45270 */
[----:B-1----:R-:W1:Y:S02]  /*bb70*/  MUFU.RCP R36, R36 ;  /* 0x0000002400247308 */ /* 0x002e640000001000 */
[----:B-1----:R-:W-:-:S06]  /*bb80*/  IADD3 R32, PT, PT, R36, 0xffffffe, RZ ;  /* 0x0ffffffe24207810 */ /* 0x002fcc0007ffe0ff */
[----:B------:R1:W3:Y:S02]  /*bb90*/  F2I.FTZ.U32.TRUNC.NTZ R33, R32 ;  /* 0x0000002000217305 */ /* 0x0002e4000021f000 */
[----:B-1----:R-:W-:Y:S02]  /*bba0*/  HFMA2 R32, -RZ, RZ, 0, 0 ;  /* 0x00000000ff207431 */ /* 0x002fe400000001ff */
[----:B---3--:R-:W-:-:S04]  /*bbb0*/  IMAD.MOV R28, RZ, RZ, -R33 ;  /* 0x000000ffff1c7224 */ /* 0x008fc800078e0a21 */
        /* <DEDUP_REMOVED lines=13> */
[C---:B0-----:R-:W-:Y:S01]  /*bc90*/  LEA R34, P0, R30.reuse, UR4, 0x2 ;  /* 0x000000041e227c11 */ /* 0x041fe2000f8010ff */
[----:B------:R-:W0:Y:S03]  /*bca0*/  LDCU UR4, c[0x0][0x40c] ;  /* 0x00008180ff0477ac */ /* 0x000e260008000800 */
[----:B------:R-:W-:-:S06]  /*bcb0*/  LEA.HI.X R35, R30, UR5, R33, 0x2, P0 ;  /* 0x000000051e237c11 */ /* 0x000fcc00080f1421 */
[----:B------:R-:W3:Y:S02]  /*bcc0*/  LDG.E R35, desc[UR36][R34.64] ;  /* 0x0000002422237981 */ /* 0x000ee4000c1e1900 */
[----:B---3--:R-:W-:-:S04]  /*bcd0*/  IMAD R28, R44, R35, R28 ;  /* 0x000000232c1c7224 */ /* 0x008fc800078e021c */
[----:B------:R-:W-:Y:S02]  /*bce0*/  IMAD R33, R28, 0xe0, RZ ;  /* 0x000000e01c217824 */ /* 0x000fe400078e02ff */
[----:B------:R-:W1:Y:S02]  /*bcf0*/  LDS.U16 R28, [R7+-0x8] ;  /* 0xfffff800071c7984 */ /* 0x000e640000000400 */
[----:B------:R-:W-:-:S05]  /*bd00*/  IMAD.WIDE R32, R33, 0x2, R26 ;  /* 0x0000000221207825 */ /* 0x000fca00078e021a */
[----:B------:R3:W5:Y:S01]  /*bd10*/  LDG.E.128 R36, desc[UR36][R32.64] ;  /* 0x0000002420247981 */ /* 0x000762000c1e1d00 */
[----:B0-----:R-:W-:Y:S01]  /*bd20*/  UISETP.NE.AND UP0, UPT, UR4, URZ, UPT ;  /* 0x000000ff0400728c */ /* 0x001fe2000bf05270 */
[----:B-1----:R-:W-:-:S08]  /*bd30*/  HADD2.F32 R45, -RZ, R28.H0_H0 ;  /* 0x2000001cff2d7230 */ /* 0x002fd00000004100 */
[----:B---3--:R-:W-:Y:S05]  /*bd40*/  BRA.U UP0, `(.L_x_365) ;  /* 0x00000001004c7547 */ /* 0x008fea000b800000 */
        /* <DEDUP_REMOVED lines=19> */
.L_x_365:
        /* <DEDUP_REMOVED lines=16> */
.L_x_364:
[----:B------:R-:W-:Y:S05]  /*bf80*/  BSYNC.RECONVERGENT B2 ;  /* 0x0000000000027941 */ /* 0x000fea0003800200 */
.L_x_363:
[----:B------:R-:W-:Y:S01]  /*bf90*/  ISETP.GE.AND P0, PT, R16, R47, PT ;  /* 0x0000002f1000720c */ /* 0x000fe20003f06270 */
[----:B------:R-:W-:-:S12]  /*bfa0*/  BSSY.RECONVERGENT B2, `(.L_x_366) ;  /* 0x000004a000027945 */ /* 0x000fd80003800200 */
        /* <DEDUP_REMOVED lines=10> */
[----:B-1----:R-:W-:Y:S01]  /*c050*/  MOV R32, RZ ;  /* 0x000000ff00207202 */ /* 0x002fe20000000f00 */
        /* <DEDUP_REMOVED lines=20> */
[----:B------:R-:W1:Y:S02]  /*c1a0*/  LDS.U16 R28, [R7] ;  /* 0x00000000071c7984 */ /* 0x000e640000000400 */
        /* <DEDUP_REMOVED lines=25> */
.L_x_368:
        /* <DEDUP_REMOVED lines=16> */
.L_x_367:
[----:B------:R-:W-:Y:S05]  /*c440*/  BSYNC.RECONVERGENT B2 ;  /* 0x0000000000027941 */ /* 0x000fea0003800200 */
.L_x_366:
[C---:B------:R-:W-:Y:S01]  /*c450*/  VIADD R28, R16.reuse, 0x4 ;  /* 0x00000004101c7836 */ /* 0x040fe20000000000 */
[----:B------:R-:W-:Y:S01]  /*c460*/  IADD3 R16, PT, PT, R16, 0x8, RZ ;  /* 0x0000000810107810 */ /* 0x000fe20007ffe0ff */
[----:B------:R-:W-:Y:S01]  /*c470*/  VIADD R11, R11, 0x700 ;  /* 0x000007000b0b7836 */ /* 0x000fe20000000000 */
[----:B------:R-:W-:Y:S02]  /*c480*/  IADD3 R7, PT, PT, R7, 0x10, RZ ;  /* 0x0000001007077810 */ /* 0x000fe40007ffe0ff */
[----:B------:R-:W-:-:S13]  /*c490*/  ISETP.GE.AND P0, PT, R28, UR45, PT ;  /* 0x0000002d1c007c0c */ /* 0x000fda000bf06270 */
[----:B------:R-:W-:Y:S05]  /*c4a0*/  @!P0 BRA `(.L_x_369) ;  /* 0xfffffff400848947 */ /* 0x000fea000383ffff */
.L_x_358:
[----:B------:R-:W-:Y:S05]  /*c4b0*/  BSYNC.RECONVERGENT B1 ;  /* 0x0000000000017941 */ /* 0x000fea0003800200 */
.L_x_357:
[----:B------:R-:W-:-:S13]  /*c4c0*/  ISETP.NE.AND P0, PT, R4, R29, PT ;  /* 0x0000001d0400720c */ /* 0x000fda0003f05270 */
        /* <DEDUP_REMOVED lines=10> */
[----:B------:R-:W4:Y:S01]  /*c570*/  LDS.U16 R31, [R31+-0x2] ;  /* 0xfffffe001f1f7984 */ /* 0x000f220000000400 */
[----:B-1----:R-:W-:Y:S01]  /*c580*/  UISETP.NE.AND UP0, UPT, UR4, URZ, UPT ;  /* 0x000000ff0400728c */ /* 0x002fe2000bf05270 */
[----:B----4-:R-:W-:-:S08]  /*c590*/  HADD2.F32 R7, -RZ, R31.H0_H0 ;  /* 0x2000001fff077230 */ /* 0x010fd00000004100 */
        /* <DEDUP_REMOVED lines=11> */
[----:B---3--:R-:W-:-:S04]  /*c650*/  @P0 IMAD R11, R12, 0xe0, R19 ;  /* 0x000000e00c0b0824 */ /* 0x008fc800078e0213 */
        /* <DEDUP_REMOVED lines=14> */
.L_x_370:
[--C-:B---3-5:R-:W-:Y:S02]  /*c740*/  HADD2.F32 R11, -RZ, R32.reuse.H0_H0 ;  /* 0x20000020ff0b7230 */ /* 0x128fe40000004100 */
        /* <DEDUP_REMOVED lines=15> */
.L_x_347:
[----:B-1--4-:R-:W-:Y:S05]  /*c840*/  BSYNC.RECONVERGENT B0 ;  /* 0x0000000000007941 */ /* 0x012fea0003800200 */
.L_x_346:
[----:B------:R-:W-:Y:S01]  /*c850*/  BAR.SYNC.DEFER_BLOCKING 0x0 ;  /* 0x0000000000007b1d */ /* 0x000fe20000010000 */
[----:B------:R-:W-:-:S13]  /*c860*/  ISETP.GT.U32.AND P0, PT, R19, 0xdf, PT ;  /* 0x000000df1300780c */ /* 0x000fda0003f04070 */
[----:B------:R-:W-:Y:S05]  /*c870*/  @P0 EXIT ;  /* 0x000000000000094d */ /* 0x000fea0003800000 */
[----:B------:R-:W1:Y:S01]  /*c880*/  S2UR UR5, SR_CgaCtaId ;  /* 0x00000000000579c3 */ /* 0x000e620000008800 */
[----:B------:R-:W-:Y:S01]  /*c890*/  LOP3.LUT R7, R2, 0x3c0, RZ, 0xc0, !PT ;  /* 0x000003c002077812 */ /* 0x000fe200078ec0ff */
[----:B------:R-:W-:Y:S01]  /*c8a0*/  UMOV UR4, 0x400 ;  /* 0x0000040000047882 */ /* 0x000fe20000000000 */
[----:B------:R-:W-:Y:S01]  /*c8b0*/  IMAD R4, R4, 0xe0, R19 ;  /* 0x000000e004047824 */ /* 0x000fe200078e0213 */
[----:B------:R-:W-:Y:S01]  /*c8c0*/  UIADD3 UR4, UPT, UPT, UR4, 0x420, URZ ;  /* 0x0000042004047890 */ /* 0x000fe2000fffe0ff */
[----:B------:R-:W-:Y:S01]  /*c8d0*/  ISETP.NE.AND P0, PT, R7, 0x40, PT ;  /* 0x000000400700780c */ /* 0x000fe20003f05270 */
[----:B------:R-:W-:Y:S01]  /*c8e0*/  BSSY.RECONVERGENT B0, `(.L_x_371) ;  /* 0x000000d000007945 */ /* 0x000fe20003800200 */
[C---:B---3--:R-:W-:Y:S02]  /*c8f0*/  LOP3.LUT R11, R2.reuse, 0x3e0, RZ, 0xc0, !PT ;  /* 0x000003e0020b7812 */ /* 0x048fe400078ec0ff */
[C---:B------:R-:W-:Y:S02]  /*c900*/  ISETP.GT.U32.AND P1, PT, R2.reuse, 0x3f, PT ;  /* 0x0000003f0200780c */ /* 0x040fe40003f24070 */
[----:B------:R-:W-:-:S02]  /*c910*/  ISETP.GT.U32.AND P3, PT, R2, 0x1f, PT ;  /* 0x0000001f0200780c */ /* 0x000fc40003f64070 */
[----:B------:R-:W-:Y:S01]  /*c920*/  ISETP.NE.AND P2, PT, R11, 0x20, PT ;  /* 0x000000200b00780c */ /* 0x000fe20003f45270 */
[----:B-1----:R-:W-:-:S06]  /*c930*/  ULEA UR4, UR5, UR4, 0x18 ;  /* 0x0000000405047291 */ /* 0x002fcc000f8ec0ff */
[----:B------:R-:W-:Y:S01]  /*c940*/  LEA R4, R4, UR4, 0x1 ;  /* 0x0000000404047c11 */ /* 0x000fe2000f8e08ff */
[----:B------:R-:W-:Y:S06]  /*c950*/  @P0 BRA `(.L_x_372) ;  /* 0x0000000000140947 */ /* 0x000fec0003800000 */
[----:B0-----:R-:W-:Y:S02]  /*c960*/  F2FP.F16.F32.PACK_AB R20, R3, R6 ;  /* 0x000000060314723e */ /* 0x001fe400000000ff */
[----:B------:R-:W-:Y:S02]  /*c970*/  F2FP.F16.F32.PACK_AB R21, R8, R5 ;  /* 0x000000050815723e */ /* 0x000fe400000000ff */
[----:B------:R-:W-:Y:S02]  /*c980*/  F2FP.F16.F32.PACK_AB R22, R10, R9 ;  /* 0x000000090a16723e */ /* 0x000fe400000000ff */
[----:B------:R-:W-:-:S05]  /*c990*/  F2FP.F16.F32.PACK_AB R23, R0, R13 ;  /* 0x0000000d0017723e */ /* 0x000fca00000000ff */
[----:B------:R1:W-:Y:S02]  /*c9a0*/  STS.128 [R4+-0x380], R20 ;  /* 0xfffc801404007388 */ /* 0x0003e40000000c00 */
.L_x_372:
[----:B------:R-:W-:Y:S05]  /*c9b0*/  BSYNC.RECONVERGENT B0 ;  /* 0x0000000000007941 */ /* 0x000fea0003800200 */
.L_x_371:
[----:B------:R-:W-:Y:S06]  /*c9c0*/  BAR.SYNC.DEFER_BLOCKING 0x0 ;  /* 0x0000000000007b1d */ /* 0x000fec0000010000 */
[----:B------:R-:W-:Y:S04]  /*c9d0*/  BSSY.RECONVERGENT B0, `(.L_x_373) ;  /* 0x0000013000007945 */ /* 0x000fe80003800200 */
[----:B------:R-:W-:Y:S05]  /*c9e0*/  @P1 BRA `(.L_x_374) ;  /* 0x0000000000441947 */ /* 0x000fea0003800000 */
[----:B01----:R-:W0:Y:S02]  /*c9f0*/  LDS.128 R20, [R4] ;  /* 0x0000000004147984 */ /* 0x003e240000000c00 */
        /* <DEDUP_REMOVED lines=16> */
.L_x_374:
[----:B------:R-:W-:Y:S05]  /*cb00*/  BSYNC.RECONVERGENT B0 ;  /* 0x0000000000007941 */ /* 0x000fea0003800200 */
.L_x_373:
[----:B------:R-:W-:Y:S06]  /*cb10*/  BAR.SYNC.DEFER_BLOCKING 0x0 ;  /* 0x0000000000007b1d */ /* 0x000fec0000010000 */
[----:B------:R-:W-:Y:S04]  /*cb20*/  BSSY.RECONVERGENT B0, `(.L_x_375) ;  /* 0x0000007000007945 */ /* 0x000fe80003800200 */
[----:B------:R-:W-:Y:S05]  /*cb30*/  @P2 BRA `(.L_x_376) ;  /* 0x0000000000142947 */ /* 0x000fea0003800000 */
[----:B01----:R-:W-:Y:S02]  /*cb40*/  F2FP.F16.F32.PACK_AB R20, R3, R6 ;  /* 0x000000060314723e */ /* 0x003fe400000000ff */
[----:B------:R-:W-:Y:S02]  /*cb50*/  F2FP.F16.F32.PACK_AB R21, R8, R5 ;  /* 0x000000050815723e */ /* 0x000fe400000000ff */
[----:B------:R-:W-:Y:S02]  /*cb60*/  F2FP.F16.F32.PACK_AB R22, R10, R9 ;  /* 0x000000090a16723e */ /* 0x000fe400000000ff */
[----:B------:R-:W-:-:S05]  /*cb70*/  F2FP.F16.F32.PACK_AB R23, R0, R13 ;  /* 0x0000000d0017723e */ /* 0x000fca00000000ff */
[----:B------:R3:W-:Y:S02]  /*cb80*/  STS.128 [R4+-0x1c0], R20 ;  /* 0xfffe401404007388 */ /* 0x0007e40000000c00 */
.L_x_376:
[----:B------:R-:W-:Y:S05]  /*cb90*/  BSYNC.RECONVERGENT B0 ;  /* 0x0000000000007941 */ /* 0x000fea0003800200 */
.L_x_375:
[----:B------:R-:W-:Y:S06]  /*cba0*/  BAR.SYNC.DEFER_BLOCKING 0x0 ;  /* 0x0000000000007b1d */ /* 0x000fec0000010000 */
[----:B------:R-:W-:Y:S04]  /*cbb0*/  BSSY.RECONVERGENT B0, `(.L_x_377) ;  /* 0x0000013000007945 */ /* 0x000fe80003800200 */
[----:B------:R-:W-:Y:S05]  /*cbc0*/  @P3 BRA `(.L_x_378) ;  /* 0x0000000000443947 */ /* 0x000fea0003800000 */
[----:B01-3--:R-:W0:Y:S02]  /*cbd0*/  LDS.128 R20, [R4] ;  /* 0x0000000004147984 */ /* 0x00be240000000c00 */
        /* <DEDUP_REMOVED lines=16> */
.L_x_378:
[----:B------:R-:W-:Y:S05]  /*cce0*/  BSYNC.RECONVERGENT B0 ;  /* 0x0000000000007941 */ /* 0x000fea0003800200 */
.L_x_377:
[----:B------:R-:W-:Y:S06]  /*ccf0*/  BAR.SYNC.DEFER_BLOCKING 0x0 ;  /* 0x0000000000007b1d */ /* 0x000fec0000010000 */
[----:B------:R-:W-:Y:S05]  /*cd00*/  @P3 EXIT ;  /* 0x000000000000394d */ /* 0x000fea0003800000 */
[----:B------:R-:W4:Y:S02]  /*cd10*/  LDCU UR4, c[0x0][0x478] ;  /* 0x00008f00ff0477ac */ /* 0x000f240008000800 */
[----:B----4-:R-:W-:-:S09]  /*cd20*/  UISETP.NE.AND UP0, UPT, UR4, 0x2, UPT ;  /* 0x000000020400788c */ /* 0x010fd2000bf05270 */
[----:B------:R-:W-:Y:S05]  /*cd30*/  BRA.U UP0, `(.L_x_379) ;  /* 0x0000000100e07547 */ /* 0x000fea000b800000 */
[----:B------:R-:W4:Y:S01]  /*cd40*/  LDC.64 R14, c[0x0][0x470] ;  /* 0x00011c00ff0e7b82 */ /* 0x000f220000000a00 */
[----:B------:R-:W5:Y:S01]  /*cd50*/  LDCU.64 UR4, c[0x0][0x380] ;  /* 0x00007000ff0477ac */ /* 0x000f620008000a00 */
[----:B----4-:R-:W4:Y:S01]  /*cd60*/  LDG.E R14, desc[UR36][R14.64] ;  /* 0x000000240e0e7981 */ /* 0x010f22000c1e1900 */
[----:B------:R-:W-:Y:S01]  /*cd70*/  IADD3 R19, PT, PT, R19, UR48, RZ ;  /* 0x0000003013137c10 */ /* 0x000fe2000fffe0ff */
[C---:B----4-:R-:W-:Y:S01]  /*cd80*/  FMUL.FTZ R13, R14.reuse, R13 ;  /* 0x0000000d0e0d7220 */ /* 0x050fe20000410000 */
[C---:B------:R-:W-:Y:S01]  /*cd90*/  FMUL.FTZ R10, R14.reuse, R10 ;  /* 0x0000000a0e0a7220 */ /* 0x040fe20000410000 */
[C---:B------:R-:W-:Y:S01]  /*cda0*/  FMUL.FTZ R0, R14.reuse, R0 ;  /* 0x000000000e007220 */ /* 0x040fe20000410000 */
[C---:B------:R-:W-:Y:S01]  /*cdb0*/  FMUL.FTZ R3, R14.reuse, R3 ;  /* 0x000000030e037220 */ /* 0x040fe20000410000 */
[C---:B------:R-:W-:Y:S01]  /*cdc0*/  FMUL.FTZ R5, R14.reuse, R5 ;  /* 0x000000050e057220 */ /* 0x040fe20000410000 */
[C---:B------:R-:W-:Y:S01]  /*cdd0*/  FMUL.FTZ R8, R14.reuse, R8 ;  /* 0x000000080e087220 */ /* 0x040fe20000410000 */
[----:B------:R-:W4:Y:S01]  /*cde0*/  F2I.S8.NTZ R13, R13 ;  /* 0x0000000d000d7305 */ /* 0x000f220000202100 */
[C---:B------:R-:W-:Y:S01]  /*cdf0*/  FMUL.FTZ R9, R14.reuse, R9 ;  /* 0x000000090e097220 */ /* 0x040fe20000410000 */
[----:B------:R-:W-:-:S06]  /*ce00*/  FMUL.FTZ R6, R14, R6 ;  /* 0x000000060e067220 */ /* 0x000fcc0000410000 */
[----:B------:R-:W0:Y:S01]  /*ce10*/  F2I.S8.NTZ R10, R10 ;  /* 0x0000000a000a7305 */ /* 0x000e220000202100 */
[----:B----4-:R-:W-:-:S07]  /*ce20*/  PRMT R2, R13, 0x8880, RZ ;  /* 0x000088800d027816 */ /* 0x010fce00000000ff */
[----:B------:R-:W4:Y:S01]  /*ce30*/  F2I.S8.NTZ R0, R0 ;  /* 0x0000000000007305 */ /* 0x000f220000202100 */
[----:B------:R-:W-:Y:S02]  /*ce40*/  PRMT R2, R2, 0x7710, RZ ;  /* 0x0000771002027816 */ /* 0x000fe400000000ff */
[----:B0-----:R-:W-:-:S05]  /*ce50*/  PRMT R10, R10, 0x8880, RZ ;  /* 0x000088800a0a7816 */ /* 0x001fca00000000ff */
[----:B------:R-:W0:Y:S01]  /*ce60*/  F2I.S8.NTZ R3, R3 ;  /* 0x0000000300037305 */ /* 0x000e220000202100 */
[----:B-1-3--:R-:W-:-:S04]  /*ce70*/  SHF.L.U32 R4, R2, 0x10, RZ ;  /* 0x0000001002047819 */ /* 0x00afc800000006ff */
[----:B------:R-:W-:Y:S02]  /*ce80*/  LOP3.LUT R11, R4, 0xff0000, RZ, 0xc0, !PT ;  /* 0x00ff0000040b7812 */ /* 0x000fe400078ec0ff */
[----:B----4-:R-:W-:Y:S01]  /*ce90*/  PRMT R7, R0, 0x8880, RZ ;  /* 0x0000888000077816 */ /* 0x010fe200000000ff */
[----:B------:R-:W1:Y:S01]  /*cea0*/  F2I.S8.NTZ R5, R5 ;  /* 0x0000000500057305 */ /* 0x000e620000202100 */
[----:B------:R-:W-:Y:S02]  /*ceb0*/  PRMT R0, R10, 0x7710, RZ ;  /* 0x000077100a007816 */ /* 0x000fe400000000ff */
[----:B------:R-:W-:-:S03]  /*cec0*/  PRMT R2, R7, 0x7710, RZ ;  /* 0x0000771007027816 */ /* 0x000fc600000000ff */
[----:B------:R-:W-:Y:S01]  /*ced0*/  IMAD.SHL.U32 R0, R0, 0x100, RZ ;  /* 0x0000010000007824 */ /* 0x000fe200078e00ff */
[----:B------:R-:W-:Y:S01]  /*cee0*/  PRMT R11, R11, 0x4210, R2 ;  /* 0x000042100b0b7816 */ /* 0x000fe20000000002 */
[----:B------:R-:W3:Y:S03]  /*cef0*/  F2I.S8.NTZ R8, R8 ;  /* 0x0000000800087305 */ /* 0x000ee60000202100 */
[----:B------:R-:W-:Y:S02]  /*cf00*/  LOP3.LUT R11, R11, 0xff00, R0, 0xf8, !PT ;  /* 0x0000ff000b0b7812 */ /* 0x000fe400078ef800 */
[----:B0-----:R-:W-:Y:S02]  /*cf10*/  PRMT R0, R3, 0x8880, RZ ;  /* 0x0000888003007816 */ /* 0x001fe400000000ff */
[----:B-1----:R-:W-:Y:S01]  /*cf20*/  PRMT R2, R5, 0x8880, RZ ;  /* 0x0000888005027816 */ /* 0x002fe200000000ff */
[----:B------:R-:W0:Y:S01]  /*cf30*/  F2I.S8.NTZ R9, R9 ;  /* 0x0000000900097305 */ /* 0x000e220000202100 */
[----:B------:R-:W-:-:S02]  /*cf40*/  PRMT R0, R0, 0x7710, RZ ;  /* 0x0000771000007816 */ /* 0x000fc400000000ff */
[----:B------:R-:W-:Y:S02]  /*cf50*/  PRMT R2, R2, 0x7710, RZ ;  /* 0x0000771002027816 */ /* 0x000fe400000000ff */
[----:B------:R-:W-:Y:S02]  /*cf60*/  LOP3.LUT R7, R0, 0xff, RZ, 0xc0, !PT ;  /* 0x000000ff00077812 */ /* 0x000fe400078ec0ff */
[----:B---3--:R-:W-:Y:S01]  /*cf70*/  PRMT R8, R8, 0x8880, RZ ;  /* 0x0000888008087816 */ /* 0x008fe200000000ff */
[----:B------:R-:W1:Y:S01]  /*cf80*/  F2I.S8.NTZ R6, R6 ;  /* 0x0000000600067305 */ /* 0x000e620000202100 */
[----:B------:R-:W-:Y:S02]  /*cf90*/  LOP3.LUT R4, R2, 0xff, RZ, 0xc0, !PT ;  /* 0x000000ff02047812 */ /* 0x000fe400078ec0ff */
[----:B------:R-:W-:Y:S02]  /*cfa0*/  PRMT R3, R8, 0x7710, RZ ;  /* 0x0000771008037816 */ /* 0x000fe400000000ff */
[----:B-----5:R-:W-:Y:S01]  /*cfb0*/  IADD3 R8, P0, PT, R19, UR4, RZ ;  /* 0x0000000413087c10 */ /* 0x020fe2000ff1e0ff */
[----:B------:R-:W-:Y:S01]  /*cfc0*/  IMAD.WIDE.U32 R4, R4, 0x10000, RZ ;  /* 0x0001000004047825 */ /* 0x000fe200078e00ff */
[----:B0-----:R-:W-:-:S02]  /*cfd0*/  PRMT R9, R9, 0x8880, RZ ;  /* 0x0000888009097816 */ /* 0x001fc400000000ff */
        /* <DEDUP_REMOVED lines=14> */
.L_x_379:
        /* <DEDUP_REMOVED lines=12> */
.L_x_248:
[----:B------:R-:W-:Y:S01]  /*d180*/  MOV R12, 0x10 ;  /* 0x00000010000c7802 */ /* 0x000fe20000000f00 */
[----:B------:R-:W-:Y:S01]  /*d190*/  IMAD.MOV.U32 R11, RZ, RZ, 0x1f ;  /* 0x0000001fff0b7424 */ /* 0x000fe200078e00ff */
[----:B------:R-:W-:-:S07]  /*d1a0*/  MOV R15, 0xffffffff ;  /* 0xffffffff000f7802 */ /* 0x000fce0000000f00 */
[----:B-1----:R-:W-:Y:S05]  /*d1b0*/  WARPSYNC.COLLECTIVE R15, `(.L_x_380) ;  /* 0x000000000f087348 */ /* 0x002fea0003c00000 */
[----:B------:R0:W2:Y:S02]  /*d1c0*/  SHFL.BFLY P6, R14, R13, R12, R11 ;  /* 0x0c00000c0d0e7389 */ /* 0x0000a400000c000b */
[----:B012---:R-:W-:Y:S05]  /*d1d0*/  ENDCOLLECTIVE ;  /* 0x000000000000791b */ /* 0x007fea0003800000 */
.L_x_380:
[----:B------:R-:W-:Y:S01]  /*d1e0*/  MOV R12, 0x8 ;  /* 0x00000008000c7802 */ /* 0x000fe20000000f00 */
[----:B------:R-:W-:-:S04]  /*d1f0*/  FADD.FTZ R3, R13, R14 ;  /* 0x0000000e0d037221 */ /* 0x000fc80000010000 */
[----:B------:R-:W-:-:S07]  /*d200*/  IMAD.MOV.U32 R13, RZ, RZ, R3 ;  /* 0x000000ffff0d7224 */ /* 0x000fce00078e0003 */
[----:B------:R-:W-:Y:S05]  /*d210*/  WARPSYNC.COLLECTIVE R15, `(.L_x_381) ;  /* 0x000000000f087348 */ /* 0x000fea0003c00000 */
[----:B------:R0:W1:Y:S02]  /*d220*/  SHFL.BFLY P6, R14, R13, R12, R11 ;  /* 0x0c00000c0d0e7389 */ /* 0x00006400000c000b */
[----:B01----:R-:W-:Y:S05]  /*d230*/  ENDCOLLECTIVE ;  /* 0x000000000000791b */ /* 0x003fea0003800000 */
.L_x_381:
[----:B------:R-:W-:Y:S01]  /*d240*/  MOV R12, 0x4 ;  /* 0x00000004000c7802 */ /* 0x000fe20000000f00 */
[----:B------:R-:W-:-:S04]  /*d250*/  FADD.FTZ R4, R3, R14 ;  /* 0x0000000e03047221 */ /* 0x000fc80000010000 */
[----:B------:R-:W-:-:S07]  /*d260*/  IMAD.MOV.U32 R13, RZ, RZ, R4 ;  /* 0x000000ffff0d7224 */ /* 0x000fce00078e0004 */
[----:B------:R-:W-:Y:S05]  /*d270*/  WARPSYNC.COLLECTIVE R15, `(.L_x_382) ;  /* 0x000000000f087348 */ /* 0x000fea0003c00000 */
[----:B------:R0:W1:Y:S02]  /*d280*/  SHFL.BFLY P6, R14, R13, R12, R11 ;  /* 0x0c00000c0d0e7389 */ /* 0x00006400000c000b */
[----:B01----:R-:W-:Y:S05]  /*d290*/  ENDCOLLECTIVE ;  /* 0x000000000000791b */ /* 0x003fea0003800000 */
.L_x_382:
[----:B------:R-:W-:Y:S01]  /*d2a0*/  MOV R12, 0x2 ;  /* 0x00000002000c7802 */ /* 0x000fe20000000f00 */
[----:B------:R-:W-:-:S04]  /*d2b0*/  FADD.FTZ R5, R4, R14 ;  /* 0x0000000e04057221 */ /* 0x000fc80000010000 */
[----:B------:R-:W-:-:S07]  /*d2c0*/  IMAD.MOV.U32 R13, RZ, RZ, R5 ;  /* 0x000000ffff0d7224 */ /* 0x000fce00078e0005 */
[----:B------:R-:W-:Y:S05]  /*d2d0*/  WARPSYNC.COLLECTIVE R15, `(.L_x_383) ;  /* 0x000000000f087348 */ /* 0x000fea0003c00000 */
[----:B------:R0:W1:Y:S02]  /*d2e0*/  SHFL.BFLY P6, R14, R13, R12, R11 ;  /* 0x0c00000c0d0e7389 */ /* 0x00006400000c000b */
[----:B01----:R-:W-:Y:S05]  /*d2f0*/  ENDCOLLECTIVE ;  /* 0x000000000000791b */ /* 0x003fea0003800000 */
.L_x_383:
[----:B------:R-:W-:Y:S01]  /*d300*/  MOV R12, 0x1 ;  /* 0x00000001000c7802 */ /* 0x000fe20000000f00 */
[----:B------:R-:W-:-:S04]  /*d310*/  FADD.FTZ R6, R5, R14 ;  /* 0x0000000e05067221 */ /* 0x000fc80000010000 */
[----:B------:R-:W-:-:S07]  /*d320*/  IMAD.MOV.U32 R13, RZ, RZ, R6 ;  /* 0x000000ffff0d7224 */ /* 0x000fce00078e0006 */
[----:B------:R-:W-:Y:S05]  /*d330*/  WARPSYNC.COLLECTIVE R15, `(.L_x_384) ;  /* 0x000000000f087348 */ /* 0x000fea0003c00000 */
[----:B------:R0:W1:Y:S02]  /*d340*/  SHFL.BFLY P6, R14, R13, R12, R11 ;  /* 0x0c00000c0d0e7389 */ /* 0x00006400000c000b */
[----:B01----:R-:W-:Y:S05]  /*d350*/  ENDCOLLECTIVE ;  /* 0x000000000000791b */ /* 0x003fea0003800000 */
.L_x_384:
[----:B------:R-:W-:Y:S05]  /*d360*/  BRA `(.L_x_385) ;  /* 0xffffff5c00787947 */ /* 0x000fea000383ffff */
.L_x_316:
[----:B------:R-:W-:Y:S01]  /*d370*/  BSSY B1, `(.L_x_386) ;  /* 0x0000007000017945 */ /* 0x000fe20003800000 */
[----:B------:R-:W-:Y:S01]  /*d380*/  IMAD.MOV.U32 R12, RZ, RZ, 0x1 ;  /* 0x00000001ff0c7424 */ /* 0x000fe200078e00ff */
[----:B------:R-:W-:Y:S01]  /*d390*/  MOV R11, 0x1f ;  /* 0x0000001f000b7802 */ /* 0x000fe20000000f00 */
[----:B------:R-:W-:-:S07]  /*d3a0*/  IMAD.MOV.U32 R15, RZ, RZ, -0x1 ;  /* 0xffffffffff0f7424 */ /* 0x000fce00078e00ff */
[----:B01234-:R-:W-:Y:S05]  /*d3b0*/  WARPSYNC.COLLECTIVE R15, `(.L_x_387) ;  /* 0x000000000f087348 */ /* 0x01ffea0003c00000 */
[----:B------:R0:W0:Y:S02]  /*d3c0*/  SHFL.BFLY P6, R14, R13, R12, R11 ;  /* 0x0c00000c0d0e7389 */ /* 0x00002400000c000b */
[----:B01234-:R-:W-:Y:S05]  /*d3d0*/  ENDCOLLECTIVE ;  /* 0x000000000000791b */ /* 0x01ffea0003800000 */
.L_x_387:
[----:B------:R-:W-:Y:S05]  /*d3e0*/  BSYNC B1 ;  /* 0x0000000000017941 */ /* 0x000fea0003800000 */
.L_x_386:
[----:B------:R-:W-:Y:S05]  /*d3f0*/  BRA `(.L_x_388) ;  /* 0xffffffac00d47947 */ /* 0x000fea000383ffff */
.L_x_320:
[----:B------:R-:W-:Y:S01]  /*d400*/  HFMA2 R11, -RZ, RZ, 0, 1.847743988037109375e-06 ;  /* 0x0000001fff0b7431 */ /* 0x000fe200000001ff */
[----:B------:R-:W-:Y:S01]  /*d410*/  BSSY B0, `(.L_x_389) ;  /* 0x0000007000007945 */ /* 0x000fe20003800000 */
[----:B------:R-:W-:Y:S01]  /*d420*/  MOV R13, R0 ;  /* 0x00000000000d7202 */ /* 0x000fe20000000f00 */
[----:B------:R-:W-:Y:S02]  /*d430*/  IMAD.MOV.U32 R12, RZ, RZ, 0x10 ;  /* 0x00000010ff0c7424 */ /* 0x000fe400078e00ff */
[----:B------:R-:W-:-:S07]  /*d440*/  IMAD.MOV.U32 R15, RZ, RZ, -0x1 ;  /* 0xffffffffff0f7424 */ /* 0x000fce00078e00ff */
[----:B-1234-:R-:W-:Y:S05]  /*d450*/  WARPSYNC.COLLECTIVE R15, `(.L_x_390) ;  /* 0x000000000f087348 */ /* 0x01efea0003c00000 */
[----:B------:R0:W0:Y:S02]  /*d460*/  SHFL.BFLY P6, R14, R13, R12, R11 ;  /* 0x0c00000c0d0e7389 */ /* 0x00002400000c000b */
[----:B01234-:R-:W-:Y:S05]  /*d470*/  ENDCOLLECTIVE ;  /* 0x000000000000791b */ /* 0x01ffea0003800000 */
.L_x_390:
[----:B------:R-:W-:Y:S05]  /*d480*/  BSYNC B0 ;  /* 0x0000000000007941 */ /* 0x000fea0003800000 */
.L_x_389:
[----:B------:R-:W-:Y:S01]  /*d490*/  FMNMX.FTZ R13, R14, R0, !PT ;  /* 0x000000000e0d7209 */ /* 0x000fe20007810000 */
[----:B------:R-:W-:Y:S01]  /*d4a0*/  IMAD.MOV.U32 R11, RZ, RZ, 0x1f ;  /* 0x0000001fff0b7424 */ /* 0x000fe200078e00ff */
[----:B------:R-:W-:Y:S02]  /*d4b0*/  MOV R12, 0x8 ;  /* 0x00000008000c7802 */ /* 0x000fe40000000f00 */
[----:B------:R-:W-:-:S07]  /*d4c0*/  MOV R15, 0xffffffff ;  /* 0xffffffff000f7802 */ /* 0x000fce0000000f00 */
[----:B------:R-:W-:Y:S05]  /*d4d0*/  WARPSYNC.COLLECTIVE R15, `(.L_x_391) ;  /* 0x000000000f087348 */ /* 0x000fea0003c00000 */
[----:B------:R0:W1:Y:S02]  /*d4e0*/  SHFL.BFLY P6, R14, R13, R12, R11 ;  /* 0x0c00000c0d0e7389 */ /* 0x00006400000c000b */
[----:B01----:R-:W-:Y:S05]  /*d4f0*/  ENDCOLLECTIVE ;  /* 0x000000000000791b */ /* 0x003fea0003800000 */
.L_x_391:
[----:B------:R-:W-:Y:S01]  /*d500*/  HFMA2 R12, -RZ, RZ, 0, 2.384185791015625e-07 ;  /* 0x00000004ff0c7431 */ /* 0x000fe200000001ff */
[----:B------:R-:W-:-:S05]  /*d510*/  FMNMX.FTZ R4, R13, R14, !PT ;  /* 0x0000000e0d047209 */ /* 0x000fca0007810000 */
[----:B------:R-:W-:-:S07]  /*d520*/  IMAD.MOV.U32 R13, RZ, RZ, R4 ;  /* 0x000000ffff0d7224 */ /* 0x000fce00078e0004 */
[----:B------:R-:W-:Y:S05]  /*d530*/  WARPSYNC.COLLECTIVE R15, `(.L_x_392) ;  /* 0x000000000f087348 */ /* 0x000fea0003c00000 */
[----:B------:R0:W1:Y:S02]  /*d540*/  SHFL.BFLY P6, R14, R13, R12, R11 ;  /* 0x0c00000c0d0e7389 */ /* 0x00006400000c000b */
[----:B01----:R-:W-:Y:S05]  /*d550*/  ENDCOLLECTIVE ;  /* 0x000000000000791b */ /* 0x003fea0003800000 */
.L_x_392:
[----:B------:R-:W-:Y:S02]  /*d560*/  MOV R12, 0x2 ;  /* 0x00000002000c7802 */ /* 0x000fe40000000f00 */
[----:B------:R-:W-:-:S05]  /*d570*/  FMNMX.FTZ R5, R4, R14, !PT ;  /* 0x0000000e04057209 */ /* 0x000fca0007810000 */
[----:B------:R-:W-:-:S07]  /*d580*/  IMAD.MOV.U32 R13, RZ, RZ, R5 ;  /* 0x000000ffff0d7224 */ /* 0x000fce00078e0005 */
[----:B------:R-:W-:Y:S05]  /*d590*/  WARPSYNC.COLLECTIVE R15, `(.L_x_393) ;  /* 0x000000000f087348 */ /* 0x000fea0003c00000 */
[----:B------:R0:W1:Y:S02]  /*d5a0*/  SHFL.BFLY P6, R14, R13, R12, R11 ;  /* 0x0c00000c0d0e7389 */ /* 0x00006400000c000b */
[----:B01----:R-:W-:Y:S05]  /*d5b0*/  ENDCOLLECTIVE ;  /* 0x000000000000791b */ /* 0x003fea0003800000 */
.L_x_393:
[----:B------:R-:W-:Y:S05]  /*d5c0*/  BRA `(.L_x_394) ;  /* 0xffffffb000087947 */ /* 0x000fea000383ffff */
.L_x_395:
        /* <DEDUP_REMOVED lines=11> */
.L_x_5590:


//--------------------- .text._ZN4mmha33masked_multihead_attention_kernelItLi224ELi256ELi4ELi32ELi64ELb1ELb1EEEv26Multihead_attention_paramsIT_XT5_EE --------------------------
	.section	.text._ZN4mmha33masked_multihead_attention_kernelItLi224ELi256ELi4ELi32ELi64ELb1ELb1EEEv26Multihead_attention_paramsIT_XT5_EE,"ax",@progbits
	.align	128
        .global         _ZN4mmha33masked_multihead_attention_kernelItLi224ELi256ELi4ELi32ELi64ELb1ELb1EEEv26Multihead_attention_paramsIT_XT5_EE
        .type           _ZN4mmha33masked_multihead_attention_kernelItLi224ELi256ELi4ELi32ELi64ELb1ELb1EEEv26Multihead_attention_paramsIT_XT5_EE,@function
        .size           _ZN4mmha33masked_multihead_attention_kernelItLi224ELi256ELi4ELi32ELi64ELb1ELb1EEEv26Multihead_attention_paramsIT_XT5_EE,(.L_x_5591 - _ZN4mmha33masked_multihead_attention_kernelItLi224ELi256ELi4ELi32ELi64ELb1ELb1EEEv26Multihead_attention_paramsIT_XT5_EE)
        .other          _ZN4mmha33masked_multihead_attention_kernelItLi224ELi256ELi4ELi32ELi64ELb1ELb1EEEv26Multihead_attention_paramsIT_XT5_EE,@"STO_CUDA_ENTRY STV_DEFAULT"
_ZN4mmha33masked_multihead_attention_kernelItLi224ELi256ELi4ELi32ELi64ELb1ELb1EEEv26Multihead_attention_paramsIT_XT5_EE:
.text._ZN4mmha33masked_multihead_attention_kernelItLi224ELi256ELi4ELi32ELi64ELb1ELb1EEEv26Multihead_attention_paramsIT_XT5_EE:
[----:B------:R-:W0:Y:S01]  /*0000*/  LDC R1, c[0x0][0x37c] ;  /* 0x0000df00ff017b82 */ /* 0x000e220000000800 */
[----:B------:R-:W1:Y:S01]  /*0010*/  LDCU.64 UR4, c[0x0][0x490] ;  /* 0x00009200ff0477ac */ /* 0x000e620008000a00 */
[----:B------:R-:W2:Y:S01]  /*0020*/  S2R R27, SR_CTAID.Y ;  /* 0x00000000001b7919 */ /* 0x000ea20000002600 */
[----:B------:R-:W3:Y:S01]  /*0030*/  LDCU.64 UR36, c[0x0][0x358] ;  /* 0x00006b00ff2477ac */ /* 0x000ee20008000a00 */
[----:B-1----:R-:W-:-:S04]  /*0040*/  UISETP.NE.U32.AND UP0, UPT, UR4, URZ, UPT ;  /* 0x000000ff0400728c */ /* 0x002fc8000bf05070 */
[----:B------:R-:W-:-:S09]  /*0050*/  UISETP.NE.AND.EX UP0, UPT, UR5, URZ, UPT, UP0 ;  /* 0x000000ff0500728c */ /* 0x000fd2000bf05300 */
[----:B---3--:R-:W-:Y:S05]  /*0060*/  BRA.U !UP0, `(.L_x_396) ;  /* 0x0000000108147547 */ /* 0x008fea000b800000 */
[----:B--2---:R-:W-:-:S04]  /*0070*/  IADD3 R2, P0, PT, R27, UR4, RZ ;  /* 0x000000041b027c10 */ /* 0x004fc8000ff1e0ff */
[----:B------:R-:W-:-:S05]  /*0080*/  IADD3.X R3, PT, PT, RZ, UR5, RZ, P0, !PT ;  /* 0x00000005ff037c10 */ /* 0x000fca00087fe4ff */
[----:B------:R-:W2:Y:S02]  /*0090*/  LDG.E.U8 R2, desc[UR36][R2.64] ;  /* 0x0000002402027981 */ /* 0x000ea4000c1e1100 */
[----:B--2---:R-:W-:-:S13]  /*00a0*/  ISETP.NE.AND P0, PT, R2, 0x1, PT ;  /* 0x000000010200780c */ /* 0x004fda0003f05270 */
[----:B------:R-:W-:Y:S05]  /*00b0*/  @!P0 EXIT ;  /* 0x000000000000894d */ /* 0x000fea0003800000 */
.L_x_396:
[----:B------:R-:W2:Y:S08]  /*00c0*/  LDC.64 R22, c[0x0][0x498] ;  /* 0x00012600ff167b82 */ /* 0x000eb00000000a00 */
[----:B------:R-:W1:Y:S08]  /*00d0*/  LDC R6, c[0x0][0x3f0] ;  /* 0x0000fc00ff067b82 */ /* 0x000e700000000800 */
[----:B------:R-:W3:Y:S01]  /*00e0*/  LDC.64 R8, c[0x0][0x460] ;  /* 0x00011800ff087b82 */ /* 0x000ee20000000a00 */
[----:B--2---:R-:W-:-:S07]  /*00f0*/  IMAD.WIDE.U32 R22, R27, 0x4, R22 ;  /* 0x000000041b167825 */ /* 0x004fce00078e0016 */
[----:B------:R-:W2:Y:S01]  /*0100*/  LDC R20, c[0x0][0x3f4] ;  /* 0x0000fd00ff147b82 */ /* 0x000ea20000000800 */
[----:B------:R-:W4:Y:S01]  /*0110*/  LDG.E R22, desc[UR36][R22.64] ;  /* 0x0000002416167981 */ /* 0x000f22000c1e1900 */
[----:B-1----:R-:W-:Y:S01]  /*0120*/  IABS R5, R6 ;  /* 0x0000000600057213 */ /* 0x002fe20000000000 */
[----:B------:R-:W-:Y:S01]  /*0130*/  HFMA2 R19, -RZ, RZ, 0, 0 ;  /* 0x00000000ff137431 */ /* 0x000fe200000001ff */
[----:B------:R-:W1:Y:S04]  /*0140*/  S2R R36, SR_CTAID.X ;  /* 0x0000000000247919 */ /* 0x000e680000002500 */
[----:B------:R-:W1:Y:S01]  /*0150*/  LDC R16, c[0x0][0x3f8] ;  /* 0x0000fe00ff107b82 */ /* 0x000e620000000800 */
[----:B------:R-:W0:Y:S08]  /*0160*/  I2F.RP R0, R5 ;  /* 0x0000000500007306 */ /* 0x000e300000209400 */
[----:B0-----:R-:W0:Y:S02]  /*0170*/  MUFU.RCP R0, R0 ;  /* 0x0000000000007308 */ /* 0x001e240000001000 */
[----:B0-----:R-:W-:-:S06]  /*0180*/  VIADD R2, R0, 0xffffffe ;  /* 0x0ffffffe00027836 */ /* 0x001fcc0000000000 */
[----:B------:R0:W3:Y:S02]  /*0190*/  F2I.FTZ.U32.TRUNC.NTZ R3, R2 ;  /* 0x0000000200037305 */ /* 0x0000e4000021f000 */
[----:B0-----:R-:W-:Y:S01]  /*01a0*/  IMAD.MOV.U32 R2, RZ, RZ, RZ ;  /* 0x000000ffff027224 */ /* 0x001fe200078e00ff */
[----:B---3--:R-:W-:-:S05]  /*01b0*/  IADD3 R4, PT, PT, RZ, -R3, RZ ;  /* 0x80000003ff047210 */ /* 0x008fca0007ffe0ff */
[----:B------:R-:W-:Y:S01]  /*01c0*/  IMAD R7, R4, R5, RZ ;  /* 0x0000000504077224 */ /* 0x000fe200078e02ff */
[----:B------:R-:W-:-:S03]  /*01d0*/  IABS R4, R27 ;  /* 0x0000001b00047213 */ /* 0x000fc60000000000 */
[----:B------:R-:W-:-:S06]  /*01e0*/  IMAD.HI.U32 R3, R3, R7, R2 ;  /* 0x0000000703037227 */ /* 0x000fcc00078e0002 */
[----:B------:R-:W-:Y:S02]  /*01f0*/  IMAD.HI.U32 R0, R3, R4, RZ ;  /* 0x0000000403007227 */ /* 0x000fe400078e00ff */
[----:B------:R-:W0:Y:S03]  /*0200*/  LDC R3, c[0x0][0x40c] ;  /* 0x00010300ff037b82 */ /* 0x000e260000000800 */
[----:B------:R-:W-:-:S05]  /*0210*/  IADD3 R2, PT, PT, -R0, RZ, RZ ;  /* 0x000000ff00027210 */ /* 0x000fca0007ffe1ff */
[----:B------:R-:W-:-:S05]  /*0220*/  IMAD R2, R5, R2, R4 ;  /* 0x0000000205027224 */ /* 0x000fca00078e0204 */
[----:B------:R-:W-:Y:S02]  /*0230*/  ISETP.GT.U32.AND P1, PT, R5, R2, PT ;  /* 0x000000020500720c */ /* 0x000fe40003f24070 */
[----:B------:R-:W-:-:S04]  /*0240*/  ISETP.NE.U32.AND P0, PT, R8, RZ, PT ;  /* 0x000000ff0800720c */ /* 0x000fc80003f05070 */
[----:B------:R-:W-:-:S07]  /*0250*/  ISETP.NE.AND.EX P0, PT, R9, RZ, PT, P0 ;  /* 0x000000ff0900720c */ /* 0x000fce0003f05300 */
[----:B------:R-:W-:Y:S01]  /*0260*/  @!P1 IMAD.IADD R2, R2, 0x1, -R5 ;  /* 0x0000000102029824 */ /* 0x000fe200078e0a05 */
[----:B0-----:R-:W-:-:S04]  /*0270*/  ISETP.EQ.AND P5, PT, R3, RZ, P0 ;  /* 0x000000ff0300720c */ /* 0x001fc800007a2270 */
[----:B------:R-:W-:Y:S02]  /*0280*/  ISETP.GE.U32.AND P0, PT, R2, R5, PT ;  /* 0x000000050200720c */ /* 0x000fe40003f06070 */
[----:B------:R-:W-:Y:S02]  /*0290*/  @!P1 IADD3 R0, PT, PT, R0, 0x1, RZ ;  /* 0x0000000100009810 */ /* 0x000fe40007ffe0ff */
[----:B--2---:R-:W-:Y:S02]  /*02a0*/  IABS R8, R20 ;  /* 0x0000001400087213 */ /* 0x004fe40000000000 */
[----:B------:R-:W-:-:S03]  /*02b0*/  LOP3.LUT R7, R27, R6, RZ, 0x3c, !PT ;  /* 0x000000061b077212 */ /* 0x000fc600078e3cff */
[----:B------:R-:W0:Y:S04]  /*02c0*/  @P5 LDC.64 R4, c[0x0][0x460] ;  /* 0x00011800ff045b82 */ /* 0x000e280000000a00 */
[----:B------:R-:W-:-:S05]  /*02d0*/  @P0 VIADD R0, R0, 0x1 ;  /* 0x0000000100000836 */ /* 0x000fca0000000000 */
[----:B------:R-:W-:Y:S02]  /*02e0*/  MOV R37, R0 ;  /* 0x0000000000257202 */ /* 0x000fe40000000f00 */
[----:B------:R-:W2:Y:S01]  /*02f0*/  I2F.RP R0, R8 ;  /* 0x0000000800007306 */ /* 0x000ea20000209400 */
[----:B------:R-:W-:Y:S02]  /*0300*/  ISETP.GE.AND P2, PT, R7, RZ, PT ;  /* 0x000000ff0700720c */ /* 0x000fe40003f46270 */
[----:B------:R-:W-:-:S05]  /*0310*/  ISETP.NE.AND P1, PT, R6, RZ, PT ;  /* 0x000000ff0600720c */ /* 0x000fca0003f25270 */
[----:B--2---:R-:W2:Y:S06]  /*0320*/  MUFU.RCP R0, R0 ;  /* 0x0000000000007308 */ /* 0x004eac0000001000 */
[----:B------:R-:W-:Y:S02]  /*0330*/  @!P2 IMAD.MOV R37, RZ, RZ, -R37 ;  /* 0x000000ffff25a224 */ /* 0x000fe400078e0a25 */
[----:B------:R-:W-:Y:S01]  /*0340*/  @!P1 LOP3.LUT R37, RZ, R6, RZ, 0x33, !PT ;  /* 0x00000006ff259212 */ /* 0x000fe200078e33ff */
[----:B--2---:R-:W-:-:S04]  /*0350*/  VIADD R6, R0, 0xffffffe ;  /* 0x0ffffffe00067836 */ /* 0x004fc80000000000 */
[----:B0-----:R-:W-:Y:S01]  /*0360*/  @P5 IMAD.WIDE R4, R37, 0x4, R4 ;  /* 0x0000000425045825 */ /* 0x001fe200078e0204 */
[----:B------:R-:W0:Y:S01]  /*0370*/  S2R R18, SR_TID.X ;  /* 0x0000000000127919 */ /* 0x000e220000002100 */
[----:B------:R2:W3:Y:S01]  /*0380*/  F2I.FTZ.U32.TRUNC.NTZ R7, R6 ;  /* 0x0000000600077305 */ /* 0x0004e2000021f000 */
[----:B------:R-:W1:Y:S02]  /*0390*/  LDC R0, c[0x0][0x3e8] ;  /* 0x0000fa00ff007b82 */ /* 0x000e640000000800 */
[----:B------:R3:W5:Y:S01]  /*03a0*/  @P5 LDG.E R19, desc[UR36][R4.64] ;  /* 0x0000002404135981 */ /* 0x000762000c1e1900 */
[----:B--2---:R-:W-:Y:S02]  /*03b0*/  MOV R6, RZ ;  /* 0x000000ff00067202 */ /* 0x004fe40000000f00 */
[----:B---3--:R-:W-:-:S05]  /*03c0*/  IADD3 R9, PT, PT, RZ, -R7, RZ ;  /* 0x80000007ff097210 */ /* 0x008fca0007ffe0ff */
[----:B------:R-:W-:-:S04]  /*03d0*/  IMAD R5, R9, R8, RZ ;  /* 0x0000000809057224 */ /* 0x000fc800078e02ff */
[----:B------:R-:W-:Y:S01]  /*03e0*/  IMAD.HI.U32 R7, R7, R5, R6 ;  /* 0x0000000507077227 */ /* 0x000fe200078e0006 */
[----:B-1----:R-:W-:Y:S02]  /*03f0*/  ISETP.NE.AND P1, PT, R0, RZ, PT ;  /* 0x000000ff0000720c */ /* 0x002fe40003f25270 */
[C---:B0-----:R-:W-:Y:S01]  /*0400*/  ISETP.GT.U32.AND P4, PT, R18.reuse, 0x1b, PT ;  /* 0x0000001b1200780c */ /* 0x041fe20003f84070 */
[C---:B------:R-:W-:Y:S01]  /*0410*/  IMAD R38, R27.reuse, R16, R36 ;  /* 0x000000101b267224 */ /* 0x040fe200078e0224 */
[----:B------:R-:W-:Y:S01]  /*0420*/  SHF.L.U32 R39, R18, 0x3, RZ ;  /* 0x0000000312277819 */ /* 0x000fe200000006ff */
[----:B------:R-:W-:Y:S08]  /*0430*/  BSSY.RECONVERGENT B0, `(.L_x_397) ;  /* 0x0000053000007945 */ /* 0x000ff00003800200 */
[----:B------:R-:W-:Y:S01]  /*0440*/  @P1 IMAD R5, R27, R0, RZ ;  /* 0x000000001b051224 */ /* 0x000fe200078e02ff */
[----:B------:R-:W-:Y:S01]  /*0450*/  P2R R2, PR, RZ, 0x20 ;  /* 0x00000020ff027803 */ /* 0x000fe20000000000 */
[----:B------:R-:W-:Y:S01]  /*0460*/  @!P1 IMAD R0, R38, 0xe0, RZ ;  /* 0x000000e026009824 */ /* 0x000fe200078e02ff */
[----:B------:R-:W-:Y:S01]  /*0470*/  CS2R R34, SRZ ;  /* 0x0000000000227805 */ /* 0x000fe2000001ff00 */
[C---:B------:R-:W-:Y:S01]  /*0480*/  @P1 IMAD R0, R36.reuse, 0xe0, R5 ;  /* 0x000000e024001824 */ /* 0x040fe200078e0205 */
[----:B------:R-:W-:Y:S01]  /*0490*/  CS2R R32, SRZ ;  /* 0x0000000000207805 */ /* 0x000fe2000001ff00 */
[----:B------:R-:W-:-:S02]  /*04a0*/  IMAD R15, R36, 0xe0, R39 ;  /* 0x000000e0240f7824 */ /* 0x000fc400078e0227 */
[----:B------:R-:W-:Y:S02]  /*04b0*/  IMAD R37, R37, R16, RZ ;  /* 0x0000001025257224 */ /* 0x000fe400078e02ff */
[----:B----4-:R-:W-:-:S05]  /*04c0*/  VIADD R67, R22, 0xffffffff ;  /* 0xffffffff16437836 */ /* 0x010fca0000000000 */
[----:B------:R-:W-:-:S05]  /*04d0*/  IABS R17, R67 ;  /* 0x0000004300117213 */ /* 0x000fca0000000000 */
[----:B------:R-:W-:-:S04]  /*04e0*/  IMAD.HI.U32 R7, R7, R17, RZ ;  /* 0x0000001107077227 */ /* 0x000fc800078e00ff */
[----:B------:R-:W-:-:S04]  /*04f0*/  IMAD.MOV R7, RZ, RZ, -R7 ;  /* 0x000000ffff077224 */ /* 0x000fc800078e0a07 */
[----:B------:R-:W-:-:S05]  /*0500*/  IMAD R17, R8, R7, R17 ;  /* 0x0000000708117224 */ /* 0x000fca00078e0211 */
[----:B------:R-:W-:Y:S02]  /*0510*/  ISETP.GT.U32.AND P0, PT, R8, R17, PT ;  /* 0x000000110800720c */ /* 0x000fe40003f04070 */
[----:B------:R-:W-:-:S11]  /*0520*/  ISETP.GE.AND P3, PT, R67, RZ, PT ;  /* 0x000000ff4300720c */ /* 0x000fd60003f66270 */
[----:B------:R-:W-:-:S04]  /*0530*/  @!P0 IADD3 R17, PT, PT, R17, -R8, RZ ;  /* 0x8000000811118210 */ /* 0x000fc80007ffe0ff */
[----:B------:R-:W-:Y:S02]  /*0540*/  ISETP.GT.U32.AND P2, PT, R8, R17, PT ;  /* 0x000000110800720c */ /* 0x000fe40003f44070 */
[----:B------:R-:W-:-:S11]  /*0550*/  ISETP.NE.AND P0, PT, R20, RZ, PT ;  /* 0x000000ff1400720c */ /* 0x000fd60003f05270 */
[----:B------:R-:W-:-:S04]  /*0560*/  @!P2 IMAD.IADD R17, R17, 0x1, -R8 ;  /* 0x000000011111a824 */ /* 0x000fc800078e0a08 */
[----:B------:R-:W-:Y:S01]  /*0570*/  @!P3 IMAD.MOV R17, RZ, RZ, -R17 ;  /* 0x000000ffff11b224 */ /* 0x000fe200078e0a11 */
[----:B------:R-:W-:Y:S01]  /*0580*/  @!P0 LOP3.LUT R17, RZ, R20, RZ, 0x33, !PT ;  /* 0x00000014ff118212 */ /* 0x000fe200078e33ff */
[----:B------:R-:W-:Y:S06]  /*0590*/  @P4 BRA `(.L_x_398) ;  /* 0x0000000000f04947 */ /* 0x000fec0003800000 */
[----:B------:R-:W0:Y:S01]  /*05a0*/  LDCU UR4, c[0x0][0x478] ;  /* 0x00008f00ff0477ac */ /* 0x000e220008000800 */
[----:B------:R-:W-:Y:S01]  /*05b0*/  IADD3 R5, PT, PT, R39, R0, RZ ;  /* 0x0000000027057210 */ /* 0x000fe20007ffe0ff */
        /* <DEDUP_REMOVED lines=55> */
.L_x_399:
[----:B------:R-:W0:Y:S02]  /*0930*/  LDC.64 R32, c[0x0][0x388] ;  /* 0x0000e200ff207b82 */ /* 0x000e240000000a00 */
[----:B0-----:R-:W-:-:S06]  /*0940*/  IMAD.WIDE R32, R5, 0x2, R32 ;  /* 0x0000000205207825 */ /* 0x001fcc00078e0220 */
[----:B------:R-:W5:Y:S02]  /*0950*/  LDG.E.128 R32, desc[UR36][R32.64] ;  /* 0x0000002420207981 */ /* 0x000f64000c1e1d00 */
.L_x_398:
[----:B------:R-:W-:Y:S05]  /*0960*/  BSYNC.RECONVERGENT B0 ;  /* 0x0000000000007941 */ /* 0x000fea0003800200 */
.L_x_397:
[----:B------:R-:W0:Y:S01]  /*0970*/  LDCU.64 UR4, c[0x0][0x390] ;  /* 0x00007200ff0477ac */ /* 0x000e220008000a00 */
[----:B------:R-:W1:Y:S01]  /*0980*/  LDC.64 R4, c[0x0][0x418] ;  /* 0x00010600ff047b82 */ /* 0x000e620000000a00 */
[C---:B------:R-:W-:Y:S01]  /*0990*/  ISETP.GT.U32.OR P3, PT, R18.reuse, 0x1f, !P5 ;  /* 0x0000001f1200780c */ /* 0x040fe20006f64470 */
[----:B------:R-:W-:Y:S01]  /*09a0*/  @!P4 IMAD R0, R18, R20, R67 ;  /* 0x000000141200c224 */ /* 0x000fe200078e0243 */
[----:B------:R-:W2:Y:S01]  /*09b0*/  LDCU.64 UR6, c[0x0][0x3a0] ;  /* 0x00007400ff0677ac */ /* 0x000ea20008000a00 */
[----:B------:R-:W-:Y:S01]  /*09c0*/  IMAD R38, R38, 0xe0, RZ ;  /* 0x000000e026267824 */ /* 0x000fe200078e02ff */
[----:B------:R-:W-:Y:S02]  /*09d0*/  CS2R R42, SRZ ;  /* 0x00000000002a7805 */ /* 0x000fe4000001ff00 */
[----:B------:R-:W-:Y:S02]  /*09e0*/  CS2R R40, SRZ ;  /* 0x0000000000287805 */ /* 0x000fe4000001ff00 */
[----:B------:R-:W-:-:S02]  /*09f0*/  @!P4 SHF.L.U32 R21, R0, 0x3, RZ ;  /* 0x000000030015c819 */ /* 0x000fc400000006ff */
[----:B------:R-:W-:Y:S02]  /*0a00*/  CS2R R24, SRZ ;  /* 0x0000000000187805 */ /* 0x000fe4000001ff00 */
[----:B------:R-:W-:Y:S01]  /*0a10*/  CS2R R30, SRZ ;  /* 0x00000000001e7805 */ /* 0x000fe2000001ff00 */
[----:B------:R-:W-:Y:S01]  /*0a20*/  @!P4 IMAD R21, R38, R20, R21 ;  /* 0x000000142615c224 */ /* 0x000fe200078e0215 */
[----:B------:R-:W3:Y:S01]  /*0a30*/  @!P3 LDC.64 R10, c[0x0][0x450] ;  /* 0x00011400ff0abb82 */ /* 0x000ee20000000a00 */
[----:B-----5:R-:W-:Y:S01]  /*0a40*/  @!P3 IMAD R0, R19, R16, RZ ;  /* 0x000000101300b224 */ /* 0x020fe200078e02ff */
[----:B0-----:R-:W-:Y:S02]  /*0a50*/  ISETP.NE.U32.AND P1, PT, RZ, UR4, PT ;  /* 0x00000004ff007c0c */ /* 0x001fe4000bf25070 */
[----:B------:R-:W-:Y:S02]  /*0a60*/  CS2R R28, SRZ ;  /* 0x00000000001c7805 */ /* 0x000fe4000001ff00 */
[----:B--2---:R-:W-:-:S02]  /*0a70*/  ISETP.NE.U32.AND P2, PT, RZ, UR6, PT ;  /* 0x00000006ff007c0c */ /* 0x004fc4000bf45070 */
[----:B-1----:R-:W-:Y:S01]  /*0a80*/  ISETP.NE.U32.AND P0, PT, R4, RZ, PT ;  /* 0x000000ff0400720c */ /* 0x002fe20003f05070 */
[----:B------:R-:W-:Y:S01]  /*0a90*/  @!P3 IMAD R23, R0, 0xe0, R15 ;  /* 0x000000e00017b824 */ /* 0x000fe200078e020f */
[----:B------:R-:W-:Y:S01]  /*0aa0*/  ISETP.NE.AND.EX P1, PT, RZ, UR5, PT, P1 ;  /* 0x00000005ff007c0c */ /* 0x000fe2000bf25310 */
[----:B------:R-:W0:Y:S01]  /*0ab0*/  LDCU.U8 UR4, c[0x0][0x404] ;  /* 0x00008080ff0477ac */ /* 0x000e220008000000 */
[----:B------:R-:W-:Y:S02]  /*0ac0*/  ISETP.NE.AND.EX P2, PT, RZ, UR7, PT, P2 ;  /* 0x00000007ff007c0c */ /* 0x000fe4000bf45320 */
[C---:B------:R-:W-:Y:S02]  /*0ad0*/  ISETP.GT.U32.OR P1, PT, R18.reuse, 0x1b, !P1 ;  /* 0x0000001b1200780c */ /* 0x040fe40004f24470 */
[----:B------:R-:W-:Y:S02]  /*0ae0*/  ISETP.GT.U32.OR P2, PT, R18, 0x1b, !P2 ;  /* 0x0000001b1200780c */ /* 0x000fe40005744470 */
[----:B------:R-:W-:-:S02]  /*0af0*/  ISETP.NE.AND.EX P0, PT, R5, RZ, PT, P0 ;  /* 0x000000ff0500720c */ /* 0x000fc40003f05300 */
[----:B------:R-:W-:Y:S01]  /*0b00*/  ISETP.NE.OR P2, PT, R3, RZ, P2 ;  /* 0x000000ff0300720c */ /* 0x000fe20001745670 */
[----:B------:R-:W1:Y:S08]  /*0b10*/  @!P4 LDC.64 R4, c[0x0][0x3b8] ;  /* 0x0000ee00ff04cb82 */ /* 0x000e700000000a00 */
[----:B------:R-:W2:Y:S08]  /*0b20*/  @!P1 LDC.64 R6, c[0x0][0x390] ;  /* 0x0000e400ff069b82 */ /* 0x000eb00000000a00 */
[----:B------:R-:W4:Y:S08]  /*0b30*/  @P0 LDC.64 R12, c[0x0][0x418] ;  /* 0x00010600ff0c0b82 */ /* 0x000f300000000a00 */
[----:B------:R-:W0:Y:S01]  /*0b40*/  @!P2 LDC.64 R8, c[0x0][0x3a0] ;  /* 0x0000e800ff08ab82 */ /* 0x000e220000000a00 */
[----:B-1----:R-:W-:-:S04]  /*0b50*/  @!P4 IMAD.WIDE R4, R21, 0x2, R4 ;  /* 0x000000021504c825 */ /* 0x002fc800078e0204 */
[----:B--2---:R-:W-:-:S04]  /*0b60*/  @!P1 IMAD.WIDE.U32 R6, R15, 0x2, R6 ;  /* 0x000000020f069825 */ /* 0x004fc800078e0006 */
[----:B---3--:R-:W-:Y:S01]  /*0b70*/  @!P3 IMAD.WIDE R10, R23, 0x2, R10 ;  /* 0x00000002170ab825 */ /* 0x008fe200078e020a */
[----:B------:R1:W2:Y:S03]  /*0b80*/  @!P1 LDG.E.128 R40, desc[UR36][R6.64] ;  /* 0x0000002406289981 */ /* 0x0002a6000c1e1d00 */
[----:B----4-:R-:W-:Y:S01]  /*0b90*/  @P0 IMAD.WIDE.U32 R12, R27, 0x4, R12 ;  /* 0x000000041b0c0825 */ /* 0x010fe200078e000c */
[----:B------:R-:W-:Y:S01]  /*0ba0*/  CS2R R26, SRZ ;  /* 0x00000000001a7805 */ /* 0x000fe2000001ff00 */
[----:B------:R3:W5:Y:S05]  /*0bb0*/  @!P3 LDG.E.128 R44, desc[UR36][R10.64] ;  /* 0x000000240a2cb981 */ /* 0x00076a000c1e1d00 */
[----:B------:R3:W5:Y:S01]  /*0bc0*/  @!P4 LDG.E.128 R24, desc[UR36][R4.64] ;  /* 0x000000240418c981 */ /* 0x000762000c1e1d00 */
[----:B0-----:R-:W-:Y:S01]  /*0bd0*/  @!P2 IMAD.WIDE.U32 R8, R15, 0x2, R8 ;  /* 0x000000020f08a825 */ /* 0x001fe200078e0008 */
[----:B-1----:R-:W0:Y:S04]  /*0be0*/  LDC R6, c[0x0][0x400] ;  /* 0x00010000ff067b82 */ /* 0x002e280000000800 */
[----:B------:R3:W5:Y:S01]  /*0bf0*/  @!P2 LDG.E.128 R28, desc[UR36][R8.64] ;  /* 0x00000024081ca981 */ /* 0x000762000c1e1d00 */
[----:B------:R-:W-:Y:S01]  /*0c00*/  ISETP.NE.AND P1, PT, R3, RZ, PT ;  /* 0x000000ff0300720c */ /* 0x000fe20003f25270 */
[----:B------:R-:W-:-:S06]  /*0c10*/  IMAD.MOV.U32 R16, RZ, RZ, RZ ;  /* 0x000000ffff107224 */ /* 0x000fcc00078e00ff */
[----:B------:R3:W5:Y:S01]  /*0c20*/  @P0 LDG.E R16, desc[UR36][R12.64] ;  /* 0x000000240c100981 */ /* 0x000762000c1e1900 */
[----:B------:R-:W-:-:S04]  /*0c30*/  ISETP.NE.AND P0, PT, RZ, UR4, PT ;  /* 0x00000004ff007c0c */ /* 0x000fc8000bf05270 */
[----:B0-----:R-:W-:Y:S01]  /*0c40*/  ISETP.LT.OR P0, PT, R6, 0x1, P0 ;  /* 0x000000010600780c */ /* 0x001fe20000701670 */
[----:B--2---:R-:W-:Y:S02]  /*0c50*/  HFMA2 R32, R32, 1, 1, R40 ;  /* 0x3c003c0020207831 */ /* 0x004fe40000000028 */
[----:B------:R-:W-:Y:S02]  /*0c60*/  HFMA2 R34, R34, 1, 1, R42 ;  /* 0x3c003c0022227831 */ /* 0x000fe4000000002a */
[----:B------:R-:W-:Y:S02]  /*0c70*/  HADD2 R33, R33, R41 ;  /* 0x0000002921217230 */ /* 0x000fe40000000000 */
[----:B------:R-:W-:Y:S01]  /*0c80*/  HADD2 R35, R35, R43 ;  /* 0x0000002b23237230 */ /* 0x000fe20000000000 */
[----:B---3--:R-:W-:Y:S06]  /*0c90*/  @P1 BRA `(.L_x_400) ;  /* 0x0000000000101947 */ /* 0x008fec0003800000 */
[----:B-----5:R-:W-:Y:S02]  /*0ca0*/  HFMA2 R24, R24, 1, 1, R28 ;  /* 0x3c003c0018187831 */ /* 0x020fe4000000001c */
[----:B------:R-:W-:Y:S02]  /*0cb0*/  HADD2 R25, R25, R29 ;  /* 0x0000001d19197230 */ /* 0x000fe40000000000 */
[----:B------:R-:W-:Y:S02]  /*0cc0*/  HFMA2 R26, R26, 1, 1, R30 ;  /* 0x3c003c001a1a7831 */ /* 0x000fe4000000001e */
[----:B------:R-:W-:-:S07]  /*0cd0*/  HADD2 R27, R27, R31 ;  /* 0x0000001f1b1b7230 */ /* 0x000fce0000000000 */
.L_x_400:
[----:B------:R-:W-:Y:S01]  /*0ce0*/  BSSY.RECONVERGENT B6, `(.L_x_401) ;  /* 0x00001f7000067945 */ /* 0x000fe20003800200 */
[----:B-----5:R-:W-:Y:S02]  /*0cf0*/  @!P3 HFMA2 R25, R25, R45, -RZ ;  /* 0x0000002d1919b231 */ /* 0x020fe400001000ff */
[----:B------:R-:W-:Y:S02]  /*0d00*/  @!P3 HMUL2 R24, R24, R44 ;  /* 0x0000002c1818b232 */ /* 0x000fe40000000000 */
[----:B------:R-:W-:Y:S02]  /*0d10*/  @!P3 HFMA2 R27, R27, R47, -RZ ;  /* 0x0000002f1b1bb231 */ /* 0x000fe400001000ff */
[----:B------:R-:W-:Y:S01]  /*0d20*/  @!P3 HMUL2 R26, R26, R46 ;  /* 0x0000002e1a1ab232 */ /* 0x000fe20000000000 */
[----:B------:R-:W-:Y:S06]  /*0d30*/  @P0 BRA `(.L_x_402) ;  /* 0x0000000800a40947 */ /* 0x000fec0003800000 */
[----:B------:R-:W-:Y:S05]  /*0d40*/  @P1 BRA `(.L_x_403) ;  /* 0x0000000400881947 */ /* 0x000fea0003800000 */
[----:B------:R-:W-:-:S13]  /*0d50*/  ISETP.GE.AND P0, PT, R39, R6, PT ;  /* 0x000000062700720c */ /* 0x000fda0003f06270 */
[----:B------:R-:W-:Y:S05]  /*0d60*/  @P0 BRA `(.L_x_404) ;  /* 0x0000001c00b80947 */ /* 0x000fea0003800000 */
[----:B------:R-:W-:Y:S01]  /*0d70*/  I2FP.F32.U32 R4, R6 ;  /* 0x0000000600047245 */ /* 0x000fe20000201000 */
[----:B------:R-:W-:Y:S01]  /*0d80*/  VIADD R6, R39, 0x4 ;  /* 0x0000000427067836 */ /* 0x000fe20000000000 */
[----:B------:R-:W-:Y:S01]  /*0d90*/  I2FP.F32.U32 R0, R39 ;  /* 0x0000002700007245 */ /* 0x000fe20000201000 */
[----:B------:R-:W-:Y:S01]  /*0da0*/  IMAD.IADD R3, R3, 0x1, -R16 ;  /* 0x0000000103037824 */ /* 0x000fe200078e0a10 */
[C---:B------:R-:W-:Y:S01]  /*0db0*/  IADD3 R5, PT, PT, R39.reuse, 0x2, RZ ;  /* 0x0000000227057810 */ /* 0x040fe20007ffe0ff */
[----:B------:R-:W-:Y:S01]  /*0dc0*/  HADD2.F32 R11, -RZ, R24.H1_H1 ;  /* 0x30000018ff0b7230 */ /* 0x000fe20000004100 */
[----:B------:R-:W0:Y:S01]  /*0dd0*/  MUFU.RCP R4, R4 ;  /* 0x0000000400047308 */ /* 0x000e220000001000 */
[----:B------:R-:W-:Y:S01]  /*0de0*/  I2FP.F32.U32 R6, R6 ;  /* 0x0000000600067245 */ /* 0x000fe20000201000 */
[--C-:B------:R-:W-:Y:S01]  /*0df0*/  HADD2.F32 R23, -RZ, R34.reuse.H1_H1 ;  /* 0x30000022ff177230 */ /* 0x100fe20000004100 */
[----:B------:R-:W-:Y:S01]  /*0e00*/  I2FP.F32.U32 R5, R5 ;  /* 0x0000000500057245 */ /* 0x000fe20000201000 */
[----:B------:R-:W-:Y:S01]  /*0e10*/  HADD2.F32 R21, -RZ, R34.H0_H0 ;  /* 0x20000022ff157230 */ /* 0x000fe20000004100 */
[----:B------:R-:W-:Y:S01]  /*0e20*/  IADD3 R39, PT, PT, R39, 0x6, RZ ;  /* 0x0000000627277810 */ /* 0x000fe20007ffe0ff */
[----:B------:R-:W-:Y:S01]  /*0e30*/  HADD2.F32 R13, -RZ, R33.H1_H1 ;  /* 0x30000021ff0d7230 */ /* 0x000fe20000004100 */
[----:B------:R-:W-:Y:S01]  /*0e40*/  I2FP.F32.S32 R3, R3 ;  /* 0x0000000300037245 */ /* 0x000fe20000201400 */
[----:B------:R-:W-:Y:S01]  /*0e50*/  HADD2.F32 R15, -RZ, R25.H1_H1 ;  /* 0x30000019ff0f7230 */ /* 0x000fe20000004100 */
[----:B------:R-:W-:Y:S01]  /*0e60*/  I2FP.F32.U32 R39, R39 ;  /* 0x0000002700277245 */ /* 0x000fe20000201000 */
[----:B------:R-:W-:-:S02]  /*0e70*/  HADD2.F32 R33, -RZ, R33.H0_H0 ;  /* 0x20000021ff217230 */ /* 0x000fc40000004100 */
[----:B------:R-:W-:Y:S02]  /*0e80*/  HADD2.F32 R25, -RZ, R25.H0_H0 ;  /* 0x20000019ff197230 */ /* 0x000fe40000004100 */
[--C-:B------:R-:W-:Y:S02]  /*0e90*/  HADD2.F32 R41, -RZ, R35.reuse.H1_H1 ;  /* 0x30000023ff297230 */ /* 0x100fe40000004100 */
        /* <DEDUP_REMOVED lines=9> */
[----:B------:R-:W-:Y:S01]  /*0f30*/  HADD2.F32 R35, -RZ, R26.H0_H0 ;  /* 0x2000001aff237230 */ /* 0x000fe20000004100 */
[----:B------:R-:W0:Y:S04]  /*0f40*/  MUFU.EX2 R6, -R5 ;  /* 0x8000000500067308 */ /* 0x000e280000000800 */
[----:B------:R-:W1:Y:S04]  /*0f50*/  MUFU.EX2 R0, -R0 ;  /* 0x8000000000007308 */ /* 0x000e680000000800 */
[----:B------:R2:W3:Y:S04]  /*0f60*/  MUFU.EX2 R10, -R7 ;  /* 0x80000007000a7308 */ /* 0x0004e80000000800 */
[----:B------:R4:W5:Y:S01]  /*0f70*/  MUFU.EX2 R14, -R39 ;  /* 0x80000027000e7308 */ /* 0x0009620000000800 */
[----:B0-----:R-:W-:Y:S01]  /*0f80*/  FMUL.FTZ R6, R3, R6 ;  /* 0x0000000603067220 */ /* 0x001fe20000410000 */
[----:B--2---:R-:W-:-:S02]  /*0f90*/  HADD2.F32 R7, -RZ, R32.H1_H1 ;  /* 0x30000020ff077230 */ /* 0x004fc40000004100 */
[C---:B-1----:R-:W-:Y:S01]  /*0fa0*/  FMUL.FTZ R0, R3.reuse, R0 ;  /* 0x0000000003007220 */ /* 0x042fe20000410000 */
[----:B------:R-:W-:Y:S01]  /*0fb0*/  FMUL.RZ R6, R6, 0.15915493667125701904 ;  /* 0x3e22f98306067820 */ /* 0x000fe2000040c000 */
[----:B----4-:R-:W-:Y:S02]  /*0fc0*/  HADD2.F32 R39, -RZ, R26.H1_H1 ;  /* 0x3000001aff277230 */ /* 0x010fe40000004100 */
[----:B------:R-:W-:Y:S01]  /*0fd0*/  FMUL.RZ R9, R0, 0.15915493667125701904 ;  /* 0x3e22f98300097820 */ /* 0x000fe2000040c000 */
[C---:B---3--:R-:W-:Y:S01]  /*0fe0*/  FMUL.FTZ R5, R3.reuse, R10 ;  /* 0x0000000a03057220 */ /* 0x048fe20000410000 */
[----:B------:R-:W-:Y:S01]  /*0ff0*/  MUFU.COS R8, R6 ;  /* 0x0000000600087308 */ /* 0x000fe20000000000 */
[----:B-----5:R-:W-:Y:S02]  /*1000*/  FMUL.FTZ R3, R3, R14 ;  /* 0x0000000e03037220 */ /* 0x020fe40000410000 */
[----:B------:R-:W-:Y:S01]  /*1010*/  FMUL.RZ R42, R5, 0.15915493667125701904 ;  /* 0x3e22f983052a7820 */ /* 0x000fe2000040c000 */
[----:B------:R-:W-:-:S02]  /*1020*/  HADD2.F32 R5, -RZ, R32.H0_H0 ;  /* 0x20000020ff057230 */ /* 0x000fc40000004100 */
[----:B------:R-:W-:Y:S02]  /*1030*/  FMUL.RZ R34, R3, 0.15915493667125701904 ;  /* 0x3e22f98303227820 */ /* 0x000fe4000040c000 */
[----:B------:R-:W0:Y:S08]  /*1040*/  MUFU.SIN R4, R9 ;  /* 0x0000000900047308 */ /* 0x000e300000000400 */
[----:B------:R1:W2:Y:S08]  /*1050*/  MUFU.COS R0, R9 ;  /* 0x0000000900007308 */ /* 0x0002b00000000000 */
[----:B------:R3:W4:Y:S01]  /*1060*/  MUFU.SIN R10, R6 ;  /* 0x00000006000a7308 */ /* 0x0007220000000400 */
[----:B-1----:R-:W-:-:S02]  /*1070*/  HADD2.F32 R9, -RZ, R24.H0_H0 ;  /* 0x20000018ff097230 */ /* 0x002fc40000004100 */
[C---:B0-----:R-:W-:Y:S01]  /*1080*/  FMUL.FTZ R3, R4.reuse, R7 ;  /* 0x0000000704037220 */ /* 0x041fe20000410000 */
[--C-:B------:R-:W-:Y:S02]  /*1090*/  HADD2.F32 R24, -RZ, R27.reuse.H1_H1 ;  /* 0x3000001bff187230 */ /* 0x100fe40000004100 */
[----:B------:R-:W-:Y:S02]  /*10a0*/  HADD2.F32 R27, -RZ, R27.H0_H0 ;  /* 0x2000001bff1b7230 */ /* 0x000fe40000004100 */
[----:B------:R-:W0:Y:S01]  /*10b0*/  MUFU.SIN R14, R42 ;  /* 0x0000002a000e7308 */ /* 0x000e220000000400 */
[-C--:B---3--:R-:W-:Y:S01]  /*10c0*/  FMUL.FTZ R6, R4, R11.reuse ;  /* 0x0000000b04067220 */ /* 0x088fe20000410000 */
[C---:B--2---:R-:W-:Y:S01]  /*10d0*/  FMUL.FTZ R11, R0.reuse, R11 ;  /* 0x0000000b000b7220 */ /* 0x044fe20000410000 */
[C---:B------:R-:W-:Y:S01]  /*10e0*/  FMUL.FTZ R7, R0.reuse, R7 ;  /* 0x0000000700077220 */ /* 0x040fe20000410000 */
[C---:B------:R-:W-:Y:S01]  /*10f0*/  FFMA.FTZ R3, R0.reuse, R5, -R3 ;  /* 0x0000000500037223 */ /* 0x040fe20000010803 */
[-C--:B------:R-:W-:Y:S01]  /*1100*/  FFMA.FTZ R6, R0, R9.reuse, -R6 ;  /* 0x0000000900067223 */ /* 0x080fe20000010806 */
[C---:B------:R-:W-:Y:S01]  /*1110*/  FFMA.FTZ R11, R4.reuse, R9, R11 ;  /* 0x00000009040b7223 */ /* 0x040fe2000001000b */
[----:B------:R-:W-:Y:S01]  /*1120*/  FFMA.FTZ R32, R4, R5, R7 ;  /* 0x0000000504207223 */ /* 0x000fe20000010007 */
[----:B------:R-:W1:Y:S01]  /*1130*/  MUFU.COS R12, R42 ;  /* 0x0000002a000c7308 */ /* 0x000e620000000000 */
[C---:B----4-:R-:W-:Y:S01]  /*1140*/  FMUL.FTZ R5, R10.reuse, R13 ;  /* 0x0000000d0a057220 */ /* 0x050fe20000410000 */
[----:B------:R-:W-:Y:S01]  /*1150*/  FMUL.FTZ R4, R10, R15 ;  /* 0x0000000f0a047220 */ /* 0x000fe20000410000 */
[C---:B------:R-:W-:Y:S01]  /*1160*/  FMUL.FTZ R13, R8.reuse, R13 ;  /* 0x0000000d080d7220 */ /* 0x040fe20000410000 */
[C---:B------:R-:W-:Y:S01]  /*1170*/  FMUL.FTZ R15, R8.reuse, R15 ;  /* 0x0000000f080f7220 */ /* 0x040fe20000410000 */
[C---:B------:R-:W-:Y:S01]  /*1180*/  FFMA.FTZ R5, R8.reuse, R33, -R5 ;  /* 0x0000002108057223 */ /* 0x040fe20000010805 */
[----:B------:R-:W-:-:S02]  /*1190*/  FFMA.FTZ R4, R8, R25, -R4 ;  /* 0x0000001908047223 */ /* 0x000fc40000010804 */
[----:B------:R-:W2:Y:S01]  /*11a0*/  MUFU.SIN R20, R34 ;  /* 0x0000002200147308 */ /* 0x000ea20000000400 */
[----:B------:R-:W-:Y:S01]  /*11b0*/  FFMA.FTZ R0, R10, R33, R13 ;  /* 0x000000210a007223 */ /* 0x000fe2000001000d */
[C---:B0-----:R-:W-:Y:S01]  /*11c0*/  FMUL.FTZ R7, R14.reuse, R23 ;  /* 0x000000170e077220 */ /* 0x041fe20000410000 */
[----:B------:R-:W-:Y:S01]  /*11d0*/  FMUL.FTZ R8, R14, R39 ;  /* 0x000000270e087220 */ /* 0x000fe20000410000 */
[----:B------:R-:W-:Y:S01]  /*11e0*/  FFMA.FTZ R25, R10, R25, R15 ;  /* 0x000000190a197223 */ /* 0x000fe2000001000f */
[----:B------:R-:W-:Y:S02]  /*11f0*/  F2FP.F16.F32.PACK_AB R32, R32, R3 ;  /* 0x000000032020723e */ /* 0x000fe400000000ff */
[----:B------:R-:W-:Y:S01]  /*1200*/  F2FP.F16.F32.PACK_AB R33, R0, R5 ;  /* 0x000000050021723e */ /* 0x000fe200000000ff */
[----:B------:R0:W3:Y:S01]  /*1210*/  MUFU.COS R9, R34 ;  /* 0x0000002200097308 */ /* 0x0000e20000000000 */
[----:B------:R-:W-:Y:S01]  /*1220*/  F2FP.F16.F32.PACK_AB R25, R25, R4 ;  /* 0x000000041919723e */ /* 0x000fe200000000ff */
[C---:B-1----:R-:W-:Y:S01]  /*1230*/  FMUL.FTZ R23, R12.reuse, R23 ;  /* 0x000000170c177220 */ /* 0x042fe20000410000 */
[C---:B------:R-:W-:Y:S01]  /*1240*/  FMUL.FTZ R39, R12.reuse, R39 ;  /* 0x000000270c277220 */ /* 0x040fe20000410000 */
[C---:B------:R-:W-:Y:S01]  /*1250*/  FFMA.FTZ R7, R12.reuse, R21, -R7 ;  /* 0x000000150c077223 */ /* 0x040fe20000010807 */
[----:B------:R-:W-:-:S02]  /*1260*/  FFMA.FTZ R8, R12, R35, -R8 ;  /* 0x000000230c087223 */ /* 0x000fc40000010808 */
[C---:B------:R-:W-:Y:S01]  /*1270*/  FFMA.FTZ R39, R14.reuse, R35, R39 ;  /* 0x000000230e277223 */ /* 0x040fe20000010027 */
[----:B0-----:R-:W-:Y:S01]  /*1280*/  FFMA.FTZ R34, R14, R21, R23 ;  /* 0x000000150e227223 */ /* 0x001fe20000010017 */
[C---:B--2---:R-:W-:Y:S01]  /*1290*/  FMUL.FTZ R10, R20.reuse, R41 ;  /* 0x00000029140a7220 */ /* 0x044fe20000410000 */
[----:B------:R-:W-:Y:S02]  /*12a0*/  FMUL.FTZ R12, R20, R24 ;  /* 0x00000018140c7220 */ /* 0x000fe40000410000 */
[----:B------:R-:W-:Y:S02]  /*12b0*/  F2FP.F16.F32.PACK_AB R26, R39, R8 ;  /* 0x00000008271a723e */ /* 0x000fe400000000ff */
[----:B------:R-:W-:Y:S01]  /*12c0*/  F2FP.F16.F32.PACK_AB R34, R34, R7 ;  /* 0x000000072222723e */ /* 0x000fe200000000ff */
[C---:B---3--:R-:W-:Y:S01]  /*12d0*/  FMUL.FTZ R41, R9.reuse, R41 ;  /* 0x0000002909297220 */ /* 0x048fe20000410000 */
[C---:B------:R-:W-:Y:S01]  /*12e0*/  FMUL.FTZ R24, R9.reuse, R24 ;  /* 0x0000001809187220 */ /* 0x040fe20000410000 */
[CC--:B------:R-:W-:Y:S01]  /*12f0*/  FFMA.FTZ R12, R9.reuse, R27.reuse, -R12 ;  /* 0x0000001b090c7223 */ /* 0x0c0fe2000001080c */
[-C--:B------:R-:W-:Y:S01]  /*1300*/  FFMA.FTZ R10, R9, R40.reuse, -R10 ;  /* 0x00000028090a7223 */ /* 0x080fe2000001080a */
[C---:B------:R-:W-:Y:S01]  /*1310*/  FFMA.FTZ R35, R20.reuse, R40, R41 ;  /* 0x0000002814237223 */ /* 0x040fe20000010029 */
[----:B------:R-:W-:Y:S01]  /*1320*/  FFMA.FTZ R27, R20, R27, R24 ;  /* 0x0000001b141b7223 */ /* 0x000fe20000010018 */
[----:B------:R-:W-:-:S03]  /*1330*/  F2FP.F16.F32.PACK_AB R24, R11, R6 ;  /* 0x000000060b18723e */ /* 0x000fc600000000ff */
[----:B------:R-:W-:Y:S02]  /*1340*/  F2FP.F16.F32.PACK_AB R35, R35, R10 ;  /* 0x0000000a2323723e */ /* 0x000fe400000000ff */
[----:B------:R-:W-:Y:S01]  /*1350*/  F2FP.F16.F32.PACK_AB R27, R27, R12 ;  /* 0x0000000c1b1b723e */ /* 0x000fe200000000ff */
[----:B------:R-:W-:Y:S06]  /*1360*/  BRA `(.L_x_404) ;  /* 0x0000001800387947 */ /* 0x000fec0003800000 */
.L_x_403:
[----:B------:R-:W-:-:S13]  /*1370*/  ISETP.GE.AND P0, PT, R39, R6, PT ;  /* 0x000000062700720c */ /* 0x000fda0003f06270 */
[----:B------:R-:W-:Y:S05]  /*1380*/  @P0 BRA `(.L_x_404) ;  /* 0x0000001800300947 */ /* 0x000fea0003800000 */
[----:B------:R-:W-:Y:S01]  /*1390*/  I2FP.F32.U32 R6, R6 ;  /* 0x0000000600067245 */ /* 0x000fe20000201000 */
[----:B------:R-:W-:Y:S01]  /*13a0*/  VIADD R7, R39, 0x4 ;  /* 0x0000000427077836 */ /* 0x000fe20000000000 */
[----:B------:R-:W-:Y:S01]  /*13b0*/  I2FP.F32.U32 R0, R39 ;  /* 0x0000002700007245 */ /* 0x000fe20000201000 */
[----:B------:R-:W-:Y:S01]  /*13c0*/  IMAD.IADD R3, R3, 0x1, -R16 ;  /* 0x0000000103037824 */ /* 0x000fe200078e0a10 */
[----:B------:R-:W0:Y:S01]  /*13d0*/  MUFU.RCP R5, R6 ;  /* 0x0000000600057308 */ /* 0x000e220000001000 */
[C---:B------:R-:W-:Y:S01]  /*13e0*/  IADD3 R4, PT, PT, R39.reuse, 0x2, RZ ;  /* 0x0000000227047810 */ /* 0x040fe20007ffe0ff */
[--C-:B------:R-:W-:Y:S01]  /*13f0*/  HADD2.F32 R13, -RZ, R34.reuse.H1_H1 ;  /* 0x30000022ff0d7230 */ /* 0x100fe20000004100 */
[----:B------:R-:W-:Y:S01]  /*1400*/  IADD3 R39, PT, PT, R39, 0x6, RZ ;  /* 0x0000000627277810 */ /* 0x000fe20007ffe0ff */
[--C-:B------:R-:W-:Y:S01]  /*1410*/  HADD2.F32 R21, -RZ, R35.reuse.H1_H1 ;  /* 0x30000023ff157230 */ /* 0x100fe20000004100 */
[----:B------:R-:W-:Y:S01]  /*1420*/  I2FP.F32.U32 R4, R4 ;  /* 0x0000000400047245 */ /* 0x000fe20000201000 */
[----:B------:R-:W-:Y:S01]  /*1430*/  HADD2.F32 R35, -RZ, R35.H0_H0 ;  /* 0x20000023ff237230 */ /* 0x000fe20000004100 */
[----:B------:R-:W-:Y:S01]  /*1440*/  I2FP.F32.U32 R8, R7 ;  /* 0x0000000700087245 */ /* 0x000fe20000201000 */
[----:B------:R-:W-:Y:S01]  /*1450*/  HADD2.F32 R34, -RZ, R34.H0_H0 ;  /* 0x20000022ff227230 */ /* 0x000fe20000004100 */
[----:B------:R-:W-:-:S02]  /*1460*/  I2FP.F32.U32 R10, R39 ;  /* 0x00000027000a7245 */ /* 0x000fc40000201000 */
        /* <DEDUP_REMOVED lines=8> */
[----:B------:R-:W-:-:S03]  /*14f0*/  FMUL.FTZ R11, R10, 13.28771209716796875 ;  /* 0x41549a780a0b7820 */ /* 0x000fc60000410000 */
[----:B------:R-:W0:Y:S04]  /*1500*/  MUFU.EX2 R0, -R0 ;  /* 0x8000000000007308 */ /* 0x000e280000000800 */
[----:B------:R-:W1:Y:S04]  /*1510*/  MUFU.EX2 R6, -R6 ;  /* 0x8000000600067308 */ /* 0x000e680000000800 */
[----:B------:R2:W3:Y:S04]  /*1520*/  MUFU.EX2 R10, -R9 ;  /* 0x80000009000a7308 */ /* 0x0004e80000000800 */
[----:B------:R-:W4:Y:S01]  /*1530*/  MUFU.EX2 R12, -R11 ;  /* 0x8000000b000c7308 */ /* 0x000f220000000800 */
[----:B0-----:R-:W-:Y:S01]  /*1540*/  FMUL.FTZ R0, R3, R0 ;  /* 0x0000000003007220 */ /* 0x001fe20000410000 */
[----:B--2---:R-:W-:-:S03]  /*1550*/  HADD2.F32 R9, -RZ, R33.H1_H1 ;  /* 0x30000021ff097230 */ /* 0x004fc60000004100 */
[----:B------:R-:W-:Y:S01]  /*1560*/  FMUL.RZ R0, R0, 0.15915493667125701904 ;  /* 0x3e22f98300007820 */ /* 0x000fe2000040c000 */
[C---:B-1----:R-:W-:Y:S01]  /*1570*/  FMUL.FTZ R7, R3.reuse, R6 ;  /* 0x0000000603077220 */ /* 0x042fe20000410000 */
[----:B------:R-:W-:Y:S02]  /*1580*/  HADD2.F32 R33, -RZ, R33.H0_H0 ;  /* 0x20000021ff217230 */ /* 0x000fe40000004100 */
[----:B---3--:R-:W-:Y:S01]  /*1590*/  FMUL.FTZ R10, R3, R10 ;  /* 0x0000000a030a7220 */ /* 0x008fe20000410000 */
[----:B------:R-:W0:Y:S01]  /*15a0*/  MUFU.SIN R5, R0 ;  /* 0x0000000000057308 */ /* 0x000e220000000400 */
[----:B------:R-:W-:Y:S01]  /*15b0*/  FMUL.RZ R7, R7, 0.15915493667125701904 ;  /* 0x3e22f98307077820 */ /* 0x000fe2000040c000 */
[----:B----4-:R-:W-:Y:S01]  /*15c0*/  FMUL.FTZ R3, R3, R12 ;  /* 0x0000000c03037220 */ /* 0x010fe20000410000 */
[----:B------:R-:W-:-:S03]  /*15d0*/  FMUL.RZ R10, R10, 0.15915493667125701904 ;  /* 0x3e22f9830a0a7820 */ /* 0x000fc6000040c000 */
[----:B------:R-:W-:Y:S02]  /*15e0*/  FMUL.RZ R14, R3, 0.15915493667125701904 ;  /* 0x3e22f983030e7820 */ /* 0x000fe4000040c000 */
[----:B------:R1:W2:Y:S08]  /*15f0*/  MUFU.COS R4, R0 ;  /* 0x0000000000047308 */ /* 0x0002b00000000000 */
[----:B------:R-:W-:Y:S01]  /*1600*/  MUFU.SIN R6, R7 ;  /* 0x0000000700067308 */ /* 0x000fe20000000400 */
[----:B-1----:R-:W-:-:S02]  /*1610*/  HADD2.F32 R0, -RZ, R32.H1_H1 ;  /* 0x30000020ff007230 */ /* 0x002fc40000004100 */
[----:B------:R-:W-:-:S03]  /*1620*/  HADD2.F32 R32, -RZ, R32.H0_H0 ;  /* 0x20000020ff207230 */ /* 0x000fc60000004100 */
[-C--:B0-----:R-:W-:Y:S02]  /*1630*/  FMUL.FTZ R3, R5, R0.reuse ;  /* 0x0000000005037220 */ /* 0x081fe40000410000 */
[----:B------:R-:W0:Y:S01]  /*1640*/  MUFU.SIN R12, R10 ;  /* 0x0000000a000c7308 */ /* 0x000e220000000400 */
[C---:B--2---:R-:W-:Y:S01]  /*1650*/  FMUL.FTZ R0, R4.reuse, R0 ;  /* 0x0000000004007220 */ /* 0x044fe20000410000 */
[----:B------:R-:W-:-:S03]  /*1660*/  FFMA.FTZ R3, R4, R32, -R3 ;  /* 0x0000002004037223 */ /* 0x000fc60000010803 */
[----:B------:R-:W-:-:S03]  /*1670*/  FFMA.FTZ R32, R5, R32, R0 ;  /* 0x0000002005207223 */ /* 0x000fc60000010000 */
[----:B------:R-:W1:Y:S02]  /*1680*/  MUFU.SIN R20, R14 ;  /* 0x0000000e00147308 */ /* 0x000e640000000400 */
[----:B------:R-:W-:-:S06]  /*1690*/  F2FP.F16.F32.PACK_AB R32, R32, R3 ;  /* 0x000000032020723e */ /* 0x000fcc00000000ff */
[----:B------:R2:W3:Y:S01]  /*16a0*/  MUFU.COS R8, R7 ;  /* 0x0000000700087308 */ /* 0x0004e20000000000 */
[----:B0-----:R-:W-:-:S07]  /*16b0*/  FMUL.FTZ R0, R12, R13 ;  /* 0x0000000d0c007220 */ /* 0x001fce0000410000 */
[----:B------:R-:W0:Y:S01]  /*16c0*/  MUFU.COS R11, R10 ;  /* 0x0000000a000b7308 */ /* 0x000e220000000000 */
[----:B--2---:R-:W-:Y:S01]  /*16d0*/  FMUL.FTZ R7, R6, R9 ;  /* 0x0000000906077220 */ /* 0x004fe20000410000 */
[----:B-1----:R-:W-:-:S06]  /*16e0*/  FMUL.FTZ R4, R20, R21 ;  /* 0x0000001514047220 */ /* 0x002fcc0000410000 */
[----:B------:R-:W1:Y:S01]  /*16f0*/  MUFU.COS R15, R14 ;  /* 0x0000000e000f7308 */ /* 0x000e620000000000 */
[C---:B---3--:R-:W-:Y:S01]  /*1700*/  FMUL.FTZ R9, R8.reuse, R9 ;  /* 0x0000000908097220 */ /* 0x048fe20000410000 */
[----:B------:R-:W-:-:S03]  /*1710*/  FFMA.FTZ R7, R8, R33, -R7 ;  /* 0x0000002108077223 */ /* 0x000fc60000010807 */
[----:B------:R-:W-:Y:S01]  /*1720*/  FFMA.FTZ R6, R6, R33, R9 ;  /* 0x0000002106067223 */ /* 0x000fe20000010009 */
[C---:B0-----:R-:W-:Y:S01]  /*1730*/  FMUL.FTZ R13, R11.reuse, R13 ;  /* 0x0000000d0b0d7220 */ /* 0x041fe20000410000 */
[----:B------:R-:W-:-:S03]  /*1740*/  FFMA.FTZ R0, R11, R34, -R0 ;  /* 0x000000220b007223 */ /* 0x000fc60000010800 */
[----:B------:R-:W-:Y:S01]  /*1750*/  F2FP.F16.F32.PACK_AB R33, R6, R7 ;  /* 0x000000070621723e */ /* 0x000fe200000000ff */
[----:B------:R-:W-:Y:S01]  /*1760*/  FFMA.FTZ R13, R12, R34, R13 ;  /* 0x000000220c0d7223 */ /* 0x000fe2000001000d */
[C---:B-1----:R-:W-:Y:S01]  /*1770*/  FMUL.FTZ R21, R15.reuse, R21 ;  /* 0x000000150f157220 */ /* 0x042fe20000410000 */
[----:B------:R-:W-:-:S03]  /*1780*/  FFMA.FTZ R4, R15, R35, -R4 ;  /* 0x000000230f047223 */ /* 0x000fc60000010804 */
[----:B------:R-:W-:Y:S01]  /*1790*/  F2FP.F16.F32.PACK_AB R34, R13, R0 ;  /* 0x000000000d22723e */ /* 0x000fe200000000ff */
[----:B------:R-:W-:-:S05]  /*17a0*/  FFMA.FTZ R35, R20, R35, R21 ;  /* 0x0000002314237223 */ /* 0x000fca0000010015 */
[----:B------:R-:W-:Y:S01]  /*17b0*/  F2FP.F16.F32.PACK_AB R35, R35, R4 ;  /* 0x000000042323723e */ /* 0x000fe200000000ff */
[----:B------:R-:W-:Y:S06]  /*17c0*/  BRA `(.L_x_404) ;  /* 0x0000001400207947 */ /* 0x000fec0003800000 */
.L_x_402:
        /* <DEDUP_REMOVED lines=10> */
[----:B0-----:R-:W-:-:S06]  /*1870*/  IADD3 R4, PT, PT, R0, 0xffffffe, RZ ;  /* 0x0ffffffe00047810 */ /* 0x001fcc0007ffe0ff */
[----:B------:R0:W1:Y:S02]  /*1880*/  F2I.FTZ.U32.TRUNC.NTZ R5, R4 ;  /* 0x0000000400057305 */ /* 0x000064000021f000 */
[----:B0-----:R-:W-:Y:S02]  /*1890*/  IMAD.MOV.U32 R4, RZ, RZ, RZ ;  /* 0x000000ffff047224 */ /* 0x001fe400078e00ff */
[----:B-1----:R-:W-:-:S04]  /*18a0*/  IMAD.MOV R8, RZ, RZ, -R5 ;  /* 0x000000ffff087224 */ /* 0x002fc800078e0a05 */
[----:B------:R-:W-:Y:S01]  /*18b0*/  IMAD R7, R8, R3, RZ ;  /* 0x0000000308077224 */ /* 0x000fe200078e02ff */
[----:B------:R-:W-:-:S03]  /*18c0*/  MOV R8, R9 ;  /* 0x0000000900087202 */ /* 0x000fc60000000f00 */
[----:B------:R-:W-:Y:S01]  /*18d0*/  IMAD.HI.U32 R5, R5, R7, R4 ;  /* 0x0000000705057227 */ /* 0x000fe200078e0004 */
[----:B------:R-:W-:-:S05]  /*18e0*/  IADD3 R7, PT, PT, RZ, -R10, RZ ;  /* 0x8000000aff077210 */ /* 0x000fca0007ffe0ff */
[----:B------:R-:W-:-:S04]  /*18f0*/  IMAD.HI.U32 R40, R5, R8, RZ ;  /* 0x0000000805287227 */ /* 0x000fc800078e00ff */
[----:B------:R-:W-:-:S05]  /*1900*/  IMAD R0, R40, R7, R8 ;  /* 0x0000000728007224 */ /* 0x000fca00078e0208 */
[----:B------:R-:W-:-:S13]  /*1910*/  ISETP.GT.U32.AND P1, PT, R3, R0, PT ;  /* 0x000000000300720c */ /* 0x000fda0003f24070 */
[----:B------:R-:W-:Y:S01]  /*1920*/  @!P1 IMAD.IADD R0, R0, 0x1, -R3 ;  /* 0x0000000100009824 */ /* 0x000fe200078e0a03 */
[----:B------:R-:W-:Y:S02]  /*1930*/  @!P1 IADD3 R40, PT, PT, R40, 0x1, RZ ;  /* 0x0000000128289810 */ /* 0x000fe40007ffe0ff */
        /* <DEDUP_REMOVED lines=16> */
[----:B------:R-:W-:Y:S02]  /*1a40*/  HFMA2 R8, -RZ, RZ, 0, 8.0049037933349609375e-05 ;  /* 0x0000053fff087431 */ /* 0x000fe400000001ff */
[----:B------:R-:W-:Y:S01]  /*1a50*/  IMAD.MOV.U32 R12, RZ, RZ, 0x1 ;  /* 0x00000001ff0c7424 */ /* 0x000fe200078e00ff */
[----:B------:R1:W2:Y:S01]  /*1a60*/  LDC.64 R14, c[0x4][R0] ;  /* 0x01000000000e7b82 */ /* 0x0002a20000000a00 */
[----:B------:R-:W3:Y:S01]  /*1a70*/  LDCU.64 UR6, c[0x4][0xd0] ;  /* 0x01001a00ff0677ac */ /* 0x000ee20008000a00 */
[----:B------:R-:W-:Y:S01]  /*1a80*/  MOV R13, RZ ;  /* 0x000000ff000d7202 */ /* 0x000fe20000000f00 */
[----:B------:R-:W4:Y:S01]  /*1a90*/  LDCU.64 UR8, c[0x4][0xb0] ;  /* 0x01001600ff0877ac */ /* 0x000f220008000a00 */
[----:B0-----:R-:W-:Y:S01]  /*1aa0*/  MOV R4, UR4 ;  /* 0x0000000400047c02 */ /* 0x001fe20008000f00 */
[----:B------:R-:W-:Y:S01]  /*1ab0*/  IMAD.U32 R5, RZ, RZ, UR5 ;  /* 0x00000005ff057e24 */ /* 0x000fe2000f8e00ff */
[----:B---3--:R-:W-:Y:S01]  /*1ac0*/  MOV R6, UR6 ;  /* 0x0000000600067c02 */ /* 0x008fe20008000f00 */
[----:B------:R-:W-:Y:S01]  /*1ad0*/  IMAD.U32 R7, RZ, RZ, UR7 ;  /* 0x00000007ff077e24 */ /* 0x000fe2000f8e00ff */
[----:B----4-:R-:W-:Y:S01]  /*1ae0*/  MOV R10, UR8 ;  /* 0x00000008000a7c02 */ /* 0x010fe20008000f00 */
[----:B-1----:R-:W-:-:S07]  /*1af0*/  IMAD.U32 R11, RZ, RZ, UR9 ;  /* 0x00000009ff0b7e24 */ /* 0x002fce000f8e00ff */
[----:B------:R-:W-:-:S07]  /*1b00*/  LEPC R20, `(.L_x_405) ;  /* 0x000000001014794e */ /* 0x000fce0000000000 */
[----:B--2---:R-:W-:Y:S05]  /*1b10*/  CALL.ABS.NOINC R14 ;  /* 0x000000000e007343 */ /* 0x004fea0003c00000 */
.L_x_405:
        /* <DEDUP_REMOVED lines=13> */
[----:B------:R-:W-:-:S05]  /*1bf0*/  @!P0 LEA R5, R5, R0, 0x1 ;  /* 0x0000000005058211 */ /* 0x000fca00078e08ff */
[----:B------:R1:W-:Y:S02]  /*1c00*/  @!P0 STS.128 [R5], R24 ;  /* 0x0000001805008388 */ /* 0x0003e40000000c00 */
.L_x_406:
        /* <DEDUP_REMOVED lines=10> */
[----:B------:R-:W-:Y:S01]  /*1cb0*/  IMAD R4, R7, 0x2, R3 ;  /* 0x0000000207047824 */ /* 0x000fe200078e0203 */
[----:B------:R-:W0:Y:S01]  /*1cc0*/  LDC R11, c[0x0][0x40c] ;  /* 0x00010300ff0b7b82 */ /* 0x000e220000000800 */
[----:B------:R-:W-:Y:S03]  /*1cd0*/  BSSY.RECONVERGENT B1, `(.L_x_409) ;  /* 0x00000da000017945 */ /* 0x000fe60003800200 */
[----:B------:R-:W-:Y:S01]  /*1ce0*/  LEA R5, R23, R4, 0x1 ;  /* 0x0000000417057211 */ /* 0x000fe200078e08ff */
        /* <DEDUP_REMOVED lines=34> */
[----:B------:R-:W-:Y:S01]  /*1f10*/  IMAD.IADD R11, R11, 0x1, -R16 ;  /* 0x000000010b0b7824 */ /* 0x000fe200078e0a10 */
[C---:B------:R-:W-:Y:S01]  /*1f20*/  IADD3 R8, PT, PT, R10.reuse, 0x2, RZ ;  /* 0x000000020a087810 */ /* 0x040fe20007ffe0ff */
[--C-:B------:R-:W-:Y:S01]  /*1f30*/  HADD2.F32 R44, -RZ, R32.reuse.H1_H1 ;  /* 0x30000020ff2c7230 */ /* 0x100fe20000004100 */
[----:B------:R-:W0:Y:S01]  /*1f40*/  MUFU.RCP R7, R7 ;  /* 0x0000000700077308 */ /* 0x000e220000001000 */
[----:B------:R-:W-:Y:S01]  /*1f50*/  IADD3 R10, PT, PT, R10, 0x6, RZ ;  /* 0x000000060a0a7810 */ /* 0x000fe20007ffe0ff */
[----:B------:R-:W-:Y:S01]  /*1f60*/  HADD2.F32 R42, -RZ, R32.H0_H0 ;  /* 0x20000020ff2a7230 */ /* 0x000fe20000004100 */
[----:B------:R-:W-:Y:S01]  /*1f70*/  I2FP.F32.S32 R8, R8 ;  /* 0x0000000800087245 */ /* 0x000fe20000201400 */
[--C-:B------:R-:W-:Y:S01]  /*1f80*/  HADD2.F32 R52, -RZ, R27.reuse.H1_H1 ;  /* 0x3000001bff347230 */ /* 0x100fe20000004100 */
[----:B------:R-:W-:Y:S01]  /*1f90*/  I2FP.F32.S32 R9, R9 ;  /* 0x0000000900097245 */ /* 0x000fe20000201400 */
[----:B------:R-:W-:Y:S01]  /*1fa0*/  HADD2.F32 R53, -RZ, R27.H0_H0 ;  /* 0x2000001bff357230 */ /* 0x000fe20000004100 */
[----:B------:R-:W-:Y:S01]  /*1fb0*/  I2FP.F32.S32 R10, R10 ;  /* 0x0000000a000a7245 */ /* 0x000fe20000201400 */
[--C-:B------:R-:W-:Y:S01]  /*1fc0*/  HADD2.F32 R45, -RZ, R33.reuse.H1_H1 ;  /* 0x30000021ff2d7230 */ /* 0x100fe20000004100 */
[----:B------:R-:W-:Y:S01]  /*1fd0*/  I2FP.F32.S32 R15, R11 ;  /* 0x0000000b000f7245 */ /* 0x000fe20000201400 */
[----:B------:R-:W-:-:S02]  /*1fe0*/  HADD2.F32 R46, -RZ, R33.H0_H0 ;  /* 0x20000021ff2e7230 */ /* 0x000fc40000004100 */
[----:B------:R-:W-:Y:S02]  /*1ff0*/  HADD2.F32 R33, -RZ, R25.H1_H1 ;  /* 0x30000019ff217230 */ /* 0x000fe40000004100 */
        /* <DEDUP_REMOVED lines=13> */
[----:B------:R-:W-:Y:S01]  /*20d0*/  HADD2.F32 R34, -RZ, R25.H0_H0 ;  /* 0x20000019ff227230 */ /* 0x000fe20000004100 */
[----:B------:R-:W1:Y:S01]  /*20e0*/  MUFU.EX2 R8, -R8 ;  /* 0x8000000800087308 */ /* 0x000e620000000800 */
[--C-:B------:R-:W-:Y:S02]  /*20f0*/  HADD2.F32 R35, -RZ, R26.reuse.H1_H1 ;  /* 0x3000001aff237230 */ /* 0x100fe40000004100 */
[----:B------:R-:W-:Y:S01]  /*2100*/  HADD2.F32 R50, -RZ, R26.H0_H0 ;  /* 0x2000001aff327230 */ /* 0x000fe20000004100 */
[----:B------:R-:W2:Y:S04]  /*2110*/  MUFU.EX2 R10, -R10 ;  /* 0x8000000a000a7308 */ /* 0x000ea80000000800 */
        /* <DEDUP_REMOVED lines=9> */
[----:B------:R1:W2:Y:S01]  /*21b0*/  MUFU.SIN R7, R14 ;  /* 0x0000000e00077308 */ /* 0x0002a20000000400 */
[----:B------:R-:W-:-:S07]  /*21c0*/  HADD2.F32 R15, -RZ, R24.H1_H1 ;  /* 0x30000018ff0f7230 */ /* 0x000fce0000004100 */
[----:B------:R-:W3:Y:S01]  /*21d0*/  MUFU.COS R12, R9 ;  /* 0x00000009000c7308 */ /* 0x000ee20000000000 */
[----:B-1----:R-:W-:Y:S02]  /*21e0*/  HADD2.F32 R14, -RZ, R24.H0_H0 ;  /* 0x20000018ff0e7230 */ /* 0x002fe40000004100 */
[----:B------:R-:W-:Y:S01]  /*21f0*/  FMUL.RZ R24, R8, 0.15915493667125701904 ;  /* 0x3e22f98308187820 */ /* 0x000fe2000040c000 */
[----:B0-----:R-:W-:-:S04]  /*2200*/  FMUL.FTZ R8, R44, R6 ;  /* 0x000000062c087220 */ /* 0x001fc80000410000 */
[----:B------:R0:W1:Y:S01]  /*2210*/  MUFU.SIN R13, R9 ;  /* 0x00000009000d7308 */ /* 0x0000620000000400 */
[-C--:B--2---:R-:W-:Y:S01]  /*2220*/  FMUL.FTZ R11, R15, R7.reuse ;  /* 0x000000070f0b7220 */ /* 0x084fe20000410000 */
[----:B------:R-:W-:-:S03]  /*2230*/  FFMA.FTZ R8, R42, R7, R8 ;  /* 0x000000072a087223 */ /* 0x000fc60000010008 */
[----:B------:R-:W-:-:S03]  /*2240*/  FFMA.FTZ R11, R14, R6, -R11 ;  /* 0x000000060e0b7223 */ /* 0x000fc6000001080b */
[----:B------:R-:W-:Y:S01]  /*2250*/  MUFU.COS R20, R10 ;  /* 0x0000000a00147308 */ /* 0x000fe20000000000 */
[----:B0-----:R-:W-:-:S04]  /*2260*/  FMUL.FTZ R9, R44, R7 ;  /* 0x000000072c097220 */ /* 0x001fc80000410000 */
[----:B------:R-:W-:-:S03]  /*2270*/  FFMA.FTZ R9, R42, R6, -R9 ;  /* 0x000000062a097223 */ /* 0x000fc60000010809 */
[----:B------:R0:W2:Y:S08]  /*2280*/  MUFU.SIN R21, R10 ;  /* 0x0000000a00157308 */ /* 0x0000b00000000400 */
[----:B------:R-:W4:Y:S01]  /*2290*/  MUFU.SIN R32, R24 ;  /* 0x0000001800207308 */ /* 0x000f220000000400 */
[----:B0-----:R-:W-:Y:S01]  /*22a0*/  FMUL.FTZ R10, R15, R6 ;  /* 0x000000060f0a7220 */ /* 0x001fe20000410000 */
[----:B---3--:R-:W-:Y:S01]  /*22b0*/  FMUL.FTZ R6, R45, R12 ;  /* 0x0000000c2d067220 */ /* 0x008fe20000410000 */
[----:B-1----:R-:W-:-:S02]  /*22c0*/  FMUL.FTZ R15, R33, R13 ;  /* 0x0000000d210f7220 */ /* 0x002fc40000410000 */
[----:B------:R-:W-:Y:S01]  /*22d0*/  FFMA.FTZ R10, R14, R7, R10 ;  /* 0x000000070e0a7223 */ /* 0x000fe2000001000a */
[-C--:B------:R-:W-:Y:S01]  /*22e0*/  FMUL.FTZ R7, R45, R13.reuse ;  /* 0x0000000d2d077220 */ /* 0x080fe20000410000 */
[-C--:B------:R-:W-:Y:S01]  /*22f0*/  FMUL.FTZ R14, R33, R12.reuse ;  /* 0x0000000c210e7220 */ /* 0x080fe20000410000 */
[----:B------:R0:W1:Y:S01]  /*2300*/  MUFU.COS R27, R24 ;  /* 0x00000018001b7308 */ /* 0x0000620000000000 */
[CC--:B------:R-:W-:Y:S01]  /*2310*/  FFMA.FTZ R6, R46.reuse, R13.reuse, R6 ;  /* 0x0000000d2e067223 */ /* 0x0c0fe20000010006 */
[-C--:B------:R-:W-:Y:S01]  /*2320*/  FFMA.FTZ R7, R46, R12.reuse, -R7 ;  /* 0x0000000c2e077223 */ /* 0x080fe20000010807 */
[C---:B------:R-:W-:Y:S01]  /*2330*/  FFMA.FTZ R15, R34.reuse, R12, -R15 ;  /* 0x0000000c220f7223 */ /* 0x040fe2000001080f */
[----:B------:R-:W-:Y:S01]  /*2340*/  FFMA.FTZ R14, R34, R13, R14 ;  /* 0x0000000d220e7223 */ /* 0x000fe2000001000e */
[CC--:B--2---:R-:W-:Y:S01]  /*2350*/  FMUL.FTZ R13, R47.reuse, R21.reuse ;  /* 0x000000152f0d7220 */ /* 0x0c4fe20000410000 */
[-C--:B------:R-:W-:Y:S01]  /*2360*/  FMUL.FTZ R12, R47, R20.reuse ;  /* 0x000000142f0c7220 */ /* 0x080fe20000410000 */
[CC--:B------:R-:W-:Y:S01]  /*2370*/  FMUL.FTZ R25, R35.reuse, R21.reuse ;  /* 0x0000001523197220 */ /* 0x0c0fe20000410000 */
[-C--:B0-----:R-:W-:Y:S01]  /*2380*/  FMUL.FTZ R24, R35, R20.reuse ;  /* 0x0000001423187220 */ /* 0x081fe20000410000 */
[CC--:B------:R-:W-:Y:S01]  /*2390*/  FFMA.FTZ R13, R48.reuse, R20.reuse, -R13 ;  /* 0x00000014300d7223 */ /* 0x0c0fe2000001080d */
[-C--:B------:R-:W-:Y:S01]  /*23a0*/  FFMA.FTZ R12, R48, R21.reuse, R12 ;  /* 0x00000015300c7223 */ /* 0x080fe2000001000c */
[C---:B------:R-:W-:Y:S01]  /*23b0*/  FFMA.FTZ R26, R50.reuse, R20, -R25 ;  /* 0x00000014321a7223 */ /* 0x040fe20000010819 */
[----:B------:R-:W-:Y:S01]  /*23c0*/  FFMA.FTZ R21, R50, R21, R24 ;  /* 0x0000001532157223 */ /* 0x000fe20000010018 */
[CC--:B----4-:R-:W-:Y:S01]  /*23d0*/  FMUL.FTZ R20, R51.reuse, R32.reuse ;  /* 0x0000002033147220 */ /* 0x0d0fe20000410000 */
[-C--:B------:R-:W-:Y:S01]  /*23e0*/  FMUL.FTZ R24, R52, R32.reuse ;  /* 0x0000002034187220 */ /* 0x080fe20000410000 */
[----:B------:R-:W-:Y:S01]  /*23f0*/  F2FP.F16.F32.PACK_AB R34, R12, R13 ;  /* 0x0000000d0c22723e */ /* 0x000fe200000000ff */
[-C--:B-1----:R-:W-:Y:S01]  /*2400*/  FMUL.FTZ R25, R51, R27.reuse ;  /* 0x0000001b33197220 */ /* 0x082fe20000410000 */
        /* <DEDUP_REMOVED lines=9> */
[----:B------:R-:W-:Y:S02]  /*24a0*/  F2FP.F16.F32.PACK_AB R26, R21, R26 ;  /* 0x0000001a151a723e */ /* 0x000fe400000000ff */
[----:B------:R-:W-:Y:S02]  /*24b0*/  F2FP.F16.F32.PACK_AB R35, R35, R20 ;  /* 0x000000142323723e */ /* 0x000fe400000000ff */
[----:B------:R-:W-:-:S07]  /*24c0*/  F2FP.F16.F32.PACK_AB R27, R42, R27 ;  /* 0x0000001b2a1b723e */ /* 0x000fce00000000ff */
.L_x_412:
[----:B------:R-:W-:Y:S05]  /*24d0*/  BSYNC.RECONVERGENT B2 ;  /* 0x0000000000027941 */ /* 0x000fea0003800200 */
.L_x_411:
        /* <DEDUP_REMOVED lines=17> */
.L_x_410:
        /* <DEDUP_REMOVED lines=9> */
[----:B------:R-:W-:Y:S01]  /*2680*/  HADD2.F32 R44, -RZ, R33.H1_H1 ;  /* 0x30000021ff2c7230 */ /* 0x000fe20000004100 */
[----:B------:R-:W0:Y:S01]  /*2690*/  MUFU.RCP R13, R12 ;  /* 0x0000000c000d7308 */ /* 0x000e220000001000 */
[C---:B------:R-:W-:Y:S01]  /*26a0*/  IADD3 R7, PT, PT, R10.reuse, 0x2, RZ ;  /* 0x000000020a077810 */ /* 0x040fe20007ffe0ff */
[----:B------:R-:W-:Y:S01]  /*26b0*/  HADD2.F32 R43, -RZ, R32.H0_H0 ;  /* 0x20000020ff2b7230 */ /* 0x000fe20000004100 */
[----:B------:R-:W-:Y:S01]  /*26c0*/  IADD3 R10, PT, PT, R10, 0x6, RZ ;  /* 0x000000060a0a7810 */ /* 0x000fe20007ffe0ff */
[----:B------:R-:W-:Y:S01]  /*26d0*/  HADD2.F32 R46, -RZ, R35.H0_H0 ;  /* 0x20000023ff2e7230 */ /* 0x000fe20000004100 */
[----:B------:R-:W-:Y:S02]  /*26e0*/  I2FP.F32.S32 R8, R7 ;  /* 0x0000000700087245 */ /* 0x000fe40000201400 */
[----:B------:R-:W-:Y:S01]  /*26f0*/  I2FP.F32.S32 R9, R9 ;  /* 0x0000000900097245 */ /* 0x000fe20000201400 */
[----:B0-----:R-:W-:-:S02]  /*2700*/  FMUL.FTZ R6, R6, R13 ;  /* 0x0000000d06067220 */ /* 0x001fc40000410000 */
[-C--:B------:R-:W-:Y:S02]  /*2710*/  FMUL.FTZ R8, R8, R13.reuse ;  /* 0x0000000d08087220 */ /* 0x080fe40000410000 */
        /* <DEDUP_REMOVED lines=16> */
[----:B------:R-:W-:Y:S02]  /*2820*/  HADD2.F32 R32, -RZ, R33.H0_H0 ;  /* 0x20000021ff207230 */ /* 0x000fe40000004100 */
[----:B------:R-:W-:Y:S01]  /*2830*/  FMUL.RZ R41, R10, 0.15915493667125701904 ;  /* 0x3e22f9830a297820 */ /* 0x000fe2000040c000 */
[C---:B---3--:R-:W-:Y:S01]  /*2840*/  FMUL.FTZ R9, R6.reuse, R11 ;  /* 0x0000000b06097220 */ /* 0x048fe20000410000 */
[----:B------:R-:W-:Y:S01]  /*2850*/  MUFU.COS R7, R20 ;  /* 0x0000001400077308 */ /* 0x000fe20000000000 */
[--C-:B------:R-:W-:Y:S02]  /*2860*/  HADD2.F32 R33, -RZ, R34.reuse.H1_H1 ;  /* 0x30000022ff217230 */ /* 0x100fe40000004100 */
[----:B----4-:R-:W-:Y:S01]  /*2870*/  FMUL.FTZ R6, R6, R13 ;  /* 0x0000000d06067220 */ /* 0x010fe20000410000 */
[----:B------:R-:W-:Y:S01]  /*2880*/  FMUL.RZ R9, R9, 0.15915493667125701904 ;  /* 0x3e22f98309097820 */ /* 0x000fe2000040c000 */
[----:B------:R-:W-:-:S02]  /*2890*/  HADD2.F32 R34, -RZ, R34.H0_H0 ;  /* 0x20000022ff227230 */ /* 0x000fc40000004100 */
[----:B------:R-:W-:Y:S01]  /*28a0*/  FMUL.RZ R42, R6, 0.15915493667125701904 ;  /* 0x3e22f983062a7820 */ /* 0x000fe2000040c000 */
[----:B------:R-:W0:Y:S08]  /*28b0*/  MUFU.SIN R8, R20 ;  /* 0x0000001400087308 */ /* 0x000e300000000400 */
[----:B------:R-:W-:Y:S08]  /*28c0*/  MUFU.COS R10, R41 ;  /* 0x00000029000a7308 */ /* 0x000ff00000000000 */
[----:B------:R1:W2:Y:S01]  /*28d0*/  MUFU.SIN R11, R41 ;  /* 0x00000029000b7308 */ /* 0x0002a20000000400 */
[----:B0-----:R-:W-:-:S04]  /*28e0*/  FMUL.FTZ R6, R12, R8 ;  /* 0x000000080c067220 */ /* 0x001fc80000410000 */
[----:B------:R-:W-:-:S03]  /*28f0*/  FFMA.FTZ R6, R43, R7, -R6 ;  /* 0x000000072b067223 */ /* 0x000fc60000010806 */
[----:B------:R-:W0:Y:S01]  /*2900*/  MUFU.COS R14, R9 ;  /* 0x00000009000e7308 */ /* 0x000e220000000000 */
[----:B-1----:R-:W-:-:S07]  /*2910*/  HADD2.F32 R41, -RZ, R35.H1_H1 ;  /* 0x30000023ff297230 */ /* 0x002fce0000004100 */
        /* <DEDUP_REMOVED lines=21> */
.L_x_413:
[----:B------:R-:W-:Y:S05]  /*2a70*/  BSYNC.RECONVERGENT B1 ;  /* 0x0000000000017941 */ /* 0x000fea0003800200 */
.L_x_409:
        /* <DEDUP_REMOVED lines=16> */
.L_x_408:
[----:B------:R-:W-:Y:S05]  /*2b80*/  BSYNC.RECONVERGENT B0 ;  /* 0x0000000000007941 */ /* 0x000fea0003800200 */
.L_x_407:
        /* <DEDUP_REMOVED lines=10> */
.L_x_415:
[----:B------:R-:W-:Y:S05]  /*2c30*/  BSYNC.RECONVERGENT B0 ;  /* 0x0000000000007941 */ /* 0x000fea0003800200 */
.L_x_414:
[----:B------:R-:W-:Y:S06]  /*2c40*/  BAR.SYNC.DEFER_BLOCKING 0x0 ;  /* 0x0000000000007b1d */ /* 0x000fec0000010000 */
.L_x_404:
[----:B------:R-:W-:Y:S05]  /*2c50*/  BSYNC.RECONVERGENT B6 ;  /* 0x0000000000067941 */ /* 0x000fea0003800200 */
.L_x_401:
[----:B------:R-:W0:Y:S01]  /*2c60*/  LDCU UR4, c[0x0][0x3f4] ;  /* 0x00007e80ff0477ac */ /* 0x000e220008000800 */
[----:B------:R-:W-:Y:S01]  /*2c70*/  ISETP.GT.U32.AND P0, PT, R18, 0x1f, PT ;  /* 0x0000001f1200780c */ /* 0x000fe20003f04070 */
[----:B------:R-:W-:Y:S01]  /*2c80*/  IMAD.MOV.U32 R122, RZ, RZ, -0x800001 ;  /* 0xff7fffffff7a7424 */ /* 0x000fe200078e00ff */
[----:B01----:R-:W-:-:S04]  /*2c90*/  MOV R5, UR4 ;  /* 0x0000000400057c02 */ /* 0x003fc80008000f00 */
[----:B---3--:R-:W-:-:S07]  /*2ca0*/  VIADDMNMX R3, R22, -R5, RZ, !PT ;  /* 0x8000000516037246 */ /* 0x008fce00078001ff */
[----:B------:R-:W-:Y:S05]  /*2cb0*/  @P0 BRA `(.L_x_416) ;  /* 0x0000000000ec0947 */ /* 0x000fea0003800000 */
[----:B------:R-:W0:Y:S01]  /*2cc0*/  LDCU UR4, c[0x0][0x40c] ;  /* 0x00008180ff0477ac */ /* 0x000e220008000800 */
[----:B------:R-:W1:Y:S01]  /*2cd0*/  S2R R21, SR_CgaCtaId ;  /* 0x0000000000157919 */ /* 0x000e620000008800 */
[----:B------:R-:W-:Y:S01]  /*2ce0*/  MOV R10, 0x400 ;  /* 0x00000400000a7802 */ /* 0x000fe20000000f00 */
[----:B--2-4-:R-:W-:-:S03]  /*2cf0*/  HMUL2 R12, R33, R25 ;  /* 0x00000019210c7232 */ /* 0x014fc60000000000 */
[----:B------:R-:W-:Y:S02]  /*2d00*/  IADD3 R0, PT, PT, R10, 0x10, RZ ;  /* 0x000000100a007810 */ /* 0x000fe40007ffe0ff */
[----:B0-----:R-:W-:Y:S01]  /*2d10*/  ISETP.NE.AND P1, PT, RZ, UR4, PT ;  /* 0x00000004ff007c0c */ /* 0x001fe2000bf25270 */
[----:B------:R-:W-:-:S03]  /*2d20*/  UMOV UR4, 0xffffffff ;  /* 0xffffffff00047882 */ /* 0x000fc60000000000 */
[----:B------:R-:W-:-:S09]  /*2d30*/  ISETP.GT.U32.OR P0, PT, R18, 0x1b, P1 ;  /* 0x0000001b1200780c */ /* 0x000fd20000f04470 */
[----:B------:R-:W-:Y:S01]  /*2d40*/  @!P1 VIADD R4, R10, 0x210 ;  /* 0x000002100a049836 */ /* 0x000fe20000000000 */
[----:B-1----:R-:W-:-:S03]  /*2d50*/  LEA R9, R21, R0, 0x18 ;  /* 0x0000000015097211 */ /* 0x002fc600078ec0ff */
[----:B------:R-:W0:Y:S01]  /*2d60*/  @!P0 LDC.64 R6, c[0x0][0x3b8] ;  /* 0x0000ee00ff068b82 */ /* 0x000e220000000a00 */
[C---:B------:R-:W-:Y:S01]  /*2d70*/  @!P0 IMAD R8, R18.reuse, R5, R17 ;  /* 0x0000000512088224 */ /* 0x040fe200078e0211 */
[----:B------:R-:W-:Y:S01]  /*2d80*/  @!P1 LEA R11, R21, R4, 0x18 ;  /* 0x00000004150b9211 */ /* 0x000fe200078ec0ff */
[----:B------:R-:W-:-:S03]  /*2d90*/  IMAD R9, R18, 0x10, R9 ;  /* 0x0000001012097824 */ /* 0x000fc600078e0209 */
[----:B------:R-:W-:Y:S02]  /*2da0*/  @!P0 SHF.L.U32 R8, R8, 0x3, RZ ;  /* 0x0000000308088819 */ /* 0x000fe400000006ff */
[----:B------:R-:W-:Y:S01]  /*2db0*/  @!P1 LEA R11, R18, R11, 0x4 ;  /* 0x0000000b120b9211 */ /* 0x000fe200078e20ff */
[----:B------:R1:W-:Y:S02]  /*2dc0*/  STS.128 [R9], R32 ;  /* 0x0000002009007388 */ /* 0x0003e40000000c00 */
[----:B------:R-:W-:Y:S02]  /*2dd0*/  @!P0 IMAD R13, R38, R5, R8 ;  /* 0x00000005260d8224 */ /* 0x000fe400078e0208 */
[----:B------:R1:W-:Y:S02]  /*2de0*/  @!P1 STS.128 [R11], R28 ;  /* 0x0000001c0b009388 */ /* 0x0003e40000000c00 */
[----:B0-----:R-:W-:-:S04]  /*2df0*/  @!P0 IMAD.WIDE R6, R13, 0x2, R6 ;  /* 0x000000020d068825 */ /* 0x001fc800078e0206 */
[----:B------:R-:W-:Y:S01]  /*2e00*/  HFMA2 R13, R32, R24, R12 ;  /* 0x00000018200d7231 */ /* 0x000fe2000000000c */
[----:B------:R1:W-:Y:S03]  /*2e10*/  @!P0 STG.E.128 desc[UR36][R6.64], R24 ;  /* 0x0000001806008986 */ /* 0x0003e6000c101d24 */
[----:B------:R-:W-:-:S04]  /*2e20*/  HFMA2 R13, R34, R26, R13 ;  /* 0x0000001a220d7231 */ /* 0x000fc8000000000d */
[----:B------:R-:W-:-:S05]  /*2e30*/  HFMA2 R13, R35, R27, R13 ;  /* 0x0000001b230d7231 */ /* 0x000fca000000000d */
[--C-:B------:R-:W-:Y:S02]  /*2e40*/  HADD2.F32 R0, -RZ, R13.reuse.H0_H0 ;  /* 0x2000000dff007230 */ /* 0x100fe40000004100 */
[----:B------:R-:W-:-:S05]  /*2e50*/  HADD2.F32 R13, -RZ, R13.H1_H1 ;  /* 0x3000000dff0d7230 */ /* 0x000fca0000004100 */
[----:B------:R-:W-:Y:S01]  /*2e60*/  FADD.FTZ R13, R0, R13 ;  /* 0x0000000d000d7221 */ /* 0x000fe20000010000 */
[----:B-1----:R-:W-:Y:S06]  /*2e70*/  BRA.DIV UR4, `(.L_x_417) ;  /* 0x000000aa045c7947 */ /* 0x002fec000b800000 */
[----:B------:R-:W0:Y:S02]  /*2e80*/  SHFL.BFLY PT, R14, R13, 0x10, 0x1f ;  /* 0x0e001f000d0e7f89 */ /* 0x000e2400000e0000 */
[----:B0-----:R-:W-:-:S05]  /*2e90*/  FADD.FTZ R0, R13, R14 ;  /* 0x0000000e0d007221 */ /* 0x001fca0000010000 */
[----:B------:R-:W0:Y:S02]  /*2ea0*/  SHFL.BFLY PT, R14, R0, 0x8, 0x1f ;  /* 0x0d001f00000e7f89 */ /* 0x000e2400000e0000 */
[----:B0-----:R-:W-:-:S05]  /*2eb0*/  FADD.FTZ R4, R0, R14 ;  /* 0x0000000e00047221 */ /* 0x001fca0000010000 */
[----:B------:R-:W0:Y:S02]  /*2ec0*/  SHFL.BFLY PT, R14, R4, 0x4, 0x1f ;  /* 0x0c801f00040e7f89 */ /* 0x000e2400000e0000 */
[----:B0-----:R-:W-:-:S05]  /*2ed0*/  FADD.FTZ R6, R4, R14 ;  /* 0x0000000e04067221 */ /* 0x001fca0000010000 */
[----:B------:R-:W0:Y:S02]  /*2ee0*/  SHFL.BFLY PT, R14, R6, 0x2, 0x1f ;  /* 0x0c401f00060e7f89 */ /* 0x000e2400000e0000 */
[----:B0-----:R-:W-:-:S05]  /*2ef0*/  FADD.FTZ R7, R6, R14 ;  /* 0x0000000e06077221 */ /* 0x001fca0000010000 */
[----:B------:R0:W1:Y:S02]  /*2f00*/  SHFL.BFLY PT, R14, R7, 0x1, 0x1f ;  /* 0x0c201f00070e7f89 */ /* 0x00006400000e0000 */
.L_x_612:
[----:B------:R-:W-:Y:S01]  /*2f10*/  ISETP.NE.AND P0, PT, R18, RZ, PT ;  /* 0x000000ff1200720c */ /* 0x000fe20003f05270 */
[----:B-1----:R-:W-:-:S12]  /*2f20*/  FADD.FTZ R14, R7, R14 ;  /* 0x0000000e070e7221 */ /* 0x002fd80000010000 */
[----:B------:R-:W-:Y:S05]  /*2f30*/  @P0 BRA `(.L_x_416) ;  /* 0x00000000004c0947 */ /* 0x000fea0003800000 */
[----:B------:R-:W1:Y:S02]  /*2f40*/  LDCU.64 UR4, c[0x0][0x438] ;  /* 0x00008700ff0477ac */ /* 0x000e640008000a00 */
[----:B-1----:R-:W-:Y:S01]  /*2f50*/  ISETP.NE.U32.AND P0, PT, RZ, UR4, PT ;  /* 0x00000004ff007c0c */ /* 0x002fe2000bf05070 */
[----:B------:R-:W1:Y:S03]  /*2f60*/  LDCU UR4, c[0x0][0x410] ;  /* 0x00008200ff0477ac */ /* 0x000e660008000800 */
[----:B------:R-:W-:-:S13]  /*2f70*/  ISETP.NE.AND.EX P0, PT, RZ, UR5, PT, P0 ;  /* 0x00000005ff007c0c */ /* 0x000fda000bf05300 */
[----:B------:R-:W2:Y:S01]  /*2f80*/  @P0 LDC R4, c[0x0][0x440] ;  /* 0x00011000ff040b82 */ /* 0x000ea20000000800 */
[----:B------:R-:W-:-:S07]  /*2f90*/  @P0 IMAD.IADD R9, R67, 0x1, -R16 ;  /* 0x0000000143090824 */ /* 0x000fce00078e0a10 */
[----:B0-----:R-:W0:Y:S01]  /*2fa0*/  @P0 LDC.64 R6, c[0x0][0x438] ;  /* 0x00010e00ff060b82 */ /* 0x001e220000000a00 */
[----:B--2---:R-:W-:-:S04]  /*2fb0*/  @P0 IMAD R0, R36, R4, R9 ;  /* 0x0000000424000224 */ /* 0x004fc800078e0209 */
[----:B------:R-:W-:-:S04]  /*2fc0*/  @P0 IMAD R9, R0, R4, R9 ;  /* 0x0000000400090224 */ /* 0x000fc800078e0209 */
[----:B0-----:R-:W-:-:S06]  /*2fd0*/  @P0 IMAD.WIDE R6, R9, 0x2, R6 ;  /* 0x0000000209060825 */ /* 0x001fcc00078e0206 */
[----:B------:R-:W2:Y:S01]  /*2fe0*/  @P0 LDG.E.U16 R6, desc[UR36][R6.64] ;  /* 0x0000002406060981 */ /* 0x000ea2000c1e1500 */
[----:B------:R-:W-:Y:S01]  /*2ff0*/  IADD3 R10, PT, PT, R10, 0x410, RZ ;  /* 0x000004100a0a7810 */ /* 0x000fe20007ffe0ff */
[----:B------:R-:W-:Y:S02]  /*3000*/  IMAD.IADD R0, R22, 0x1, -R3 ;  /* 0x0000000116007824 */ /* 0x000fe400078e0a03 */
[----:B-1----:R-:W-:Y:S01]  /*3010*/  FMUL.FTZ R122, R14, UR4 ;  /* 0x000000040e7a7c20 */ /* 0x002fe20008410000 */
[----:B------:R-:W-:-:S04]  /*3020*/  LEA R11, R21, R10, 0x18 ;  /* 0x0000000a150b7211 */ /* 0x000fc800078ec0ff */
[----:B------:R-:W-:Y:S01]  /*3030*/  LEA R11, R0, R11, 0x2 ;  /* 0x0000000b000b7211 */ /* 0x000fe200078e10ff */
[----:B--2---:R-:W-:-:S05]  /*3040*/  @P0 HADD2.F32 R9, -RZ, R6.H0_H0 ;  /* 0x20000006ff090230 */ /* 0x004fca0000004100 */
[----:B------:R-:W-:-:S05]  /*3050*/  @P0 FADD.FTZ R122, R122, R9 ;  /* 0x000000097a7a0221 */ /* 0x000fca0000010000 */
[----:B------:R1:W-:Y:S02]  /*3060*/  STS [R11+-0x4], R122 ;  /* 0xfffffc7a0b007388 */ /* 0x0003e40000000800 */
.L_x_416:
[----:B------:R-:W-:Y:S05]  /*3070*/  WARPSYNC.ALL ;  /* 0x0000000000007948 */ /* 0x000fea0003800000 */
[----:B------:R-:W3:Y:S08]  /*3080*/  S2UR UR13, SR_CgaCtaId ;  /* 0x00000000000d79c3 */ /* 0x000ef00000008800 */
[----:B------:R-:W-:Y:S01]  /*3090*/  BAR.SYNC.DEFER_BLOCKING 0x0 ;  /* 0x0000000000007b1d */ /* 0x000fe20000010000 */
[----:B------:R-:W-:Y:S01]  /*30a0*/  IMAD.SHL.U32 R0, R18, 0x4, RZ ;  /* 0x0000000412007824 */ /* 0x000fe200078e00ff */
[----:B------:R-:W-:-:S02]  /*30b0*/  IADD3 R12, PT, PT, R67, 0x7, -R3 ;  /* 0x00000007430c7810 */ /* 0x000fc40007ffe803 */
[----:B------:R-:W-:Y:S02]  /*30c0*/  SHF.R.U32.HI R14, RZ, 0x2, R18 ;  /* 0x00000002ff0e7819 */ /* 0x000fe40000011612 */
[----:B------:R-:W-:Y:S01]  /*30d0*/  UMOV UR12, 0x400 ;  /* 0x00000400000c7882 */ /* 0x000fe20000000000 */
[----:B-1----:R-:W-:Y:S01]  /*30e0*/  LOP3.LUT R11, R0, 0xc, RZ, 0xc0, !PT ;  /* 0x0000000c000b7812 */ /* 0x002fe200078ec0ff */
[----:B------:R-:W-:Y:S01]  /*30f0*/  UIADD3 UR4, UPT, UPT, UR12, 0x10, URZ ;  /* 0x000000100c047890 */ /* 0x000fe2000fffe0ff */
[----:B------:R-:W-:Y:S01]  /*3100*/  SHF.R.S32.HI R13, RZ, 0x1f, R12 ;  /* 0x0000001fff0d7819 */ /* 0x000fe2000001140c */
[----:B------:R-:W1:Y:S03]  /*3110*/  LDCU UR5, c[0x0][0x3f0] ;  /* 0x00007e00ff0577ac */ /* 0x000e660008000800 */
[----:B------:R-:W-:Y:S01]  /*3120*/  LEA.HI R13, R13, R12, RZ, 0x3 ;  /* 0x0000000c0d0d7211 */ /* 0x000fe200078f18ff */
[----:B------:R-:W0:Y:S03]  /*3130*/  LDCU UR17, c[0x0][0x40c] ;  /* 0x00008180ff1177ac */ /* 0x000e260008000800 */
[----:B------:R-:W-:Y:S01]  /*3140*/  LOP3.LUT R71, R13, 0xfffffff8, RZ, 0xc0, !PT ;  /* 0xfffffff80d477812 */ /* 0x000fe200078ec0ff */
[----:B------:R-:W0:Y:S03]  /*3150*/  LDCU UR19, c[0x0][0x3f4] ;  /* 0x00007e80ff1377ac */ /* 0x000e260008000800 */
[----:B------:R-:W-:Y:S01]  /*3160*/  ISETP.GE.AND P0, PT, R14, R71, PT ;  /* 0x000000470e00720c */ /* 0x000fe20003f06270 */
[----:B------:R-:W0:Y:S01]  /*3170*/  LDCU UR18, c[0x0][0x410] ;  /* 0x00008200ff1277ac */ /* 0x000e220008000800 */
[----:B---3--:R-:W-:Y:S01]  /*3180*/  ULEA UR4, UR13, UR4, 0x18 ;  /* 0x000000040d047291 */ /* 0x008fe2000f8ec0ff */
[----:B-1----:R-:W-:Y:S01]  /*3190*/  IMAD R66, R37, UR5, R36 ;  /* 0x0000000525427c24 */ /* 0x002fe2000f8e0224 */
[----:B------:R-:W1:Y:S01]  /*31a0*/  LDCU.64 UR8, c[0x0][0x3b8] ;  /* 0x00007700ff0877ac */ /* 0x000e620008000a00 */
[----:B------:R-:W3:Y:S06]  /*31b0*/  LDCU.64 UR6, c[0x0][0x3c8] ;  /* 0x00007900ff0677ac */ /* 0x000eec0008000a00 */
[----:B------:R-:W0:Y:S01]  /*31c0*/  LDS R123, [R11+UR4] ;  /* 0x000000040b7b7984 */ /* 0x000e220008000800 */
[----:B------:R-:W0:Y:S03]  /*31d0*/  LDCU.64 UR20, c[0x0][0x438] ;  /* 0x00008700ff1477ac */ /* 0x000e260008000a00 */
[----:B------:R-:W0:Y:S01]  /*31e0*/  LDS R120, [R11+UR4+0x10] ;  /* 0x000010040b787984 */ /* 0x000e220008000800 */
[----:B------:R-:W0:Y:S03]  /*31f0*/  LDCU.64 UR10, c[0x0][0x448] ;  /* 0x00008900ff0a77ac */ /* 0x000e260008000a00 */
[----:B------:R-:W0:Y:S04]  /*3200*/  LDS R121, [R11+UR4+0x20] ;  /* 0x000020040b797984 */ /* 0x000e280008000800 */
[----:B------:R-:W0:Y:S04]  /*3210*/  LDS R118, [R11+UR4+0x30] ;  /* 0x000030040b767984 */ /* 0x000e280008000800 */
[----:B------:R-:W0:Y:S04]  /*3220*/  LDS R119, [R11+UR4+0x40] ;  /* 0x000040040b777984 */ /* 0x000e280008000800 */
[----:B------:R-:W0:Y:S04]  /*3230*/  LDS R116, [R11+UR4+0x50] ;  /* 0x000050040b747984 */ /* 0x000e280008000800 */
[----:B------:R-:W0:Y:S04]  /*3240*/  LDS R117, [R11+UR4+0x60] ;  /* 0x000060040b757984 */ /* 0x000e280008000800 */
[----:B------:R-:W1:Y:S04]  /*3250*/  LDS R114, [R11+UR4+0x70] ;  /* 0x000070040b727984 */ /* 0x000e680008000800 */
        /* <DEDUP_REMOVED lines=8> */
[----:B0-----:R-:W0:Y:S04]  /*32e0*/  LDS R7, [R11+UR4+0x100] ;  /* 0x000100040b077984 */ /* 0x001e280008000800 */
[----:B------:R-:W0:Y:S04]  /*32f0*/  LDS R8, [R11+UR4+0x110] ;  /* 0x000110040b087984 */ /* 0x000e280008000800 */
[----:B------:R-:W0:Y:S04]  /*3300*/  LDS R9, [R11+UR4+0x120] ;  /* 0x000120040b097984 */ /* 0x000e280008000800 */
[----:B------:R-:W0:Y:S04]  /*3310*/  LDS R10, [R11+UR4+0x130] ;  /* 0x000130040b0a7984 */ /* 0x000e280008000800 */
[----:B------:R-:W0:Y:S04]  /*3320*/  LDS R20, [R11+UR4+0x140] ;  /* 0x000140040b147984 */ /* 0x000e280008000800 */
[----:B------:R-:W0:Y:S04]  /*3330*/  LDS R21, [R11+UR4+0x150] ;  /* 0x000150040b157984 */ /* 0x000e280008000800 */
[----:B------:R-:W0:Y:S04]  /*3340*/  LDS R23, [R11+UR4+0x160] ;  /* 0x000160040b177984 */ /* 0x000e280008000800 */
[----:B--2---:R-:W2:Y:S04]  /*3350*/  LDS R24, [R11+UR4+0x170] ;  /* 0x000170040b187984 */ /* 0x004ea80008000800 */
[----:B------:R-:W0:Y:S04]  /*3360*/  LDS R25, [R11+UR4+0x180] ;  /* 0x000180040b197984 */ /* 0x000e280008000800 */
[----:B------:R-:W0:Y:S04]  /*3370*/  LDS R26, [R11+UR4+0x190] ;  /* 0x000190040b1a7984 */ /* 0x000e280008000800 */
[----:B------:R-:W0:Y:S04]  /*3380*/  LDS R27, [R11+UR4+0x1a0] ;  /* 0x0001a0040b1b7984 */ /* 0x000e280008000800 */
[----:B------:R-:W0:Y:S04]  /*3390*/  LDS R28, [R11+UR4+0x1b0] ;  /* 0x0001b0040b1c7984 */ /* 0x000e280008000800 */
[----:B------:R-:W0:Y:S04]  /*33a0*/  LDS R29, [R11+UR4+0x1c0] ;  /* 0x0001c0040b1d7984 */ /* 0x000e280008000800 */
[----:B------:R-:W0:Y:S04]  /*33b0*/  LDS R30, [R11+UR4+0x1d0] ;  /* 0x0001d0040b1e7984 */ /* 0x000e280008000800 */
[----:B------:R-:W0:Y:S04]  /*33c0*/  LDS R31, [R11+UR4+0x1e0] ;  /* 0x0001e0040b1f7984 */ /* 0x000e280008000800 */
[----:B----4-:R4:W0:Y:S01]  /*33d0*/  LDS R32, [R11+UR4+0x1f0] ;  /* 0x0001f0040b207984 */ /* 0x0108220008000800 */
[----:B------:R-:W5:Y:S01]  /*33e0*/  LDCU UR4, c[0x0][0x40c] ;  /* 0x00008180ff0477ac */ /* 0x000f620008000800 */
[----:B----4-:R-:W-:-:S04]  /*33f0*/  SHF.L.U32 R11, R18, 0x1, RZ ;  /* 0x00000001120b7819 */ /* 0x010fc800000006ff */
[----:B------:R-:W-:Y:S01]  /*3400*/  LOP3.LUT R11, R11, 0x6, RZ, 0xc0, !PT ;  /* 0x000000060b0b7812 */ /* 0x000fe200078ec0ff */
[----:B-----5:R-:W-:-:S09]  /*3410*/  UISETP.NE.AND UP0, UPT, UR4, URZ, UPT ;  /* 0x000000ff0400728c */ /* 0x020fd2000bf05270 */
[----:B-123--:R-:W-:Y:S05]  /*3420*/  BRA.U UP0, `(.L_x_418) ;  /* 0x00000001008c7547 */ /* 0x00efea000b800000 */
[----:B------:R-:W-:-:S04]  /*3430*/  UIADD3 UR4, UPT, UPT, UR12, 0x210, URZ ;  /* 0x000002100c047890 */ /* 0x000fc8000fffe0ff */
[----:B------:R-:W-:-:S06]  /*3440*/  ULEA UR4, UR13, UR4, 0x18 ;  /* 0x000000040d047291 */ /* 0x000fcc000f8ec0ff */
[----:B------:R-:W-:-:S05]  /*3450*/  LEA R12, R11, UR4, 0x1 ;  /* 0x000000040b0c7c11 */ /* 0x000fca000f8e08ff */
[----:B------:R1:W2:Y:S04]  /*3460*/  LDS R33, [R12] ;  /* 0x000000000c217984 */ /* 0x0002a80000000800 */
[----:B------:R1:W3:Y:S04]  /*3470*/  LDS R34, [R12+0x10] ;  /* 0x000010000c227984 */ /* 0x0002e80000000800 */
[----:B------:R1:W4:Y:S04]  /*3480*/  LDS R35, [R12+0x20] ;  /* 0x000020000c237984 */ /* 0x0003280000000800 */
[----:B------:R1:W0:Y:S04]  /*3490*/  LDS R36, [R12+0x30] ;  /* 0x000030000c247984 */ /* 0x0002280000000800 */
        /* <DEDUP_REMOVED lines=27> */
[----:B--234-:R1:W0:Y:S02]  /*3650*/  LDS R64, [R12+0x1f0] ;  /* 0x0001f0000c407984 */ /* 0x01c2240000000800 */
.L_x_418:
[----:B------:R-:W-:Y:S01]  /*3660*/  BSSY B0, `(.L_x_419) ;  /* 0x00005a7000007945 */ /* 0x000fe20003800000 */
[----:B------:R-:W-:-:S03]  /*3670*/  IMAD R66, R66, 0xe0, RZ ;  /* 0x000000e042427824 */ /* 0x000fc600078e02ff */
[----:B------:R-:W-:Y:S05]  /*3680*/  @P0 BRA `(.L_x_420) ;  /* 0x0000005800900947 */ /* 0x000fea0003800000 */
[----:B------:R-:W-:Y:S01]  /*3690*/  IABS R65, R5 ;  /* 0x0000000500417213 */ /* 0x000fe20000000000 */
[----:B------:R-:W1:Y:S01]  /*36a0*/  S2R R72, SR_CTAID.X ;  /* 0x0000000000487919 */ /* 0x000e620000002500 */
[----:B------:R-:W2:Y:S01]  /*36b0*/  S2UR UR16, SR_CTAID.Y ;  /* 0x00000000001079c3 */ /* 0x000ea20000002600 */
[----:B------:R-:W3:Y:S01]  /*36c0*/  LDCU UR14, c[0x0][0x3f8] ;  /* 0x00007f00ff0e77ac */ /* 0x000ee20008000800 */
[----:B------:R-:W4:Y:S01]  /*36d0*/  I2F.RP R15, R65 ;  /* 0x00000041000f7306 */ /* 0x000f220000209400 */
[----:B------:R-:W-:Y:S01]  /*36e0*/  IMAD.IADD R73, R14, 0x1, R3 ;  /* 0x000000010e497824 */ /* 0x000fe200078e0203 */
[----:B------:R-:W5:Y:S01]  /*36f0*/  LDCU UR15, c[0x0][0x440] ;  /* 0x00008800ff0f77ac */ /* 0x000f620008000800 */
[----:B------:R-:W-:-:S03]  /*3700*/  IMAD R70, R5, 0xe0, RZ ;  /* 0x000000e005467824 */ /* 0x000fc600078e02ff */
[----:B------:R-:W2:Y:S01]  /*3710*/  LDC.64 R124, c[0x0][0x450] ;  /* 0x00011400ff7c7b82 */ /* 0x000ea20000000a00 */
[----:B------:R-:W5:Y:S01]  /*3720*/  LDCU.64 UR4, c[0x0][0x420] ;  /* 0x00008400ff0477ac */ /* 0x000f620008000a00 */
[----:B------:R-:W-:Y:S01]  /*3730*/  IMAD.IADD R71, R71, 0x1, R3 ;  /* 0x0000000147477824 */ /* 0x000fe200078e0203 */
[----:B----4-:R-:W4:Y:S01]  /*3740*/  MUFU.RCP R15, R15 ;  /* 0x0000000f000f7308 */ /* 0x010f220000001000 */
[----:B---3--:R-:W-:Y:S01]  /*3750*/  IMAD R74, R70, UR14, RZ ;  /* 0x0000000e464a7c24 */ /* 0x008fe2000f8e02ff */
[----:B-----5:R-:W-:Y:S01]  /*3760*/  ISETP.NE.U32.AND P0, PT, RZ, UR4, PT ;  /* 0x00000004ff007c0c */ /* 0x020fe2000bf05070 */
[----:B-1----:R-:W-:-:S03]  /*3770*/  IMAD R12, R19, UR14, R72 ;  /* 0x0000000e130c7c24 */ /* 0x002fc6000f8e0248 */
[----:B------:R-:W-:Y:S01]  /*3780*/  ISETP.NE.AND.EX P0, PT, RZ, UR5, PT, P0 ;  /* 0x00000005ff007c0c */ /* 0x000fe2000bf05300 */
[----:B------:R-:W-:Y:S02]  /*3790*/  IMAD R72, R72, UR15, R67 ;  /* 0x0000000f48487c24 */ /* 0x000fe4000f8e0243 */
[----:B----4-:R-:W-:Y:S02]  /*37a0*/  VIADD R13, R15, 0xffffffe ;  /* 0x0ffffffe0f0d7836 */ /* 0x010fe40000000000 */
[----:B------:R-:W-:Y:S02]  /*37b0*/  IMAD R11, R12, 0xe0, R11 ;  /* 0x000000e00c0b7824 */ /* 0x000fe400078e020b */
[----:B------:R-:W-:Y:S02]  /*37c0*/  HFMA2 R12, -RZ, RZ, 0, 0 ;  /* 0x00000000ff0c7431 */ /* 0x000fe400000001ff */
[----:B------:R-:W-:Y:S01]  /*37d0*/  IMAD R72, R72, UR15, R73 ;  /* 0x0000000f48487c24 */ /* 0x000fe2000f8e0249 */
[----:B------:R-:W1:Y:S01]  /*37e0*/  F2I.FTZ.U32.TRUNC.NTZ R13, R13 ;  /* 0x0000000d000d7305 */ /* 0x000e62000021f000 */
[----:B--2---:R-:W-:Y:S01]  /*37f0*/  IMAD.WIDE R124, R11, 0x2, R124 ;  /* 0x000000020b7c7825 */ /* 0x004fe200078e027c */
[----:B-1----:R-:W-:-:S05]  /*3800*/  IADD3 R68, PT, PT, RZ, -R13, RZ ;  /* 0x8000000dff447210 */ /* 0x002fca0007ffe0ff */
[----:B------:R-:W-:Y:S02]  /*3810*/  IMAD R67, R68, R65, RZ ;  /* 0x0000004144437224 */ /* 0x000fe400078e02ff */
[----:B------:R-:W-:Y:S02]  /*3820*/  IMAD R68, R5, UR16, RZ ;  /* 0x0000001005447c24 */ /* 0x000fe4000f8e02ff */
[----:B------:R-:W-:-:S03]  /*3830*/  IMAD.HI.U32 R67, R13, R67, R12 ;  /* 0x000000430d437227 */ /* 0x000fc600078e000c */
[----:B------:R-:W-:Y:S02]  /*3840*/  SHF.R.S32.HI R69, RZ, 0x1f, R68 ;  /* 0x0000001fff457819 */ /* 0x000fe40000011444 */
[----:B------:R-:W-:Y:S01]  /*3850*/  IADD3 R68, P1, P2, R68, UR4, R73 ;  /* 0x0000000444447c10 */ /* 0x000fe2000fa3e049 */
[----:B------:R-:W-:Y:S01]  /*3860*/  UIADD3 UR4, UPT, UPT, UR12, 0x410, URZ ;  /* 0x000004100c047890 */ /* 0x000fe2000fffe0ff */
[----:B------:R-:W-:Y:S02]  /*3870*/  IADD3 R73, PT, PT, R73, 0x1, RZ ;  /* 0x0000000149497810 */ /* 0x000fe40007ffe0ff */
[----:B------:R-:W-:Y:S01]  /*3880*/  IADD3.X R69, PT, PT, R69, UR5, RZ, P1, P2 ;  /* 0x0000000545457c10 */ /* 0x000fe20008fe44ff */
[----:B------:R-:W-:-:S06]  /*3890*/  ULEA UR4, UR13, UR4, 0x18 ;  /* 0x000000040d047291 */ /* 0x000fcc000f8ec0ff */
[----:B------:R-:W-:-:S07]  /*38a0*/  LEA R75, R14, UR4, 0x2 ;  /* 0x000000040e4b7c11 */ /* 0x000fce000f8e10ff */
.L_x_550:
[----:B------:R-:W2:Y:S01]  /*38b0*/  @P0 LDG.E.U8 R15, desc[UR36][R68.64] ;  /* 0x00000024440f0981 */ /* 0x000ea2000c1e1100 */
[----:B------:R-:W-:Y:S01]  /*38c0*/  VIADD R76, R73, 0xffffffff ;  /* 0xffffffff494c7836 */ /* 0x000fe20000000000 */
[----:B------:R-:W-:Y:S01]  /*38d0*/  MOV R5, UR19 ;  /* 0x0000001300057c02 */ /* 0x000fe20008000f00 */
[----:B------:R-:W-:Y:S01]  /*38e0*/  BSSY.RECONVERGENT B1, `(.L_x_421) ;  /* 0x000003d000017945 */ /* 0x000fe20003800200 */
[----:B------:R-:W1:Y:S01]  /*38f0*/  S2R R12, SR_CTAID.Y ;  /* 0x00000000000c7919 */ /* 0x000e620000002600 */
[----:B------:R-:W-:Y:S02]  /*3900*/  IADD3 R77, PT, PT, R22, -0x1, RZ ;  /* 0xffffffff164d7810 */ /* 0x000fe40007ffe0ff */
[----:B------:R-:W-:Y:S02]  /*3910*/  IABS R14, R76 ;  /* 0x0000004c000e7213 */ /* 0x000fe40000000000 */
[----:B0-----:R-:W-:Y:S02]  /*3920*/  IABS R13, R5 ;  /* 0x00000005000d7213 */ /* 0x001fe40000000000 */
[----:B------:R-:W-:Y:S01]  /*3930*/  ISETP.GE.AND P2, PT, R76, RZ, PT ;  /* 0x000000ff4c00720c */ /* 0x000fe20003f46270 */
[----:B------:R-:W-:Y:S01]  /*3940*/  IMAD.HI.U32 R11, R67, R14, RZ ;  /* 0x0000000e430b7227 */ /* 0x000fe200078e00ff */
[----:B------:R-:W-:-:S03]  /*3950*/  ISETP.NE.AND P3, PT, R5, RZ, PT ;  /* 0x000000ff0500720c */ /* 0x000fc60003f65270 */
[----:B------:R-:W-:-:S04]  /*3960*/  IMAD.MOV R11, RZ, RZ, -R11 ;  /* 0x000000ffff0b7224 */ /* 0x000fc800078e0a0b */
[----:B------:R-:W-:-:S05]  /*3970*/  IMAD R14, R13, R11, R14 ;  /* 0x0000000b0d0e7224 */ /* 0x000fca00078e020e */
[----:B------:R-:W-:-:S13]  /*3980*/  ISETP.GT.U32.AND P1, PT, R65, R14, PT ;  /* 0x0000000e4100720c */ /* 0x000fda0003f24070 */
[----:B------:R-:W-:-:S04]  /*3990*/  @!P1 IADD3 R14, PT, PT, R14, -R13, RZ ;  /* 0x8000000d0e0e9210 */ /* 0x000fc80007ffe0ff */
[----:B------:R-:W-:-:S13]  /*39a0*/  ISETP.GT.U32.AND P1, PT, R65, R14, PT ;  /* 0x0000000e4100720c */ /* 0x000fda0003f24070 */
[----:B------:R-:W-:Y:S02]  /*39b0*/  @!P1 IMAD.IADD R14, R14, 0x1, -R13 ;  /* 0x000000010e0e9824 */ /* 0x000fe400078e0a0d */
[----:B-1----:R-:W-:-:S03]  /*39c0*/  IMAD R13, R12, R5, RZ ;  /* 0x000000050c0d7224 */ /* 0x002fc600078e02ff */
[----:B------:R-:W-:-:S05]  /*39d0*/  MOV R132, R14 ;  /* 0x0000000e00847202 */ /* 0x000fca0000000f00 */
[----:B------:R-:W-:Y:S01]  /*39e0*/  @!P2 IMAD.MOV R132, RZ, RZ, -R132 ;  /* 0x000000ffff84a224 */ /* 0x000fe200078e0a84 */
[----:B------:R-:W-:-:S04]  /*39f0*/  @!P3 LOP3.LUT R132, RZ, R5, RZ, 0x33, !PT ;  /* 0x00000005ff84b212 */ /* 0x000fc800078e33ff */
[----:B------:R-:W-:Y:S01]  /*3a00*/  IADD3 R11, P1, PT, R13, R132, RZ ;  /* 0x000000840d0b7210 */ /* 0x000fe20007f3e0ff */
[----:B------:R-:W-:-:S03]  /*3a10*/  IMAD.SHL.U32 R128, R132, 0x8, RZ ;  /* 0x0000000884807824 */ /* 0x000fc600078e00ff */
[----:B------:R-:W-:Y:S02]  /*3a20*/  LEA.HI.X.SX32 R14, R13, RZ, 0x1, P1 ;  /* 0x000000ff0d0e7211 */ /* 0x000fe400008f0eff */
[----:B------:R-:W-:Y:S02]  /*3a30*/  ISETP.GE.AND P1, PT, R76, R77, PT ;  /* 0x0000004d4c00720c */ /* 0x000fe40003f26270 */
[----:B------:R-:W-:-:S04]  /*3a40*/  LEA R126, P3, R11, UR6, 0x2 ;  /* 0x000000060b7e7c11 */ /* 0x000fc8000f8610ff */
[----:B------:R-:W-:Y:S02]  /*3a50*/  LEA.HI.X R127, R11, UR7, R14, 0x2, P3 ;  /* 0x000000070b7f7c11 */ /* 0x000fe400098f140e */
[----:B--2---:R-:W-:-:S05]  /*3a60*/  ISETP.NE.AND P2, PT, R15, RZ, P0 ;  /* 0x000000ff0f00720c */ /* 0x004fca0000745270 */
[----:B------:R-:W-:Y:S08]  /*3a70*/  @P1 BRA `(.L_x_422) ;  /* 0x00000000008c1947 */ /* 0x000ff00003800000 */
[----:B------:R-:W-:Y:S01]  /*3a80*/  ISETP.GE.AND P3, PT, R128, R70, PT ;  /* 0x000000468000720c */ /* 0x000fe20003f66270 */
[----:B------:R-:W-:Y:S01]  /*3a90*/  BSSY.RECONVERGENT B2, `(.L_x_423) ;  /* 0x000000e000027945 */ /* 0x000fe20003800200 */
[----:B------:R-:W-:-:S11]  /*3aa0*/  MOV R78, RZ ;  /* 0x000000ff004e7202 */ /* 0x000fd60000000f00 */
[----:B------:R-:W-:Y:S05]  /*3ab0*/  @P3 BRA `(.L_x_424) ;  /* 0x00000000002c3947 */ /* 0x000fea0003800000 */
[----:B------:R-:W2:Y:S01]  /*3ac0*/  LDG.E R11, desc[UR36][R126.64] ;  /* 0x000000247e0b7981 */ /* 0x000ea2000c1e1900 */
[----:B------:R-:W-:-:S05]  /*3ad0*/  IMAD.SHL.U32 R13, R18, 0x2, RZ ;  /* 0x00000002120d7824 */ /* 0x000fca00078e00ff */
[----:B------:R-:W-:-:S05]  /*3ae0*/  LOP3.LUT R13, R13, 0x6, RZ, 0xc0, !PT ;  /* 0x000000060d0d7812 */ /* 0x000fca00078ec0ff */
[----:B------:R-:W-:-:S05]  /*3af0*/  IMAD R14, R66, R5, R13 ;  /* 0x00000005420e7224 */ /* 0x000fca00078e020d */
[----:B------:R-:W-:Y:S01]  /*3b00*/  SHF.R.S32.HI R78, RZ, 0x1f, R14 ;  /* 0x0000001fff4e7819 */ /* 0x000fe2000001140e */
[----:B--2---:R-:W-:-:S05]  /*3b10*/  IMAD R11, R74, R11, R128 ;  /* 0x0000000b4a0b7224 */ /* 0x004fca00078e0280 */
[----:B------:R-:W-:-:S04]  /*3b20*/  IADD3 R13, P4, PT, R11, R14, RZ ;  /* 0x0000000e0b0d7210 */ /* 0x000fc80007f9e0ff */
[----:B------:R-:W-:Y:S02]  /*3b30*/  LEA.HI.X.SX32 R78, R11, R78, 0x1, P4 ;  /* 0x0000004e0b4e7211 */ /* 0x000fe400020f0eff */
[----:B------:R-:W-:-:S04]  /*3b40*/  LEA R14, P4, R13, UR8, 0x1 ;  /* 0x000000080d0e7c11 */ /* 0x000fc8000f8808ff */
[----:B------:R-:W-:-:S05]  /*3b50*/  LEA.HI.X R15, R13, UR9, R78, 0x1, P4 ;  /* 0x000000090d0f7c11 */ /* 0x000fca000a0f0c4e */
[----:B------:R1:W5:Y:S04]  /*3b60*/  LDG.E R78, desc[UR36][R14.64] ;  /* 0x000000240e4e7981 */ /* 0x000368000c1e1900 */
.L_x_424:
[----:B------:R-:W-:Y:S05]  /*3b70*/  BSYNC.RECONVERGENT B2 ;  /* 0x0000000000027941 */ /* 0x000fea0003800200 */
.L_x_423:
[----:B------:R-:W-:-:S09]  /*3b80*/  UISETP.NE.AND UP0, UPT, UR17, URZ, UPT ;  /* 0x000000ff1100728c */ /* 0x000fd2000bf05270 */
[----:B------:R-:W-:Y:S05]  /*3b90*/  BRA.U UP0, `(.L_x_422) ;  /* 0x0000000100447547 */ /* 0x000fea000b800000 */
[----:B------:R-:W-:Y:S01]  /*3ba0*/  ISETP.NE.AND P5, PT, R2, RZ, PT ;  /* 0x000000ff0200720c */ /* 0x000fe20003fa5270 */
[----:B------:R-:W2:Y:S01]  /*3bb0*/  @!P3 S2R R13, SR_CTAID.X ;  /* 0x00000000000db919 */ /* 0x000ea20000002500 */
[----:B------:R-:W2:Y:S08]  /*3bc0*/  @!P3 LDC R129, c[0x0][0x3f8] ;  /* 0x0000fe00ff81bb82 */ /* 0x000eb00000000800 */
[----:B-1----:R-:W1:Y:S03]  /*3bd0*/  @!P3 LDC.64 R14, c[0x0][0x3b8] ;  /* 0x0000ee00ff0ebb82 */ /* 0x002e660000000a00 */
[----:B------:R-:W3:Y:S01]  /*3be0*/  @P5 LDG.E R11, desc[UR36][R124.64] ;  /* 0x000000247c0b5981 */ /* 0x000ee2000c1e1900 */
[----:B------:R-:W-:Y:S01]  /*3bf0*/  @!P3 SHF.L.U32 R131, R18, 0x1, RZ ;  /* 0x000000011283b819 */ /* 0x000fe200000006ff */
[----:B-----5:R-:W-:-:S03]  /*3c00*/  HFMA2 R78, R78, 1, 1, R33 ;  /* 0x3c003c004e4e7831 */ /* 0x020fc60000000021 */
[----:B------:R-:W-:Y:S01]  /*3c10*/  @!P3 LOP3.LUT R134, R131, 0x6, RZ, 0xc0, !PT ;  /* 0x000000068386b812 */ /* 0x000fe200078ec0ff */
[----:B--2---:R-:W-:-:S04]  /*3c20*/  @!P3 IMAD R130, R12, R129, R13 ;  /* 0x000000810c82b224 */ /* 0x004fc800078e020d */
[----:B------:R-:W-:-:S04]  /*3c30*/  @!P3 IMAD R13, R130, R5, RZ ;  /* 0x00000005820db224 */ /* 0x000fc800078e02ff */
[----:B------:R-:W-:-:S05]  /*3c40*/  @!P3 IMAD R13, R13, 0xe0, R134 ;  /* 0x000000e00d0db824 */ /* 0x000fca00078e0286 */
[----:B------:R-:W-:-:S04]  /*3c50*/  @!P3 IADD3 R129, P4, PT, R128, R13, RZ ;  /* 0x0000000d8081b210 */ /* 0x000fc80007f9e0ff */
[----:B------:R-:W-:Y:S02]  /*3c60*/  @!P3 LEA.HI.X.SX32 R130, R13, RZ, 0x1, P4 ;  /* 0x000000ff0d82b211 */ /* 0x000fe400020f0eff */
[----:B-1----:R-:W-:-:S04]  /*3c70*/  @!P3 LEA R14, P4, R129, R14, 0x1 ;  /* 0x0000000e810eb211 */ /* 0x002fc800078808ff */
[----:B------:R-:W-:Y:S01]  /*3c80*/  @!P3 LEA.HI.X R15, R129, R15, R130, 0x1, P4 ;  /* 0x0000000f810fb211 */ /* 0x000fe200020f0c82 */
[----:B---3--:R-:W-:-:S05]  /*3c90*/  @P5 HMUL2 R78, R78, R11 ;  /* 0x0000000b4e4e5232 */ /* 0x008fca0000000000 */
[----:B------:R2:W-:Y:S03]  /*3ca0*/  @!P3 STG.E desc[UR36][R14.64], R78 ;  /* 0x0000004e0e00b986 */ /* 0x0005e6000c101924 */
.L_x_422:
[----:B------:R-:W-:Y:S05]  /*3cb0*/  BSYNC.RECONVERGENT B1 ;  /* 0x0000000000017941 */ /* 0x000fea0003800200 */
.L_x_421:
[----:B------:R-:W-:Y:S01]  /*3cc0*/  BSSY.RECONVERGENT B1, `(.L_x_425) ;  /* 0x000004e000017945 */ /* 0x000fe20003800200 */
[----:B------:R-:W-:-:S03]  /*3cd0*/  IMAD.IADD R130, R132, 0x1, R5 ;  /* 0x0000000184827824 */ /* 0x000fc600078e0205 */
[----:B------:R-:W-:Y:S05]  /*3ce0*/  @P1 BRA `(.L_x_426) ;  /* 0x00000004002c1947 */ /* 0x000fea0003800000 */
[----:B------:R-:W-:Y:S01]  /*3cf0*/  SHF.L.U32 R13, R130, 0x3, RZ ;  /* 0x00000003820d7819 */ /* 0x000fe200000006ff */
[----:B------:R-:W-:Y:S01]  /*3d00*/  IMAD R11, R5, 0x10, R128 ;  /* 0x00000010050b7824 */ /* 0x000fe200078e0280 */
[----:B------:R-:W-:Y:S01]  /*3d10*/  BSSY.RECONVERGENT B2, `(.L_x_427) ;  /* 0x0000010000027945 */ /* 0x000fe20003800200 */
[----:B------:R-:W-:Y:S02]  /*3d20*/  MOV R79, RZ ;  /* 0x000000ff004f7202 */ /* 0x000fe40000000f00 */
[-C--:B------:R-:W-:Y:S02]  /*3d30*/  ISETP.GE.AND P3, PT, R13, R70.reuse, PT ;  /* 0x000000460d00720c */ /* 0x080fe40003f66270 */
[----:B------:R-:W-:-:S11]  /*3d40*/  ISETP.GE.AND P4, PT, R11, R70, PT ;  /* 0x000000460b00720c */ /* 0x000fd60003f86270 */
[----:B------:R-:W-:Y:S05]  /*3d50*/  @P3 BRA `(.L_x_428) ;  /* 0x00000000002c3947 */ /* 0x000fea0003800000 */
[----:B-12---:R-:W2:Y:S01]  /*3d60*/  LDG.E R14, desc[UR36][R126.64] ;  /* 0x000000247e0e7981 */ /* 0x006ea2000c1e1900 */
[----:B------:R-:W-:-:S05]  /*3d70*/  IMAD.SHL.U32 R15, R18, 0x2, RZ ;  /* 0x00000002120f7824 */ /* 0x000fca00078e00ff */
[----:B------:R-:W-:-:S05]  /*3d80*/  LOP3.LUT R15, R15, 0x6, RZ, 0xc0, !PT ;  /* 0x000000060f0f7812 */ /* 0x000fca00078ec0ff */
[----:B------:R-:W-:Y:S02]  /*3d90*/  IMAD R80, R66, R5, R15 ;  /* 0x0000000542507224 */ /* 0x000fe400078e020f */
[----:B--2---:R-:W-:-:S05]  /*3da0*/  IMAD R14, R74, R14, R13 ;  /* 0x0000000e4a0e7224 */ /* 0x004fca00078e020d */
[----:B------:R-:W-:Y:S02]  /*3db0*/  SHF.R.S32.HI R15, RZ, 0x1f, R14 ;  /* 0x0000001fff0f7819 */ /* 0x000fe4000001140e */
[----:B------:R-:W-:-:S04]  /*3dc0*/  IADD3 R79, P5, PT, R80, R14, RZ ;  /* 0x0000000e504f7210 */ /* 0x000fc80007fbe0ff */
[----:B------:R-:W-:Y:S02]  /*3dd0*/  LEA.HI.X.SX32 R80, R80, R15, 0x1, P5 ;  /* 0x0000000f50507211 */ /* 0x000fe400028f0eff */
[----:B------:R-:W-:-:S04]  /*3de0*/  LEA R14, P5, R79, UR8, 0x1 ;  /* 0x000000084f0e7c11 */ /* 0x000fc8000f8a08ff */
[----:B------:R-:W-:-:S05]  /*3df0*/  LEA.HI.X R15, R79, UR9, R80, 0x1, P5 ;  /* 0x000000094f0f7c11 */ /* 0x000fca000a8f0c50 */
[----:B------:R3:W5:Y:S04]  /*3e00*/  LDG.E R79, desc[UR36][R14.64] ;  /* 0x000000240e4f7981 */ /* 0x000768000c1e1900 */
.L_x_428:
[----:B------:R-:W-:Y:S05]  /*3e10*/  BSYNC.RECONVERGENT B2 ;  /* 0x0000000000027941 */ /* 0x000fea0003800200 */
.L_x_427:
[----:B------:R-:W-:Y:S01]  /*3e20*/  UISETP.NE.AND UP0, UPT, UR17, URZ, UPT ;  /* 0x000000ff1100728c */ /* 0x000fe2000bf05270 */
[----:B------:R-:W-:-:S08]  /*3e30*/  HFMA2 R80, -RZ, RZ, 0, 0 ;  /* 0x00000000ff507431 */ /* 0x000fd000000001ff */
[----:B------:R-:W-:Y:S05]  /*3e40*/  BRA.U UP0, `(.L_x_429) ;  /* 0x0000000100487547 */ /* 0x000fea000b800000 */
[----:B------:R-:W-:Y:S01]  /*3e50*/  ISETP.NE.AND P6, PT, R2, RZ, PT ;  /* 0x000000ff0200720c */ /* 0x000fe20003fc5270 */
[----:B------:R-:W4:Y:S01]  /*3e60*/  @!P3 S2R R129, SR_CTAID.X ;  /* 0x000000000081b919 */ /* 0x000f220000002500 */
[----:B------:R-:W4:Y:S08]  /*3e70*/  @!P3 LDC R131, c[0x0][0x3f8] ;  /* 0x0000fe00ff83bb82 */ /* 0x000f300000000800 */
[----:B-123--:R-:W1:Y:S03]  /*3e80*/  @!P3 LDC.64 R14, c[0x0][0x3b8] ;  /* 0x0000ee00ff0ebb82 */ /* 0x00ee660000000a00 */
[----:B------:R-:W2:Y:S01]  /*3e90*/  @P6 LDG.E R132, desc[UR36][R124.64+0x10] ;  /* 0x000010247c846981 */ /* 0x000ea2000c1e1900 */
[----:B------:R-:W-:-:S02]  /*3ea0*/  @!P3 IMAD.SHL.U32 R133, R18, 0x2, RZ ;  /* 0x000000021285b824 */ /* 0x000fc400078e00ff */
[----:B-----5:R-:W-:-:S03]  /*3eb0*/  HADD2 R79, R79, R34 ;  /* 0x000000224f4f7230 */ /* 0x020fc60000000000 */
[----:B------:R-:W-:Y:S01]  /*3ec0*/  @!P3 LOP3.LUT R133, R133, 0x6, RZ, 0xc0, !PT ;  /* 0x000000068585b812 */ /* 0x000fe200078ec0ff */
[----:B----4-:R-:W-:Y:S01]  /*3ed0*/  @!P3 IMAD R134, R12, R131, R129 ;  /* 0x000000830c86b224 */ /* 0x010fe200078e0281 */
[----:B------:R-:W-:-:S03]  /*3ee0*/  @!P3 SHF.R.S32.HI R129, RZ, 0x1f, R13 ;  /* 0x0000001fff81b819 */ /* 0x000fc6000001140d */
[----:B------:R-:W-:-:S04]  /*3ef0*/  @!P3 IMAD R134, R134, R5, RZ ;  /* 0x000000058686b224 */ /* 0x000fc800078e02ff */
[----:B------:R-:W-:-:S05]  /*3f00*/  @!P3 IMAD R134, R134, 0xe0, R133 ;  /* 0x000000e08686b824 */ /* 0x000fca00078e0285 */
[----:B------:R-:W-:-:S04]  /*3f10*/  @!P3 IADD3 R13, P5, PT, R134, R13, RZ ;  /* 0x0000000d860db210 */ /* 0x000fc80007fbe0ff */
[----:B------:R-:W-:Y:S02]  /*3f20*/  @!P3 LEA.HI.X.SX32 R134, R134, R129, 0x1, P5 ;  /* 0x000000818686b211 */ /* 0x000fe400028f0eff */
[----:B-1----:R-:W-:-:S04]  /*3f30*/  @!P3 LEA R14, P5, R13, R14, 0x1 ;  /* 0x0000000e0d0eb211 */ /* 0x002fc800078a08ff */
[----:B------:R-:W-:Y:S01]  /*3f40*/  @!P3 LEA.HI.X R15, R13, R15, R134, 0x1, P5 ;  /* 0x0000000f0d0fb211 */ /* 0x000fe200028f0c86 */
[----:B--2---:R-:W-:-:S05]  /*3f50*/  @P6 HMUL2 R79, R79, R132 ;  /* 0x000000844f4f6232 */ /* 0x004fca0000000000 */
[----:B------:R4:W-:Y:S03]  /*3f60*/  @!P3 STG.E desc[UR36][R14.64], R79 ;  /* 0x0000004f0e00b986 */ /* 0x0009e6000c101924 */
.L_x_429:
[----:B------:R-:W-:Y:S04]  /*3f70*/  BSSY.RECONVERGENT B2, `(.L_x_430) ;  /* 0x000000d000027945 */ /* 0x000fe80003800200 */
[----:B------:R-:W-:Y:S05]  /*3f80*/  @P4 BRA `(.L_x_431) ;  /* 0x00000000002c4947 */ /* 0x000fea0003800000 */
[----:B------:R-:W2:Y:S02]  /*3f90*/  LDG.E R13, desc[UR36][R126.64] ;  /* 0x000000247e0d7981 */ /* 0x000ea4000c1e1900 */
[----:B-1234-:R-:W-:-:S04]  /*3fa0*/  SHF.L.U32 R14, R18, 0x1, RZ ;  /* 0x00000001120e7819 */ /* 0x01efc800000006ff */
[----:B------:R-:W-:-:S05]  /*3fb0*/  LOP3.LUT R14, R14, 0x6, RZ, 0xc0, !PT ;  /* 0x000000060e0e7812 */ /* 0x000fca00078ec0ff */
[----:B------:R-:W-:Y:S02]  /*3fc0*/  IMAD R80, R66, R5, R14 ;  /* 0x0000000542507224 */ /* 0x000fe400078e020e */
[----:B------:R-:W-:-:S05]  /*3fd0*/  IMAD R13, R74, R13, R11 ;  /* 0x0000000d4a0d7224 */ /* 0x000fca00078e020b */
[----:B------:R-:W-:Y:S02]  /*3fe0*/  SHF.R.S32.HI R14, RZ, 0x1f, R13 ;  /* 0x0000001fff0e7819 */ /* 0x000fe4000001140d */
[----:B------:R-:W-:-:S04]  /*3ff0*/  IADD3 R13, P3, PT, R80, R13, RZ ;  /* 0x0000000d500d7210 */ /* 0x000fc80007f7e0ff */
[----:B------:R-:W-:Y:S02]  /*4000*/  LEA.HI.X.SX32 R80, R80, R14, 0x1, P3 ;  /* 0x0000000e50507211 */ /* 0x000fe400018f0eff */
[----:B------:R-:W-:-:S04]  /*4010*/  LEA R14, P3, R13, UR8, 0x1 ;  /* 0x000000080d0e7c11 */ /* 0x000fc8000f8608ff */
[----:B------:R-:W-:-:S05]  /*4020*/  LEA.HI.X R15, R13, UR9, R80, 0x1, P3 ;  /* 0x000000090d0f7c11 */ /* 0x000fca00098f0c50 */
[----:B------:R1:W5:Y:S04]  /*4030*/  LDG.E R80, desc[UR36][R14.64] ;  /* 0x000000240e507981 */ /* 0x000368000c1e1900 */
.L_x_431:
[----:B------:R-:W-:Y:S05]  /*4040*/  BSYNC.RECONVERGENT B2 ;  /* 0x0000000000027941 */ /* 0x000fea0003800200 */
.L_x_430:
[----:B------:R-:W-:-:S09]  /*4050*/  UISETP.NE.AND UP0, UPT, UR17, URZ, UPT ;  /* 0x000000ff1100728c */ /* 0x000fd2000bf05270 */
[----:B------:R-:W-:Y:S05]  /*4060*/  BRA.U UP0, `(.L_x_426) ;  /* 0x00000001004c7547 */ /* 0x000fea000b800000 */
[----:B------:R-:W-:-:S13]  /*4070*/  ISETP.NE.AND P4, PT, R2, RZ, PT ;  /* 0x000000ff0200720c */ /* 0x000fda0003f85270 */
[----:B------:R-:W2:Y:S01]  /*4080*/  @P4 LDG.E R13, desc[UR36][R124.64+0x20] ;  /* 0x000020247c0d4981 */ /* 0x000ea2000c1e1900 */
[----:B------:R-:W-:Y:S01]  /*4090*/  ISETP.GE.AND P3, PT, R11, R70, PT ;  /* 0x000000460b00720c */ /* 0x000fe20003f66270 */
[----:B-----5:R-:W-:-:S04]  /*40a0*/  HFMA2 R80, R80, 1, 1, R35 ;  /* 0x3c003c0050507831 */ /* 0x020fc80000000023 */
[----:B--2---:R-:W-:-:S08]  /*40b0*/  @P4 HMUL2 R80, R80, R13 ;  /* 0x0000000d50504232 */ /* 0x004fd00000000000 */
[----:B------:R-:W-:Y:S05]  /*40c0*/  @P3 BRA `(.L_x_426) ;  /* 0x0000000000343947 */ /* 0x000fea0003800000 */
[----:B------:R-:W2:Y:S01]  /*40d0*/  S2UR UR4, SR_CTAID.X ;  /* 0x00000000000479c3 */ /* 0x000ea20000002500 */
[----:B-1-34-:R-:W-:-:S05]  /*40e0*/  IMAD.SHL.U32 R15, R18, 0x2, RZ ;  /* 0x00000002120f7824 */ /* 0x01afca00078e00ff */
[----:B------:R-:W-:Y:S02]  /*40f0*/  LOP3.LUT R15, R15, 0x6, RZ, 0xc0, !PT ;  /* 0x000000060f0f7812 */ /* 0x000fe400078ec0ff */
[----:B------:R-:W2:Y:S02]  /*4100*/  LDC R13, c[0x0][0x3f8] ;  /* 0x0000fe00ff0d7b82 */ /* 0x000ea40000000800 */
[----:B--2---:R-:W-:Y:S01]  /*4110*/  IMAD R14, R12, R13, UR4 ;  /* 0x000000040c0e7e24 */ /* 0x004fe2000f8e020d */
[----:B------:R-:W-:-:S03]  /*4120*/  SHF.R.S32.HI R13, RZ, 0x1f, R11 ;  /* 0x0000001fff0d7819 */ /* 0x000fc6000001140b */
[----:B------:R-:W-:-:S04]  /*4130*/  IMAD R14, R14, R5, RZ ;  /* 0x000000050e0e7224 */ /* 0x000fc800078e02ff */
[----:B------:R-:W-:-:S05]  /*4140*/  IMAD R14, R14, 0xe0, R15 ;  /* 0x000000e00e0e7824 */ /* 0x000fca00078e020f */
[----:B------:R-:W-:-:S04]  /*4150*/  IADD3 R11, P3, PT, R14, R11, RZ ;  /* 0x0000000b0e0b7210 */ /* 0x000fc80007f7e0ff */
[----:B------:R-:W-:Y:S02]  /*4160*/  LEA.HI.X.SX32 R132, R14, R13, 0x1, P3 ;  /* 0x0000000d0e847211 */ /* 0x000fe400018f0eff */
[----:B------:R-:W-:-:S04]  /*4170*/  LEA R14, P3, R11, UR8, 0x1 ;  /* 0x000000080b0e7c11 */ /* 0x000fc8000f8608ff */
[----:B------:R-:W-:-:S05]  /*4180*/  LEA.HI.X R15, R11, UR9, R132, 0x1, P3 ;  /* 0x000000090b0f7c11 */ /* 0x000fca00098f0c84 */
[----:B------:R1:W-:Y:S04]  /*4190*/  STG.E desc[UR36][R14.64], R80 ;  /* 0x000000500e007986 */ /* 0x0003e8000c101924 */
.L_x_426:
[----:B------:R-:W-:Y:S05]  /*41a0*/  BSYNC.RECONVERGENT B1 ;  /* 0x0000000000017941 */ /* 0x000fea0003800200 */
.L_x_425:
[----:B------:R-:W-:Y:S04]  /*41b0*/  BSSY.RECONVERGENT B1, `(.L_x_432) ;  /* 0x0000052000017945 */ /* 0x000fe80003800200 */
[----:B------:R-:W-:Y:S05]  /*41c0*/  @P1 BRA `(.L_x_433) ;  /* 0x0000000400401947 */ /* 0x000fea0003800000 */
[----:B------:R-:W-:Y:S01]  /*41d0*/  LEA R11, R5, R130, 0x1 ;  /* 0x00000082050b7211 */ /* 0x000fe200078e08ff */
[----:B------:R-:W-:Y:S01]  /*41e0*/  BSSY.RECONVERGENT B2, `(.L_x_434) ;  /* 0x0000010000027945 */ /* 0x000fe20003800200 */
[----:B------:R-:W-:-:S03]  /*41f0*/  MOV R81, RZ ;  /* 0x000000ff00517202 */ /* 0x000fc60000000f00 */
[----:B------:R-:W-:-:S05]  /*4200*/  IMAD.SHL.U32 R129, R11, 0x8, RZ ;  /* 0x000000080b817824 */ /* 0x000fca00078e00ff */
[----:B------:R-:W-:-:S13]  /*4210*/  ISETP.GE.AND P3, PT, R129, R70, PT ;  /* 0x000000468100720c */ /* 0x000fda0003f66270 */
[----:B------:R-:W-:Y:S05]  /*4220*/  @P3 BRA `(.L_x_435) ;  /* 0x00000000002c3947 */ /* 0x000fea0003800000 */
[----:B------:R-:W2:Y:S01]  /*4230*/  LDG.E R11, desc[UR36][R126.64] ;  /* 0x000000247e0b7981 */ /* 0x000ea2000c1e1900 */
[----:B------:R-:W-:-:S05]  /*4240*/  IMAD.SHL.U32 R13, R18, 0x2, RZ ;  /* 0x00000002120d7824 */ /* 0x000fca00078e00ff */
[----:B------:R-:W-:-:S05]  /*4250*/  LOP3.LUT R13, R13, 0x6, RZ, 0xc0, !PT ;  /* 0x000000060d0d7812 */ /* 0x000fca00078ec0ff */
[----:B------:R-:W-:Y:S02]  /*4260*/  IMAD R132, R66, R5, R13 ;  /* 0x0000000542847224 */ /* 0x000fe400078e020d */
[----:B--2---:R-:W-:-:S05]  /*4270*/  IMAD R11, R74, R11, R129 ;  /* 0x0000000b4a0b7224 */ /* 0x004fca00078e0281 */
[----:B------:R-:W-:Y:S02]  /*4280*/  SHF.R.S32.HI R13, RZ, 0x1f, R11 ;  /* 0x0000001fff0d7819 */ /* 0x000fe4000001140b */
[----:B------:R-:W-:-:S04]  /*4290*/  IADD3 R11, P3, PT, R132, R11, RZ ;  /* 0x0000000b840b7210 */ /* 0x000fc80007f7e0ff */
[----:B------:R-:W-:Y:S02]  /*42a0*/  LEA.HI.X.SX32 R132, R132, R13, 0x1, P3 ;  /* 0x0000000d84847211 */ /* 0x000fe400018f0eff */
[----:B-1-34-:R-:W-:-:S04]  /*42b0*/  LEA R14, P3, R11, UR8, 0x1 ;  /* 0x000000080b0e7c11 */ /* 0x01afc8000f8608ff */
[----:B------:R-:W-:-:S05]  /*42c0*/  LEA.HI.X R15, R11, UR9, R132, 0x1, P3 ;  /* 0x000000090b0f7c11 */ /* 0x000fca00098f0c84 */
[----:B------:R1:W5:Y:S04]  /*42d0*/  LDG.E R81, desc[UR36][R14.64] ;  /* 0x000000240e517981 */ /* 0x000368000c1e1900 */
.L_x_435:
[----:B------:R-:W-:Y:S05]  /*42e0*/  BSYNC.RECONVERGENT B2 ;  /* 0x0000000000027941 */ /* 0x000fea0003800200 */
.L_x_434:
[----:B------:R-:W-:-:S09]  /*42f0*/  UISETP.NE.AND UP0, UPT, UR17, URZ, UPT ;  /* 0x000000ff1100728c */ /* 0x000fd2000bf05270 */
[----:B------:R-:W-:Y:S05]  /*4300*/  BRA.U UP0, `(.L_x_436) ;  /* 0x0000000100547547 */ /* 0x000fea000b800000 */
[----:B------:R-:W-:-:S13]  /*4310*/  ISETP.NE.AND P4, PT, R2, RZ, PT ;  /* 0x000000ff0200720c */ /* 0x000fda0003f85270 */
[----:B-1234-:R-:W2:Y:S01]  /*4320*/  @P4 LDG.E R14, desc[UR36][R124.64+0x30] ;  /* 0x000030247c0e4981 */ /* 0x01eea2000c1e1900 */
[----:B------:R-:W-:Y:S01]  /*4330*/  ISETP.GE.AND P3, PT, R129, R70, PT ;  /* 0x000000468100720c */ /* 0x000fe20003f66270 */
[----:B0----5:R-:W-:Y:S01]  /*4340*/  HADD2 R81, R81, R36 ;  /* 0x0000002451517230 */ /* 0x021fe20000000000 */
[----:B------:R-:W-:Y:S03]  /*4350*/  BSSY.RECONVERGENT B2, `(.L_x_436) ;  /* 0x0000010000027945 */ /* 0x000fe60003800200 */
[----:B--2---:R-:W-:-:S08]  /*4360*/  @P4 HFMA2 R81, R81, R14, -RZ ;  /* 0x0000000e51514231 */ /* 0x004fd000001000ff */
[----:B------:R-:W-:Y:S05]  /*4370*/  @P3 BRA `(.L_x_437) ;  /* 0x0000000000343947 */ /* 0x000fea0003800000 */
[----:B------:R-:W0:Y:S01]  /*4380*/  S2UR UR4, SR_CTAID.X ;  /* 0x00000000000479c3 */ /* 0x000e220000002500 */
[----:B------:R-:W-:-:S04]  /*4390*/  SHF.L.U32 R13, R18, 0x1, RZ ;  /* 0x00000001120d7819 */ /* 0x000fc800000006ff */
[----:B------:R-:W-:-:S03]  /*43a0*/  LOP3.LUT R13, R13, 0x6, RZ, 0xc0, !PT ;  /* 0x000000060d0d7812 */ /* 0x000fc600078ec0ff */
[----:B------:R-:W0:Y:S02]  /*43b0*/  LDC R11, c[0x0][0x3f8] ;  /* 0x0000fe00ff0b7b82 */ /* 0x000e240000000800 */
[----:B0-----:R-:W-:Y:S01]  /*43c0*/  IMAD R14, R12, R11, UR4 ;  /* 0x000000040c0e7e24 */ /* 0x001fe2000f8e020b */
        /* <DEDUP_REMOVED lines=8> */
.L_x_437:
[----:B------:R-:W-:Y:S05]  /*4450*/  BSYNC.RECONVERGENT B2 ;  /* 0x0000000000027941 */ /* 0x000fea0003800200 */
.L_x_436:
[----:B------:R-:W-:Y:S05]  /*4460*/  @P1 BRA `(.L_x_433) ;  /* 0x0000000000981947 */ /* 0x000fea0003800000 */
[----:B------:R-:W-:Y:S01]  /*4470*/  IMAD R129, R5, 0x20, R128 ;  /* 0x0000002005817824 */ /* 0x000fe200078e0280 */
[----:B------:R-:W-:Y:S01]  /*4480*/  BSSY.RECONVERGENT B2, `(.L_x_438) ;  /* 0x000000f000027945 */ /* 0x000fe20003800200 */
[----:B------:R-:W-:-:S03]  /*4490*/  MOV R82, RZ ;  /* 0x000000ff00527202 */ /* 0x000fc60000000f00 */
        /* <DEDUP_REMOVED lines=10> */
[----:B01-34-:R-:W-:-:S04]  /*4540*/  LEA R14, P3, R11, UR8, 0x1 ;  /* 0x000000080b0e7c11 */ /* 0x01bfc8000f8608ff */
[----:B------:R-:W-:-:S05]  /*4550*/  LEA.HI.X R15, R11, UR9, R82, 0x1, P3 ;  /* 0x000000090b0f7c11 */ /* 0x000fca00098f0c52 */
[----:B------:R0:W5:Y:S04]  /*4560*/  LDG.E R82, desc[UR36][R14.64] ;  /* 0x000000240e527981 */ /* 0x000168000c1e1900 */
.L_x_439:
[----:B------:R-:W-:Y:S05]  /*4570*/  BSYNC.RECONVERGENT B2 ;  /* 0x0000000000027941 */ /* 0x000fea0003800200 */
.L_x_438:
[----:B------:R-:W-:-:S09]  /*4580*/  UISETP.NE.AND UP0, UPT, UR17, URZ, UPT ;  /* 0x000000ff1100728c */ /* 0x000fd2000bf05270 */
[----:B------:R-:W-:Y:S05]  /*4590*/  BRA.U UP0, `(.L_x_433) ;  /* 0x00000001004c7547 */ /* 0x000fea000b800000 */
[----:B------:R-:W-:-:S13]  /*45a0*/  ISETP.NE.AND P4, PT, R2, RZ, PT ;  /* 0x000000ff0200720c */ /* 0x000fda0003f85270 */
[----:B------:R-:W2:Y:S01]  /*45b0*/  @P4 LDG.E R11, desc[UR36][R124.64+0x40] ;  /* 0x000040247c0b4981 */ /* 0x000ea2000c1e1900 */
[----:B------:R-:W-:Y:S01]  /*45c0*/  ISETP.GE.AND P3, PT, R129, R70, PT ;  /* 0x000000468100720c */ /* 0x000fe20003f66270 */
[----:B0----5:R-:W-:-:S04]  /*45d0*/  HADD2 R82, R82, R37 ;  /* 0x0000002552527230 */ /* 0x021fc80000000000 */
[----:B--2---:R-:W-:-:S08]  /*45e0*/  @P4 HMUL2 R82, R82, R11 ;  /* 0x0000000b52524232 */ /* 0x004fd00000000000 */
[----:B------:R-:W-:Y:S05]  /*45f0*/  @P3 BRA `(.L_x_433) ;  /* 0x0000000000343947 */ /* 0x000fea0003800000 */
[----:B------:R-:W1:Y:S01]  /*4600*/  S2UR UR4, SR_CTAID.X ;  /* 0x00000000000479c3 */ /* 0x000e620000002500 */
[----:B------:R-:W-:-:S04]  /*4610*/  SHF.L.U32 R13, R18, 0x1, RZ ;  /* 0x00000001120d7819 */ /* 0x000fc800000006ff */
[----:B------:R-:W-:-:S03]  /*4620*/  LOP3.LUT R13, R13, 0x6, RZ, 0xc0, !PT ;  /* 0x000000060d0d7812 */ /* 0x000fc600078ec0ff */
[----:B------:R-:W1:Y:S02]  /*4630*/  LDC R11, c[0x0][0x3f8] ;  /* 0x0000fe00ff0b7b82 */ /* 0x000e640000000800 */
[----:B-1-34-:R-:W-:Y:S01]  /*4640*/  IMAD R14, R12, R11, UR4 ;  /* 0x000000040c0e7e24 */ /* 0x01afe2000f8e020b */
        /* <DEDUP_REMOVED lines=8> */
.L_x_433:
[----:B------:R-:W-:Y:S05]  /*46d0*/  BSYNC.RECONVERGENT B1 ;  /* 0x0000000000017941 */ /* 0x000fea0003800200 */
.L_x_432:
[----:B------:R-:W-:Y:S01]  /*46e0*/  BSSY.RECONVERGENT B1, `(.L_x_440) ;  /* 0x0000028000017945 */ /* 0x000fe20003800200 */
[----:B------:R-:W-:-:S03]  /*46f0*/  IMAD R134, R5, 0x4, R130 ;  /* 0x0000000405867824 */ /* 0x000fc600078e0282 */
[----:B------:R-:W-:Y:S05]  /*4700*/  @P1 BRA `(.L_x_441) ;  /* 0x0000000000941947 */ /* 0x000fea0003800000 */
[----:B------:R-:W-:Y:S01]  /*4710*/  SHF.L.U32 R11, R134, 0x3, RZ ;  /* 0x00000003860b7819 */ /* 0x000fe200000006ff */
[----:B------:R-:W-:Y:S01]  /*4720*/  BSSY.RECONVERGENT B2, `(.L_x_442) ;  /* 0x000000f000027945 */ /* 0x000fe20003800200 */
[----:B------:R-:W-:Y:S02]  /*4730*/  IMAD.MOV.U32 R83, RZ, RZ, RZ ;  /* 0x000000ffff537224 */ /* 0x000fe400078e00ff */
[----:B------:R-:W-:-:S13]  /*4740*/  ISETP.GE.AND P3, PT, R11, R70, PT ;  /* 0x000000460b00720c */ /* 0x000fda0003f66270 */
[----:B------:R-:W-:Y:S05]  /*4750*/  @P3 BRA `(.L_x_443) ;  /* 0x00000000002c3947 */ /* 0x000fea0003800000 */
[----:B------:R-:W2:Y:S02]  /*4760*/  LDG.E R13, desc[UR36][R126.64] ;  /* 0x000000247e0d7981 */ /* 0x000ea4000c1e1900 */
[----:B01234-:R-:W-:-:S04]  /*4770*/  SHF.L.U32 R14, R18, 0x1, RZ ;  /* 0x00000001120e7819 */ /* 0x01ffc800000006ff */
        /* <DEDUP_REMOVED lines=9> */
.L_x_443:
[----:B------:R-:W-:Y:S05]  /*4810*/  BSYNC.RECONVERGENT B2 ;  /* 0x0000000000027941 */ /* 0x000fea0003800200 */
.L_x_442:
[----:B------:R-:W-:-:S09]  /*4820*/  UISETP.NE.AND UP0, UPT, UR17, URZ, UPT ;  /* 0x000000ff1100728c */ /* 0x000fd2000bf05270 */
[----:B------:R-:W-:Y:S05]  /*4830*/  BRA.U UP0, `(.L_x_441) ;  /* 0x0000000100487547 */ /* 0x000fea000b800000 */
[----:B------:R-:W-:Y:S01]  /*4840*/  ISETP.NE.AND P5, PT, R2, RZ, PT ;  /* 0x000000ff0200720c */ /* 0x000fe20003fa5270 */
[----:B------:R-:W0:Y:S01]  /*4850*/  @!P3 S2R R13, SR_CTAID.X ;  /* 0x00000000000db919 */ /* 0x000e220000002500 */
[----:B------:R-:W0:Y:S08]  /*4860*/  @!P3 LDC R129, c[0x0][0x3f8] ;  /* 0x0000fe00ff81bb82 */ /* 0x000e300000000800 */
[----:B01234-:R-:W0:Y:S03]  /*4870*/  @!P3 LDC.64 R14, c[0x0][0x3b8] ;  /* 0x0000ee00ff0ebb82 */ /* 0x01fe260000000a00 */
[----:B------:R-:W2:Y:S01]  /*4880*/  @P5 LDG.E R130, desc[UR36][R124.64+0x50] ;  /* 0x000050247c825981 */ /* 0x000ea2000c1e1900 */
[----:B------:R-:W-:-:S02]  /*4890*/  @!P3 IMAD.SHL.U32 R131, R18, 0x2, RZ ;  /* 0x000000021283b824 */ /* 0x000fc400078e00ff */
[----:B-----5:R-:W-:-:S03]  /*48a0*/  HFMA2 R83, R83, 1, 1, R38 ;  /* 0x3c003c0053537831 */ /* 0x020fc60000000026 */
[----:B------:R-:W-:Y:S01]  /*48b0*/  @!P3 LOP3.LUT R131, R131, 0x6, RZ, 0xc0, !PT ;  /* 0x000000068383b812 */ /* 0x000fe200078ec0ff */
[----:B------:R-:W-:Y:S01]  /*48c0*/  @!P3 IMAD R132, R12, R129, R13 ;  /* 0x000000810c84b224 */ /* 0x000fe200078e020d */
[----:B------:R-:W-:-:S03]  /*48d0*/  @!P3 SHF.R.S32.HI R13, RZ, 0x1f, R11 ;  /* 0x0000001fff0db819 */ /* 0x000fc6000001140b */
[----:B------:R-:W-:-:S04]  /*48e0*/  @!P3 IMAD R132, R132, R5, RZ ;  /* 0x000000058484b224 */ /* 0x000fc800078e02ff */
[----:B------:R-:W-:-:S05]  /*48f0*/  @!P3 IMAD R132, R132, 0xe0, R131 ;  /* 0x000000e08484b824 */ /* 0x000fca00078e0283 */
[----:B------:R-:W-:-:S04]  /*4900*/  @!P3 IADD3 R11, P4, PT, R132, R11, RZ ;  /* 0x0000000b840bb210 */ /* 0x000fc80007f9e0ff */
[----:B------:R-:W-:Y:S02]  /*4910*/  @!P3 LEA.HI.X.SX32 R132, R132, R13, 0x1, P4 ;  /* 0x0000000d8484b211 */ /* 0x000fe400020f0eff */
[----:B0-----:R-:W-:-:S04]  /*4920*/  @!P3 LEA R14, P4, R11, R14, 0x1 ;  /* 0x0000000e0b0eb211 */ /* 0x001fc800078808ff */
[----:B------:R-:W-:Y:S01]  /*4930*/  @!P3 LEA.HI.X R15, R11, R15, R132, 0x1, P4 ;  /* 0x0000000f0b0fb211 */ /* 0x000fe200020f0c84 */
[----:B--2---:R-:W-:-:S05]  /*4940*/  @P5 HMUL2 R83, R83, R130 ;  /* 0x0000008253535232 */ /* 0x004fca0000000000 */
[----:B------:R0:W-:Y:S03]  /*4950*/  @!P3 STG.E desc[UR36][R14.64], R83 ;  /* 0x000000530e00b986 */ /* 0x0001e6000c101924 */
.L_x_441:
[----:B------:R-:W-:Y:S05]  /*4960*/  BSYNC.RECONVERGENT B1 ;  /* 0x0000000000017941 */ /* 0x000fea0003800200 */
.L_x_440:
[----:B------:R-:W-:Y:S01]  /*4970*/  BSSY.RECONVERGENT B1, `(.L_x_444) ;  /* 0x0000028000017945 */ /* 0x000fe20003800200 */
[----:B------:R-:W-:-:S03]  /*4980*/  IADD3 R134, PT, PT, R134, R5, RZ ;  /* 0x0000000586867210 */ /* 0x000fc60007ffe0ff */
[----:B------:R-:W-:Y:S05]  /*4990*/  @P1 BRA `(.L_x_445) ;  /* 0x0000000000941947 */ /* 0x000fea0003800000 */
[----:B------:R-:W-:Y:S01]  /*49a0*/  IMAD.SHL.U32 R11, R134, 0x8, RZ ;  /* 0x00000008860b7824 */ /* 0x000fe200078e00ff */
[----:B------:R-:W-:Y:S01]  /*49b0*/  BSSY.RECONVERGENT B2, `(.L_x_446) ;  /* 0x000000f000027945 */ /* 0x000fe20003800200 */
[----:B------:R-:W-:-:S03]  /*49c0*/  MOV R84, RZ ;  /* 0x000000ff00547202 */ /* 0x000fc60000000f00 */
[----:B------:R-:W-:-:S13]  /*49d0*/  ISETP.GE.AND P3, PT, R11, R70, PT ;  /* 0x000000460b00720c */ /* 0x000fda0003f66270 */
[----:B------:R-:W-:Y:S05]  /*49e0*/  @P3 BRA `(.L_x_447) ;  /* 0x00000000002c3947 */ /* 0x000fea0003800000 */
[----:B------:R-:W2:Y:S02]  /*49f0*/  LDG.E R13, desc[UR36][R126.64] ;  /* 0x000000247e0d7981 */ /* 0x000ea4000c1e1900 */
[----:B01234-:R-:W-:-:S05]  /*4a00*/  IMAD.SHL.U32 R14, R18, 0x2, RZ ;  /* 0x00000002120e7824 */ /* 0x01ffca00078e00ff */
        /* <DEDUP_REMOVED lines=9> */
.L_x_447:
[----:B------:R-:W-:Y:S05]  /*4aa0*/  BSYNC.RECONVERGENT B2 ;  /* 0x0000000000027941 */ /* 0x000fea0003800200 */
.L_x_446:
[----:B------:R-:W-:-:S09]  /*4ab0*/  UISETP.NE.AND UP0, UPT, UR17, URZ, UPT ;  /* 0x000000ff1100728c */ /* 0x000fd2000bf05270 */
[----:B------:R-:W-:Y:S05]  /*4ac0*/  BRA.U UP0, `(.L_x_445) ;  /* 0x0000000100487547 */ /* 0x000fea000b800000 */
[----:B------:R-:W-:Y:S01]  /*4ad0*/  ISETP.NE.AND P5, PT, R2, RZ, PT ;  /* 0x000000ff0200720c */ /* 0x000fe20003fa5270 */
[----:B------:R-:W0:Y:S01]  /*4ae0*/  @!P3 S2R R129, SR_CTAID.X ;  /* 0x000000000081b919 */ /* 0x000e220000002500 */
[----:B------:R-:W0:Y:S08]  /*4af0*/  @!P3 LDC R130, c[0x0][0x3f8] ;  /* 0x0000fe00ff82bb82 */ /* 0x000e300000000800 */
[----:B01234-:R-:W0:Y:S03]  /*4b00*/  @!P3 LDC.64 R14, c[0x0][0x3b8] ;  /* 0x0000ee00ff0ebb82 */ /* 0x01fe260000000a00 */
[----:B------:R-:W2:Y:S01]  /*4b10*/  @P5 LDG.E R13, desc[UR36][R124.64+0x60] ;  /* 0x000060247c0d5981 */ /* 0x000ea2000c1e1900 */
[----:B------:R-:W-:Y:S01]  /*4b20*/  @!P3 SHF.L.U32 R131, R18, 0x1, RZ ;  /* 0x000000011283b819 */ /* 0x000fe200000006ff */
[----:B-----5:R-:W-:-:S03]  /*4b30*/  HADD2 R84, R84, R39 ;  /* 0x0000002754547230 */ /* 0x020fc60000000000 */
        /* <DEDUP_REMOVED lines=9> */
[----:B--2---:R-:W-:-:S05]  /*4bd0*/  @P5 HFMA2 R84, R84, R13, -RZ ;  /* 0x0000000d54545231 */ /* 0x004fca00001000ff */
[----:B------:R0:W-:Y:S03]  /*4be0*/  @!P3 STG.E desc[UR36][R14.64], R84 ;  /* 0x000000540e00b986 */ /* 0x0001e6000c101924 */
.L_x_445:
[----:B------:R-:W-:Y:S05]  /*4bf0*/  BSYNC.RECONVERGENT B1 ;  /* 0x0000000000017941 */ /* 0x000fea0003800200 */
.L_x_444:
        /* <DEDUP_REMOVED lines=10> */
[----:B01234-:R-:W2:Y:S01]  /*4ca0*/  LDG.E R14, desc[UR36][R126.64] ;  /* 0x000000247e0e7981 */ /* 0x01fea2000c1e1900 */
        /* <DEDUP_REMOVED lines=10> */
.L_x_451:
[----:B------:R-:W-:Y:S05]  /*4d50*/  BSYNC.RECONVERGENT B2 ;  /* 0x0000000000027941 */ /* 0x000fea0003800200 */
.L_x_450:
[----:B------:R-:W-:Y:S01]  /*4d60*/  UISETP.NE.AND UP0, UPT, UR17, URZ, UPT ;  /* 0x000000ff1100728c */ /* 0x000fe2000bf05270 */
[----:B------:R-:W-:-:S08]  /*4d70*/  HFMA2 R86, -RZ, RZ, 0, 0 ;  /* 0x00000000ff567431 */ /* 0x000fd000000001ff */
[----:B------:R-:W-:Y:S05]  /*4d80*/  BRA.U UP0, `(.L_x_452) ;  /* 0x0000000100487547 */ /* 0x000fea000b800000 */
[----:B------:R-:W-:Y:S01]  /*4d90*/  ISETP.NE.AND P6, PT, R2, RZ, PT ;  /* 0x000000ff0200720c */ /* 0x000fe20003fc5270 */
[----:B------:R-:W0:Y:S01]  /*4da0*/  @!P3 S2R R129, SR_CTAID.X ;  /* 0x000000000081b919 */ /* 0x000e220000002500 */
[----:B------:R-:W0:Y:S08]  /*4db0*/  @!P3 LDC R131, c[0x0][0x3f8] ;  /* 0x0000fe00ff83bb82 */ /* 0x000e300000000800 */
[----:B01234-:R-:W0:Y:S03]  /*4dc0*/  @!P3 LDC.64 R14, c[0x0][0x3b8] ;  /* 0x0000ee00ff0ebb82 */ /* 0x01fe260000000a00 */
[----:B------:R-:W2:Y:S01]  /*4dd0*/  @P6 LDG.E R132, desc[UR36][R124.64+0x70] ;  /* 0x000070247c846981 */ /* 0x000ea2000c1e1900 */
[----:B------:R-:W-:-:S02]  /*4de0*/  @!P3 IMAD.SHL.U32 R133, R18, 0x2, RZ ;  /* 0x000000021285b824 */ /* 0x000fc400078e00ff */
        /* <DEDUP_REMOVED lines=12> */
.L_x_452:
[----:B------:R-:W-:Y:S04]  /*4eb0*/  BSSY.RECONVERGENT B2, `(.L_x_453) ;  /* 0x000000d000027945 */ /* 0x000fe80003800200 */
        /* <DEDUP_REMOVED lines=12> */
.L_x_454:
[----:B------:R-:W-:Y:S05]  /*4f80*/  BSYNC.RECONVERGENT B2 ;  /* 0x0000000000027941 */ /* 0x000fea0003800200 */
.L_x_453:
[----:B------:R-:W-:-:S09]  /*4f90*/  UISETP.NE.AND UP0, UPT, UR17, URZ, UPT ;  /* 0x000000ff1100728c */ /* 0x000fd2000bf05270 */
[----:B------:R-:W-:Y:S05]  /*4fa0*/  BRA.U UP0, `(.L_x_449) ;  /* 0x00000001004c7547 */ /* 0x000fea000b800000 */
[----:B------:R-:W-:-:S13]  /*4fb0*/  ISETP.NE.AND P4, PT, R2, RZ, PT ;  /* 0x000000ff0200720c */ /* 0x000fda0003f85270 */
[----:B------:R-:W2:Y:S01]  /*4fc0*/  @P4 LDG.E R13, desc[UR36][R124.64+0x80] ;  /* 0x000080247c0d4981 */ /* 0x000ea2000c1e1900 */
[----:B------:R-:W-:Y:S01]  /*4fd0*/  ISETP.GE.AND P3, PT, R11, R70, PT ;  /* 0x000000460b00720c */ /* 0x000fe20003f66270 */
[----:B0----5:R-:W-:-:S04]  /*4fe0*/  HFMA2 R86, R86, 1, 1, R41 ;  /* 0x3c003c0056567831 */ /* 0x021fc80000000029 */
[----:B--2---:R-:W-:-:S08]  /*4ff0*/  @P4 HMUL2 R86, R86, R13 ;  /* 0x0000000d56564232 */ /* 0x004fd00000000000 */
[----:B------:R-:W-:Y:S05]  /*5000*/  @P3 BRA `(.L_x_449) ;  /* 0x0000000000343947 */ /* 0x000fea0003800000 */
[----:B------:R-:W0:Y:S01]  /*5010*/  S2UR UR4, SR_CTAID.X ;  /* 0x00000000000479c3 */ /* 0x000e220000002500 */
[----:B-1-34-:R-:W-:-:S05]  /*5020*/  IMAD.SHL.U32 R15, R18, 0x2, RZ ;  /* 0x00000002120f7824 */ /* 0x01afca00078e00ff */
[----:B------:R-:W-:Y:S02]  /*5030*/  LOP3.LUT R15, R15, 0x6, RZ, 0xc0, !PT ;  /* 0x000000060f0f7812 */ /* 0x000fe400078ec0ff */
        /* <DEDUP_REMOVED lines=10> */
.L_x_449:
[----:B------:R-:W-:Y:S05]  /*50e0*/  BSYNC.RECONVERGENT B1 ;  /* 0x0000000000017941 */ /* 0x000fea0003800200 */
.L_x_448:
[----:B------:R-:W-:Y:S01]  /*50f0*/  BSSY.RECONVERGENT B1, `(.L_x_455) ;  /* 0x0000028000017945 */ /* 0x000fe20003800200 */
[----:B------:R-:W-:-:S03]  /*5100*/  LEA R134, R5, R130, 0x1 ;  /* 0x0000008205867211 */ /* 0x000fc600078e08ff */
        /* <DEDUP_REMOVED lines=17> */
.L_x_458:
[----:B------:R-:W-:Y:S05]  /*5220*/  BSYNC.RECONVERGENT B2 ;  /* 0x0000000000027941 */ /* 0x000fea0003800200 */
.L_x_457:
        /* <DEDUP_REMOVED lines=20> */
.L_x_456:
[----:B------:R-:W-:Y:S05]  /*5370*/  BSYNC.RECONVERGENT B1 ;  /* 0x0000000000017941 */ /* 0x000fea0003800200 */
.L_x_455:
[----:B------:R-:W-:Y:S01]  /*5380*/  BSSY.RECONVERGENT B1, `(.L_x_459) ;  /* 0x0000028000017945 */ /* 0x000fe20003800200 */
[----:B------:R-:W-:-:S03]  /*5390*/  IMAD.IADD R134, R134, 0x1, R5 ;  /* 0x0000000186867824 */ /* 0x000fc600078e0205 */
        /* <DEDUP_REMOVED lines=17> */
.L_x_462:
[----:B------:R-:W-:Y:S05]  /*54b0*/  BSYNC.RECONVERGENT B2 ;  /* 0x0000000000027941 */ /* 0x000fea0003800200 */
.L_x_461:
        /* <DEDUP_REMOVED lines=20> */
.L_x_460:
[----:B------:R-:W-:Y:S05]  /*5600*/  BSYNC.RECONVERGENT B1 ;  /* 0x0000000000017941 */ /* 0x000fea0003800200 */
.L_x_459:
        /* <DEDUP_REMOVED lines=19> */
.L_x_466:
[----:B------:R-:W-:Y:S05]  /*5740*/  BSYNC.RECONVERGENT B2 ;  /* 0x0000000000027941 */ /* 0x000fea0003800200 */
.L_x_465:
        /* <DEDUP_REMOVED lines=20> */
.L_x_464:
[----:B------:R-:W-:Y:S05]  /*5890*/  BSYNC.RECONVERGENT B1 ;  /* 0x0000000000017941 */ /* 0x000fea0003800200 */
.L_x_463:
        /* <DEDUP_REMOVED lines=19> */
.L_x_470:
[----:B------:R-:W-:Y:S05]  /*59d0*/  BSYNC.RECONVERGENT B2 ;  /* 0x0000000000027941 */ /* 0x000fea0003800200 */
.L_x_469:
        /* <DEDUP_REMOVED lines=20> */
.L_x_468:
[----:B------:R-:W-:Y:S05]  /*5b20*/  BSYNC.RECONVERGENT B1 ;  /* 0x0000000000017941 */ /* 0x000fea0003800200 */
.L_x_467:
        /* <DEDUP_REMOVED lines=19> */
.L_x_474:
[----:B------:R-:W-:Y:S05]  /*5c60*/  BSYNC.RECONVERGENT B2 ;  /* 0x0000000000027941 */ /* 0x000fea0003800200 */
.L_x_473:
        /* <DEDUP_REMOVED lines=20> */
.L_x_472:
[----:B------:R-:W-:Y:S05]  /*5db0*/  BSYNC.RECONVERGENT B1 ;  /* 0x0000000000017941 */ /* 0x000fea0003800200 */
.L_x_471:
        /* <DEDUP_REMOVED lines=19> */
.L_x_478:
[----:B------:R-:W-:Y:S05]  /*5ef0*/  BSYNC.RECONVERGENT B2 ;  /* 0x0000000000027941 */ /* 0x000fea0003800200 */
.L_x_477:
        /* <DEDUP_REMOVED lines=20> */
.L_x_476:
[----:B------:R-:W-:Y:S05]  /*6040*/  BSYNC.RECONVERGENT B1 ;  /* 0x0000000000017941 */ /* 0x000fea0003800200 */
.L_x_475:
        /* <DEDUP_REMOVED lines=19> */
.L_x_482:
[----:B------:R-:W-:Y:S05]  /*6180*/  BSYNC.RECONVERGENT B2 ;  /* 0x0000000000027941 */ /* 0x000fea0003800200 */
.L_x_481:
        /* <DEDUP_REMOVED lines=20> */
.L_x_480:
[----:B------:R-:W-:Y:S05]  /*62d0*/  BSYNC.RECONVERGENT B1 ;  /* 0x0000000000017941 */ /* 0x000fea0003800200 */
.L_x_479:
[----:B------:R-:W-:Y:S01]  /*62e0*/  BSSY.RECONVERGENT B1, `(.L_x_483) ;  /* 0x0000027000017945 */ /* 0x000fe20003800200 */
[----:B------:R-:W-:-:S03]  /*62f0*/  IMAD R129, R5, 0x80, R128 ;  /* 0x0000008005817824 */ /* 0x000fc600078e0280 */
[----:B------:R-:W-:Y:S05]  /*6300*/  @P1 BRA `(.L_x_484) ;  /* 0x0000000000901947 */ /* 0x000fea0003800000 */
[----:B------:R-:W-:Y:S01]  /*6310*/  ISETP.GE.AND P3, PT, R129, R70, PT ;  /* 0x000000468100720c */ /* 0x000fe20003f66270 */
[----:B------:R-:W-:Y:S01]  /*6320*/  BSSY.RECONVERGENT B2, `(.L_x_485) ;  /* 0x000000e000027945 */ /* 0x000fe20003800200 */
[----:B------:R-:W-:-:S11]  /*6330*/  MOV R94, RZ ;  /* 0x000000ff005e7202 */ /* 0x000fd60000000f00 */
        /* <DEDUP_REMOVED lines=12> */
.L_x_486:
[----:B------:R-:W-:Y:S05]  /*6400*/  BSYNC.RECONVERGENT B2 ;  /* 0x0000000000027941 */ /* 0x000fea0003800200 */
.L_x_485:
        /* <DEDUP_REMOVED lines=20> */
.L_x_484:
[----:B------:R-:W-:Y:S05]  /*6550*/  BSYNC.RECONVERGENT B1 ;  /* 0x0000000000017941 */ /* 0x000fea0003800200 */
.L_x_483:
        /* <DEDUP_REMOVED lines=19> */
.L_x_490:
[----:B------:R-:W-:Y:S05]  /*6690*/  BSYNC.RECONVERGENT B2 ;  /* 0x0000000000027941 */ /* 0x000fea0003800200 */
.L_x_489:
        /* <DEDUP_REMOVED lines=20> */
.L_x_488:
[----:B------:R-:W-:Y:S05]  /*67e0*/  BSYNC.RECONVERGENT B1 ;  /* 0x0000000000017941 */ /* 0x000fea0003800200 */
.L_x_487:
        /* <DEDUP_REMOVED lines=19> */
.L_x_494:
[----:B------:R-:W-:Y:S05]  /*6920*/  BSYNC.RECONVERGENT B2 ;  /* 0x0000000000027941 */ /* 0x000fea0003800200 */
.L_x_493:
        /* <DEDUP_REMOVED lines=8> */
[----:B-----5:R-:W-:-:S02]  /*69b0*/  HADD2 R96, R96, R51 ;  /* 0x0000003360607230 */ /* 0x020fc40000000000 */
[----:B------:R-:W-:Y:S01]  /*69c0*/  @!P3 IMAD R128, R12, R128, R129 ;  /* 0x000000800c80b224 */ /* 0x000fe200078e0281 */
[----:B------:R-:W-:-:S03]  /*69d0*/  @!P3 LOP3.LUT R129, R130, 0x6, RZ, 0xc0, !PT ;  /* 0x000000068281b812 */ /* 0x000fc600078ec0ff */
[----:B------:R-:W-:-:S04]  /*69e0*/  @!P3 IMAD R128, R128, R5, RZ ;  /* 0x000000058080b224 */ /* 0x000fc800078e02ff */
[----:B------:R-:W-:Y:S01]  /*69f0*/  @!P3 IMAD R129, R128, 0xe0, R129 ;  /* 0x000000e08081b824 */ /* 0x000fe200078e0281 */
[----:B------:R-:W-:-:S04]  /*6a00*/  @!P3 SHF.R.S32.HI R128, RZ, 0x1f, R11 ;  /* 0x0000001fff80b819 */ /* 0x000fc8000001140b */
[----:B------:R-:W-:-:S04]  /*6a10*/  @!P3 IADD3 R11, P4, PT, R129, R11, RZ ;  /* 0x0000000b810bb210 */ /* 0x000fc80007f9e0ff */
[----:B------:R-:W-:Y:S02]  /*6a20*/  @!P3 LEA.HI.X.SX32 R128, R129, R128, 0x1, P4 ;  /* 0x000000808180b211 */ /* 0x000fe400020f0eff */
[----:B0-----:R-:W-:-:S04]  /*6a30*/  @!P3 LEA R14, P4, R11, R14, 0x1 ;  /* 0x0000000e0b0eb211 */ /* 0x001fc800078808ff */
[----:B------:R-:W-:Y:S01]  /*6a40*/  @!P3 LEA.HI.X R15, R11, R15, R128, 0x1, P4 ;  /* 0x0000000f0b0fb211 */ /* 0x000fe200020f0c80 */
[----:B--2---:R-:W-:-:S05]  /*6a50*/  @P5 HFMA2 R96, R96, R13, -RZ ;  /* 0x0000000d60605231 */ /* 0x004fca00001000ff */
[----:B------:R0:W-:Y:S03]  /*6a60*/  @!P3 STG.E desc[UR36][R14.64], R96 ;  /* 0x000000600e00b986 */ /* 0x0001e6000c101924 */
.L_x_492:
[----:B------:R-:W-:Y:S05]  /*6a70*/  BSYNC.RECONVERGENT B1 ;  /* 0x0000000000017941 */ /* 0x000fea0003800200 */
.L_x_491:
        /* <DEDUP_REMOVED lines=19> */
.L_x_498:
[----:B------:R-:W-:Y:S05]  /*6bb0*/  BSYNC.RECONVERGENT B2 ;  /* 0x0000000000027941 */ /* 0x000fea0003800200 */
.L_x_497:
        /* <DEDUP_REMOVED lines=20> */
.L_x_496:
[----:B------:R-:W-:Y:S05]  /*6d00*/  BSYNC.RECONVERGENT B1 ;  /* 0x0000000000017941 */ /* 0x000fea0003800200 */
.L_x_495:
        /* <DEDUP_REMOVED lines=19> */
.L_x_502:
[----:B------:R-:W-:Y:S05]  /*6e40*/  BSYNC.RECONVERGENT B2 ;  /* 0x0000000000027941 */ /* 0x000fea0003800200 */
.L_x_501:
        /* <DEDUP_REMOVED lines=8> */
[----:B-----5:R-:W-:-:S02]  /*6ed0*/  HFMA2 R98, R98, 1, 1, R53 ;  /* 0x3c003c0062627831 */ /* 0x020fc40000000035 */
        /* <DEDUP_REMOVED lines=9> */
[----:B--2---:R-:W-:-:S05]  /*6f70*/  @P5 HMUL2 R98, R98, R13 ;  /* 0x0000000d62625232 */ /* 0x004fca0000000000 */
[----:B------:R0:W-:Y:S03]  /*6f80*/  @!P3 STG.E desc[UR36][R14.64], R98 ;  /* 0x000000620e00b986 */ /* 0x0001e6000c101924 */
.L_x_500:
[----:B------:R-:W-:Y:S05]  /*6f90*/  BSYNC.RECONVERGENT B1 ;  /* 0x0000000000017941 */ /* 0x000fea0003800200 */
.L_x_499:
        /* <DEDUP_REMOVED lines=19> */
.L_x_506:
[----:B------:R-:W-:Y:S05]  /*70d0*/  BSYNC.RECONVERGENT B2 ;  /* 0x0000000000027941 */ /* 0x000fea0003800200 */
.L_x_505:
        /* <DEDUP_REMOVED lines=20> */
.L_x_504:
[----:B------:R-:W-:Y:S05]  /*7220*/  BSYNC.RECONVERGENT B1 ;  /* 0x0000000000017941 */ /* 0x000fea0003800200 */
.L_x_503:
        /* <DEDUP_REMOVED lines=19> */
.L_x_510:
[----:B------:R-:W-:Y:S05]  /*7360*/  BSYNC.RECONVERGENT B2 ;  /* 0x0000000000027941 */ /* 0x000fea0003800200 */
.L_x_509:
        /* <DEDUP_REMOVED lines=20> */
.L_x_508:
[----:B------:R-:W-:Y:S05]  /*74b0*/  BSYNC.RECONVERGENT B1 ;  /* 0x0000000000017941 */ /* 0x000fea0003800200 */
.L_x_507:
        /* <DEDUP_REMOVED lines=19> */
.L_x_514:
[----:B------:R-:W-:Y:S05]  /*75f0*/  BSYNC.RECONVERGENT B2 ;  /* 0x0000000000027941 */ /* 0x000fea0003800200 */
.L_x_513:
        /* <DEDUP_REMOVED lines=20> */
.L_x_512:
[----:B------:R-:W-:Y:S05]  /*7740*/  BSYNC.RECONVERGENT B1 ;  /* 0x0000000000017941 */ /* 0x000fea0003800200 */
.L_x_511:
        /* <DEDUP_REMOVED lines=19> */
.L_x_518:
[----:B------:R-:W-:Y:S05]  /*7880*/  BSYNC.RECONVERGENT B2 ;  /* 0x0000000000027941 */ /* 0x000fea0003800200 */
.L_x_517:
        /* <DEDUP_REMOVED lines=20> */
.L_x_516:
[----:B------:R-:W-:Y:S05]  /*79d0*/  BSYNC.RECONVERGENT B1 ;  /* 0x0000000000017941 */ /* 0x000fea0003800200 */
.L_x_515:
        /* <DEDUP_REMOVED lines=19> */
.L_x_522:
[----:B------:R-:W-:Y:S05]  /*7b10*/  BSYNC.RECONVERGENT B2 ;  /* 0x0000000000027941 */ /* 0x000fea0003800200 */
.L_x_521:
        /* <DEDUP_REMOVED lines=20> */
.L_x_520:
[----:B------:R-:W-:Y:S05]  /*7c60*/  BSYNC.RECONVERGENT B1 ;  /* 0x0000000000017941 */ /* 0x000fea0003800200 */
.L_x_519:
        /* <DEDUP_REMOVED lines=19> */
.L_x_526:
[----:B------:R-:W-:Y:S05]  /*7da0*/  BSYNC.RECONVERGENT B2 ;  /* 0x0000000000027941 */ /* 0x000fea0003800200 */
.L_x_525:
        /* <DEDUP_REMOVED lines=20> */
.L_x_524:
[----:B------:R-:W-:Y:S05]  /*7ef0*/  BSYNC.RECONVERGENT B1 ;  /* 0x0000000000017941 */ /* 0x000fea0003800200 */
.L_x_523:
        /* <DEDUP_REMOVED lines=19> */
.L_x_530:
[----:B------:R-:W-:Y:S05]  /*8030*/  BSYNC.RECONVERGENT B2 ;  /* 0x0000000000027941 */ /* 0x000fea0003800200 */
.L_x_529:
        /* <DEDUP_REMOVED lines=20> */
.L_x_528:
[----:B------:R-:W-:Y:S05]  /*8180*/  BSYNC.RECONVERGENT B1 ;  /* 0x0000000000017941 */ /* 0x000fea0003800200 */
.L_x_527:
        /* <DEDUP_REMOVED lines=19> */
.L_x_534:
[----:B------:R-:W-:Y:S05]  /*82c0*/  BSYNC.RECONVERGENT B2 ;  /* 0x0000000000027941 */ /* 0x000fea0003800200 */
.L_x_533:
        /* <DEDUP_REMOVED lines=20> */
.L_x_532:
[----:B------:R-:W-:Y:S05]  /*8410*/  BSYNC.RECONVERGENT B1 ;  /* 0x0000000000017941 */ /* 0x000fea0003800200 */
.L_x_531:
        /* <DEDUP_REMOVED lines=19> */
.L_x_538:
[----:B------:R-:W-:Y:S05]  /*8550*/  BSYNC.RECONVERGENT B2 ;  /* 0x0000000000027941 */ /* 0x000fea0003800200 */
.L_x_537:
        /* <DEDUP_REMOVED lines=20> */
.L_x_536:
[----:B------:R-:W-:Y:S05]  /*86a0*/  BSYNC.RECONVERGENT B1 ;  /* 0x0000000000017941 */ /* 0x000fea0003800200 */
.L_x_535:
        /* <DEDUP_REMOVED lines=19> */
.L_x_542:
[----:B------:R-:W-:Y:S05]  /*87e0*/  BSYNC.RECONVERGENT B2 ;  /* 0x0000000000027941 */ /* 0x000fea0003800200 */
.L_x_541:
        /* <DEDUP_REMOVED lines=20> */
.L_x_540:
[----:B------:R-:W-:Y:S05]  /*8930*/  BSYNC.RECONVERGENT B1 ;  /* 0x0000000000017941 */ /* 0x000fea0003800200 */
.L_x_539:
[----:B------:R-:W-:Y:S01]  /*8940*/  ISETP.GE.AND P1, PT, R76, R77, PT ;  /* 0x0000004d4c00720c */ /* 0x000fe20003f26270 */
[----:B------:R-:W-:-:S12]  /*8950*/  BSSY.RECONVERGENT B1, `(.L_x_543) ;  /* 0x0000028000017945 */ /* 0x000fd80003800200 */
[----:B------:R-:W-:Y:S05]  /*8960*/  @P1 BRA `(.L_x_544) ;  /* 0x0000000000981947 */ /* 0x000fea0003800000 */
[----:B------:R-:W-:Y:S01]  /*8970*/  IMAD.IADD R11, R132, 0x1, R5 ;  /* 0x00000001840b7824 */ /* 0x000fe200078e0205 */
[----:B------:R-:W-:Y:S01]  /*8980*/  BSSY.RECONVERGENT B2, `(.L_x_545) ;  /* 0x0000010000027945 */ /* 0x000fe20003800200 */
[----:B------:R-:W-:-:S03]  /*8990*/  IMAD.MOV.U32 R109, RZ, RZ, RZ ;  /* 0x000000ffff6d7224 */ /* 0x000fc600078e00ff */
[----:B------:R-:W-:-:S04]  /*89a0*/  SHF.L.U32 R129, R11, 0x3, RZ ;  /* 0x000000030b817819 */ /* 0x000fc800000006ff */
[----:B------:R-:W-:-:S13]  /*89b0*/  ISETP.GE.AND P1, PT, R129, R70, PT ;  /* 0x000000468100720c */ /* 0x000fda0003f26270 */
[----:B------:R-:W-:Y:S05]  /*89c0*/  @P1 BRA `(.L_x_546) ;  /* 0x00000000002c1947 */ /* 0x000fea0003800000 */
[----:B------:R-:W2:Y:S01]  /*89d0*/  LDG.E R127, desc[UR36][R126.64] ;  /* 0x000000247e7f7981 */ /* 0x000ea2000c1e1900 */
[----:B------:R-:W-:-:S04]  /*89e0*/  SHF.L.U32 R11, R18, 0x1, RZ ;  /* 0x00000001120b7819 */ /* 0x000fc800000006ff */
        /* <DEDUP_REMOVED lines=9> */
.L_x_546:
[----:B------:R-:W-:Y:S05]  /*8a80*/  BSYNC.RECONVERGENT B2 ;  /* 0x0000000000027941 */ /* 0x000fea0003800200 */
.L_x_545:
        /* <DEDUP_REMOVED lines=20> */
.L_x_544:
[----:B------:R-:W-:Y:S05]  /*8bd0*/  BSYNC.RECONVERGENT B1 ;  /* 0x0000000000017941 */ /* 0x000fea0003800200 */
.L_x_543:
[----:B-----5:R-:W-:Y:S01]  /*8be0*/  HFMA2 R11, R123, R78, -RZ ;  /* 0x0000004e7b0b7231 */ /* 0x020fe200001000ff */
[----:B------:R-:W-:Y:S01]  /*8bf0*/  UMOV UR4, 0xffffffff ;  /* 0xffffffff00047882 */ /* 0x000fe20000000000 */
[----:B------:R-:W-:Y:S02]  /*8c00*/  LOP3.LUT P1, RZ, R18, 0x3, RZ, 0xc0, !PT ;  /* 0x0000000312ff7812 */ /* 0x000fe4000782c0ff */
[----:B------:R-:W-:-:S04]  /*8c10*/  HFMA2 R11, R120, R79, R11 ;  /* 0x0000004f780b7231 */ /* 0x000fc8000000000b */
        /* <DEDUP_REMOVED lines=14> */
[----:B0-----:R-:W-:-:S04]  /*8d00*/  HFMA2 R11, R7, R94, R11 ;  /* 0x0000005e070b7231 */ /* 0x001fc8000000000b */
        /* <DEDUP_REMOVED lines=9> */
[----:B-1234-:R-:W-:-:S04]  /*8da0*/  HFMA2 R14, R27, R104, R13 ;  /* 0x000000681b0e7231 */ /* 0x01efc8000000000d */
[----:B------:R-:W-:-:S04]  /*8db0*/  HFMA2 R14, R28, R105, R14 ;  /* 0x000000691c0e7231 */ /* 0x000fc8000000000e */
[----:B------:R-:W-:-:S04]  /*8dc0*/  HFMA2 R15, R29, R106, R14 ;  /* 0x0000006a1d0f7231 */ /* 0x000fc8000000000e */
[----:B------:R-:W-:-:S04]  /*8dd0*/  HFMA2 R15, R30, R107, R15 ;  /* 0x0000006b1e0f7231 */ /* 0x000fc8000000000f */
[----:B------:R-:W-:-:S04]  /*8de0*/  HFMA2 R15, R31, R108, R15 ;  /* 0x0000006c1f0f7231 */ /* 0x000fc8000000000f */
[----:B------:R-:W-:-:S05]  /*8df0*/  HFMA2 R15, R32, R109, R15 ;  /* 0x0000006d200f7231 */ /* 0x000fca000000000f */
[--C-:B------:R-:W-:Y:S02]  /*8e00*/  HADD2.F32 R13, -RZ, R15.reuse.H0_H0 ;  /* 0x2000000fff0d7230 */ /* 0x100fe40000004100 */
[----:B------:R-:W-:-:S05]  /*8e10*/  HADD2.F32 R12, -RZ, R15.H1_H1 ;  /* 0x3000000fff0c7230 */ /* 0x000fca0000004100 */
[----:B------:R-:W-:Y:S01]  /*8e20*/  FADD.FTZ R13, R13, R12 ;  /* 0x0000000c0d0d7221 */ /* 0x000fe20000010000 */
[----:B------:R-:W-:Y:S06]  /*8e30*/  BRA.DIV UR4, `(.L_x_547) ;  /* 0x0000004a04e87947 */ /* 0x000fec000b800000 */
[----:B------:R-:W0:Y:S02]  /*8e40*/  SHFL.BFLY PT, R14, R13, 0x2, 0x1f ;  /* 0x0c401f000d0e7f89 */ /* 0x000e2400000e0000 */
[----:B0-----:R-:W-:-:S05]  /*8e50*/  FADD.FTZ R13, R13, R14 ;  /* 0x0000000e0d0d7221 */ /* 0x001fca0000010000 */
[----:B------:R0:W1:Y:S02]  /*8e60*/  SHFL.BFLY PT, R14, R13, 0x1, 0x1f ;  /* 0x0c201f000d0e7f89 */ /* 0x00006400000e0000 */
.L_x_616:
[----:B------:R-:W-:Y:S01]  /*8e70*/  ISETP.GE.OR P1, PT, R76, R77, P1 ;  /* 0x0000004d4c00720c */ /* 0x000fe20000f26670 */
[----:B-1----:R-:W-:Y:S01]  /*8e80*/  FADD.FTZ R14, R13, R14 ;  /* 0x0000000e0d0e7221 */ /* 0x002fe20000010000 */
[----:B------:R-:W-:Y:S03]  /*8e90*/  BSSY.RECONVERGENT B1, `(.L_x_548) ;  /* 0x000001b000017945 */ /* 0x000fe60003800200 */
[----:B------:R-:W-:-:S08]  /*8ea0*/  FMUL.FTZ R11, R14, UR18 ;  /* 0x000000120e0b7c20 */ /* 0x000fd00008410000 */
[----:B------:R-:W-:Y:S05]  /*8eb0*/  @P1 BRA `(.L_x_549) ;  /* 0x0000000000601947 */ /* 0x000fea0003800000 */
[----:B------:R-:W-:Y:S02]  /*8ec0*/  ISETP.NE.U32.AND P1, PT, RZ, UR10, PT ;  /* 0x0000000aff007c0c */ /* 0x000fe4000bf25070 */
[----:B------:R-:W-:Y:S02]  /*8ed0*/  ISETP.NE.U32.AND P3, PT, RZ, UR20, PT ;  /* 0x00000014ff007c0c */ /* 0x000fe4000bf65070 */
[----:B------:R-:W-:Y:S02]  /*8ee0*/  ISETP.NE.AND.EX P1, PT, RZ, UR11, PT, P1 ;  /* 0x0000000bff007c0c */ /* 0x000fe4000bf25310 */
[----:B------:R-:W-:-:S11]  /*8ef0*/  ISETP.NE.AND.EX P3, PT, RZ, UR21, PT, P3 ;  /* 0x00000015ff007c0c */ /* 0x000fd6000bf65330 */
[----:B------:R-:W1:Y:S01]  /*8f00*/  @P1 S2R R77, SR_CTAID.X ;  /* 0x00000000004d1919 */ /* 0x000e620000002500 */
[----:B------:R-:W1:Y:S08]  /*8f10*/  @P1 LDC.64 R14, c[0x0][0x448] ;  /* 0x00011200ff0e1b82 */ /* 0x000e700000000a00 */
[----:B0-----:R-:W0:Y:S08]  /*8f20*/  @P3 LDC.64 R12, c[0x0][0x438] ;  /* 0x00010e00ff0c3b82 */ /* 0x001e300000000a00 */
[----:B------:R-:W2:Y:S01]  /*8f30*/  @P1 LDC R126, c[0x0][0x430] ;  /* 0x00010c00ff7e1b82 */ /* 0x000ea20000000800 */
[----:B-1----:R-:W-:-:S07]  /*8f40*/  @P1 IMAD.WIDE.U32 R14, R77, 0x2, R14 ;  /* 0x000000024d0e1825 */ /* 0x002fce00078e000e */
[----:B------:R-:W2:Y:S01]  /*8f50*/  @P1 LDC R77, c[0x0][0x408] ;  /* 0x00010200ff4d1b82 */ /* 0x000ea20000000800 */
[----:B0-----:R-:W-:Y:S01]  /*8f60*/  @P3 IMAD.WIDE R12, R72, 0x2, R12 ;  /* 0x00000002480c3825 */ /* 0x001fe200078e020c */
[----:B------:R-:W3:Y:S05]  /*8f70*/  @P1 LDG.E.U16 R14, desc[UR36][R14.64] ;  /* 0x000000240e0e1981 */ /* 0x000eea000c1e1500 */
[----:B------:R-:W4:Y:S01]  /*8f80*/  @P3 LDG.E.U16 R12, desc[UR36][R12.64] ;  /* 0x000000240c0c3981 */ /* 0x000f22000c1e1500 */
[----:B--2---:R-:W-:-:S04]  /*8f90*/  @P1 IADD3 R77, PT, PT, R77, R126, RZ ;  /* 0x0000007e4d4d1210 */ /* 0x004fc80007ffe0ff */
[----:B------:R-:W-:-:S04]  /*8fa0*/  @P1 ISETP.GE.AND P4, PT, R76, R77, PT ;  /* 0x0000004d4c00120c */ /* 0x000fc80003f86270 */
[----:B------:R-:W-:-:S04]  /*8fb0*/  @P1 SEL R77, R16, RZ, !P4 ;  /* 0x000000ff104d1207 */ /* 0x000fc80006000000 */
[----:B------:R-:W-:Y:S01]  /*8fc0*/  @P1 IADD3 R77, PT, PT, R73, R77, -R22 ;  /* 0x0000004d494d1210 */ /* 0x000fe20007ffe816 */
[----:B---3--:R-:W-:Y:S02]  /*8fd0*/  @P1 HADD2.F32 R126, -RZ, R14.H0_H0 ;  /* 0x2000000eff7e1230 */ /* 0x008fe40000004100 */
[----:B----4-:R-:W-:Y:S01]  /*8fe0*/  @P3 HADD2.F32 R76, -RZ, R12.H0_H0 ;  /* 0x2000000cff4c3230 */ /* 0x010fe20000004100 */
[----:B------:R-:W-:-:S04]  /*8ff0*/  @P1 I2FP.F32.S32 R12, R77 ;  /* 0x0000004d000c1245 */ /* 0x000fc80000201400 */
[----:B------:R-:W-:-:S04]  /*9000*/  @P3 FADD.FTZ R11, R11, R76 ;  /* 0x0000004c0b0b3221 */ /* 0x000fc80000010000 */
[----:B------:R-:W-:-:S05]  /*9010*/  @P1 FFMA.FTZ R11, R12, R126, R11 ;  /* 0x0000007e0c0b1223 */ /* 0x000fca000001000b */
[----:B------:R1:W-:Y:S01]  /*9020*/  STS [R75], R11 ;  /* 0x0000000b4b007388 */ /* 0x0003e20000000800 */
[----:B------:R-:W-:-:S07]  /*9030*/  @!P2 FMNMX.FTZ R122, R122, R11, !PT ;  /* 0x0000000b7a7aa209 */ /* 0x000fce0007810000 */
.L_x_549:
[----:B------:R-:W-:Y:S05]  /*9040*/  BSYNC.RECONVERGENT B1 ;  /* 0x0000000000017941 */ /* 0x000fea0003800200 */
.L_x_548:
[----:B------:R-:W-:Y:S01]  /*9050*/  VIADD R12, R73, 0xf ;  /* 0x0000000f490c7836 */ /* 0x000fe20000000000 */
[----:B------:R-:W-:Y:S01]  /*9060*/  IADD3 R68, P2, PT, R68, 0x10, RZ ;  /* 0x0000001044447810 */ /* 0x000fe20007f5e0ff */
[----:B-1----:R-:W-:Y:S01]  /*9070*/  VIADD R75, R75, 0x40 ;  /* 0x000000404b4b7836 */ /* 0x002fe20000000000 */
[----:B------:R-:W-:Y:S02]  /*9080*/  IADD3 R73, PT, PT, R73, 0x10, RZ ;  /* 0x0000001049497810 */ /* 0x000fe40007ffe0ff */
[----:B------:R-:W-:Y:S01]  /*9090*/  ISETP.GE.AND P1, PT, R12, R71, PT ;  /* 0x000000470c00720c */ /* 0x000fe20003f26270 */
[----:B------:R-:W-:Y:S01]  /*90a0*/  IMAD.X R69, RZ, RZ, R69, P2 ;  /* 0x000000ffff457224 */ /* 0x000fe200010e0645 */
[----:B------:R-:W-:-:S11]  /*90b0*/  IADD3 R72, PT, PT, R72, 0x10, RZ ;  /* 0x0000001048487810 */ /* 0x000fd60007ffe0ff */
[----:B------:R-:W-:Y:S05]  /*90c0*/  @!P1 BRA `(.L_x_550) ;  /* 0xffffffa400f89947 */ /* 0x000fea000383ffff */
.L_x_420:
[----:B------:R-:W-:Y:S05]  /*90d0*/  BSYNC B0 ;  /* 0x0000000000007941 */ /* 0x000fea0003800000 */
.L_x_419:
[----:B------:R-:W-:-:S03]  /*90e0*/  UMOV UR4, 0xffffffff ;  /* 0xffffffff00047882 */ /* 0x000fc60000000000 */
[----:B------:R-:W-:Y:S05]  /*90f0*/  BRA.DIV UR4, `(.L_x_551) ;  /* 0x0000004a04787947 */ /* 0x000fea000b800000 */
[----:B------:R-:W0:Y:S02]  /*9100*/  SHFL.BFLY PT, R14, R122, 0x10, 0x1f ;  /* 0x0e001f007a0e7f89 */ /* 0x000e2400000e0000 */
[----:B0-----:R-:W-:-:S05]  /*9110*/  FMNMX.FTZ R13, R14, R122, !PT ;  /* 0x0000007a0e0d7209 */ /* 0x001fca0007810000 */
[----:B------:R-:W0:Y:S02]  /*9120*/  SHFL.BFLY PT, R14, R13, 0x8, 0x1f ;  /* 0x0d001f000d0e7f89 */ /* 0x000e2400000e0000 */
[----:B0-----:R-:W-:-:S05]  /*9130*/  FMNMX.FTZ R0, R13, R14, !PT ;  /* 0x0000000e0d007209 */ /* 0x001fca0007810000 */
[----:B------:R0:W2:Y:S02]  /*9140*/  SHFL.BFLY PT, R14, R0, 0x4, 0x1f ;  /* 0x0c801f00000e7f89 */ /* 0x0000a400000e0000 */
.L_x_621:
[----:B------:R-:W3:Y:S01]  /*9150*/  S2R R16, SR_CgaCtaId ;  /* 0x0000000000107919 */ /* 0x000ee20000008800 */
[----:B------:R-:W-:Y:S01]  /*9160*/  LOP3.LUT P0, R6, R18, 0x1f, RZ, 0xc0, !PT ;  /* 0x0000001f12067812 */ /* 0x000fe2000780c0ff */
[----:B------:R-:W-:Y:S05]  /*9170*/  WARPSYNC.ALL ;  /* 0x0000000000007948 */ /* 0x000fea0003800000 */
[----:B------:R-:W-:Y:S02]  /*9180*/  MOV R15, 0x400 ;  /* 0x00000400000f7802 */ /* 0x000fe40000000f00 */
[----:B--2---:R-:W-:Y:S02]  /*9190*/  FMNMX.FTZ R7, R0, R14, !PT ;  /* 0x0000000e00077209 */ /* 0x004fe40007810000 */
[----:B---3--:R-:W-:-:S04]  /*91a0*/  LEA R9, R16, R15, 0x18 ;  /* 0x0000000f10097211 */ /* 0x008fc800078ec0ff */
[----:B0-----:R-:W-:-:S05]  /*91b0*/  @!P0 LEA.HI R0, R18, R9, RZ, 0x1d ;  /* 0x0000000912008211 */ /* 0x001fca00078fe8ff */
[----:B------:R0:W-:Y:S01]  /*91c0*/  @!P0 STS [R0], R7 ;  /* 0x0000000700008388 */ /* 0x0001e20000000800 */
[----:B------:R-:W-:Y:S01]  /*91d0*/  BAR.SYNC.DEFER_BLOCKING 0x0 ;  /* 0x0000000000007b1d */ /* 0x000fe20000010000 */
[C---:B------:R-:W-:Y:S01]  /*91e0*/  ISETP.GT.U32.AND P0, PT, R6.reuse, 0x1, PT ;  /* 0x000000010600780c */ /* 0x040fe20003f04070 */
[----:B------:R-:W-:Y:S01]  /*91f0*/  IMAD.MOV.U32 R10, RZ, RZ, -0x800001 ;  /* 0xff7fffffff0a7424 */ /* 0x000fe200078e00ff */
[----:B0-----:R-:W-:-:S05]  /*9200*/  LEA R0, R6, R9, 0x2 ;  /* 0x0000000906007211 */ /* 0x001fca00078e10ff */
[----:B------:R-:W0:Y:S01]  /*9210*/  S2UR UR10, SR_CTAID.Y ;  /* 0x00000000000a79c3 */ /* 0x000e220000002600 */
[----:B------:R-:W-:Y:S05]  /*9220*/  BSSY.RECONVERGENT B0, `(.L_x_552) ;  /* 0x0000150000007945 */ /* 0x000fea0003800200 */
[----:B------:R-:W2:Y:S01]  /*9230*/  @!P0 LDS R10, [R0] ;  /* 0x00000000000a8984 */ /* 0x000ea20000000800 */
[----:B0-----:R-:W-:Y:S02]  /*9240*/  IMAD R23, R5, UR10, RZ ;  /* 0x0000000a05177c24 */ /* 0x001fe4000f8e02ff */
[----:B------:R-:W-:-:S03]  /*9250*/  IMAD.MOV.U32 R5, RZ, RZ, RZ ;  /* 0x000000ffff057224 */ /* 0x000fc600078e00ff */
[----:B------:R-:W-:Y:S01]  /*9260*/  SHF.R.S32.HI R4, RZ, 0x1f, R23 ;  /* 0x0000001fff047819 */ /* 0x000fe20000011417 */
[----:B--2---:R-:W0:Y:S02]  /*9270*/  SHFL.BFLY PT, R7, R10, 0x1, 0x1f ;  /* 0x0c201f000a077f89 */ /* 0x004e2400000e0000 */
[----:B0-----:R-:W-:Y:S02]  /*9280*/  FMNMX.FTZ R8, R7, R10, !PT ;  /* 0x0000000a07087209 */ /* 0x001fe40007810000 */
[----:B------:R-:W-:-:S04]  /*9290*/  IADD3 R7, PT, PT, R18, R3, RZ ;  /* 0x0000000312077210 */ /* 0x000fc80007ffe0ff */
[----:B------:R-:W-:Y:S01]  /*92a0*/  ISETP.GE.AND P0, PT, R7, R22, PT ;  /* 0x000000160700720c */ /* 0x000fe20003f06270 */
[----:B------:R-:W0:-:S12]  /*92b0*/  SHFL.IDX PT, R8, R8, RZ, 0x1f ;  /* 0x00001fff08087589 */ /* 0x000e1800000e0000 */
[----:B------:R-:W-:Y:S05]  /*92c0*/  @P0 BRA `(.L_x_553) ;  /* 0x0000001400140947 */ /* 0x000fea0003800000 */
[----:B------:R-:W2:Y:S02]  /*92d0*/  LDC.64 R10, c[0x0][0x420] ;  /* 0x00010800ff0a7b82 */ /* 0x000ea40000000a00 */
[----:B--2---:R-:W-:-:S04]  /*92e0*/  ISETP.NE.U32.AND P0, PT, R10, RZ, PT ;  /* 0x000000ff0a00720c */ /* 0x004fc80003f05070 */
[----:B------:R-:W-:-:S13]  /*92f0*/  ISETP.NE.AND.EX P0, PT, R11, RZ, PT, P0 ;  /* 0x000000ff0b00720c */ /* 0x000fda0003f05300 */
[----:B------:R-:W-:Y:S05]  /*9300*/  @P0 BRA `(.L_x_554) ;  /* 0x0000000c008c0947 */ /* 0x000fea0003800000 */
[----:B------:R-:W-:Y:S01]  /*9310*/  VIADDMNMX R10, R7, 0x40, R22, !PT ;  /* 0x00000040070a7846 */ /* 0x000fe20007800116 */
[----:B------:R-:W-:Y:S01]  /*9320*/  BSSY.RECONVERGENT B1, `(.L_x_555) ;  /* 0x000001c000017945 */ /* 0x000fe20003800200 */
[----:B------:R-:W-:Y:S01]  /*9330*/  LOP3.LUT R5, RZ, R18, RZ, 0x33, !PT ;  /* 0x00000012ff057212 */ /* 0x000fe200078e33ff */
[----:B------:R-:W-:-:S03]  /*9340*/  IMAD.MOV.U32 R11, RZ, RZ, R7 ;  /* 0x000000ffff0b7224 */ /* 0x000fc600078e0007 */
[----:B------:R-:W-:-:S04]  /*9350*/  IADD3 R10, PT, PT, -R3, R10, R5 ;  /* 0x0000000a030a7210 */ /* 0x000fc80007ffe105 */
        /* <DEDUP_REMOVED lines=8> */
[----:B------:R-:W-:Y:S01]  /*93e0*/  LOP3.LUT R10, R5, 0x3, RZ, 0xc0, !PT ;  /* 0x00000003050a7812 */ /* 0x000fe200078ec0ff */
[----:B------:R-:W-:Y:S01]  /*93f0*/  IMAD.MOV.U32 R5, RZ, RZ, RZ ;  /* 0x000000ffff057224 */ /* 0x000fe200078e00ff */
[----:B------:R-:W-:Y:S01]  /*9400*/  MOV R11, R7 ;  /* 0x00000007000b7202 */ /* 0x000fe20000000f00 */
[----:B-1----:R-:W-:Y:S01]  /*9410*/  IMAD R12, R18, 0x4, R13 ;  /* 0x00000004120c7824 */ /* 0x002fe200078e020d */
[----:B------:R-:W-:-:S07]  /*9420*/  IADD3 R10, PT, PT, -R10, RZ, RZ ;  /* 0x000000ff0a0a7210 */ /* 0x000fce0007ffe1ff */
.L_x_557:
[----:B------:R-:W0:Y:S01]  /*9430*/  LDS R13, [R12] ;  /* 0x000000000c0d7984 */ /* 0x000e220000000800 */
[----:B------:R-:W-:Y:S01]  /*9440*/  VIADD R10, R10, 0x1 ;  /* 0x000000010a0a7836 */ /* 0x000fe20000000000 */
[----:B------:R-:W-:-:S04]  /*9450*/  IADD3 R11, PT, PT, R11, 0x40, RZ ;  /* 0x000000400b0b7810 */ /* 0x000fc80007ffe0ff */
[----:B------:R-:W-:Y:S01]  /*9460*/  ISETP.NE.AND P0, PT, R10, RZ, PT ;  /* 0x000000ff0a00720c */ /* 0x000fe20003f05270 */
[----:B0-----:R-:W-:-:S04]  /*9470*/  FADD.FTZ R13, -R8, R13 ;  /* 0x0000000d080d7221 */ /* 0x001fc80000010100 */
[----:B------:R-:W-:-:S06]  /*9480*/  FMUL.FTZ R13, R13, 1.4426950216293334961 ;  /* 0x3fb8aa3b0d0d7820 */ /* 0x000fcc0000410000 */
[----:B------:R-:W0:Y:S02]  /*9490*/  MUFU.EX2 R13, R13 ;  /* 0x0000000d000d7308 */ /* 0x000e240000000800 */
[----:B0-----:R0:W-:Y:S01]  /*94a0*/  STS [R12], R13 ;  /* 0x0000000d0c007388 */ /* 0x0011e20000000800 */
[----:B------:R-:W-:Y:S01]  /*94b0*/  FADD.FTZ R5, R13, R5 ;  /* 0x000000050d057221 */ /* 0x000fe20000010000 */
[----:B0-----:R-:W-:Y:S01]  /*94c0*/  VIADD R12, R12, 0x100 ;  /* 0x000001000c0c7836 */ /* 0x001fe20000000000 */
[----:B------:R-:W-:Y:S06]  /*94d0*/  @P0 BRA `(.L_x_557) ;  /* 0xfffffffc00d40947 */ /* 0x000fec000383ffff */
.L_x_556:
[----:B------:R-:W-:Y:S05]  /*94e0*/  BSYNC.RECONVERGENT B1 ;  /* 0x0000000000017941 */ /* 0x000fea0003800200 */
.L_x_555:
[----:B------:R-:W-:Y:S05]  /*94f0*/  @!P1 BRA `(.L_x_553) ;  /* 0x0000001000889947 */ /* 0x000fea0003800000 */
[----:B-1----:R-:W-:Y:S01]  /*9500*/  IADD3 R12, PT, PT, R22, -R11, RZ ;  /* 0x8000000b160c7210 */ /* 0x002fe20007ffe0ff */
[----:B------:R-:W-:Y:S01]  /*9510*/  VIADD R15, R15, 0x410 ;  /* 0x000004100f0f7836 */ /* 0x000fe20000000000 */
[----:B------:R-:W-:Y:S01]  /*9520*/  SHF.L.U32 R10, R3, 0x2, RZ ;  /* 0x00000002030a7819 */ /* 0x000fe200000006ff */
[----:B------:R-:W-:Y:S01]  /*9530*/  BSSY.RECONVERGENT B1, `(.L_x_558) ;  /* 0x000006d000017945 */ /* 0x000fe20003800200 */
[----:B------:R-:W-:Y:S02]  /*9540*/  ISETP.GT.AND P1, PT, R12, 0x300, PT ;  /* 0x000003000c00780c */ /* 0x000fe40003f24270 */
[----:B------:R-:W-:Y:S01]  /*9550*/  LEA R15, R16, R15, 0x18 ;  /* 0x0000000f100f7211 */ /* 0x000fe200078ec0ff */
[----:B------:R-:W-:Y:S01]  /*9560*/  IMAD R10, R11, 0x4, -R10 ;  /* 0x000000040b0a7824 */ /* 0x000fe200078e0a0a */
[----:B------:R-:W-:-:S04]  /*9570*/  PLOP3.LUT P0, PT, PT, PT, PT, 0x80, 0x8 ;  /* 0x000000000008781c */ /* 0x000fc80003f0f070 */
[----:B------:R-:W-:-:S05]  /*9580*/  IADD3 R10, PT, PT, R10, 0x200, R15 ;  /* 0x000002000a0a7810 */ /* 0x000fca0007ffe00f */
[----:B------:R-:W-:Y:S05]  /*9590*/  @!P1 BRA `(.L_x_559) ;  /* 0x0000000400989947 */ /* 0x000fea0003800000 */
[----:B------:R-:W-:Y:S02]  /*95a0*/  PLOP3.LUT P0, PT, PT, PT, PT, 0x8, 0x80 ;  /* 0x000000000080781c */ /* 0x000fe40003f0e170 */
[----:B------:R-:W-:-:S11]  /*95b0*/  IADD3 R12, PT, PT, R22, -0x300, RZ ;  /* 0xfffffd00160c7810 */ /* 0x000fd60007ffe0ff */
.L_x_560:
[----:B------:R-:W0:Y:S01]  /*95c0*/  LDS R13, [R10+-0x200] ;  /* 0xfffe00000a0d7984 */ /* 0x000e220000000800 */
[----:B------:R-:W-:-:S03]  /*95d0*/  VIADD R11, R11, 0x400 ;  /* 0x000004000b0b7836 */ /* 0x000fc60000000000 */
[----:B------:R-:W1:Y:S02]  /*95e0*/  LDS R15, [R10+-0x100] ;  /* 0xffff00000a0f7984 */ /* 0x000e640000000800 */
        /* <DEDUP_REMOVED lines=10> */
[----:B0-----:R-:W-:-:S03]  /*9690*/  FADD.FTZ R13, -R8, R13 ;  /* 0x0000000d080d7221 */ /* 0x001fc60000010100 */
[----:B------:R-:W0:Y:S01]  /*96a0*/  LDS R41, [R10+0x900] ;  /* 0x000900000a297984 */ /* 0x000e220000000800 */
[C---:B-1----:R-:W-:Y:S01]  /*96b0*/  FADD.FTZ R15, -R8.reuse, R15 ;  /* 0x0000000f080f7221 */ /* 0x042fe20000010100 */
[----:B------:R-:W-:Y:S02]  /*96c0*/  FMUL.FTZ R13, R13, 1.4426950216293334961 ;  /* 0x3fb8aa3b0d0d7820 */ /* 0x000fe40000410000 */
[----:B------:R-:W1:Y:S01]  /*96d0*/  LDS R43, [R10+0xa00] ;  /* 0x000a00000a2b7984 */ /* 0x000e620000000800 */
[C---:B--2---:R-:W-:Y:S01]  /*96e0*/  FADD.FTZ R21, -R8.reuse, R21 ;  /* 0x0000001508157221 */ /* 0x044fe20000010100 */
[----:B------:R-:W-:Y:S02]  /*96f0*/  FMUL.FTZ R15, R15, 1.4426950216293334961 ;  /* 0x3fb8aa3b0f0f7820 */ /* 0x000fe40000410000 */
[----:B------:R-:W2:Y:S01]  /*9700*/  MUFU.EX2 R13, R13 ;  /* 0x0000000d000d7308 */ /* 0x000ea20000000800 */
[----:B------:R-:W1:Y:S01]  /*9710*/  LDS R45, [R10+0xb00] ;  /* 0x000b00000a2d7984 */ /* 0x000e620000000800 */
[C---:B---3--:R-:W-:Y:S01]  /*9720*/  FADD.FTZ R25, -R8.reuse, R25 ;  /* 0x0000001908197221 */ /* 0x048fe20000010100 */
[----:B------:R-:W-:Y:S01]  /*9730*/  FMUL.FTZ R21, R21, 1.4426950216293334961 ;  /* 0x3fb8aa3b15157820 */ /* 0x000fe20000410000 */
[----:B------:R-:W3:Y:S01]  /*9740*/  MUFU.EX2 R15, R15 ;  /* 0x0000000f000f7308 */ /* 0x000ee20000000800 */
[----:B------:R-:W1:Y:S01]  /*9750*/  LDS R47, [R10+0xc00] ;  /* 0x000c00000a2f7984 */ /* 0x000e620000000800 */
[C---:B----4-:R-:W-:Y:S01]  /*9760*/  FADD.FTZ R27, -R8.reuse, R27 ;  /* 0x0000001b081b7221 */ /* 0x050fe20000010100 */
[----:B------:R-:W-:Y:S01]  /*9770*/  FMUL.FTZ R25, R25, 1.4426950216293334961 ;  /* 0x3fb8aa3b19197820 */ /* 0x000fe20000410000 */
[C---:B-----5:R-:W-:Y:S01]  /*9780*/  FADD.FTZ R29, -R8.reuse, R29 ;  /* 0x0000001d081d7221 */ /* 0x060fe20000010100 */
[----:B------:R-:W4:Y:S01]  /*9790*/  MUFU.EX2 R21, R21 ;  /* 0x0000001500157308 */ /* 0x000f220000000800 */
[----:B------:R-:W5:Y:S01]  /*97a0*/  LDS R49, [R10+0xd00] ;  /* 0x000d00000a317984 */ /* 0x000f620000000800 */
[----:B------:R-:W-:Y:S01]  /*97b0*/  FMUL.FTZ R27, R27, 1.4426950216293334961 ;  /* 0x3fb8aa3b1b1b7820 */ /* 0x000fe20000410000 */
[C---:B------:R-:W-:Y:S01]  /*97c0*/  FADD.FTZ R31, -R8.reuse, R31 ;  /* 0x0000001f081f7221 */ /* 0x040fe20000010100 */
[----:B------:R-:W4:Y:S01]  /*97d0*/  MUFU.EX2 R25, R25 ;  /* 0x0000001900197308 */ /* 0x000f220000000800 */
[----:B------:R-:W-:Y:S01]  /*97e0*/  FMUL.FTZ R29, R29, 1.4426950216293334961 ;  /* 0x3fb8aa3b1d1d7820 */ /* 0x000fe20000410000 */
[----:B--2---:R-:W-:Y:S01]  /*97f0*/  FADD.FTZ R5, R13, R5 ;  /* 0x000000050d057221 */ /* 0x004fe20000010000 */
[C---:B------:R-:W-:Y:S01]  /*9800*/  FADD.FTZ R33, -R8.reuse, R33 ;  /* 0x0000002108217221 */ /* 0x040fe20000010100 */
[----:B------:R-:W2:Y:S01]  /*9810*/  MUFU.EX2 R27, R27 ;  /* 0x0000001b001b7308 */ /* 0x000ea20000000800 */
[----:B------:R-:W-:Y:S01]  /*9820*/  FMUL.FTZ R31, R31, 1.4426950216293334961 ;  /* 0x3fb8aa3b1f1f7820 */ /* 0x000fe20000410000 */
[----:B---3--:R-:W-:Y:S01]  /*9830*/  FADD.FTZ R5, R5, R15 ;  /* 0x0000000f05057221 */ /* 0x008fe20000010000 */
[C---:B------:R-:W-:Y:S01]  /*9840*/  FADD.FTZ R35, -R8.reuse, R35 ;  /* 0x0000002308237221 */ /* 0x040fe20000010100 */
[----:B------:R-:W3:Y:S01]  /*9850*/  MUFU.EX2 R29, R29 ;  /* 0x0000001d001d7308 */ /* 0x000ee20000000800 */
[----:B------:R-:W-:Y:S01]  /*9860*/  FMUL.FTZ R33, R33, 1.4426950216293334961 ;  /* 0x3fb8aa3b21217820 */ /* 0x000fe20000410000 */
[----:B----4-:R-:W-:Y:S01]  /*9870*/  FADD.FTZ R5, R5, R21 ;  /* 0x0000001505057221 */ /* 0x010fe20000010000 */
[C---:B------:R-:W-:Y:S01]  /*9880*/  FADD.FTZ R37, -R8.reuse, R37 ;  /* 0x0000002508257221 */ /* 0x040fe20000010100 */
[----:B------:R-:W4:Y:S01]  /*9890*/  MUFU.EX2 R31, R31 ;  /* 0x0000001f001f7308 */ /* 0x000f220000000800 */
[----:B------:R-:W-:Y:S01]  /*98a0*/  FMUL.FTZ R35, R35, 1.4426950216293334961 ;  /* 0x3fb8aa3b23237820 */ /* 0x000fe20000410000 */
[----:B------:R-:W-:Y:S01]  /*98b0*/  FADD.FTZ R5, R5, R25 ;  /* 0x0000001905057221 */ /* 0x000fe20000010000 */
[C---:B------:R-:W-:Y:S01]  /*98c0*/  FADD.FTZ R39, -R8.reuse, R39 ;  /* 0x0000002708277221 */ /* 0x040fe20000010100 */
[----:B------:R-:W4:Y:S01]  /*98d0*/  MUFU.EX2 R33, R33 ;  /* 0x0000002100217308 */ /* 0x000f220000000800 */
[----:B------:R-:W-:Y:S01]  /*98e0*/  FMUL.FTZ R37, R37, 1.4426950216293334961 ;  /* 0x3fb8aa3b25257820 */ /* 0x000fe20000410000 */
[----:B--2---:R-:W-:Y:S01]  /*98f0*/  FADD.FTZ R5, R5, R27 ;  /* 0x0000001b05057221 */ /* 0x004fe20000010000 */
[C---:B0-----:R-:W-:Y:S01]  /*9900*/  FADD.FTZ R41, -R8.reuse, R41 ;  /* 0x0000002908297221 */ /* 0x041fe20000010100 */
[----:B------:R-:W0:Y:S01]  /*9910*/  MUFU.EX2 R35, R35 ;  /* 0x0000002300237308 */ /* 0x000e220000000800 */
[----:B------:R-:W-:Y:S01]  /*9920*/  FMUL.FTZ R39, R39, 1.4426950216293334961 ;  /* 0x3fb8aa3b27277820 */ /* 0x000fe20000410000 */
[----:B---3--:R-:W-:Y:S01]  /*9930*/  FADD.FTZ R5, R5, R29 ;  /* 0x0000001d05057221 */ /* 0x008fe20000010000 */
[C---:B-1----:R-:W-:Y:S01]  /*9940*/  FADD.FTZ R43, -R8.reuse, R43 ;  /* 0x0000002b082b7221 */ /* 0x042fe20000010100 */
[----:B------:R-:W1:Y:S01]  /*9950*/  MUFU.EX2 R37, R37 ;  /* 0x0000002500257308 */ /* 0x000e620000000800 */
[----:B------:R-:W-:Y:S01]  /*9960*/  FMUL.FTZ R41, R41, 1.4426950216293334961 ;  /* 0x3fb8aa3b29297820 */ /* 0x000fe20000410000 */
[----:B----4-:R-:W-:Y:S01]  /*9970*/  FADD.FTZ R5, R5, R31 ;  /* 0x0000001f05057221 */ /* 0x010fe20000010000 */
[----:B------:R-:W-:Y:S01]  /*9980*/  FMUL.FTZ R43, R43, 1.4426950216293334961 ;  /* 0x3fb8aa3b2b2b7820 */ /* 0x000fe20000410000 */
[----:B------:R-:W2:Y:S01]  /*9990*/  MUFU.EX2 R39, R39 ;  /* 0x0000002700277308 */ /* 0x000ea20000000800 */
[C---:B------:R-:W-:Y:S01]  /*99a0*/  FADD.FTZ R45, -R8.reuse, R45 ;  /* 0x0000002d082d7221 */ /* 0x040fe20000010100 */
[----:B------:R-:W-:Y:S01]  /*99b0*/  FADD.FTZ R5, R5, R33 ;  /* 0x0000002105057221 */ /* 0x000fe20000010000 */
[----:B------:R-:W-:Y:S01]  /*99c0*/  STS [R10+-0x200], R13 ;  /* 0xfffe000d0a007388 */ /* 0x000fe20000000800 */
[----:B------:R-:W3:Y:S01]  /*99d0*/  MUFU.EX2 R41, R41 ;  /* 0x0000002900297308 */ /* 0x000ee20000000800 */
[C---:B------:R-:W-:Y:S01]  /*99e0*/  FADD.FTZ R47, -R8.reuse, R47 ;  /* 0x0000002f082f7221 */ /* 0x040fe20000010100 */
[----:B------:R-:W-:Y:S01]  /*99f0*/  FMUL.FTZ R45, R45, 1.4426950216293334961 ;  /* 0x3fb8aa3b2d2d7820 */ /* 0x000fe20000410000 */
[----:B0-----:R-:W-:Y:S01]  /*9a00*/  FADD.FTZ R5, R5, R35 ;  /* 0x0000002305057221 */ /* 0x001fe20000010000 */
[----:B------:R-:W0:Y:S01]  /*9a10*/  MUFU.EX2 R43, R43 ;  /* 0x0000002b002b7308 */ /* 0x000e220000000800 */
[----:B-----5:R-:W-:Y:S01]  /*9a20*/  FADD.FTZ R49, -R8, R49 ;  /* 0x0000003108317221 */ /* 0x020fe20000010100 */
[----:B------:R-:W-:Y:S01]  /*9a30*/  FMUL.FTZ R47, R47, 1.4426950216293334961 ;  /* 0x3fb8aa3b2f2f7820 */ /* 0x000fe20000410000 */
[----:B-1----:R-:W-:Y:S01]  /*9a40*/  FADD.FTZ R5, R5, R37 ;  /* 0x0000002505057221 */ /* 0x002fe20000010000 */
[----:B------:R-:W1:Y:S01]  /*9a50*/  MUFU.EX2 R45, R45 ;  /* 0x0000002d002d7308 */ /* 0x000e620000000800 */
        /* <DEDUP_REMOVED lines=26> */
.L_x_559:
[----:B------:R-:W-:Y:S05]  /*9c00*/  BSYNC.RECONVERGENT B1 ;  /* 0x0000000000017941 */ /* 0x000fea0003800200 */
.L_x_558:
[----:B------:R-:W-:Y:S01]  /*9c10*/  IMAD.IADD R12, R22, 0x1, -R11 ;  /* 0x00000001160c7824 */ /* 0x000fe200078e0a0b */
[----:B------:R-:W-:Y:S04]  /*9c20*/  BSSY.RECONVERGENT B1, `(.L_x_561) ;  /* 0x0000036000017945 */ /* 0x000fe80003800200 */
[----:B------:R-:W-:-:S13]  /*9c30*/  ISETP.GT.AND P1, PT, R12, 0x100, PT ;  /* 0x000001000c00780c */ /* 0x000fda0003f24270 */
[----:B------:R-:W-:Y:S05]  /*9c40*/  @!P1 BRA `(.L_x_562) ;  /* 0x0000000000cc9947 */ /* 0x000fea0003800000 */
[----:B------:R-:W0:Y:S01]  /*9c50*/  LDS R13, [R10+-0x200] ;  /* 0xfffe00000a0d7984 */ /* 0x000e220000000800 */
[----:B------:R-:W-:Y:S02]  /*9c60*/  PLOP3.LUT P0, PT, PT, PT, PT, 0x8, 0x80 ;  /* 0x000000000080781c */ /* 0x000fe40003f0e170 */
[----:B------:R-:W-:Y:S01]  /*9c70*/  IADD3 R11, PT, PT, R11, 0x200, RZ ;  /* 0x000002000b0b7810 */ /* 0x000fe20007ffe0ff */
[----:B------:R-:W1:Y:S04]  /*9c80*/  LDS R15, [R10+-0x100] ;  /* 0xffff00000a0f7984 */ /* 0x000e680000000800 */
[----:B------:R-:W2:Y:S04]  /*9c90*/  LDS R21, [R10] ;  /* 0x000000000a157984 */ /* 0x000ea80000000800 */
[----:B------:R-:W3:Y:S04]  /*9ca0*/  LDS R25, [R10+0x100] ;  /* 0x000100000a197984 */ /* 0x000ee80000000800 */
[----:B------:R-:W4:Y:S04]  /*9cb0*/  LDS R27, [R10+0x200] ;  /* 0x000200000a1b7984 */ /* 0x000f280000000800 */
[----:B------:R-:W5:Y:S04]  /*9cc0*/  LDS R29, [R10+0x300] ;  /* 0x000300000a1d7984 */ /* 0x000f680000000800 */
[----:B------:R-:W5:Y:S04]  /*9cd0*/  LDS R31, [R10+0x400] ;  /* 0x000400000a1f7984 */ /* 0x000f680000000800 */
[----:B------:R-:W5:Y:S01]  /*9ce0*/  LDS R33, [R10+0x500] ;  /* 0x000500000a217984 */ /* 0x000f620000000800 */
[C---:B0-----:R-:W-:Y:S01]  /*9cf0*/  FADD.FTZ R13, -R8.reuse, R13 ;  /* 0x0000000d080d7221 */ /* 0x041fe20000010100 */
[----:B-1----:R-:W-:-:S03]  /*9d00*/  FADD.FTZ R15, -R8, R15 ;  /* 0x0000000f080f7221 */ /* 0x002fc60000010100 */
[----:B------:R-:W-:Y:S01]  /*9d10*/  FMUL.FTZ R13, R13, 1.4426950216293334961 ;  /* 0x3fb8aa3b0d0d7820 */ /* 0x000fe20000410000 */
[----:B--2---:R-:W-:Y:S01]  /*9d20*/  FADD.FTZ R21, -R8, R21 ;  /* 0x0000001508157221 */ /* 0x004fe20000010100 */
[----:B------:R-:W-:-:S04]  /*9d30*/  FMUL.FTZ R15, R15, 1.4426950216293334961 ;  /* 0x3fb8aa3b0f0f7820 */ /* 0x000fc80000410000 */
[----:B------:R-:W0:Y:S01]  /*9d40*/  MUFU.EX2 R13, R13 ;  /* 0x0000000d000d7308 */ /* 0x000e220000000800 */
[C---:B---3--:R-:W-:Y:S01]  /*9d50*/  FADD.FTZ R25, -R8.reuse, R25 ;  /* 0x0000001908197221 */ /* 0x048fe20000010100 */
[----:B------:R-:W-:Y:S02]  /*9d60*/  FMUL.FTZ R21, R21, 1.4426950216293334961 ;  /* 0x3fb8aa3b15157820 */ /* 0x000fe40000410000 */
[----:B------:R-:W1:Y:S01]  /*9d70*/  MUFU.EX2 R15, R15 ;  /* 0x0000000f000f7308 */ /* 0x000e620000000800 */
[C---:B----4-:R-:W-:Y:S01]  /*9d80*/  FADD.FTZ R27, -R8.reuse, R27 ;  /* 0x0000001b081b7221 */ /* 0x050fe20000010100 */
[----:B------:R-:W-:Y:S02]  /*9d90*/  FMUL.FTZ R25, R25, 1.4426950216293334961 ;  /* 0x3fb8aa3b19197820 */ /* 0x000fe40000410000 */
[----:B------:R-:W2:Y:S01]  /*9da0*/  MUFU.EX2 R21, R21 ;  /* 0x0000001500157308 */ /* 0x000ea20000000800 */
[----:B-----5:R-:W-:Y:S01]  /*9db0*/  FADD.FTZ R29, -R8, R29 ;  /* 0x0000001d081d7221 */ /* 0x020fe20000010100 */
[----:B------:R-:W-:-:S02]  /*9dc0*/  FMUL.FTZ R27, R27, 1.4426950216293334961 ;  /* 0x3fb8aa3b1b1b7820 */ /* 0x000fc40000410000 */
[----:B------:R-:W3:Y:S01]  /*9dd0*/  MUFU.EX2 R25, R25 ;  /* 0x0000001900197308 */ /* 0x000ee20000000800 */
[C---:B------:R-:W-:Y:S01]  /*9de0*/  FADD.FTZ R31, -R8.reuse, R31 ;  /* 0x0000001f081f7221 */ /* 0x040fe20000010100 */
        /* <DEDUP_REMOVED lines=24> */
[----:B0-----:R-:W-:-:S07]  /*9f70*/  VIADD R10, R10, 0x800 ;  /* 0x000008000a0a7836 */ /* 0x001fce0000000000 */
.L_x_562:
[----:B------:R-:W-:Y:S05]  /*9f80*/  BSYNC.RECONVERGENT B1 ;  /* 0x0000000000017941 */ /* 0x000fea0003800200 */
.L_x_561:
[----:B------:R-:W-:-:S13]  /*9f90*/  ISETP.LT.OR P0, PT, R11, R22, P0 ;  /* 0x000000160b00720c */ /* 0x000fda0000701670 */
[----:B------:R-:W-:Y:S05]  /*9fa0*/  @!P0 BRA `(.L_x_553) ;  /* 0x0000000400dc8947 */ /* 0x000fea0003800000 */
[----:B------:R-:W0:Y:S04]  /*9fb0*/  LDS R11, [R10+-0x200] ;  /* 0xfffe00000a0b7984 */ /* 0x000e280000000800 */
[----:B------:R-:W1:Y:S04]  /*9fc0*/  LDS R13, [R10+-0x100] ;  /* 0xffff00000a0d7984 */ /* 0x000e680000000800 */
[----:B------:R-:W2:Y:S04]  /*9fd0*/  LDS R15, [R10] ;  /* 0x000000000a0f7984 */ /* 0x000ea80000000800 */
[----:B------:R-:W3:Y:S01]  /*9fe0*/  LDS R21, [R10+0x100] ;  /* 0x000100000a157984 */ /* 0x000ee20000000800 */
[C---:B0-----:R-:W-:Y:S01]  /*9ff0*/  FADD.FTZ R11, -R8.reuse, R11 ;  /* 0x0000000b080b7221 */ /* 0x041fe20000010100 */
[----:B-1----:R-:W-:-:S03]  /*a000*/  FADD.FTZ R13, -R8, R13 ;  /* 0x0000000d080d7221 */ /* 0x002fc60000010100 */
        /* <DEDUP_REMOVED lines=19> */
.L_x_554:
[----:B-1----:R-:W-:Y:S01]  /*a140*/  VIADDMNMX R12, R7, 0x40, R22, !PT ;  /* 0x00000040070c7846 */ /* 0x002fe20007800116 */
[----:B------:R-:W-:Y:S01]  /*a150*/  BSSY.RECONVERGENT B1, `(.L_x_563) ;  /* 0x0000024000017945 */ /* 0x000fe20003800200 */
[----:B------:R-:W-:-:S04]  /*a160*/  LOP3.LUT R5, RZ, R18, RZ, 0x33, !PT ;  /* 0x00000012ff057212 */ /* 0x000fc800078e33ff */
[----:B------:R-:W-:Y:S01]  /*a170*/  IADD3 R13, PT, PT, -R3, R12, R5 ;  /* 0x0000000c030d7210 */ /* 0x000fe20007ffe105 */
[----:B------:R-:W-:-:S03]  /*a180*/  IMAD.MOV.U32 R12, RZ, RZ, R7 ;  /* 0x000000ffff0c7224 */ /* 0x000fc600078e0007 */
[C---:B------:R-:W-:Y:S02]  /*a190*/  LOP3.LUT R5, R13.reuse, 0xc0, RZ, 0xc0, !PT ;  /* 0x000000c00d057812 */ /* 0x040fe400078ec0ff */
[----:B------:R-:W-:Y:S02]  /*a1a0*/  ISETP.GE.U32.AND P0, PT, R13, 0xc0, PT ;  /* 0x000000c00d00780c */ /* 0x000fe40003f06070 */
[----:B------:R-:W-:Y:S01]  /*a1b0*/  ISETP.NE.AND P1, PT, R5, 0xc0, PT ;  /* 0x000000c00500780c */ /* 0x000fe20003f25270 */
[----:B------:R-:W-:-:S12]  /*a1c0*/  HFMA2 R5, -RZ, RZ, 0, 0 ;  /* 0x00000000ff057431 */ /* 0x000fd800000001ff */
[----:B------:R-:W-:Y:S05]  /*a1d0*/  @!P1 BRA `(.L_x_564) ;  /* 0x00000000006c9947 */ /* 0x000fea0003800000 */
[----:B------:R-:W-:Y:S02]  /*a1e0*/  IADD3 R15, PT, PT, R15, 0x410, RZ ;  /* 0x000004100f0f7810 */ /* 0x000fe40007ffe0ff */
[----:B------:R-:W-:Y:S02]  /*a1f0*/  LEA.HI R5, R13, 0x1, RZ, 0x1a ;  /* 0x000000010d057811 */ /* 0x000fe400078fd0ff */
[----:B------:R-:W-:Y:S02]  /*a200*/  IADD3 R20, P1, P2, R23, R10, R7 ;  /* 0x0000000a17147210 */ /* 0x000fe40007a3e007 */
[----:B------:R-:W-:Y:S02]  /*a210*/  LEA R15, R16, R15, 0x18 ;  /* 0x0000000f100f7211 */ /* 0x000fe400078ec0ff */
[----:B------:R-:W-:Y:S01]  /*a220*/  LOP3.LUT R10, R5, 0x3, RZ, 0xc0, !PT ;  /* 0x00000003050a7812 */ /* 0x000fe200078ec0ff */
[----:B------:R-:W-:Y:S01]  /*a230*/  IMAD.MOV.U32 R5, RZ, RZ, RZ ;  /* 0x000000ffff057224 */ /* 0x000fe200078e00ff */
[----:B------:R-:W-:Y:S01]  /*a240*/  IADD3.X R11, PT, PT, R4, R11, RZ, P1, P2 ;  /* 0x0000000b040b7210 */ /* 0x000fe20000fe44ff */
[----:B------:R-:W-:Y:S01]  /*a250*/  IMAD R13, R18, 0x4, R15 ;  /* 0x00000004120d7824 */ /* 0x000fe200078e020f */
[----:B------:R-:W-:-:S02]  /*a260*/  MOV R12, R7 ;  /* 0x00000007000c7202 */ /* 0x000fc40000000f00 */
[----:B------:R-:W-:-:S07]  /*a270*/  IADD3 R14, PT, PT, -R10, RZ, RZ ;  /* 0x000000ff0a0e7210 */ /* 0x000fce0007ffe1ff */
.L_x_565:
[----:B------:R-:W-:-:S06]  /*a280*/  IMAD.MOV.U32 R10, RZ, RZ, R20 ;  /* 0x000000ffff0a7224 */ /* 0x000fcc00078e0014 */
[----:B------:R1:W2:Y:S01]  /*a290*/  LDG.E.U8 R10, desc[UR36][R10.64] ;  /* 0x000000240a0a7981 */ /* 0x0002a2000c1e1100 */
[----:B------:R-:W-:Y:S01]  /*a2a0*/  MOV R16, RZ ;  /* 0x000000ff00107202 */ /* 0x000fe20000000f00 */
[----:B------:R-:W-:Y:S01]  /*a2b0*/  VIADD R14, R14, 0x1 ;  /* 0x000000010e0e7836 */ /* 0x000fe20000000000 */
[----:B------:R-:W-:Y:S02]  /*a2c0*/  IADD3 R20, P2, PT, R20, 0x40, RZ ;  /* 0x0000004014147810 */ /* 0x000fe40007f5e0ff */
[----:B------:R-:W-:-:S03]  /*a2d0*/  IADD3 R12, PT, PT, R12, 0x40, RZ ;  /* 0x000000400c0c7810 */ /* 0x000fc60007ffe0ff */
[----:B-1----:R-:W-:Y:S01]  /*a2e0*/  IMAD.X R11, RZ, RZ, R11, P2 ;  /* 0x000000ffff0b7224 */ /* 0x002fe200010e060b */
[----:B--2---:R-:W-:-:S13]  /*a2f0*/  ISETP.NE.AND P1, PT, R10, RZ, PT ;  /* 0x000000ff0a00720c */ /* 0x004fda0003f25270 */
[----:B------:R-:W0:Y:S02]  /*a300*/  @!P1 LDS R15, [R13] ;  /* 0x000000000d0f9984 */ /* 0x000e240000000800 */
[----:B0-----:R-:W-:-:S04]  /*a310*/  @!P1 FADD.FTZ R15, -R8, R15 ;  /* 0x0000000f080f9221 */ /* 0x001fc80000010100 */
[----:B------:R-:W-:-:S04]  /*a320*/  @!P1 FMUL.FTZ R15, R15, 1.4426950216293334961 ;  /* 0x3fb8aa3b0f0f9820 */ /* 0x000fc80000410000 */
[----:B------:R-:W0:Y:S01]  /*a330*/  @!P1 MUFU.EX2 R16, R15 ;  /* 0x0000000f00109308 */ /* 0x000e220000000800 */
[----:B------:R-:W-:Y:S01]  /*a340*/  ISETP.NE.AND P1, PT, R14, RZ, PT ;  /* 0x000000ff0e00720c */ /* 0x000fe20003f25270 */
[----:B0-----:R0:W-:Y:S01]  /*a350*/  STS [R13], R16 ;  /* 0x000000100d007388 */ /* 0x0011e20000000800 */
[----:B------:R-:W-:Y:S01]  /*a360*/  FADD.FTZ R5, R16, R5 ;  /* 0x0000000510057221 */ /* 0x000fe20000010000 */
[----:B0-----:R-:W-:-:S10]  /*a370*/  IADD3 R13, PT, PT, R13, 0x100, RZ ;  /* 0x000001000d0d7810 */ /* 0x001fd40007ffe0ff */
[----:B------:R-:W-:Y:S05]  /*a380*/  @P1 BRA `(.L_x_565) ;  /* 0xfffffffc00bc1947 */ /* 0x000fea000383ffff */
.L_x_564:
[----:B------:R-:W-:Y:S05]  /*a390*/  BSYNC.RECONVERGENT B1 ;  /* 0x0000000000017941 */ /* 0x000fea0003800200 */
.L_x_563:
[----:B------:R-:W-:Y:S05]  /*a3a0*/  @!P0 BRA `(.L_x_553) ;  /* 0x0000000000dc8947 */ /* 0x000fea0003800000 */
[----:B------:R-:W1:Y:S01]  /*a3b0*/  S2R R14, SR_CgaCtaId ;  /* 0x00000000000e7919 */ /* 0x000e620000008800 */
[----:B------:R-:W2:Y:S01]  /*a3c0*/  LDCU.64 UR4, c[0x0][0x420] ;  /* 0x00008400ff0477ac */ /* 0x000ea20008000a00 */
[----:B------:R-:W-:Y:S01]  /*a3d0*/  MOV R10, 0x400 ;  /* 0x00000400000a7802 */ /* 0x000fe20000000f00 */
[----:B------:R-:W-:-:S03]  /*a3e0*/  IMAD.SHL.U32 R11, R3, 0x4, RZ ;  /* 0x00000004030b7824 */ /* 0x000fc600078e00ff */
[----:B------:R-:W-:Y:S01]  /*a3f0*/  IADD3 R13, PT, PT, R10, 0x410, RZ ;  /* 0x000004100a0d7810 */ /* 0x000fe20007ffe0ff */
[----:B------:R-:W-:Y:S01]  /*a400*/  IMAD R10, R12, 0x4, -R11 ;  /* 0x000000040c0a7824 */ /* 0x000fe200078e0a0b */
[----:B--2---:R-:W-:-:S04]  /*a410*/  IADD3 R15, P0, P1, R23, UR4, R12 ;  /* 0x00000004170f7c10 */ /* 0x004fc8000f91e00c */
[----:B------:R-:W-:Y:S02]  /*a420*/  IADD3 R15, P2, PT, R15, 0x80, RZ ;  /* 0x000000800f0f7810 */ /* 0x000fe40007f5e0ff */
[----:B------:R-:W-:-:S04]  /*a430*/  IADD3.X R11, PT, PT, R4, UR5, RZ, P0, P1 ;  /* 0x00000005040b7c10 */ /* 0x000fc800087e24ff */
[----:B------:R-:W-:Y:S02]  /*a440*/  IADD3.X R11, PT, PT, RZ, R11, RZ, P2, !PT ;  /* 0x0000000bff0b7210 */ /* 0x000fe400017fe4ff */
[----:B-1----:R-:W-:-:S04]  /*a450*/  LEA R13, R14, R13, 0x18 ;  /* 0x0000000d0e0d7211 */ /* 0x002fc800078ec0ff */
[----:B------:R-:W-:-:S07]  /*a460*/  IADD3 R13, PT, PT, R10, 0x200, R13 ;  /* 0x000002000a0d7810 */ /* 0x000fce0007ffe00d */
.L_x_566:
[----:B------:R-:W-:-:S05]  /*a470*/  IMAD.MOV.U32 R10, RZ, RZ, R15 ;  /* 0x000000ffff0a7224 */ /* 0x000fca00078e000f */
[----:B------:R-:W2:Y:S04]  /*a480*/  LDG.E.U8 R20, desc[UR36][R10.64+-0x80] ;  /* 0xffff80240a147981 */ /* 0x000ea8000c1e1100 */
[----:B------:R-:W3:Y:S04]  /*a490*/  LDG.E.U8 R14, desc[UR36][R10.64+-0x40] ;  /* 0xffffc0240a0e7981 */ /* 0x000ee8000c1e1100 */
[----:B------:R-:W4:Y:S04]  /*a4a0*/  LDG.E.U8 R15, desc[UR36][R10.64] ;  /* 0x000000240a0f7981 */ /* 0x000f28000c1e1100 */
[----:B------:R-:W5:Y:S01]  /*a4b0*/  LDG.E.U8 R16, desc[UR36][R10.64+0x40] ;  /* 0x000040240a107981 */ /* 0x000f62000c1e1100 */
[----:B------:R-:W-:Y:S01]  /*a4c0*/  IMAD.MOV.U32 R24, RZ, RZ, RZ ;  /* 0x000000ffff187224 */ /* 0x000fe200078e00ff */
[----:B------:R-:W-:-:S02]  /*a4d0*/  IADD3 R12, PT, PT, R12, 0x100, RZ ;  /* 0x000001000c0c7810 */ /* 0x000fc40007ffe0ff */
[----:B--2---:R-:W-:Y:S02]  /*a4e0*/  ISETP.NE.AND P0, PT, R20, RZ, PT ;  /* 0x000000ff1400720c */ /* 0x004fe40003f05270 */
[----:B------:R-:W-:Y:S02]  /*a4f0*/  MOV R20, RZ ;  /* 0x000000ff00147202 */ /* 0x000fe40000000f00 */
[----:B---3--:R-:W-:Y:S01]  /*a500*/  ISETP.NE.AND P1, PT, R14, RZ, PT ;  /* 0x000000ff0e00720c */ /* 0x008fe20003f25270 */
[----:B------:R-:W-:Y:S01]  /*a510*/  HFMA2 R14, -RZ, RZ, 0, 0 ;  /* 0x00000000ff0e7431 */ /* 0x000fe200000001ff */
[----:B----4-:R-:W-:Y:S02]  /*a520*/  ISETP.NE.AND P2, PT, R15, RZ, PT ;  /* 0x000000ff0f00720c */ /* 0x010fe40003f45270 */
[----:B-----5:R-:W-:-:S05]  /*a530*/  ISETP.NE.AND P3, PT, R16, RZ, PT ;  /* 0x000000ff1000720c */ /* 0x020fca0003f65270 */
[----:B------:R-:W0:Y:S01]  /*a540*/  @!P0 LDS R15, [R13+-0x200] ;  /* 0xfffe00000d0f8984 */ /* 0x000e220000000800 */
[----:B------:R-:W-:-:S03]  /*a550*/  IMAD.MOV.U32 R16, RZ, RZ, RZ ;  /* 0x000000ffff107224 */ /* 0x000fc600078e00ff */
[----:B------:R-:W1:Y:S04]  /*a560*/  @!P1 LDS R21, [R13+-0x100] ;  /* 0xffff00000d159984 */ /* 0x000e680000000800 */
[----:B------:R-:W2:Y:S04]  /*a570*/  @!P2 LDS R25, [R13] ;  /* 0x000000000d19a984 */ /* 0x000ea80000000800 */
[----:B------:R-:W3:Y:S01]  /*a580*/  @!P3 LDS R27, [R13+0x100] ;  /* 0x000100000d1bb984 */ /* 0x000ee20000000800 */
[----:B0-----:R-:W-:-:S04]  /*a590*/  @!P0 FADD.FTZ R15, -R8, R15 ;  /* 0x0000000f080f8221 */ /* 0x001fc80000010100 */
[----:B------:R-:W-:Y:S01]  /*a5a0*/  @!P0 FMUL.FTZ R15, R15, 1.4426950216293334961 ;  /* 0x3fb8aa3b0f0f8820 */ /* 0x000fe20000410000 */
[----:B-1----:R-:W-:-:S03]  /*a5b0*/  @!P1 FADD.FTZ R21, -R8, R21 ;  /* 0x0000001508159221 */ /* 0x002fc60000010100 */
[----:B------:R0:W1:Y:S01]  /*a5c0*/  @!P0 MUFU.EX2 R14, R15 ;  /* 0x0000000f000e8308 */ /* 0x0000620000000800 */
[----:B------:R-:W-:Y:S01]  /*a5d0*/  @!P1 FMUL.FTZ R21, R21, 1.4426950216293334961 ;  /* 0x3fb8aa3b15159820 */ /* 0x000fe20000410000 */
[----:B--2---:R-:W-:Y:S01]  /*a5e0*/  @!P2 FADD.FTZ R25, -R8, R25 ;  /* 0x000000190819a221 */ /* 0x004fe20000010100 */
[----:B------:R-:W-:Y:S01]  /*a5f0*/  ISETP.GE.AND P0, PT, R12, R22, PT ;  /* 0x000000160c00720c */ /* 0x000fe20003f06270 */
[----:B---3--:R-:W-:Y:S01]  /*a600*/  @!P3 FADD.FTZ R27, -R8, R27 ;  /* 0x0000001b081bb221 */ /* 0x008fe20000010100 */
[----:B------:R-:W2:Y:S01]  /*a610*/  @!P1 MUFU.EX2 R16, R21 ;  /* 0x0000001500109308 */ /* 0x000ea20000000800 */
        /* <DEDUP_REMOVED lines=16> */
.L_x_553:
[----:B------:R-:W-:Y:S05]  /*a720*/  BSYNC.RECONVERGENT B0 ;  /* 0x0000000000007941 */ /* 0x000fea0003800200 */
.L_x_552:
[----:B0-----:R-:W0:Y:S01]  /*a730*/  SHFL.BFLY PT, R8, R5, 0x10, 0x1f ;  /* 0x0e001f0005087f89 */ /* 0x001e2200000e0000 */
[C---:B------:R-:W-:Y:S01]  /*a740*/  ISETP.NE.AND P0, PT, R6.reuse, RZ, PT ;  /* 0x000000ff0600720c */ /* 0x040fe20003f05270 */
[----:B------:R-:W2:Y:S01]  /*a750*/  LDCU UR4, c[0x0][0x3f4] ;  /* 0x00007e80ff0477ac */ /* 0x000ea20008000800 */
[----:B------:R-:W-:Y:S02]  /*a760*/  ISETP.GT.U32.AND P1, PT, R6, 0x1, PT ;  /* 0x000000010600780c */ /* 0x000fe40003f24070 */
[----:B------:R-:W-:Y:S01]  /*a770*/  SHF.R.U32.HI R6, RZ, 0x5, R18 ;  /* 0x00000005ff067819 */ /* 0x000fe20000011612 */
[----:B------:R-:W3:Y:S08]  /*a780*/  LDCU.U8 UR7, c[0x0][0x48c] ;  /* 0x00009180ff0777ac */ /* 0x000ef00008000000 */
[----:B------:R-:W-:Y:S01]  /*a790*/  @!P0 IMAD R9, R6, 0x4, R9 ;  /* 0x0000000406098824 */ /* 0x000fe200078e0209 */
[----:B--2---:R-:W-:Y:S01]  /*a7a0*/  UIADD3 UR4, UPT, UPT, UR4, 0x4, URZ ;  /* 0x0000000404047890 */ /* 0x004fe2000fffe0ff */
[----:B0-----:R-:W-:-:S03]  /*a7b0*/  FADD.FTZ R8, R8, R5 ;  /* 0x0000000508087221 */ /* 0x001fc60000010000 */
[----:B------:R-:W-:Y:S02]  /*a7c0*/  USHF.R.S32.HI UR5, URZ, 0x1f, UR4 ;  /* 0x0000001fff057899 */ /* 0x000fe40008011404 */
[----:B----4-:R-:W0:Y:S02]  /*a7d0*/  SHFL.BFLY PT, R11, R8, 0x8, 0x1f ;  /* 0x0d001f00080b7f89 */ /* 0x010e2400000e0000 */
[----:B------:R-:W-:-:S04]  /*a7e0*/  ULEA.HI UR5, UR5, UR4, URZ, 0x2 ;  /* 0x0000000405057291 */ /* 0x000fc8000f8f10ff */
[----:B------:R-:W-:-:S04]  /*a7f0*/  USHF.L.U32 UR5, UR5, 0x2, URZ ;  /* 0x0000000205057899 */ /* 0x000fc800080006ff */
[----:B------:R-:W-:Y:S01]  /*a800*/  ULOP3.LUT UR5, UR5, 0xfffffff0, URZ, 0xc0, !UPT ;  /* 0xfffffff005057892 */ /* 0x000fe2000f8ec0ff */
[----:B0-----:R-:W-:Y:S02]  /*a810*/  FADD.FTZ R11, R8, R11 ;  /* 0x0000000b080b7221 */ /* 0x001fe40000010000 */
[----:B------:R-:W0:Y:S03]  /*a820*/  S2R R8, SR_CTAID.X ;  /* 0x0000000000087919 */ /* 0x000e260000002500 */
[----:B------:R-:W2:Y:S02]  /*a830*/  SHFL.BFLY PT, R10, R11, 0x4, 0x1f ;  /* 0x0c801f000b0a7f89 */ /* 0x000ea400000e0000 */
[----:B--2---:R-:W-:-:S05]  /*a840*/  FADD.FTZ R10, R11, R10 ;  /* 0x0000000a0b0a7221 */ /* 0x004fca0000010000 */
[----:B------:R-:W2:Y:S02]  /*a850*/  SHFL.BFLY PT, R13, R10, 0x2, 0x1f ;  /* 0x0c401f000a0d7f89 */ /* 0x000ea400000e0000 */
[----:B--2---:R-:W-:Y:S01]  /*a860*/  FADD.FTZ R13, R10, R13 ;  /* 0x0000000d0a0d7221 */ /* 0x004fe20000010000 */
[----:B------:R-:W-:-:S04]  /*a870*/  CS2R R10, SRZ ;  /* 0x00000000000a7805 */ /* 0x000fc8000001ff00 */
[----:B-1----:R-:W1:Y:S02]  /*a880*/  SHFL.BFLY PT, R12, R13, 0x1, 0x1f ;  /* 0x0c201f000d0c7f89 */ /* 0x002e6400000e0000 */
[----:B-1----:R-:W-:-:S05]  /*a890*/  FADD.FTZ R12, R13, R12 ;  /* 0x0000000c0d0c7221 */ /* 0x002fca0000010000 */
[----:B------:R-:W-:Y:S01]  /*a8a0*/  @!P0 STS [R9+0x8], R12 ;  /* 0x0000080c09008388 */ /* 0x000fe20000000800 */
[----:B------:R-:W-:Y:S01]  /*a8b0*/  BAR.SYNC.DEFER_BLOCKING 0x0 ;  /* 0x0000000000007b1d */ /* 0x000fe20000010000 */
[----:B---3--:R-:W-:-:S05]  /*a8c0*/  ISETP.NE.AND P0, PT, RZ, UR7, PT ;  /* 0x00000007ff007c0c */ /* 0x008fca000bf05270 */
[----:B------:R-:W1:Y:S01]  /*a8d0*/  @!P1 LDS R12, [R0+0x8] ;  /* 0x00000800000c9984 */ /* 0x000e620000000800 */
[----:B------:R-:W-:-:S03]  /*a8e0*/  ISETP.GE.AND P1, PT, R7, R22, PT ;  /* 0x000000160700720c */ /* 0x000fc60003f26270 */
[----:B-1----:R-:W1:Y:S02]  /*a8f0*/  SHFL.BFLY PT, R5, R12, 0x1, 0x1f ;  /* 0x0c201f000c057f89 */ /* 0x002e6400000e0000 */
[----:B-1----:R-:W-:-:S06]  /*a900*/  FADD.FTZ R5, R5, R12 ;  /* 0x0000000c05057221 */ /* 0x002fcc0000010000 */
[----:B------:R-:W1:Y:S02]  /*a910*/  SHFL.IDX PT, R5, R5, RZ, 0x1f ;  /* 0x00001fff05057589 */ /* 0x000e6400000e0000 */
[----:B-1----:R-:W-:-:S04]  /*a920*/  FADD.FTZ R9, R5, 9.9999999747524270788e-07 ;  /* 0x358637bd05097421 */ /* 0x002fc80000010000 */
[----:B------:R1:W2:Y:S01]  /*a930*/  MUFU.RCP R20, R9 ;  /* 0x0000000900147308 */ /* 0x0002a20000001000 */
[----:B0-----:R-:W-:Y:S05]  /*a940*/  @!P0 BRA `(.L_x_567) ;  /* 0x0000000000208947 */ /* 0x001fea0003800000 */
[----:B------:R-:W0:Y:S08]  /*a950*/  LDC R5, c[0x0][0x3f8] ;  /* 0x0000fe00ff057b82 */ /* 0x000e300000000800 */
[----:B------:R-:W3:Y:S08]  /*a960*/  LDC R0, c[0x0][0x488] ;  /* 0x00012200ff007b82 */ /* 0x000ef00000000800 */
[----:B-1----:R-:W3:Y:S08]  /*a970*/  LDC R9, c[0x0][0x40c] ;  /* 0x00010300ff097b82 */ /* 0x002ef00000000800 */
[----:B------:R-:W1:Y:S01]  /*a980*/  LDC R11, c[0x0][0x3f4] ;  /* 0x0000fd00ff0b7b82 */ /* 0x000e620000000800 */
[----:B0-----:R-:W-:-:S04]  /*a990*/  IMAD R5, R5, UR10, R8 ;  /* 0x0000000a05057c24 */ /* 0x001fc8000f8e0208 */
[----:B---3--:R-:W-:-:S04]  /*a9a0*/  IMAD R0, R5, R0, R9 ;  /* 0x0000000005007224 */ /* 0x008fc800078e0209 */
[----:B-1----:R-:W-:-:S05]  /*a9b0*/  IMAD R10, R0, R11, RZ ;  /* 0x0000000b000a7224 */ /* 0x002fca00078e02ff */
[----:B------:R-:W-:-:S07]  /*a9c0*/  SHF.R.S32.HI R11, RZ, 0x1f, R10 ;  /* 0x0000001fff0b7819 */ /* 0x000fce000001140a */
.L_x_567:
[----:B------:R-:W-:Y:S04]  /*a9d0*/  BSSY.RECONVERGENT B0, `(.L_x_568) ;  /* 0x0000062000007945 */ /* 0x000fe80003800200 */
[----:B------:R-:W-:Y:S05]  /*a9e0*/  @P1 BRA `(.L_x_569) ;  /* 0x0000000400801947 */ /* 0x000fea0003800000 */
[----:B------:R-:W-:Y:S01]  /*a9f0*/  VIADDMNMX R0, R7, 0x40, R22, !PT ;  /* 0x0000004007007846 */ /* 0x000fe20007800116 */
[----:B------:R-:W-:Y:S01]  /*aa00*/  BSSY.RECONVERGENT B1, `(.L_x_570) ;  /* 0x0000028000017945 */ /* 0x000fe20003800200 */
[----:B------:R-:W-:-:S04]  /*aa10*/  LOP3.LUT R5, RZ, R18, RZ, 0x33, !PT ;  /* 0x00000012ff057212 */ /* 0x000fc800078e33ff */
[----:B------:R-:W-:-:S04]  /*aa20*/  IADD3 R0, PT, PT, -R3, R0, R5 ;  /* 0x0000000003007210 */ /* 0x000fc80007ffe105 */
[C---:B------:R-:W-:Y:S02]  /*aa30*/  LOP3.LUT R5, R0.reuse, 0xc0, RZ, 0xc0, !PT ;  /* 0x000000c000057812 */ /* 0x040fe400078ec0ff */
[----:B------:R-:W-:Y:S02]  /*aa40*/  ISETP.GE.U32.AND P1, PT, R0, 0xc0, PT ;  /* 0x000000c00000780c */ /* 0x000fe40003f26070 */
[----:B------:R-:W-:-:S13]  /*aa50*/  ISETP.NE.AND P2, PT, R5, 0xc0, PT ;  /* 0x000000c00500780c */ /* 0x000fda0003f45270 */
[----:B------:R-:W-:Y:S05]  /*aa60*/  @!P2 BRA `(.L_x_571) ;  /* 0x000000000084a947 */ /* 0x000fea0003800000 */
[----:B------:R-:W0:Y:S01]  /*aa70*/  S2UR UR6, SR_CgaCtaId ;  /* 0x00000000000679c3 */ /* 0x000e220000008800 */
[----:B------:R-:W3:Y:S01]  /*aa80*/  LDCU.64 UR8, c[0x0][0x480] ;  /* 0x00009000ff0877ac */ /* 0x000ee20008000a00 */
[----:B------:R-:W-:Y:S02]  /*aa90*/  LEA.HI R0, R0, 0x1, RZ, 0x1a ;  /* 0x0000000100007811 */ /* 0x000fe400078fd0ff */
[----:B------:R-:W-:Y:S01]  /*aaa0*/  IADD3 R15, P2, PT, R7, R10, RZ ;  /* 0x0000000a070f7210 */ /* 0x000fe20007f5e0ff */
[----:B------:R-:W-:Y:S01]  /*aab0*/  UMOV UR4, 0x400 ;  /* 0x0000040000047882 */ /* 0x000fe20000000000 */
[C---:B------:R-:W-:Y:S01]  /*aac0*/  SHF.L.U32 R5, R0.reuse, 0x6, RZ ;  /* 0x0000000600057819 */ /* 0x040fe200000006ff */
[----:B------:R-:W-:Y:S01]  /*aad0*/  UIADD3 UR4, UPT, UPT, UR4, 0x410, URZ ;  /* 0x0000041004047890 */ /* 0x000fe2000fffe0ff */
[----:B------:R-:W-:Y:S01]  /*aae0*/  LOP3.LUT R0, R0, 0x3, RZ, 0xc0, !PT ;  /* 0x0000000300007812 */ /* 0x000fe200078ec0ff */
[----:B------:R-:W-:Y:S01]  /*aaf0*/  IMAD.X R16, RZ, RZ, R11, P2 ;  /* 0x000000ffff107224 */ /* 0x000fe200010e060b */
[----:B------:R-:W-:-:S02]  /*ab00*/  LOP3.LUT R12, R5, 0xc0, RZ, 0xc0, !PT ;  /* 0x000000c0050c7812 */ /* 0x000fc400078ec0ff */
[----:B------:R-:W-:Y:S01]  /*ab10*/  LEA R5, R18, UR5, 0x1 ;  /* 0x0000000512057c11 */ /* 0x000fe2000f8e08ff */
[----:B-1----:R-:W-:Y:S01]  /*ab20*/  IMAD.MOV R9, RZ, RZ, -R0 ;  /* 0x000000ffff097224 */ /* 0x002fe200078e0a00 */
[----:B------:R-:W-:Y:S02]  /*ab30*/  IADD3 R7, PT, PT, R7, R12, RZ ;  /* 0x0000000c07077210 */ /* 0x000fe40007ffe0ff */
[----:B---3--:R-:W-:-:S04]  /*ab40*/  LEA R14, P2, R15, UR8, 0x2 ;  /* 0x000000080f0e7c11 */ /* 0x008fc8000f8410ff */
[----:B------:R-:W-:Y:S01]  /*ab50*/  LEA.HI.X R15, R15, UR9, R16, 0x2, P2 ;  /* 0x000000090f0f7c11 */ /* 0x000fe200090f1410 */
[----:B0-----:R-:W-:-:S06]  /*ab60*/  ULEA UR4, UR6, UR4, 0x18 ;  /* 0x0000000406047291 */ /* 0x001fcc000f8ec0ff */
[----:B------:R-:W-:Y:S02]  /*ab70*/  IADD3 R5, PT, PT, R5, UR4, RZ ;  /* 0x0000000405057c10 */ /* 0x000fe4000fffe0ff */
[----:B------:R-:W-:-:S07]  /*ab80*/  LEA R0, R18, UR4, 0x2 ;  /* 0x0000000412007c11 */ /* 0x000fce000f8e10ff */
.L_x_572:
[----:B---3--:R0:W2:Y:S01]  /*ab90*/  LDS R12, [R0] ;  /* 0x00000000000c7984 */ /* 0x0080a20000000800 */
[----:B------:R-:W-:Y:S01]  /*aba0*/  @P0 MOV R13, R15 ;  /* 0x0000000f000d0202 */ /* 0x000fe20000000f00 */
[----:B------:R-:W-:-:S05]  /*abb0*/  VIADD R9, R9, 0x1 ;  /* 0x0000000109097836 */ /* 0x000fca0000000000 */
[----:B------:R-:W-:Y:S02]  /*abc0*/  ISETP.NE.AND P3, PT, R9, RZ, PT ;  /* 0x000000ff0900720c */ /* 0x000fe40003f65270 */
[----:B0-----:R-:W-:Y:S01]  /*abd0*/  IADD3 R0, PT, PT, R0, 0x100, RZ ;  /* 0x0000010000007810 */ /* 0x001fe20007ffe0ff */
[----:B--2---:R-:W-:-:S05]  /*abe0*/  FMUL.FTZ R21, R12, R20 ;  /* 0x000000140c157220 */ /* 0x004fca0000410000 */
        /* <DEDUP_REMOVED lines=9> */
.L_x_571:
[----:B------:R-:W-:Y:S05]  /*ac80*/  BSYNC.RECONVERGENT B1 ;  /* 0x0000000000017941 */ /* 0x000fea0003800200 */
.L_x_570:
[----:B------:R-:W-:Y:S05]  /*ac90*/  @!P1 BRA `(.L_x_569) ;  /* 0x0000000000d49947 */ /* 0x000fea0003800000 */
[----:B------:R-:W0:Y:S01]  /*aca0*/  S2R R5, SR_CgaCtaId ;  /* 0x0000000000057919 */ /* 0x000e220000008800 */
[----:B------:R-:W3:Y:S01]  /*acb0*/  LDCU.64 UR8, c[0x0][0x480] ;  /* 0x00009000ff0877ac */ /* 0x000ee20008000a00 */
[----:B------:R-:W-:Y:S02]  /*acc0*/  MOV R0, 0x400 ;  /* 0x0000040000007802 */ /* 0x000fe40000000f00 */
[C---:B-1----:R-:W-:Y:S01]  /*acd0*/  IADD3 R9, P0, PT, R7.reuse, R10, RZ ;  /* 0x0000000a07097210 */ /* 0x042fe20007f1e0ff */
[----:B------:R-:W-:Y:S01]  /*ace0*/  UISETP.NE.AND UP0, UPT, UR7, URZ, UPT ;  /* 0x000000ff0700728c */ /* 0x000fe2000bf05270 */
[----:B------:R-:W-:Y:S01]  /*acf0*/  LEA R10, R7, UR5, 0x1 ;  /* 0x00000005070a7c11 */ /* 0x000fe2000f8e08ff */
[----:B------:R-:W-:Y:S01]  /*ad00*/  VIADD R0, R0, 0x410 ;  /* 0x0000041000007836 */ /* 0x000fe20000000000 */
[----:B------:R-:W-:Y:S02]  /*ad10*/  IADD3.X R14, PT, PT, RZ, R11, RZ, P0, !PT ;  /* 0x0000000bff0e7210 */ /* 0x000fe400007fe4ff */
[----:B------:R-:W-:Y:S01]  /*ad20*/  ISETP.NE.AND P1, PT, RZ, UR7, PT ;  /* 0x00000007ff007c0c */ /* 0x000fe2000bf25270 */
[----:B------:R-:W-:Y:S01]  /*ad30*/  IMAD R10, R3, -0x2, R10 ;  /* 0xfffffffe030a7824 */ /* 0x000fe200078e020a */
[----:B------:R-:W-:-:S02]  /*ad40*/  PLOP3.LUT P0, PT, PT, PT, UP0, 0x80, 0x8 ;  /* 0x000000000008781c */ /* 0x000fc40003f0f008 */
[----:B---3--:R-:W-:-:S04]  /*ad50*/  LEA R12, P3, R9, UR8, 0x2 ;  /* 0x00000008090c7c11 */ /* 0x008fc8000f8610ff */
[----:B------:R-:W-:Y:S02]  /*ad60*/  IADD3 R12, P2, PT, R12, 0x200, RZ ;  /* 0x000002000c0c7810 */ /* 0x000fe40007f5e0ff */
[----:B------:R-:W-:-:S05]  /*ad70*/  LEA.HI.X R14, R9, UR9, R14, 0x2, P3 ;  /* 0x00000009090e7c11 */ /* 0x000fca00098f140e */
[----:B------:R-:W-:Y:S01]  /*ad80*/  IMAD.X R13, RZ, RZ, R14, P2 ;  /* 0x000000ffff0d7224 */ /* 0x000fe200010e060e */
[----:B0-----:R-:W-:Y:S01]  /*ad90*/  LEA R5, R5, R0, 0x18 ;  /* 0x0000000005057211 */ /* 0x001fe200078ec0ff */
[----:B------:R-:W-:-:S05]  /*ada0*/  IMAD.SHL.U32 R0, R3, 0x4, RZ ;  /* 0x0000000403007824 */ /* 0x000fca00078e00ff */
[----:B------:R-:W-:-:S04]  /*adb0*/  LEA R0, R7, -R0, 0x2 ;  /* 0x8000000007007211 */ /* 0x000fc800078e10ff */
[--C-:B------:R-:W-:Y:S02]  /*adc0*/  IADD3 R0, PT, PT, R0, 0x200, R5.reuse ;  /* 0x0000020000007810 */ /* 0x100fe40007ffe005 */
[----:B------:R-:W-:-:S07]  /*add0*/  IADD3 R5, PT, PT, R10, 0x100, R5 ;  /* 0x000001000a057810 */ /* 0x000fce0007ffe005 */
.L_x_573:
[----:B------:R-:W2:Y:S01]  /*ade0*/  LDS R9, [R0+-0x200] ;  /* 0xfffe000000097984 */ /* 0x000ea20000000800 */
[----:B------:R-:W-:-:S04]  /*adf0*/  IADD3 R7, PT, PT, R7, 0x100, RZ ;  /* 0x0000010007077810 */ /* 0x000fc80007ffe0ff */
[----:B------:R-:W-:Y:S01]  /*ae00*/  ISETP.GE.AND P2, PT, R7, R22, PT ;  /* 0x000000160700720c */ /* 0x000fe20003f46270 */
[----:B--2---:R-:W-:-:S05]  /*ae10*/  FMUL.FTZ R15, R9, R20 ;  /* 0x00000014090f7220 */ /* 0x004fca0000410000 */
[----:B------:R-:W-:-:S04]  /*ae20*/  F2FP.F16.F32.PACK_AB R9, RZ, R15 ;  /* 0x0000000fff09723e */ /* 0x000fc800000000ff */
[----:B------:R-:W-:-:S05]  /*ae30*/  PRMT R10, R9, 0x7610, R10 ;  /* 0x00007610090a7816 */ /* 0x000fca000000000a */
[----:B------:R0:W-:Y:S04]  /*ae40*/  STS.U16 [R5+-0x100], R10 ;  /* 0xffff000a05007388 */ /* 0x0001e80000000400 */
[----:B------:R-:W1:Y:S01]  /*ae50*/  LDS R9, [R0+-0x100] ;  /* 0xffff000000097984 */ /* 0x000e620000000800 */
[----:B0-----:R-:W-:-:S04]  /*ae60*/  MOV R10, R12 ;  /* 0x0000000c000a7202 */ /* 0x001fc80000000f00 */
[----:B------:R-:W-:Y:S01]  /*ae70*/  IADD3 R12, P3, PT, R10, 0x400, RZ ;  /* 0x000004000a0c7810 */ /* 0x000fe20007f7e0ff */
[----:B-1----:R-:W-:-:S05]  /*ae80*/  FMUL.FTZ R21, R9, R20 ;  /* 0x0000001409157220 */ /* 0x002fca0000410000 */
[----:B------:R-:W-:-:S04]  /*ae90*/  F2FP.F16.F32.PACK_AB R9, RZ, R21 ;  /* 0x00000015ff09723e */ /* 0x000fc800000000ff */
[----:B------:R-:W-:-:S05]  /*aea0*/  PRMT R11, R9, 0x7610, R11 ;  /* 0x00007610090b7816 */ /* 0x000fca000000000b */
[----:B------:R0:W-:Y:S04]  /*aeb0*/  STS.U16 [R5+-0x80], R11 ;  /* 0xffff800b05007388 */ /* 0x0001e80000000400 */
[----:B------:R-:W1:Y:S01]  /*aec0*/  LDS R9, [R0] ;  /* 0x0000000000097984 */ /* 0x000e620000000800 */
[----:B0-----:R-:W-:-:S04]  /*aed0*/  IMAD.MOV.U32 R11, RZ, RZ, R13 ;  /* 0x000000ffff0b7224 */ /* 0x001fc800078e000d */
[----:B------:R-:W-:Y:S01]  /*aee0*/  IMAD.X R13, RZ, RZ, R11, P3 ;  /* 0x000000ffff0d7224 */ /* 0x000fe200018e060b */
[----:B------:R-:W-:Y:S01]  /*aef0*/  @P0 STG.E desc[UR36][R10.64+-0x200], R15 ;  /* 0xfffe000f0a000986 */ /* 0x000fe2000c101924 */
[----:B------:R-:W-:-:S13]  /*af00*/  PLOP3.LUT P0, PT, P1, PT, PT, 0x80, 0x8 ;  /* 0x000000000008781c */ /* 0x000fda0000f0f070 */
[----:B------:R-:W-:Y:S01]  /*af10*/  @P0 STG.E desc[UR36][R10.64+-0x100], R21 ;  /* 0xffff00150a000986 */ /* 0x000fe2000c101924 */
[----:B-1----:R-:W-:-:S05]  /*af20*/  FMUL.FTZ R25, R9, R20 ;  /* 0x0000001409197220 */ /* 0x002fca0000410000 */
[----:B------:R-:W-:Y:S01]  /*af30*/  F2FP.F16.F32.PACK_AB R9, RZ, R25 ;  /* 0x00000019ff09723e */ /* 0x000fe200000000ff */
[----:B------:R-:W-:Y:S03]  /*af40*/  @P0 STG.E desc[UR36][R10.64], R25 ;  /* 0x000000190a000986 */ /* 0x000fe6000c101924 */
[----:B------:R-:W-:-:S05]  /*af50*/  PRMT R14, R9, 0x7610, R14 ;  /* 0x00007610090e7816 */ /* 0x000fca000000000e */
[----:B------:R-:W-:Y:S04]  /*af60*/  STS.U16 [R5], R14 ;  /* 0x0000000e05007388 */ /* 0x000fe80000000400 */
[----:B------:R0:W1:Y:S02]  /*af70*/  LDS R9, [R0+0x100] ;  /* 0x0001000000097984 */ /* 0x0000640000000800 */
[----:B0-----:R-:W-:Y:S01]  /*af80*/  IADD3 R0, PT, PT, R0, 0x400, RZ ;  /* 0x0000040000007810 */ /* 0x001fe20007ffe0ff */
[----:B-1----:R-:W-:-:S05]  /*af90*/  FMUL.FTZ R27, R9, R20 ;  /* 0x00000014091b7220 */ /* 0x002fca0000410000 */
[----:B------:R-:W-:Y:S01]  /*afa0*/  @P0 STG.E desc[UR36][R10.64+0x100], R27 ;  /* 0x0001001b0a000986 */ /* 0x000fe2000c101924 */
[----:B------:R-:W-:-:S05]  /*afb0*/  F2FP.F16.F32.PACK_AB R9, RZ, R27 ;  /* 0x0000001bff09723e */ /* 0x000fca00000000ff */
[----:B------:R0:W-:Y:S02]  /*afc0*/  STS.U16 [R5+0x80], R9 ;  /* 0x0000800905007388 */ /* 0x0001e40000000400 */
[----:B0-----:R-:W-:Y:S01]  /*afd0*/  VIADD R5, R5, 0x200 ;  /* 0x0000020005057836 */ /* 0x001fe20000000000 */
[----:B------:R-:W-:Y:S06]  /*afe0*/  @!P2 BRA `(.L_x_573) ;  /* 0xfffffffc007ca947 */ /* 0x000fec000383ffff */
.L_x_569:
[----:B------:R-:W-:Y:S05]  /*aff0*/  BSYNC.RECONVERGENT B0 ;  /* 0x0000000000007941 */ /* 0x000fea0003800200 */
.L_x_568:
[----:B------:R-:W0:Y:S01]  /*b000*/  LDCU UR4, c[0x0][0x40c] ;  /* 0x00008180ff0477ac */ /* 0x000e220008000800 */
[----:B------:R-:W-:Y:S01]  /*b010*/  IADD3 R16, PT, PT, R22, -0x1, RZ ;  /* 0xffffffff16107810 */ /* 0x000fe20007ffe0ff */
[----:B------:R-:W4:Y:S01]  /*b020*/  S2R R32, SR_CgaCtaId ;  /* 0x0000000000207919 */ /* 0x000f220000008800 */
[----:B------:R-:W-:Y:S01]  /*b030*/  SHF.L.U32 R33, R18, 0x3, RZ ;  /* 0x0000000312217819 */ /* 0x000fe200000006ff */
[----:B------:R-:W-:Y:S01]  /*b040*/  BSSY.RECONVERGENT B0, `(.L_x_574) ;  /* 0x000001c000007945 */ /* 0x000fe20003800200 */
[----:B------:R-:W-:Y:S02]  /*b050*/  LEA.HI R0, R16, R16, RZ, 0x1 ;  /* 0x0000001010007211 */ /* 0x000fe400078f08ff */
[----:B------:R-:W-:Y:S02]  /*b060*/  CS2R R26, SRZ ;  /* 0x00000000001a7805 */ /* 0x000fe4000001ff00 */
[----:B------:R-:W-:Y:S02]  /*b070*/  LOP3.LUT R33, R33, 0xf8, RZ, 0xc0, !PT ;  /* 0x000000f821217812 */ /* 0x000fe400078ec0ff */
[----:B------:R-:W-:-:S02]  /*b080*/  CS2R R24, SRZ ;  /* 0x0000000000187805 */ /* 0x000fc4000001ff00 */
[----:B------:R-:W-:Y:S02]  /*b090*/  LOP3.LUT R35, R0, 0xfffffffe, RZ, 0xc0, !PT ;  /* 0xfffffffe00237812 */ /* 0x000fe400078ec0ff */
[----:B---3--:R-:W-:Y:S02]  /*b0a0*/  MOV R12, 0x400 ;  /* 0x00000400000c7802 */ /* 0x008fe40000000f00 */
[----:B------:R-:W-:Y:S01]  /*b0b0*/  SHF.L.U32 R0, R18, 0x4, RZ ;  /* 0x0000000412007819 */ /* 0x000fe200000006ff */
[----:B------:R-:W-:Y:S02]  /*b0c0*/  IMAD.IADD R35, R16, 0x1, -R35 ;  /* 0x0000000110237824 */ /* 0x000fe400078e0a23 */
[----:B------:R-:W-:Y:S01]  /*b0d0*/  VIADD R5, R12, 0x210 ;  /* 0x000002100c057836 */ /* 0x000fe20000000000 */
[----:B------:R-:W-:Y:S01]  /*b0e0*/  LOP3.LUT R0, R0, 0x1f0, RZ, 0xc0, !PT ;  /* 0x000001f000007812 */ /* 0x000fe200078ec0ff */
[----:B0-----:R-:W-:Y:S01]  /*b0f0*/  IMAD.U32 R47, RZ, RZ, UR4 ;  /* 0x00000004ff2f7e24 */ /* 0x001fe2000f8e00ff */
[----:B------:R-:W-:-:S04]  /*b100*/  ISETP.NE.AND P0, PT, R6, R35, PT ;  /* 0x000000230600720c */ /* 0x000fc80003f05270 */
[----:B------:R-:W-:-:S04]  /*b110*/  ISETP.NE.OR P0, PT, R47, RZ, P0 ;  /* 0x000000ff2f00720c */ /* 0x000fc80000705670 */
[----:B------:R-:W-:Y:S02]  /*b120*/  ISETP.GT.U32.OR P0, PT, R33, 0xdf, P0 ;  /* 0x000000df2100780c */ /* 0x000fe40000704470 */
[----:B----4-:R-:W-:-:S04]  /*b130*/  LEA R5, R32, R5, 0x18 ;  /* 0x0000000520057211 */ /* 0x010fc800078ec0ff */
[----:B--2---:R-:W-:-:S07]  /*b140*/  IADD3 R20, PT, PT, R5, R0, RZ ;  /* 0x0000000005147210 */ /* 0x004fce0007ffe0ff */
[----:B------:R-:W-:Y:S05]  /*b150*/  @P0 BRA `(.L_x_575) ;  /* 0x0000000000280947 */ /* 0x000fea0003800000 */
[----:B------:R-:W0:Y:S01]  /*b160*/  LDCU.64 UR6, c[0x0][0x3b0] ;  /* 0x00007600ff0677ac */ /* 0x000e220008000a00 */
[----:B------:R-:W-:Y:S01]  /*b170*/  IMAD.MOV.U32 R27, RZ, RZ, RZ ;  /* 0x000000ffff1b7224 */ /* 0x000fe200078e00ff */
[----:B0-----:R-:W-:-:S04]  /*b180*/  UISETP.NE.U32.AND UP0, UPT, UR6, URZ, UPT ;  /* 0x000000ff0600728c */ /* 0x001fc8000bf05070 */
[----:B------:R-:W-:-:S09]  /*b190*/  UISETP.NE.AND.EX UP0, UPT, UR7, URZ, UPT, UP0 ;  /* 0x000000ff0700728c */ /* 0x000fd2000bf05300 */
[----:B------:R-:W-:Y:S05]  /*b1a0*/  BRA.U !UP0, `(.L_x_576) ;  /* 0x0000000108107547 */ /* 0x000fea000b800000 */
[----:B------:R-:W0:Y:S01]  /*b1b0*/  LDC.64 R24, c[0x0][0x3b0] ;  /* 0x0000ec00ff187b82 */ /* 0x000e220000000a00 */
[----:B------:R-:W-:-:S04]  /*b1c0*/  IMAD R5, R8, 0xe0, R33 ;  /* 0x000000e008057824 */ /* 0x000fc800078e0221 */
[----:B0-----:R-:W-:-:S06]  /*b1d0*/  IMAD.WIDE.U32 R24, R5, 0x2, R24 ;  /* 0x0000000205187825 */ /* 0x001fcc00078e0018 */
[----:B------:R-:W5:Y:S02]  /*b1e0*/  LDG.E.128 R24, desc[UR36][R24.64] ;  /* 0x0000002418187981 */ /* 0x000f64000c1e1d00 */
.L_x_576:
[----:B-----5:R0:W-:Y:S02]  /*b1f0*/  STS.128 [R20], R24 ;  /* 0x0000001814007388 */ /* 0x0201e40000000c00 */
.L_x_575:
[----:B------:R-:W-:Y:S05]  /*b200*/  BSYNC.RECONVERGENT B0 ;  /* 0x0000000000007941 */ /* 0x000fea0003800200 */
.L_x_574:
[----:B------:R-:W2:Y:S01]  /*b210*/  LDC R15, c[0x0][0x3f8] ;  /* 0x0000fe00ff0f7b82 */ /* 0x000ea20000000800 */
[----:B------:R-:W-:Y:S01]  /*b220*/  ISETP.GT.U32.AND P0, PT, R33, 0xdf, PT ;  /* 0x000000df2100780c */ /* 0x000fe20003f04070 */
[----:B------:R-:W3:Y:S01]  /*b230*/  LDCU UR11, c[0x0][0x40c] ;  /* 0x00008180ff0b77ac */ /* 0x000ee20008000800 */
[----:B------:R-:W-:Y:S01]  /*b240*/  BSSY.RECONVERGENT B0, `(.L_x_577) ;  /* 0x00001e9000007945 */ /* 0x000fe20003800200 */
[----:B------:R-:W-:Y:S02]  /*b250*/  HFMA2 R0, -RZ, RZ, 0, 0 ;  /* 0x00000000ff007431 */ /* 0x000fe400000001ff */
[----:B-1----:R-:W-:Y:S01]  /*b260*/  IMAD.MOV.U32 R9, RZ, RZ, RZ ;  /* 0x000000ffff097224 */ /* 0x002fe200078e00ff */
[----:B------:R-:W1:Y:S01]  /*b270*/  LDCU.64 UR8, c[0x0][0x3c8] ;  /* 0x00007900ff0877ac */ /* 0x000e620008000a00 */
[----:B------:R-:W-:Y:S01]  /*b280*/  HFMA2 R44, -RZ, RZ, 0, 0 ;  /* 0x00000000ff2c7431 */ /* 0x000fe200000001ff */
[----:B------:R-:W-:Y:S01]  /*b290*/  MOV R46, RZ ;  /* 0x000000ff002e7202 */ /* 0x000fe20000000f00 */
[----:B------:R-:W-:Y:S01]  /*b2a0*/  IMAD.MOV.U32 R11, RZ, RZ, RZ ;  /* 0x000000ffff0b7224 */ /* 0x000fe200078e00ff */
[----:B------:R-:W-:Y:S01]  /*b2b0*/  MOV R5, RZ ;  /* 0x000000ff00057202 */ /* 0x000fe20000000f00 */
[----:B------:R-:W-:-:S02]  /*b2c0*/  IMAD.MOV.U32 R7, RZ, RZ, RZ ;  /* 0x000000ffff077224 */ /* 0x000fc400078e00ff */
[----:B------:R-:W-:Y:S02]  /*b2d0*/  IMAD.MOV.U32 R34, RZ, RZ, RZ ;  /* 0x000000ffff227224 */ /* 0x000fe400078e00ff */
[----:B--2---:R-:W-:-:S04]  /*b2e0*/  IMAD R10, R15, UR10, R8 ;  /* 0x0000000a0f0a7c24 */ /* 0x004fc8000f8e0208 */
[----:B------:R-:W-:Y:S01]  /*b2f0*/  IMAD R10, R10, 0xe0, RZ ;  /* 0x000000e00a0a7824 */ /* 0x000fe200078e02ff */
[----:B------:R-:W-:Y:S06]  /*b300*/  BAR.SYNC.DEFER_BLOCKING 0x0 ;  /* 0x0000000000007b1d */ /* 0x000fec0000010000 */
[----:B-1-3--:R-:W-:Y:S05]  /*b310*/  @P0 BRA `(.L_x_578) ;  /* 0x0000001c006c0947 */ /* 0x00afea0003800000 */
[----:B------:R-:W1:Y:S01]  /*b320*/  LDC R21, c[0x0][0x3f4] ;  /* 0x0000fd00ff157b82 */ /* 0x000e620000000800 */
[----:B------:R-:W-:Y:S01]  /*b330*/  IMAD.IADD R42, R6, 0x1, R3 ;  /* 0x00000001062a7824 */ /* 0x000fe200078e0203 */
[----:B------:R-:W-:Y:S01]  /*b340*/  IADD3 R13, PT, PT, R12, 0x410, RZ ;  /* 0x000004100c0d7810 */ /* 0x000fe20007ffe0ff */
[----:B------:R-:W-:Y:S01]  /*b350*/  BSSY.RECONVERGENT B1, `(.L_x_579) ;  /* 0x00000ae000017945 */ /* 0x000fe20003800200 */
[----:B------:R-:W-:Y:S02]  /*b360*/  IMAD.MOV.U32 R0, RZ, RZ, RZ ;  /* 0x000000ffff007224 */ /* 0x000fe400078e00ff */
[----:B------:R-:W-:Y:S02]  /*b370*/  LEA R32, R32, R13, 0x18 ;  /* 0x0000000d20207211 */ /* 0x000fe400078ec0ff */
[----:B------:R-:W2:Y:S02]  /*b380*/  LDC.64 R30, c[0x0][0x3c0] ;  /* 0x0000f000ff1e7b82 */ /* 0x000ea40000000a00 */
[----:B------:R-:W-:-:S04]  /*b390*/  IADD3 R43, PT, PT, R32, UR5, RZ ;  /* 0x00000005202b7c10 */ /* 0x000fc8000fffe0ff */
[----:B------:R-:W-:Y:S02]  /*b3a0*/  LEA R45, R6, R43, 0x1 ;  /* 0x0000002b062d7211 */ /* 0x000fe400078e08ff */
[-C--:B-1----:R-:W-:Y:S01]  /*b3b0*/  VIMNMX R49, PT, PT, R16, R21.reuse, PT ;  /* 0x0000001510317248 */ /* 0x082fe20003fe0100 */
[-CC-:B------:R-:W-:Y:S02]  /*b3c0*/  IMAD R29, R10, R21.reuse, R33.reuse ;  /* 0x000000150a1d7224 */ /* 0x180fe400078e0221 */
[----:B------:R-:W-:Y:S01]  /*b3d0*/  IMAD R13, R66, R21, R33 ;  /* 0x00000015420d7224 */ /* 0x000fe200078e0221 */
[----:B------:R-:W-:Y:S01]  /*b3e0*/  ISETP.GE.AND P0, PT, R42, R49, PT ;  /* 0x000000312a00720c */ /* 0x000fe20003f06270 */
[----:B--2---:R-:W-:-:S04]  /*b3f0*/  IMAD.WIDE R28, R29, 0x2, R30 ;  /* 0x000000021d1c7825 */ /* 0x004fc800078e021e */
[----:B------:R-:W-:-:S08]  /*b400*/  IMAD.WIDE R30, R13, 0x2, R30 ;  /* 0x000000020d1e7825 */ /* 0x000fd000078e021e */
[----:B------:R-:W-:Y:S05]  /*b410*/  @P0 BRA `(.L_x_580) ;  /* 0x0000000800840947 */ /* 0x000fea0003800000 */
[----:B------:R-:W-:Y:S01]  /*b420*/  VIADD R14, R42, 0x2 ;  /* 0x000000022a0e7836 */ /* 0x000fe20000000000 */
[----:B------:R-:W1:Y:S01]  /*b430*/  LDC.64 R40, c[0x0][0x458] ;  /* 0x00011600ff287b82 */ /* 0x000e620000000a00 */
[----:B------:R-:W-:Y:S01]  /*b440*/  LOP3.LUT R0, RZ, R3, RZ, 0x33, !PT ;  /* 0x00000003ff007212 */ /* 0x000fe200078e33ff */
[----:B------:R-:W-:Y:S01]  /*b450*/  IMAD R12, R19, R15, R8 ;  /* 0x0000000f130c7224 */ /* 0x000fe200078e0208 */
[----:B------:R-:W-:Y:S01]  /*b460*/  BSSY.RECONVERGENT B2, `(.L_x_581) ;  /* 0x000003f000027945 */ /* 0x000fe20003800200 */
[----:B------:R-:W-:Y:S01]  /*b470*/  VIMNMX R7, PT, PT, R49, R14, !PT ;  /* 0x0000000e31077248 */ /* 0x000fe20007fe0100 */
[----:B------:R-:W-:Y:S02]  /*b480*/  IMAD R15, R15, R21, RZ ;  /* 0x000000150f0f7224 */ /* 0x000fe400078e02ff */
[----:B------:R-:W-:Y:S02]  /*b490*/  HFMA2 R34, -RZ, RZ, 0, 0 ;  /* 0x00000000ff227431 */ /* 0x000fe400000001ff */
[----:B------:R-:W-:Y:S01]  /*b4a0*/  IMAD R5, R12, 0xe0, R33 ;  /* 0x000000e00c057824 */ /* 0x000fe200078e0221 */
[----:B------:R-:W-:Y:S01]  /*b4b0*/  IADD3 R50, PT, PT, -R6, R7, R0 ;  /* 0x0000000706327210 */ /* 0x000fe20007ffe100 */
[----:B------:R-:W-:-:S02]  /*b4c0*/  HFMA2 R44, -RZ, RZ, 0, 0 ;  /* 0x00000000ff2c7431 */ /* 0x000fc400000001ff */
[----:B------:R-:W-:Y:S02]  /*b4d0*/  IMAD.MOV.U32 R52, RZ, RZ, R42 ;  /* 0x000000ffff347224 */ /* 0x000fe400078e002a */
[----:B------:R-:W-:Y:S01]  /*b4e0*/  HFMA2 R0, -RZ, RZ, 0, 0 ;  /* 0x00000000ff007431 */ /* 0x000fe200000001ff */
[----:B------:R-:W-:Y:S01]  /*b4f0*/  LOP3.LUT P0, RZ, R50, 0x2, RZ, 0xc0, !PT ;  /* 0x0000000232ff7812 */ /* 0x000fe2000780c0ff */
[----:B------:R-:W-:Y:S01]  /*b500*/  IMAD.MOV.U32 R7, RZ, RZ, RZ ;  /* 0x000000ffff077224 */ /* 0x000fe200078e00ff */
[----:B------:R-:W-:Y:S01]  /*b510*/  MOV R46, RZ ;  /* 0x000000ff002e7202 */ /* 0x000fe20000000f00 */
[----:B------:R-:W-:Y:S02]  /*b520*/  IMAD.MOV.U32 R11, RZ, RZ, RZ ;  /* 0x000000ffff0b7224 */ /* 0x000fe400078e00ff */
[----:B------:R-:W-:Y:S02]  /*b530*/  IMAD.MOV.U32 R9, RZ, RZ, RZ ;  /* 0x000000ffff097224 */ /* 0x000fe400078e00ff */
[----:B------:R-:W-:-:S02]  /*b540*/  IMAD R48, R15, 0xe0, RZ ;  /* 0x000000e00f307824 */ /* 0x000fc400078e02ff */
[----:B-1----:R-:W-:Y:S01]  /*b550*/  IMAD.WIDE R40, R5, 0x2, R40 ;  /* 0x0000000205287825 */ /* 0x002fe200078e0228 */
[----:B------:R-:W-:-:S03]  /*b560*/  MOV R5, RZ ;  /* 0x000000ff00057202 */ /* 0x000fc60000000f00 */
[----:B------:R-:W-:Y:S05]  /*b570*/  @P0 BRA `(.L_x_582) ;  /* 0x0000000000b40947 */ /* 0x000fea0003800000 */
[----:B------:R-:W1:Y:S01]  /*b580*/  LDCU.64 UR6, c[0x0][0x3c8] ;  /* 0x00007900ff0677ac */ /* 0x000e620008000a00 */
[----:B------:R-:W-:-:S05]  /*b590*/  IADD3 R0, P0, PT, R23, R42, RZ ;  /* 0x0000002a17007210 */ /* 0x000fca0007f1e0ff */
[----:B------:R-:W-:Y:S01]  /*b5a0*/  IMAD.X R5, RZ, RZ, R4, P0 ;  /* 0x000000ffff057224 */ /* 0x000fe200000e0604 */
[----:B-1----:R-:W-:-:S04]  /*b5b0*/  LEA R12, P0, R0, UR6, 0x2 ;  /* 0x00000006000c7c11 */ /* 0x002fc8000f8010ff */
[----:B------:R-:W-:Y:S02]  /*b5c0*/  LEA.HI.X R13, R0, UR7, R5, 0x2, P0 ;  /* 0x00000007000d7c11 */ /* 0x000fe400080f1405 */
[----:B------:R-:W1:Y:S04]  /*b5d0*/  LDS.U16 R0, [R45] ;  /* 0x000000002d007984 */ /* 0x000e680000000400 */
[----:B------:R-:W2:Y:S01]  /*b5e0*/  LDG.E R12, desc[UR36][R12.64] ;  /* 0x000000240c0c7981 */ /* 0x000ea2000c1e1900 */
[----:B------:R-:W-:Y:S01]  /*b5f0*/  ISETP.NE.AND P0, PT, R47, RZ, PT ;  /* 0x000000ff2f00720c */ /* 0x000fe20003f05270 */
[----:B--2---:R-:W-:-:S04]  /*b600*/  IMAD R37, R15, R12, R42 ;  /* 0x0000000c0f257224 */ /* 0x004fc800078e022a */
[----:B------:R-:W-:-:S04]  /*b610*/  IMAD R37, R37, 0xe0, RZ ;  /* 0x000000e025257824 */ /* 0x000fc800078e02ff */
[----:B------:R-:W-:-:S06]  /*b620*/  IMAD.WIDE R36, R37, 0x2, R30 ;  /* 0x0000000225247825 */ /* 0x000fcc00078e021e */
[----:B------:R-:W5:Y:S01]  /*b630*/  LDG.E.128 R36, desc[UR36][R36.64] ;  /* 0x0000002424247981 */ /* 0x000f62000c1e1d00 */
[----:B-1----:R-:W-:Y:S01]  /*b640*/  HADD2.F32 R0, -RZ, R0.H0_H0 ;  /* 0x20000000ff007230 */ /* 0x002fe20000004100 */
[----:B------:R-:W-:Y:S06]  /*b650*/  @P0 BRA `(.L_x_583) ;  /* 0x0000000000380947 */ /* 0x000fec0003800000 */
[----:B------:R-:W-:Y:S01]  /*b660*/  ISETP.NE.AND P1, PT, R2, RZ, PT ;  /* 0x000000ff0200720c */ /* 0x000fe20003f25270 */
[----:B------:R-:W1:-:S12]  /*b670*/  LDS.128 R52, [R20] ;  /* 0x0000000014347984 */ /* 0x000e580000000c00 */
[----:B------:R-:W2:Y:S01]  /*b680*/  @P1 LDG.E.128 R56, desc[UR36][R40.64] ;  /* 0x0000002428381981 */ /* 0x000ea2000c1e1d00 */
[----:B------:R-:W-:-:S04]  /*b690*/  IMAD R13, R42, 0xe0, RZ ;  /* 0x000000e02a0d7824 */ /* 0x000fc800078e02ff */
[----:B------:R-:W-:-:S04]  /*b6a0*/  IMAD.WIDE.U32 R12, R13, 0x2, R28 ;  /* 0x000000020d0c7825 */ /* 0x000fc800078e001c */
[----:B-1---5:R-:W-:Y:S02]  /*b6b0*/  HFMA2 R36, R36, 1, 1, R52 ;  /* 0x3c003c0024247831 */ /* 0x022fe40000000034 */
        /* <DEDUP_REMOVED lines=8> */
.L_x_583:
[--C-:B-----5:R-:W-:Y:S01]  /*b740*/  HADD2.F32 R9, -RZ, R37.reuse.H1_H1 ;  /* 0x30000025ff097230 */ /* 0x120fe20000004100 */
[----:B------:R-:W-:Y:S01]  /*b750*/  MOV R52, R14 ;  /* 0x0000000e00347202 */ /* 0x000fe20000000f00 */
[--C-:B------:R-:W-:Y:S02]  /*b760*/  HADD2.F32 R51, -RZ, R36.reuse.H0_H0 ;  /* 0x20000024ff337230 */ /* 0x100fe40000004100 */
[----:B------:R-:W-:Y:S02]  /*b770*/  HADD2.F32 R5, -RZ, R36.H1_H1 ;  /* 0x30000024ff057230 */ /* 0x000fe40000004100 */
[C---:B------:R-:W-:Y:S01]  /*b780*/  FFMA.FTZ R44, R0.reuse, R9, RZ ;  /* 0x00000009002c7223 */ /* 0x040fe200000100ff */
[----:B------:R-:W-:Y:S02]  /*b790*/  HADD2.F32 R7, -RZ, R37.H0_H0 ;  /* 0x20000025ff077230 */ /* 0x000fe40000004100 */
[----:B------:R-:W-:Y:S01]  /*b7a0*/  FFMA.FTZ R34, R0, R51, RZ ;  /* 0x0000003300227223 */ /* 0x000fe200000100ff */
[----:B------:R-:W-:-:S02]  /*b7b0*/  HADD2.F32 R11, -RZ, R38.H0_H0 ;  /* 0x20000026ff0b7230 */ /* 0x000fc40000004100 */
[C---:B------:R-:W-:Y:S01]  /*b7c0*/  FFMA.FTZ R5, R0.reuse, R5, RZ ;  /* 0x0000000500057223 */ /* 0x040fe200000100ff */
[----:B-1----:R-:W-:Y:S02]  /*b7d0*/  HADD2.F32 R13, -RZ, R38.H1_H1 ;  /* 0x30000026ff0d7230 */ /* 0x002fe40000004100 */
[C---:B------:R-:W-:Y:S01]  /*b7e0*/  FFMA.FTZ R7, R0.reuse, R7, RZ ;  /* 0x0000000700077223 */ /* 0x040fe200000100ff */
[--C-:B------:R-:W-:Y:S02]  /*b7f0*/  HADD2.F32 R15, -RZ, R39.reuse.H0_H0 ;  /* 0x20000027ff0f7230 */ /* 0x100fe40000004100 */
[C---:B------:R-:W-:Y:S01]  /*b800*/  FFMA.FTZ R11, R0.reuse, R11, RZ ;  /* 0x0000000b000b7223 */ /* 0x040fe200000100ff */
[----:B------:R-:W-:Y:S02]  /*b810*/  HADD2.F32 R21, -RZ, R39.H1_H1 ;  /* 0x30000027ff157230 */ /* 0x000fe40000004100 */
[C---:B------:R-:W-:Y:S01]  /*b820*/  FFMA.FTZ R46, R0.reuse, R13, RZ ;  /* 0x0000000d002e7223 */ /* 0x040fe200000100ff */
[----:B------:R-:W-:-:S02]  /*b830*/  FFMA.FTZ R9, R0, R15, RZ ;  /* 0x0000000f00097223 */ /* 0x000fc400000100ff */
[----:B------:R-:W-:-:S07]  /*b840*/  FFMA.FTZ R0, R0, R21, RZ ;  /* 0x0000001500007223 */ /* 0x000fce00000100ff */
.L_x_582:
[----:B------:R-:W-:Y:S05]  /*b850*/  BSYNC.RECONVERGENT B2 ;  /* 0x0000000000027941 */ /* 0x000fea0003800200 */
.L_x_581:
[----:B------:R-:W-:-:S13]  /*b860*/  ISETP.GE.U32.AND P0, PT, R50, 0x2, PT ;  /* 0x000000023200780c */ /* 0x000fda0003f06070 */
[----:B------:R-:W-:Y:S05]  /*b870*/  @!P0 BRA `(.L_x_580) ;  /* 0x00000004006c8947 */ /* 0x000fea0003800000 */
[C---:B------:R-:W-:Y:S01]  /*b880*/  LEA R12, R52.reuse, UR5, 0x1 ;  /* 0x00000005340c7c11 */ /* 0x040fe2000f8e08ff */
[----:B------:R-:W-:Y:S01]  /*b890*/  IMAD R53, R52, 0xe0, RZ ;  /* 0x000000e034357824 */ /* 0x000fe200078e02ff */
[----:B------:R-:W-:-:S03]  /*b8a0*/  ISETP.NE.AND P1, PT, R47, RZ, PT ;  /* 0x000000ff2f00720c */ /* 0x000fc60003f25270 */
[----:B------:R-:W-:-:S05]  /*b8b0*/  IMAD R13, R3, -0x2, R12 ;  /* 0xfffffffe030d7824 */ /* 0x000fca00078e020c */
[----:B------:R-:W-:-:S07]  /*b8c0*/  IADD3 R21, PT, PT, R13, 0x4, R32 ;  /* 0x000000040d157810 */ /* 0x000fce0007ffe020 */
.L_x_587:
[----:B------:R-:W-:Y:S02]  /*b8d0*/  IADD3 R12, P0, PT, R23, R52, RZ ;  /* 0x00000034170c7210 */ /* 0x000fe40007f1e0ff */
[----:B------:R-:W-:-:S03]  /*b8e0*/  ISETP.NE.AND P2, PT, R2, RZ, PT ;  /* 0x000000ff0200720c */ /* 0x000fc60003f45270 */
[----:B------:R-:W-:Y:S01]  /*b8f0*/  IMAD.X R13, RZ, RZ, R4, P0 ;  /* 0x000000ffff0d7224 */ /* 0x000fe200000e0604 */
[----:B------:R-:W-:-:S04]  /*b900*/  LEA R50, P0, R12, UR8, 0x2 ;  /* 0x000000080c327c11 */ /* 0x000fc8000f8010ff */
[----:B------:R-:W-:-:S05]  /*b910*/  LEA.HI.X R51, R12, UR9, R13, 0x2, P0 ;  /* 0x000000090c337c11 */ /* 0x000fca00080f140d */
[----:B------:R-:W2:Y:S02]  /*b920*/  LDG.E R12, desc[UR36][R50.64] ;  /* 0x00000024320c7981 */ /* 0x000ea4000c1e1900 */
[----:B--2---:R-:W-:-:S04]  /*b930*/  IMAD R13, R48, R12, R53 ;  /* 0x0000000c300d7224 */ /* 0x004fc800078e0235 */
[----:B------:R-:W-:-:S06]  /*b940*/  IMAD.WIDE R12, R13, 0x2, R30 ;  /* 0x000000020d0c7825 */ /* 0x000fcc00078e021e */
[----:B------:R-:W5:Y:S01]  /*b950*/  LDG.E.128 R12, desc[UR36][R12.64] ;  /* 0x000000240c0c7981 */ /* 0x000f62000c1e1d00 */
[----:B------:R-:W-:Y:S04]  /*b960*/  BSSY.RECONVERGENT B2, `(.L_x_584) ;  /* 0x000000e000027945 */ /* 0x000fe80003800200 */
[----:B------:R-:W-:Y:S05]  /*b970*/  @P1 BRA `(.L_x_585) ;  /* 0x0000000000301947 */ /* 0x000fea0003800000 */
[----:B------:R-:W2:Y:S04]  /*b980*/  @P2 LDG.E.128 R56, desc[UR36][R40.64] ;  /* 0x0000002428382981 */ /* 0x000ea8000c1e1d00 */
[----:B------:R-:W1:Y:S02]  /*b990*/  LDS.128 R36, [R20] ;  /* 0x0000000014247984 */ /* 0x000e640000000c00 */
[----:B-1---5:R-:W-:Y:S02]  /*b9a0*/  HFMA2 R12, R12, 1, 1, R36 ;  /* 0x3c003c000c0c7831 */ /* 0x022fe40000000024 */
[----:B------:R-:W-:Y:S02]  /*b9b0*/  HADD2 R13, R13, R37 ;  /* 0x000000250d0d7230 */ /* 0x000fe40000000000 */
[----:B------:R-:W-:-:S02]  /*b9c0*/  HFMA2 R14, R14, 1, 1, R38 ;  /* 0x3c003c000e0e7831 */ /* 0x000fc40000000026 */
[----:B------:R-:W-:Y:S02]  /*b9d0*/  HADD2 R15, R15, R39 ;  /* 0x000000270f0f7230 */ /* 0x000fe40000000000 */
[----:B------:R-:W-:-:S04]  /*b9e0*/  IMAD.WIDE.U32 R36, R53, 0x2, R28 ;  /* 0x0000000235247825 */ /* 0x000fc800078e001c */
[----:B--2---:R-:W-:Y:S02]  /*b9f0*/  @P2 HMUL2 R12, R12, R56 ;  /* 0x000000380c0c2232 */ /* 0x004fe40000000000 */
[----:B------:R-:W-:Y:S02]  /*ba00*/  @P2 HFMA2 R13, R13, R57, -RZ ;  /* 0x000000390d0d2231 */ /* 0x000fe400001000ff */
[----:B------:R-:W-:Y:S02]  /*ba10*/  @P2 HMUL2 R14, R14, R58 ;  /* 0x0000003a0e0e2232 */ /* 0x000fe40000000000 */
[----:B------:R-:W-:-:S05]  /*ba20*/  @P2 HFMA2 R15, R15, R59, -RZ ;  /* 0x0000003b0f0f2231 */ /* 0x000fca00001000ff */
[----:B------:R1:W-:Y:S02]  /*ba30*/  STG.E.128 desc[UR36][R36.64], R12 ;  /* 0x0000000c24007986 */ /* 0x0003e4000c101d24 */
.L_x_585:
[----:B------:R-:W-:Y:S05]  /*ba40*/  BSYNC.RECONVERGENT B2 ;  /* 0x0000000000027941 */ /* 0x000fea0003800200 */
.L_x_584:
[----:B------:R-:W1:Y:S04]  /*ba50*/  LDG.E R50, desc[UR36][R50.64+0x8] ;  /* 0x0000082432327981 */ /* 0x000e68000c1e1900 */
[----:B------:R-:W2:Y:S01]  /*ba60*/  LDS.U16 R54, [R21+-0x4] ;  /* 0xfffffc0015367984 */ /* 0x000ea20000000400 */
[----:B------:R-:W-:Y:S01]  /*ba70*/  MOV R47, UR11 ;  /* 0x0000000b002f7c02 */ /* 0x000fe20008000f00 */
[----:B-1----:R-:W-:-:S05]  /*ba80*/  IMAD R36, R48, R50, R53 ;  /* 0x0000003230247224 */ /* 0x002fca00078e0235 */
[----:B------:R-:W-:-:S05]  /*ba90*/  IADD3 R37, PT, PT, R36, 0x1c0, RZ ;  /* 0x000001c024257810 */ /* 0x000fca0007ffe0ff */
[----:B------:R-:W-:-:S06]  /*baa0*/  IMAD.WIDE R36, R37, 0x2, R30 ;  /* 0x0000000225247825 */ /* 0x000fcc00078e021e */
[----:B------:R-:W5:Y:S01]  /*bab0*/  LDG.E.128 R36, desc[UR36][R36.64] ;  /* 0x0000002424247981 */ /* 0x000f62000c1e1d00 */
[----:B------:R-:W-:Y:S01]  /*bac0*/  ISETP.NE.AND P1, PT, R47, RZ, PT ;  /* 0x000000ff2f00720c */ /* 0x000fe20003f25270 */
[----:B--2---:R-:W-:Y:S02]  /*bad0*/  HADD2.F32 R55, -RZ, R54.H0_H0 ;  /* 0x20000036ff377230 */ /* 0x004fe40000004100 */
[--C-:B-----5:R-:W-:Y:S02]  /*bae0*/  HADD2.F32 R50, -RZ, R14.reuse.H0_H0 ;  /* 0x2000000eff327230 */ /* 0x120fe40000004100 */
[----:B------:R-:W-:Y:S02]  /*baf0*/  HADD2.F32 R51, -RZ, R14.H1_H1 ;  /* 0x3000000eff337230 */ /* 0x000fe40000004100 */
[----:B------:R-:W-:Y:S02]  /*bb00*/  HADD2.F32 R54, -RZ, R12.H0_H0 ;  /* 0x2000000cff367230 */ /* 0x000fe40000004100 */
[----:B------:R-:W-:Y:S01]  /*bb10*/  FFMA.FTZ R50, R55, R50, R11 ;  /* 0x0000003237327223 */ /* 0x000fe2000001000b */
[----:B------:R-:W-:-:S02]  /*bb20*/  HADD2.F32 R56, -RZ, R13.H0_H0 ;  /* 0x2000000dff387230 */ /* 0x000fc40000004100 */
[C---:B------:R-:W-:Y:S01]  /*bb30*/  FFMA.FTZ R46, R55.reuse, R51, R46 ;  /* 0x00000033372e7223 */ /* 0x040fe2000001002e */
[----:B------:R-:W-:Y:S02]  /*bb40*/  HADD2.F32 R14, -RZ, R15.H0_H0 ;  /* 0x2000000fff0e7230 */ /* 0x000fe40000004100 */
[C---:B------:R-:W-:Y:S01]  /*bb50*/  FFMA.FTZ R57, R55.reuse, R54, R34 ;  /* 0x0000003637397223 */ /* 0x040fe20000010022 */
[----:B------:R-:W-:Y:S02]  /*bb60*/  HADD2.F32 R12, -RZ, R12.H1_H1 ;  /* 0x3000000cff0c7230 */ /* 0x000fe40000004100 */
[C---:B------:R-:W-:Y:S01]  /*bb70*/  FFMA.FTZ R56, R55.reuse, R56, R7 ;  /* 0x0000003837387223 */ /* 0x040fe20000010007 */
[----:B------:R-:W-:Y:S02]  /*bb80*/  HADD2.F32 R13, -RZ, R13.H1_H1 ;  /* 0x3000000dff0d7230 */ /* 0x000fe40000004100 */
[----:B------:R-:W-:Y:S01]  /*bb90*/  FFMA.FTZ R58, R55, R14, R9 ;  /* 0x0000000e373a7223 */ /* 0x000fe20000010009 */
[----:B------:R-:W-:-:S02]  /*bba0*/  HADD2.F32 R15, -RZ, R15.H1_H1 ;  /* 0x3000000fff0f7230 */ /* 0x000fc40000004100 */
[C---:B------:R-:W-:Y:S01]  /*bbb0*/  FFMA.FTZ R54, R55.reuse, R12, R5 ;  /* 0x0000000c37367223 */ /* 0x040fe20000010005 */
[C---:B------:R-:W-:Y:S02]  /*bbc0*/  FFMA.FTZ R44, R55.reuse, R13, R44 ;  /* 0x0000000d372c7223 */ /* 0x040fe4000001002c */
[----:B------:R-:W-:Y:S01]  /*bbd0*/  FFMA.FTZ R60, R55, R15, R0 ;  /* 0x0000000f373c7223 */ /* 0x000fe20000010000 */
[----:B------:R-:W-:Y:S06]  /*bbe0*/  @P1 BRA `(.L_x_586) ;  /* 0x0000000000341947 */ /* 0x000fec0003800000 */
[----:B------:R-:W2:Y:S01]  /*bbf0*/  @P2 LDG.E.128 R12, desc[UR36][R40.64] ;  /* 0x00000024280c2981 */ /* 0x000ea2000c1e1d00 */
[----:B------:R-:W-:-:S03]  /*bc00*/  VIADD R5, R53, 0x1c0 ;  /* 0x000001c035057836 */ /* 0x000fc60000000000 */
[----:B------:R-:W1:Y:S02]  /*bc10*/  LDS.128 R64, [R20] ;  /* 0x0000000014407984 */ /* 0x000e640000000c00 */
[----:B-1----:R-:W-:Y:S02]  /*bc20*/  HFMA2 R36, R36, 1, 1, R64 ;  /* 0x3c003c0024247831 */ /* 0x002fe40000000040 */
[----:B------:R-:W-:Y:S02]  /*bc30*/  HADD2 R37, R37, R65 ;  /* 0x0000004125257230 */ /* 0x000fe40000000000 */
[----:B------:R-:W-:Y:S02]  /*bc40*/  HFMA2 R38, R38, 1, 1, R66 ;  /* 0x3c003c0026267831 */ /* 0x000fe40000000042 */
[----:B------:R-:W-:Y:S02]  /*bc50*/  HADD2 R39, R39, R67 ;  /* 0x0000004327277230 */ /* 0x000fe40000000000 */
[----:B--2---:R-:W-:-:S02]  /*bc60*/  @P2 HMUL2 R36, R36, R12 ;  /* 0x0000000c24242232 */ /* 0x004fc40000000000 */
[----:B------:R-:W-:Y:S02]  /*bc70*/  @P2 HFMA2 R37, R37, R13, -RZ ;  /* 0x0000000d25252231 */ /* 0x000fe400001000ff */
[----:B------:R-:W-:Y:S02]  /*bc80*/  @P2 HMUL2 R38, R38, R14 ;  /* 0x0000000e26262232 */ /* 0x000fe40000000000 */
[----:B------:R-:W-:Y:S02]  /*bc90*/  @P2 HFMA2 R39, R39, R15, -RZ ;  /* 0x0000000f27272231 */ /* 0x000fe400001000ff */
[----:B------:R-:W-:-:S05]  /*bca0*/  IMAD.WIDE.U32 R12, R5, 0x2, R28 ;  /* 0x00000002050c7825 */ /* 0x000fca00078e001c */
[----:B------:R1:W-:Y:S02]  /*bcb0*/  STG.E.128 desc[UR36][R12.64], R36 ;  /* 0x000000240c007986 */ /* 0x0003e4000c101d24 */
.L_x_586:
[----:B------:R2:W3:Y:S01]  /*bcc0*/  LDS.U16 R0, [R21] ;  /* 0x0000000015007984 */ /* 0x0004e20000000400 */
[----:B------:R-:W-:Y:S01]  /*bcd0*/  IADD3 R52, PT, PT, R52, 0x4, RZ ;  /* 0x0000000434347810 */ /* 0x000fe20007ffe0ff */
[--C-:B------:R-:W-:Y:S01]  /*bce0*/  HADD2.F32 R5, -RZ, R36.reuse.H0_H0 ;  /* 0x20000024ff057230 */ /* 0x100fe20000004100 */
[----:B------:R-:W-:Y:S01]  /*bcf0*/  IADD3 R53, PT, PT, R53, 0x380, RZ ;  /* 0x0000038035357810 */ /* 0x000fe20007ffe0ff */
[----:B------:R-:W-:Y:S01]  /*bd00*/  HADD2.F32 R7, -RZ, R36.H1_H1 ;  /* 0x30000024ff077230 */ /* 0x000fe20000004100 */
[----:B------:R-:W-:Y:S01]  /*bd10*/  ISETP.GE.AND P0, PT, R52, R49, PT ;  /* 0x000000313400720c */ /* 0x000fe20003f06270 */
[--C-:B------:R-:W-:Y:S02]  /*bd20*/  HADD2.F32 R9, -RZ, R37.reuse.H0_H0 ;  /* 0x20000025ff097230 */ /* 0x100fe40000004100 */
[----:B-1----:R-:W-:Y:S02]  /*bd30*/  HADD2.F32 R37, -RZ, R37.H1_H1 ;  /* 0x30000025ff257230 */ /* 0x002fe40000004100 */
[----:B------:R-:W-:-:S02]  /*bd40*/  HADD2.F32 R11, -RZ, R38.H0_H0 ;  /* 0x20000026ff0b7230 */ /* 0x000fc40000004100 */
[----:B------:R-:W-:Y:S02]  /*bd50*/  HADD2.F32 R13, -RZ, R38.H1_H1 ;  /* 0x30000026ff0d7230 */ /* 0x000fe40000004100 */
[--C-:B------:R-:W-:Y:S02]  /*bd60*/  HADD2.F32 R15, -RZ, R39.reuse.H0_H0 ;  /* 0x20000027ff0f7230 */ /* 0x100fe40000004100 */
[----:B------:R-:W-:Y:S02]  /*bd70*/  HADD2.F32 R39, -RZ, R39.H1_H1 ;  /* 0x30000027ff277230 */ /* 0x000fe40000004100 */
[----:B--2---:R-:W-:Y:S02]  /*bd80*/  VIADD R21, R21, 0x8 ;  /* 0x0000000815157836 */ /* 0x004fe40000000000 */
        /* <DEDUP_REMOVED lines=10> */
.L_x_580:
[----:B------:R-:W-:Y:S05]  /*be30*/  BSYNC.RECONVERGENT B1 ;  /* 0x0000000000017941 */ /* 0x000fea0003800200 */
.L_x_579:
[----:B------:R-:W-:Y:S01]  /*be40*/  ISETP.GE.AND P0, PT, R42, R16, PT ;  /* 0x000000102a00720c */ /* 0x000fe20003f06270 */
[----:B------:R-:W-:-:S12]  /*be50*/  BSSY.RECONVERGENT B1, `(.L_x_588) ;  /* 0x00000f6000017945 */ /* 0x000fd80003800200 */
[----:B------:R-:W-:Y:S05]  /*be60*/  @P0 BRA `(.L_x_589) ;  /* 0x0000000c00d00947 */ /* 0x000fea0003800000 */
[----:B------:R-:W1:Y:S01]  /*be70*/  LDC R15, c[0x0][0x3f4] ;  /* 0x0000fd00ff0f7b82 */ /* 0x000e620000000800 */
[----:B------:R-:W-:Y:S01]  /*be80*/  IADD3 R53, PT, PT, R42, 0x2, RZ ;  /* 0x000000022a357810 */ /* 0x000fe20007ffe0ff */
[----:B------:R-:W2:Y:S01]  /*be90*/  LDCU UR4, c[0x0][0x3f8] ;  /* 0x00007f00ff0477ac */ /* 0x000ea20008000800 */
[----:B------:R-:W-:Y:S01]  /*bea0*/  LOP3.LUT R40, RZ, R3, RZ, 0x33, !PT ;  /* 0x00000003ff287212 */ /* 0x000fe200078e33ff */
[----:B------:R-:W-:Y:S01]  /*beb0*/  BSSY.RECONVERGENT B2, `(.L_x_590) ;  /* 0x0000053000027945 */ /* 0x000fe20003800200 */
[----:B------:R-:W-:-:S03]  /*bec0*/  VIMNMX R13, PT, PT, R16, R53, !PT ;  /* 0x00000035100d7248 */ /* 0x000fc60007fe0100 */
[----:B------:R-:W3:Y:S01]  /*bed0*/  LDC.64 R36, c[0x0][0x458] ;  /* 0x00011600ff247b82 */ /* 0x000ee20000000a00 */
[----:B------:R-:W-:-:S04]  /*bee0*/  IADD3 R40, PT, PT, -R6, R13, R40 ;  /* 0x0000000d06287210 */ /* 0x000fc80007ffe128 */
[----:B------:R-:W-:Y:S01]  /*bef0*/  LOP3.LUT P0, RZ, R40, 0x2, RZ, 0xc0, !PT ;  /* 0x0000000228ff7812 */ /* 0x000fe2000780c0ff */
[----:B--2---:R-:W-:-:S04]  /*bf00*/  IMAD R12, R19, UR4, R8 ;  /* 0x00000004130c7c24 */ /* 0x004fc8000f8e0208 */
[----:B------:R-:W-:Y:S01]  /*bf10*/  IMAD R13, R12, 0xe0, R33 ;  /* 0x000000e00c0d7824 */ /* 0x000fe200078e0221 */
[----:B------:R-:W-:Y:S01]  /*bf20*/  MOV R12, R42 ;  /* 0x0000002a000c7202 */ /* 0x000fe20000000f00 */
[----:B-1----:R-:W-:Y:S02]  /*bf30*/  IMAD R21, R15, UR4, RZ ;  /* 0x000000040f157c24 */ /* 0x002fe4000f8e02ff */
[----:B---3--:R-:W-:-:S04]  /*bf40*/  IMAD.WIDE R36, R13, 0x2, R36 ;  /* 0x000000020d247825 */ /* 0x008fc800078e0224 */
[----:B------:R-:W-:Y:S05]  /*bf50*/  @P0 BRA `(.L_x_591) ;  /* 0x0000000400200947 */ /* 0x000fea0003800000 */
[----:B------:R-:W-:Y:S01]  /*bf60*/  ISETP.GE.AND P0, PT, R42, R15, PT ;  /* 0x0000000f2a00720c */ /* 0x000fe20003f06270 */
[----:B------:R-:W-:-:S12]  /*bf70*/  IMAD.MOV.U32 R12, RZ, RZ, R53 ;  /* 0x000000ffff0c7224 */ /* 0x000fd800078e0035 */
[----:B------:R-:W-:Y:S05]  /*bf80*/  @!P0 BRA `(.L_x_591) ;  /* 0x0000000400148947 */ /* 0x000fea0003800000 */
[----:B------:R-:W-:Y:S01]  /*bf90*/  IABS R39, R15 ;  /* 0x0000000f00277213 */ /* 0x000fe20000000000 */
[----:B------:R-:W1:Y:S01]  /*bfa0*/  LDCU.64 UR6, c[0x0][0x3c8] ;  /* 0x00007900ff0677ac */ /* 0x000e620008000a00 */
[----:B------:R-:W-:Y:S01]  /*bfb0*/  IABS R48, R42 ;  /* 0x0000002a00307213 */ /* 0x000fe20000000000 */
[----:B------:R-:W2:Y:S01]  /*bfc0*/  LDS.U16 R45, [R45] ;  /* 0x000000002d2d7984 */ /* 0x000ea20000000400 */
[----:B------:R-:W3:Y:S01]  /*bfd0*/  I2F.RP R14, R39 ;  /* 0x00000027000e7306 */ /* 0x000ee20000209400 */
[----:B------:R-:W-:Y:S02]  /*bfe0*/  ISETP.GE.AND P1, PT, R42, RZ, PT ;  /* 0x000000ff2a00720c */ /* 0x000fe40003f26270 */
[----:B------:R-:W-:-:S05]  /*bff0*/  ISETP.NE.AND P2, PT, R15, RZ, PT ;  /* 0x000000ff0f00720c */ /* 0x000fca0003f45270 */
[----:B---3--:R-:W3:Y:S02]  /*c000*/  MUFU.RCP R14, R14 ;  /* 0x0000000e000e7308 */ /* 0x008ee40000001000 */
[----:B---3--:R-:W-:-:S06]  /*c010*/  IADD3 R38, PT, PT, R14, 0xffffffe, RZ ;  /* 0x0ffffffe0e267810 */ /* 0x008fcc0007ffe0ff */
[----:B------:R-:W3:Y:S02]  /*c020*/  F2I.FTZ.U32.TRUNC.NTZ R13, R38 ;  /* 0x00000026000d7305 */ /* 0x000ee4000021f000 */
[----:B---3--:R-:W-:-:S05]  /*c030*/  IADD3 R12, PT, PT, RZ, -R13, RZ ;  /* 0x8000000dff0c7210 */ /* 0x008fca0007ffe0ff */
[----:B------:R-:W-:Y:S02]  /*c040*/  IMAD R41, R12, R39, RZ ;  /* 0x000000270c297224 */ /* 0x000fe400078e02ff */
[----:B------:R-:W-:-:S04]  /*c050*/  IMAD.MOV.U32 R12, RZ, RZ, RZ ;  /* 0x000000ffff0c7224 */ /* 0x000fc800078e00ff */
[----:B------:R-:W-:Y:S01]  /*c060*/  IMAD.HI.U32 R12, R13, R41, R12 ;  /* 0x000000290d0c7227 */ /* 0x000fe200078e000c */
[----:B------:R-:W-:-:S05]  /*c070*/  MOV R13, R48 ;  /* 0x00000030000d7202 */ /* 0x000fca0000000f00 */
[----:B------:R-:W-:-:S05]  /*c080*/  IMAD.HI.U32 R12, R12, R13, RZ ;  /* 0x0000000d0c0c7227 */ /* 0x000fca00078e00ff */
[----:B------:R-:W-:-:S05]  /*c090*/  IADD3 R12, PT, PT, -R12, RZ, RZ ;  /* 0x000000ff0c0c7210 */ /* 0x000fca0007ffe1ff */
[----:B------:R-:W-:-:S05]  /*c0a0*/  IMAD R12, R39, R12, R13 ;  /* 0x0000000c270c7224 */ /* 0x000fca00078e020d */
[----:B------:R-:W-:-:S13]  /*c0b0*/  ISETP.GT.U32.AND P0, PT, R39, R12, PT ;  /* 0x0000000c2700720c */ /* 0x000fda0003f04070 */
[----:B------:R-:W-:-:S05]  /*c0c0*/  @!P0 IMAD.IADD R12, R12, 0x1, -R39 ;  /* 0x000000010c0c8824 */ /* 0x000fca00078e0a27 */
[----:B------:R-:W-:-:S13]  /*c0d0*/  ISETP.GT.U32.AND P0, PT, R39, R12, PT ;  /* 0x0000000c2700720c */ /* 0x000fda0003f04070 */
[----:B------:R-:W-:-:S04]  /*c0e0*/  @!P0 IADD3 R12, PT, PT, R12, -R39, RZ ;  /* 0x800000270c0c8210 */ /* 0x000fc80007ffe0ff */
[----:B------:R-:W-:Y:S02]  /*c0f0*/  @!P1 IADD3 R12, PT, PT, -R12, RZ, RZ ;  /* 0x000000ff0c0c9210 */ /* 0x000fe40007ffe1ff */
[----:B------:R-:W-:-:S04]  /*c100*/  @!P2 LOP3.LUT R12, RZ, R15, RZ, 0x33, !PT ;  /* 0x0000000fff0ca212 */ /* 0x000fc800078e33ff */
[----:B------:R-:W-:-:S05]  /*c110*/  IADD3 R13, P0, PT, R23, R12, RZ ;  /* 0x0000000c170d7210 */ /* 0x000fca0007f1e0ff */
[----:B------:R-:W-:Y:S01]  /*c120*/  IMAD.X R14, RZ, RZ, R4, P0 ;  /* 0x000000ffff0e7224 */ /* 0x000fe200000e0604 */
[----:B-1----:R-:W-:-:S04]  /*c130*/  LEA R38, P0, R13, UR6, 0x2 ;  /* 0x000000060d267c11 */ /* 0x002fc8000f8010ff */
[----:B------:R-:W-:-:S05]  /*c140*/  LEA.HI.X R39, R13, UR7, R14, 0x2, P0 ;  /* 0x000000070d277c11 */ /* 0x000fca00080f140e */
[----:B------:R-:W3:Y:S01]  /*c150*/  LDG.E R38, desc[UR36][R38.64] ;  /* 0x0000002426267981 */ /* 0x000ee2000c1e1900 */
[----:B------:R-:W-:Y:S01]  /*c160*/  ISETP.NE.AND P0, PT, R47, RZ, PT ;  /* 0x000000ff2f00720c */ /* 0x000fe20003f05270 */
[----:B---3--:R-:W-:-:S04]  /*c170*/  IMAD R12, R21, R38, R12 ;  /* 0x00000026150c7224 */ /* 0x008fc800078e020c */
[----:B------:R-:W-:-:S04]  /*c180*/  IMAD R13, R12, 0xe0, RZ ;  /* 0x000000e00c0d7824 */ /* 0x000fc800078e02ff */
[----:B------:R-:W-:-:S06]  /*c190*/  IMAD.WIDE R12, R13, 0x2, R30 ;  /* 0x000000020d0c7825 */ /* 0x000fcc00078e021e */
[----:B------:R-:W5:Y:S01]  /*c1a0*/  LDG.E.128 R12, desc[UR36][R12.64] ;  /* 0x000000240c0c7981 */ /* 0x000f62000c1e1d00 */
[----:B------:R-:W-:Y:S01]  /*c1b0*/  BSSY.RECONVERGENT B3, `(.L_x_592) ;  /* 0x0000011000037945 */ /* 0x000fe20003800200 */
[----:B--2---:R-:W-:-:S03]  /*c1c0*/  HADD2.F32 R41, -RZ, R45.H0_H0 ;  /* 0x2000002dff297230 */ /* 0x004fc60000004100 */
[----:B------:R-:W-:Y:S05]  /*c1d0*/  @P0 BRA `(.L_x_593) ;  /* 0x0000000000380947 */ /* 0x000fea0003800000 */
        /* <DEDUP_REMOVED lines=14> */
.L_x_593:
[----:B------:R-:W-:Y:S05]  /*c2c0*/  BSYNC.RECONVERGENT B3 ;  /* 0x0000000000037941 */ /* 0x000fea0003800200 */
.L_x_592:
[----:B-1---5:R-:W-:Y:S02]  /*c2d0*/  HADD2.F32 R38, -RZ, R12.H0_H0 ;  /* 0x2000000cff267230 */ /* 0x022fe40000004100 */
[--C-:B------:R-:W-:Y:S02]  /*c2e0*/  HADD2.F32 R48, -RZ, R14.reuse.H0_H0 ;  /* 0x2000000eff307230 */ /* 0x100fe40000004100 */
[----:B------:R-:W-:Y:S02]  /*c2f0*/  HADD2.F32 R39, -RZ, R14.H1_H1 ;  /* 0x3000000eff277230 */ /* 0x000fe40000004100 */
[C---:B------:R-:W-:Y:S01]  /*c300*/  FFMA.FTZ R34, R41.reuse, R38, R34 ;  /* 0x0000002629227223 */ /* 0x040fe20000010022 */
[----:B------:R-:W-:Y:S02]  /*c310*/  HADD2.F32 R12, -RZ, R12.H1_H1 ;  /* 0x3000000cff0c7230 */ /* 0x000fe40000004100 */
        /* <DEDUP_REMOVED lines=8> */
[C---:B------:R-:W-:Y:S01]  /*c3a0*/  FFMA.FTZ R9, R41.reuse, R14, R9 ;  /* 0x0000000e29097223 */ /* 0x040fe20000010009 */
[----:B------:R-:W-:Y:S01]  /*c3b0*/  MOV R12, R53 ;  /* 0x00000035000c7202 */ /* 0x000fe20000000f00 */
[C---:B------:R-:W-:Y:S01]  /*c3c0*/  FFMA.FTZ R44, R41.reuse, R13, R44 ;  /* 0x0000000d292c7223 */ /* 0x040fe2000001002c */
[----:B------:R-:W-:-:S07]  /*c3d0*/  FFMA.FTZ R0, R41, R15, R0 ;  /* 0x0000000f29007223 */ /* 0x000fce0000010000 */
.L_x_591:
[----:B------:R-:W-:Y:S05]  /*c3e0*/  BSYNC.RECONVERGENT B2 ;  /* 0x0000000000027941 */ /* 0x000fea0003800200 */
.L_x_590:
[----:B------:R-:W-:-:S13]  /*c3f0*/  ISETP.GE.U32.AND P0, PT, R40, 0x2, PT ;  /* 0x000000022800780c */ /* 0x000fda0003f06070 */
[----:B------:R-:W-:Y:S05]  /*c400*/  @!P0 BRA `(.L_x_589) ;  /* 0x0000000800688947 */ /* 0x000fea0003800000 */
[C---:B------:R-:W-:Y:S01]  /*c410*/  LEA R14, R12.reuse, UR5, 0x1 ;  /* 0x000000050c0e7c11 */ /* 0x040fe2000f8e08ff */
[C---:B------:R-:W-:Y:S01]  /*c420*/  IMAD R41, R12.reuse, 0xe0, RZ ;  /* 0x000000e00c297824 */ /* 0x040fe200078e02ff */
[----:B------:R-:W-:-:S03]  /*c430*/  IADD3 R40, PT, PT, R12, 0x2, RZ ;  /* 0x000000020c287810 */ /* 0x000fc60007ffe0ff */
[----:B------:R-:W-:-:S05]  /*c440*/  IMAD R13, R3, -0x2, R14 ;  /* 0xfffffffe030d7824 */ /* 0x000fca00078e020e */
[----:B------:R-:W-:-:S07]  /*c450*/  IADD3 R32, PT, PT, R13, 0x4, R32 ;  /* 0x000000040d207810 */ /* 0x000fce0007ffe020 */
.L_x_600:
[----:B------:R-:W1:Y:S01]  /*c460*/  LDC R47, c[0x0][0x3f4] ;  /* 0x0000fd00ff2f7b82 */ /* 0x000e620000000800 */
[----:B------:R-:W-:Y:S01]  /*c470*/  VIADD R14, R40, 0xfffffffe ;  /* 0xfffffffe280e7836 */ /* 0x000fe20000000000 */
[----:B------:R-:W-:Y:S04]  /*c480*/  BSSY.RECONVERGENT B2, `(.L_x_594) ;  /* 0x0000045000027945 */ /* 0x000fe80003800200 */
[----:B-1----:R-:W-:-:S13]  /*c490*/  ISETP.GE.AND P0, PT, R14, R47, PT ;  /* 0x0000002f0e00720c */ /* 0x002fda0003f06270 */
[----:B------:R-:W-:Y:S05]  /*c4a0*/  @!P0 BRA `(.L_x_595) ;  /* 0x0000000400088947 */ /* 0x000fea0003800000 */
[----:B------:R-:W-:Y:S01]  /*c4b0*/  IABS R15, R47 ;  /* 0x0000002f000f7213 */ /* 0x000fe20000000000 */
[----:B------:R-:W1:Y:S01]  /*c4c0*/  LDCU.64 UR6, c[0x0][0x3c8] ;  /* 0x00007900ff0677ac */ /* 0x000e620008000a00 */
[----:B------:R-:W-:Y:S02]  /*c4d0*/  IABS R42, R14 ;  /* 0x0000000e002a7213 */ /* 0x000fe40000000000 */
[----:B------:R-:W2:Y:S01]  /*c4e0*/  I2F.RP R38, R15 ;  /* 0x0000000f00267306 */ /* 0x000ea20000209400 */
[----:B------:R-:W-:Y:S01]  /*c4f0*/  ISETP.GE.AND P1, PT, R14, RZ, PT ;  /* 0x000000ff0e00720c */ /* 0x000fe20003f26270 */
[----:B------:R-:W3:Y:S01]  /*c500*/  LDCU UR4, c[0x0][0x40c] ;  /* 0x00008180ff0477ac */ /* 0x000ee20008000800 */
[----:B------:R-:W-:-:S05]  /*c510*/  ISETP.NE.AND P2, PT, R47, RZ, PT ;  /* 0x000000ff2f00720c */ /* 0x000fca0003f45270 */
[----:B--2---:R-:W2:Y:S02]  /*c520*/  MUFU.RCP R38, R38 ;  /* 0x0000002600267308 */ /* 0x004ea40000001000 */
[----:B--2---:R-:W-:-:S06]  /*c530*/  IADD3 R39, PT, PT, R38, 0xffffffe, RZ ;  /* 0x0ffffffe26277810 */ /* 0x004fcc0007ffe0ff */
[----:B------:R-:W2:Y:S02]  /*c540*/  F2I.FTZ.U32.TRUNC.NTZ R13, R39 ;  /* 0x00000027000d7305 */ /* 0x000ea4000021f000 */
[----:B--2---:R-:W-:-:S05]  /*c550*/  IADD3 R12, PT, PT, RZ, -R13, RZ ;  /* 0x8000000dff0c7210 */ /* 0x004fca0007ffe0ff */
[----:B------:R-:W-:Y:S02]  /*c560*/  IMAD R45, R12, R15, RZ ;  /* 0x0000000f0c2d7224 */ /* 0x000fe400078e02ff */
[----:B------:R-:W-:-:S04]  /*c570*/  IMAD.MOV.U32 R12, RZ, RZ, RZ ;  /* 0x000000ffff0c7224 */ /* 0x000fc800078e00ff */
[----:B------:R-:W-:Y:S01]  /*c580*/  IMAD.HI.U32 R12, R13, R45, R12 ;  /* 0x0000002d0d0c7227 */ /* 0x000fe200078e000c */
[----:B------:R-:W-:Y:S02]  /*c590*/  MOV R13, R42 ;  /* 0x0000002a000d7202 */ /* 0x000fe40000000f00 */
[----:B------:R-:W2:Y:S03]  /*c5a0*/  LDS.U16 R42, [R32+-0x4] ;  /* 0xfffffc00202a7984 */ /* 0x000ea60000000400 */
        /* <DEDUP_REMOVED lines=13> */
[----:B------:R-:W4:Y:S01]  /*c680*/  LDG.E R38, desc[UR36][R38.64] ;  /* 0x0000002426267981 */ /* 0x000f22000c1e1900 */
[----:B---3--:R-:W-:Y:S01]  /*c690*/  UISETP.NE.AND UP0, UPT, UR4, URZ, UPT ;  /* 0x000000ff0400728c */ /* 0x008fe2000bf05270 */
[----:B----4-:R-:W-:-:S04]  /*c6a0*/  IMAD R12, R21, R38, R12 ;  /* 0x00000026150c7224 */ /* 0x010fc800078e020c */
[----:B------:R-:W-:-:S04]  /*c6b0*/  IMAD R13, R12, 0xe0, RZ ;  /* 0x000000e00c0d7824 */ /* 0x000fc800078e02ff */
[----:B------:R-:W-:-:S06]  /*c6c0*/  IMAD.WIDE R12, R13, 0x2, R30 ;  /* 0x000000020d0c7825 */ /* 0x000fcc00078e021e */
[----:B------:R-:W5:Y:S01]  /*c6d0*/  LDG.E.128 R12, desc[UR36][R12.64] ;  /* 0x000000240c0c7981 */ /* 0x000f62000c1e1d00 */
[----:B--2---:R-:W-:Y:S01]  /*c6e0*/  HADD2.F32 R45, -RZ, R42.H0_H0 ;  /* 0x2000002aff2d7230 */ /* 0x004fe20000004100 */
[----:B------:R-:W-:Y:S06]  /*c6f0*/  BRA.U UP0, `(.L_x_596) ;  /* 0x0000000100347547 */ /* 0x000fec000b800000 */
[----:B------:R-:W-:Y:S01]  /*c700*/  ISETP.NE.AND P3, PT, R2, RZ, PT ;  /* 0x000000ff0200720c */ /* 0x000fe20003f65270 */
[----:B------:R-:W1:-:S12]  /*c710*/  LDS.128 R48, [R20] ;  /* 0x0000000014307984 */ /* 0x000e580000000c00 */
[----:B------:R-:W2:Y:S01]  /*c720*/  @P3 LDG.E.128 R52, desc[UR36][R36.64] ;  /* 0x0000002424343981 */ /* 0x000ea2000c1e1d00 */
        /* <DEDUP_REMOVED lines=10> */
.L_x_596:
[--C-:B-----5:R-:W-:Y:S02]  /*c7d0*/  HADD2.F32 R48, -RZ, R14.reuse.H0_H0 ;  /* 0x2000000eff307230 */ /* 0x120fe40000004100 */
[----:B-1----:R-:W-:Y:S02]  /*c7e0*/  HADD2.F32 R39, -RZ, R14.H1_H1 ;  /* 0x3000000eff277230 */ /* 0x002fe40000004100 */
[----:B------:R-:W-:Y:S02]  /*c7f0*/  HADD2.F32 R38, -RZ, R12.H0_H0 ;  /* 0x2000000cff267230 */ /* 0x000fe40000004100 */
[C---:B------:R-:W-:Y:S01]  /*c800*/  FFMA.FTZ R11, R45.reuse, R48, R11 ;  /* 0x000000302d0b7223 */ /* 0x040fe2000001000b */
[----:B------:R-:W-:Y:S02]  /*c810*/  HADD2.F32 R42, -RZ, R13.H0_H0 ;  /* 0x2000000dff2a7230 */ /* 0x000fe40000004100 */
[----:B------:R-:W-:Y:S01]  /*c820*/  FFMA.FTZ R46, R45, R39, R46 ;  /* 0x000000272d2e7223 */ /* 0x000fe2000001002e */
[----:B------:R-:W-:-:S02]  /*c830*/  HADD2.F32 R14, -RZ, R15.H0_H0 ;  /* 0x2000000fff0e7230 */ /* 0x000fc40000004100 */
[C---:B------:R-:W-:Y:S01]  /*c840*/  FFMA.FTZ R34, R45.reuse, R38, R34 ;  /* 0x000000262d227223 */ /* 0x040fe20000010022 */
[----:B------:R-:W-:Y:S02]  /*c850*/  HADD2.F32 R12, -RZ, R12.H1_H1 ;  /* 0x3000000cff0c7230 */ /* 0x000fe40000004100 */
[C---:B------:R-:W-:Y:S01]  /*c860*/  FFMA.FTZ R7, R45.reuse, R42, R7 ;  /* 0x0000002a2d077223 */ /* 0x040fe20000010007 */
[----:B------:R-:W-:Y:S02]  /*c870*/  HADD2.F32 R13, -RZ, R13.H1_H1 ;  /* 0x3000000dff0d7230 */ /* 0x000fe40000004100 */
[C---:B------:R-:W-:Y:S01]  /*c880*/  FFMA.FTZ R9, R45.reuse, R14, R9 ;  /* 0x0000000e2d097223 */ /* 0x040fe20000010009 */
[----:B------:R-:W-:Y:S02]  /*c890*/  HADD2.F32 R15, -RZ, R15.H1_H1 ;  /* 0x3000000fff0f7230 */ /* 0x000fe40000004100 */
[C---:B------:R-:W-:Y:S01]  /*c8a0*/  FFMA.FTZ R5, R45.reuse, R12, R5 ;  /* 0x0000000c2d057223 */ /* 0x040fe20000010005 */
[----:B------:R-:W-:-:S02]  /*c8b0*/  FFMA.FTZ R44, R45, R13, R44 ;  /* 0x0000000d2d2c7223 */ /* 0x000fc4000001002c */
[----:B------:R-:W-:-:S07]  /*c8c0*/  FFMA.FTZ R0, R45, R15, R0 ;  /* 0x0000000f2d007223 */ /* 0x000fce0000010000 */
.L_x_595:
[----:B------:R-:W-:Y:S05]  /*c8d0*/  BSYNC.RECONVERGENT B2 ;  /* 0x0000000000027941 */ /* 0x000fea0003800200 */
.L_x_594:
[----:B------:R-:W-:Y:S01]  /*c8e0*/  ISETP.GE.AND P0, PT, R40, R47, PT ;  /* 0x0000002f2800720c */ /* 0x000fe20003f06270 */
[----:B------:R-:W-:-:S12]  /*c8f0*/  BSSY.RECONVERGENT B2, `(.L_x_597) ;  /* 0x0000045000027945 */ /* 0x000fd80003800200 */
        /* <DEDUP_REMOVED lines=16> */
[----:B------:R-:W2:Y:S03]  /*ca00*/  LDS.U16 R42, [R32] ;  /* 0x00000000202a7984 */ /* 0x000ea60000000400 */
        /* <DEDUP_REMOVED lines=24> */
[----:B------:R-:W-:-:S05]  /*cb90*/  IADD3 R39, PT, PT, R41, 0x1c0, RZ ;  /* 0x000001c029277810 */ /* 0x000fca0007ffe0ff */
        /* <DEDUP_REMOVED lines=10> */
.L_x_599:
        /* <DEDUP_REMOVED lines=16> */
.L_x_598:
[----:B------:R-:W-:Y:S05]  /*cd40*/  BSYNC.RECONVERGENT B2 ;  /* 0x0000000000027941 */ /* 0x000fea0003800200 */
.L_x_597:
[C---:B------:R-:W-:Y:S01]  /*cd50*/  IADD3 R13, PT, PT, R40.reuse, 0x2, RZ ;  /* 0x00000002280d7810 */ /* 0x040fe20007ffe0ff */
[----:B------:R-:W-:Y:S01]  /*cd60*/  VIADD R40, R40, 0x4 ;  /* 0x0000000428287836 */ /* 0x000fe20000000000 */
[----:B------:R-:W-:Y:S02]  /*cd70*/  IADD3 R41, PT, PT, R41, 0x380, RZ ;  /* 0x0000038029297810 */ /* 0x000fe40007ffe0ff */
[----:B------:R-:W-:Y:S02]  /*cd80*/  ISETP.GE.AND P0, PT, R13, R16, PT ;  /* 0x000000100d00720c */ /* 0x000fe40003f06270 */
[----:B------:R-:W-:-:S11]  /*cd90*/  IADD3 R32, PT, PT, R32, 0x8, RZ ;  /* 0x0000000820207810 */ /* 0x000fd60007ffe0ff */
[----:B------:R-:W-:Y:S05]  /*cda0*/  @!P0 BRA `(.L_x_600) ;  /* 0xfffffff400ac8947 */ /* 0x000fea000383ffff */
.L_x_589:
[----:B------:R-:W-:Y:S05]  /*cdb0*/  BSYNC.RECONVERGENT B1 ;  /* 0x0000000000017941 */ /* 0x000fea0003800200 */
.L_x_588:
[----:B------:R-:W-:-:S13]  /*cdc0*/  ISETP.NE.AND P0, PT, R6, R35, PT ;  /* 0x000000230600720c */ /* 0x000fda0003f05270 */
[----:B------:R-:W-:Y:S05]  /*cdd0*/  @P0 BRA `(.L_x_578) ;  /* 0x0000000000bc0947 */ /* 0x000fea0003800000 */
[----:B------:R-:W-:Y:S01]  /*cde0*/  IMAD.MOV.U32 R13, RZ, RZ, 0xe0 ;  /* 0x000000e0ff0d7424 */ /* 0x000fe200078e00ff */
[----:B------:R-:W1:Y:S03]  /*cdf0*/  LDCU UR4, c[0x0][0x40c] ;  /* 0x00008180ff0477ac */ /* 0x000e660008000800 */
[----:B------:R-:W-:-:S04]  /*ce00*/  IMAD R13, R22, R13, -0xe0 ;  /* 0xffffff20160d7424 */ /* 0x000fc800078e020d */
[----:B------:R-:W-:-:S06]  /*ce10*/  IMAD.WIDE R12, R13, 0x2, R28 ;  /* 0x000000020d0c7825 */ /* 0x000fcc00078e021c */
[----:B------:R-:W5:Y:S01]  /*ce20*/  LDG.E.128 R12, desc[UR36][R12.64] ;  /* 0x000000240c0c7981 */ /* 0x000f62000c1e1d00 */
[----:B------:R-:W-:-:S04]  /*ce30*/  IADD3 R22, PT, PT, R22, -R3, RZ ;  /* 0x8000000316167210 */ /* 0x000fc80007ffe0ff */
[----:B------:R-:W-:Y:S01]  /*ce40*/  LEA R43, R22, R43, 0x1 ;  /* 0x0000002b162b7211 */ /* 0x000fe200078e08ff */
[----:B-1----:R-:W-:-:S05]  /*ce50*/  UISETP.NE.AND UP0, UPT, UR4, URZ, UPT ;  /* 0x000000ff0400728c */ /* 0x002fca000bf05270 */
[----:B------:R-:W1:Y:S02]  /*ce60*/  LDS.U16 R43, [R43+-0x2] ;  /* 0xfffffe002b2b7984 */ /* 0x000e640000000400 */
[----:B-1----:R-:W-:Y:S02]  /*ce70*/  HADD2.F32 R31, -RZ, R43.H0_H0 ;  /* 0x2000002bff1f7230 */ /* 0x002fe40000004100 */
[----:B------:R-:W-:Y:S05]  /*ce80*/  BRA.U UP0, `(.L_x_601) ;  /* 0x0000000100507547 */ /* 0x000fea000b800000 */
[----:B------:R-:W1:Y:S02]  /*ce90*/  LDCU.64 UR6, c[0x0][0x460] ;  /* 0x00008c00ff0677ac */ /* 0x000e640008000a00 */
[----:B-1----:R-:W-:-:S04]  /*cea0*/  ISETP.NE.U32.AND P0, PT, RZ, UR6, PT ;  /* 0x00000006ff007c0c */ /* 0x002fc8000bf05070 */
[----:B------:R-:W-:-:S13]  /*ceb0*/  ISETP.NE.AND.EX P0, PT, RZ, UR7, PT, P0 ;  /* 0x00000007ff007c0c */ /* 0x000fda000bf05300 */
[----:B------:R-:W1:Y:S08]  /*cec0*/  @P0 LDC R4, c[0x0][0x3f8] ;  /* 0x0000fe00ff040b82 */ /* 0x000e700000000800 */
[----:B------:R-:W2:Y:S01]  /*ced0*/  @P0 LDC.64 R2, c[0x0][0x458] ;  /* 0x00011600ff020b82 */ /* 0x000ea20000000a00 */
[----:B-1----:R-:W-:-:S04]  /*cee0*/  @P0 IMAD R4, R19, R4, R8 ;  /* 0x0000000413040224 */ /* 0x002fc800078e0208 */
[----:B------:R-:W-:-:S04]  /*cef0*/  @P0 IMAD R19, R4, 0xe0, R33 ;  /* 0x000000e004130824 */ /* 0x000fc800078e0221 */
[----:B--2---:R-:W-:-:S05]  /*cf00*/  @P0 IMAD.WIDE R2, R19, 0x2, R2 ;  /* 0x0000000213020825 */ /* 0x004fca00078e0202 */
[----:B0-----:R-:W2:Y:S01]  /*cf10*/  @P0 LDG.E.128 R20, desc[UR36][R2.64] ;  /* 0x0000002402140981 */ /* 0x001ea2000c1e1d00 */
[----:B-----5:R-:W-:Y:S02]  /*cf20*/  HFMA2 R12, R12, 1, 1, R24 ;  /* 0x3c003c000c0c7831 */ /* 0x020fe40000000018 */
[----:B------:R-:W-:Y:S02]  /*cf30*/  IMAD R17, R17, 0xe0, RZ ;  /* 0x000000e011117824 */ /* 0x000fe400078e02ff */
[----:B------:R-:W-:Y:S02]  /*cf40*/  HADD2 R13, R13, R25 ;  /* 0x000000190d0d7230 */ /* 0x000fe40000000000 */
[----:B------:R-:W-:Y:S02]  /*cf50*/  HFMA2 R14, R14, 1, 1, R26 ;  /* 0x3c003c000e0e7831 */ /* 0x000fe4000000001a */
[----:B------:R-:W-:Y:S02]  /*cf60*/  HADD2 R15, R15, R27 ;  /* 0x0000001b0f0f7230 */ /* 0x000fe40000000000 */
[----:B------:R-:W-:-:S04]  /*cf70*/  IMAD.WIDE R28, R17, 0x2, R28 ;  /* 0x00000002111c7825 */ /* 0x000fc800078e021c */
[----:B--2---:R-:W-:Y:S02]  /*cf80*/  @P0 HMUL2 R12, R12, R20 ;  /* 0x000000140c0c0232 */ /* 0x004fe40000000000 */
[----:B------:R-:W-:Y:S02]  /*cf90*/  @P0 HFMA2 R13, R13, R21, -RZ ;  /* 0x000000150d0d0231 */ /* 0x000fe400001000ff */
[----:B------:R-:W-:Y:S02]  /*cfa0*/  @P0 HMUL2 R14, R14, R22 ;  /* 0x000000160e0e0232 */ /* 0x000fe40000000000 */
[----:B------:R-:W-:-:S05]  /*cfb0*/  @P0 HFMA2 R15, R15, R23, -RZ ;  /* 0x000000170f0f0231 */ /* 0x000fca00001000ff */
[----:B------:R1:W-:Y:S02]  /*cfc0*/  STG.E.128 desc[UR36][R28.64], R12 ;  /* 0x0000000c1c007986 */ /* 0x0003e4000c101d24 */
.L_x_601:
[--C-:B-----5:R-:W-:Y:S02]  /*cfd0*/  HADD2.F32 R2, -RZ, R12.reuse.H0_H0 ;  /* 0x2000000cff027230 */ /* 0x120fe40000004100 */
[----:B------:R-:W-:Y:S02]  /*cfe0*/  HADD2.F32 R4, -RZ, R13.H0_H0 ;  /* 0x2000000dff047230 */ /* 0x000fe40000004100 */
[----:B------:R-:W-:Y:S02]  /*cff0*/  HADD2.F32 R8, -RZ, R15.H0_H0 ;  /* 0x2000000fff087230 */ /* 0x000fe40000004100 */
[C---:B------:R-:W-:Y:S01]  /*d000*/  FFMA.FTZ R34, R31.reuse, R2, R34 ;  /* 0x000000021f227223 */ /* 0x040fe20000010022 */
[----:B-1----:R-:W-:Y:S02]  /*d010*/  HADD2.F32 R12, -RZ, R12.H1_H1 ;  /* 0x3000000cff0c7230 */ /* 0x002fe40000004100 */
        /* <DEDUP_REMOVED lines=11> */
.L_x_578:
[----:B------:R-:W-:Y:S05]  /*d0d0*/  BSYNC.RECONVERGENT B0 ;  /* 0x0000000000007941 */ /* 0x000fea0003800200 */
.L_x_577:
[----:B------:R-:W-:Y:S01]  /*d0e0*/  BAR.SYNC.DEFER_BLOCKING 0x0 ;  /* 0x0000000000007b1d */ /* 0x000fe20000010000 */
[----:B------:R-:W-:-:S13]  /*d0f0*/  ISETP.GT.U32.AND P0, PT, R33, 0xdf, PT ;  /* 0x000000df2100780c */ /* 0x000fda0003f04070 */
[----:B------:R-:W-:Y:S05]  /*d100*/  @P0 EXIT ;  /* 0x000000000000094d */ /* 0x000fea0003800000 */
[----:B------:R-:W1:Y:S01]  /*d110*/  S2UR UR5, SR_CgaCtaId ;  /* 0x00000000000579c3 */ /* 0x000e620000008800 */
[----:B------:R-:W-:Y:S01]  /*d120*/  LOP3.LUT R2, R18, 0x3e0, RZ, 0xc0, !PT ;  /* 0x000003e012027812 */ /* 0x000fe200078ec0ff */
[----:B------:R-:W-:Y:S01]  /*d130*/  UMOV UR4, 0x400 ;  /* 0x0000040000047882 */ /* 0x000fe20000000000 */
[----:B------:R-:W-:Y:S01]  /*d140*/  BSSY.RECONVERGENT B0, `(.L_x_602) ;  /* 0x000000c000007945 */ /* 0x000fe20003800200 */
[----:B------:R-:W-:Y:S01]  /*d150*/  UIADD3 UR4, UPT, UPT, UR4, 0x410, URZ ;  /* 0x0000041004047890 */ /* 0x000fe2000fffe0ff */
[----:B------:R-:W-:Y:S02]  /*d160*/  ISETP.NE.AND P0, PT, R2, 0x20, PT ;  /* 0x000000200200780c */ /* 0x000fe40003f05270 */
[----:B------:R-:W-:Y:S01]  /*d170*/  ISETP.GT.U32.AND P1, PT, R18, 0x1f, PT ;  /* 0x0000001f1200780c */ /* 0x000fe20003f24070 */
[----:B-1----:R-:W-:-:S06]  /*d180*/  ULEA UR4, UR5, UR4, 0x18 ;  /* 0x0000000405047291 */ /* 0x002fcc000f8ec0ff */
[----:B------:R-:W-:-:S04]  /*d190*/  LEA R2, R33, UR4, 0x1 ;  /* 0x0000000421027c11 */ /* 0x000fc8000f8e08ff */
[----:B------:R-:W-:Y:S05]  /*d1a0*/  @P0 BRA `(.L_x_603) ;  /* 0x0000000000140947 */ /* 0x000fea0003800000 */
[----:B------:R-:W-:Y:S02]  /*d1b0*/  F2FP.F16.F32.PACK_AB R12, R5, R34 ;  /* 0x00000022050c723e */ /* 0x000fe400000000ff */
[----:B------:R-:W-:Y:S02]  /*d1c0*/  F2FP.F16.F32.PACK_AB R13, R44, R7 ;  /* 0x000000072c0d723e */ /* 0x000fe400000000ff */
[----:B------:R-:W-:Y:S02]  /*d1d0*/  F2FP.F16.F32.PACK_AB R14, R46, R11 ;  /* 0x0000000b2e0e723e */ /* 0x000fe400000000ff */
[----:B------:R-:W-:-:S05]  /*d1e0*/  F2FP.F16.F32.PACK_AB R15, R0, R9 ;  /* 0x00000009000f723e */ /* 0x000fca00000000ff */
[----:B------:R1:W-:Y:S02]  /*d1f0*/  STS.128 [R2], R12 ;  /* 0x0000000c02007388 */ /* 0x0003e40000000c00 */
.L_x_603:
[----:B------:R-:W-:Y:S05]  /*d200*/  BSYNC.RECONVERGENT B0 ;  /* 0x0000000000007941 */ /* 0x000fea0003800200 */
.L_x_602:
[----:B------:R-:W-:Y:S06]  /*d210*/  BAR.SYNC.DEFER_BLOCKING 0x0 ;  /* 0x0000000000007b1d */ /* 0x000fec0000010000 */
[----:B------:R-:W-:Y:S04]  /*d220*/  BSSY.RECONVERGENT B0, `(.L_x_604) ;  /* 0x0000013000007945 */ /* 0x000fe80003800200 */
[----:B------:R-:W-:Y:S05]  /*d230*/  @P1 BRA `(.L_x_605) ;  /* 0x0000000000441947 */ /* 0x000fea0003800000 */
[----:B-1----:R-:W1:Y:S02]  /*d240*/  LDS.128 R12, [R2] ;  /* 0x00000000020c7984 */ /* 0x002e640000000c00 */
[--C-:B-1----:R-:W-:Y:S02]  /*d250*/  HADD2.F32 R3, -RZ, R12.reuse.H0_H0 ;  /* 0x2000000cff037230 */ /* 0x102fe40000004100 */
        /* <DEDUP_REMOVED lines=15> */
.L_x_605:
[----:B------:R-:W-:Y:S05]  /*d350*/  BSYNC.RECONVERGENT B0 ;  /* 0x0000000000007941 */ /* 0x000fea0003800200 */
.L_x_604:
[----:B------:R-:W-:Y:S06]  /*d360*/  BAR.SYNC.DEFER_BLOCKING 0x0 ;  /* 0x0000000000007b1d */ /* 0x000fec0000010000 */
[----:B------:R-:W-:Y:S05]  /*d370*/  @P1 EXIT ;  /* 0x000000000000194d */ /* 0x000fea0003800000 */
[----:B------:R-:W2:Y:S02]  /*d380*/  LDCU UR4, c[0x0][0x478] ;  /* 0x00008f00ff0477ac */ /* 0x000ea40008000800 */
[----:B--2---:R-:W-:-:S09]  /*d390*/  UISETP.NE.AND UP0, UPT, UR4, 0x2, UPT ;  /* 0x000000020400788c */ /* 0x004fd2000bf05270 */
[----:B------:R-:W-:Y:S05]  /*d3a0*/  BRA.U UP0, `(.L_x_606) ;  /* 0x0000000100e07547 */ /* 0x000fea000b800000 */
[----:B-1----:R-:W1:Y:S01]  /*d3b0*/  LDC.64 R2, c[0x0][0x470] ;  /* 0x00011c00ff027b82 */ /* 0x002e620000000a00 */
[----:B------:R-:W2:Y:S01]  /*d3c0*/  LDCU.64 UR4, c[0x0][0x380] ;  /* 0x00007000ff0477ac */ /* 0x000ea20008000a00 */
[----:B-1----:R-:W3:Y:S01]  /*d3d0*/  LDG.E R2, desc[UR36][R2.64] ;  /* 0x0000002402027981 */ /* 0x002ee2000c1e1900 */
[----:B------:R-:W-:-:S04]  /*d3e0*/  IADD3 R10, PT, PT, R10, R33, RZ ;  /* 0x000000210a0a7210 */ /* 0x000fc80007ffe0ff */
[----:B--2---:R-:W-:Y:S01]  /*d3f0*/  IADD3 R8, P0, PT, R10, UR4, RZ ;  /* 0x000000040a087c10 */ /* 0x004fe2000ff1e0ff */
[C---:B---3--:R-:W-:Y:S01]  /*d400*/  FMUL.FTZ R9, R2.reuse, R9 ;  /* 0x0000000902097220 */ /* 0x048fe20000410000 */
[C---:B------:R-:W-:Y:S01]  /*d410*/  FMUL.FTZ R0, R2.reuse, R0 ;  /* 0x0000000002007220 */ /* 0x040fe20000410000 */
[C---:B------:R-:W-:Y:S01]  /*d420*/  FMUL.FTZ R46, R2.reuse, R46 ;  /* 0x0000002e022e7220 */ /* 0x040fe20000410000 */
[C---:B------:R-:W-:Y:S01]  /*d430*/  FMUL.FTZ R44, R2.reuse, R44 ;  /* 0x0000002c022c7220 */ /* 0x040fe20000410000 */
[C---:B------:R-:W-:Y:S01]  /*d440*/  FMUL.FTZ R5, R2.reuse, R5 ;  /* 0x0000000502057220 */ /* 0x040fe20000410000 */
[C---:B------:R-:W-:Y:S01]  /*d450*/  FMUL.FTZ R7, R2.reuse, R7 ;  /* 0x0000000702077220 */ /* 0x040fe20000410000 */
[----:B------:R-:W1:Y:S01]  /*d460*/  F2I.S8.NTZ R9, R9 ;  /* 0x0000000900097305 */ /* 0x000e620000202100 */
[C---:B------:R-:W-:Y:S01]  /*d470*/  FMUL.FTZ R11, R2.reuse, R11 ;  /* 0x0000000b020b7220 */ /* 0x040fe20000410000 */
[----:B------:R-:W-:-:S06]  /*d480*/  FMUL.FTZ R2, R2, R34 ;  /* 0x0000002202027220 */ /* 0x000fcc0000410000 */
[----:B------:R-:W2:Y:S01]  /*d490*/  F2I.S8.NTZ R0, R0 ;  /* 0x0000000000007305 */ /* 0x000ea20000202100 */
[----:B-1----:R-:W-:-:S07]  /*d4a0*/  PRMT R3, R9, 0x8880, RZ ;  /* 0x0000888009037816 */ /* 0x002fce00000000ff */
[----:B------:R-:W1:Y:S01]  /*d4b0*/  F2I.S8.NTZ R46, R46 ;  /* 0x0000002e002e7305 */ /* 0x000e620000202100 */
[----:B------:R-:W-:Y:S02]  /*d4c0*/  PRMT R3, R3, 0x7710, RZ ;  /* 0x0000771003037816 */ /* 0x000fe400000000ff */
[----:B--2---:R-:W-:-:S05]  /*d4d0*/  PRMT R6, R0, 0x8880, RZ ;  /* 0x0000888000067816 */ /* 0x004fca00000000ff */
[----:B------:R-:W2:Y:S01]  /*d4e0*/  F2I.S8.NTZ R44, R44 ;  /* 0x0000002c002c7305 */ /* 0x000ea20000202100 */
[----:B------:R-:W-:Y:S01]  /*d4f0*/  IMAD.U32 R4, R3, 0x10000, RZ ;  /* 0x0001000003047824 */ /* 0x000fe200078e00ff */
[----:B------:R-:W-:-:S04]  /*d500*/  PRMT R3, R6, 0x7710, RZ ;  /* 0x0000771006037816 */ /* 0x000fc800000000ff */
[----:B------:R-:W-:Y:S02]  /*d510*/  LOP3.LUT R4, R4, 0xff0000, RZ, 0xc0, !PT ;  /* 0x00ff000004047812 */ /* 0x000fe400078ec0ff */
[----:B------:R-:W3:Y:S01]  /*d520*/  F2I.S8.NTZ R5, R5 ;  /* 0x0000000500057305 */ /* 0x000ee20000202100 */
[----:B-1----:R-:W-:Y:S02]  /*d530*/  PRMT R46, R46, 0x8880, RZ ;  /* 0x000088802e2e7816 */ /* 0x002fe400000000ff */
[----:B------:R-:W-:Y:S02]  /*d540*/  PRMT R3, R4, 0x4210, R3 ;  /* 0x0000421004037816 */ /* 0x000fe40000000003 */
[----:B------:R-:W-:Y:S02]  /*d550*/  PRMT R0, R46, 0x7710, RZ ;  /* 0x000077102e007816 */ /* 0x000fe400000000ff */
[----:B--2---:R-:W-:Y:S01]  /*d560*/  PRMT R4, R44, 0x8880, RZ ;  /* 0x000088802c047816 */ /* 0x004fe200000000ff */
[----:B------:R-:W1:Y:S01]  /*d570*/  F2I.S8.NTZ R7, R7 ;  /* 0x0000000700077305 */ /* 0x000e620000202100 */
[----:B------:R-:W-:-:S02]  /*d580*/  SHF.L.U32 R0, R0, 0x8, RZ ;  /* 0x0000000800007819 */ /* 0x000fc400000006ff */
[----:B------:R-:W-:Y:S02]  /*d590*/  PRMT R4, R4, 0x7710, RZ ;  /* 0x0000771004047816 */ /* 0x000fe400000000ff */
[----:B------:R-:W-:Y:S02]  /*d5a0*/  LOP3.LUT R9, R3, 0xff00, R0, 0xf8, !PT ;  /* 0x0000ff0003097812 */ /* 0x000fe400078ef800 */
[----:B---3--:R-:W-:Y:S01]  /*d5b0*/  PRMT R5, R5, 0x8880, RZ ;  /* 0x0000888005057816 */ /* 0x008fe200000000ff */
[----:B------:R-:W2:Y:S01]  /*d5c0*/  F2I.S8.NTZ R11, R11 ;  /* 0x0000000b000b7305 */ /* 0x000ea20000202100 */
[----:B------:R-:W-:Y:S02]  /*d5d0*/  LOP3.LUT R4, R4, 0xff, RZ, 0xc0, !PT ;  /* 0x000000ff04047812 */ /* 0x000fe400078ec0ff */
[----:B------:R-:W-:Y:S02]  /*d5e0*/  PRMT R0, R5, 0x7710, RZ ;  /* 0x0000771005007816 */ /* 0x000fe400000000ff */
[----:B-1----:R-:W-:-:S03]  /*d5f0*/  PRMT R7, R7, 0x8880, RZ ;  /* 0x0000888007077816 */ /* 0x002fc600000000ff */
[----:B------:R-:W1:Y:S01]  /*d600*/  F2I.S8.NTZ R2, R2 ;  /* 0x0000000200027305 */ /* 0x000e620000202100 */
[----:B------:R-:W-:Y:S02]  /*d610*/  LOP3.LUT R6, R0, 0xff, RZ, 0xc0, !PT ;  /* 0x000000ff00067812 */ /* 0x000fe400078ec0ff */
[----:B------:R-:W-:Y:S02]  /*d620*/  PRMT R3, R7, 0x7710, RZ ;  /* 0x0000771007037816 */ /* 0x000fe400000000ff */
[----:B--2---:R-:W-:Y:S02]  /*d630*/  PRMT R7, R11, 0x8880, RZ ;  /* 0x000088800b077816 */ /* 0x004fe400000000ff */
[----:B------:R-:W-:Y:S02]  /*d640*/  LOP3.LUT R5, R3, 0xff, RZ, 0xc0, !PT ;  /* 0x000000ff03057812 */ /* 0x000fe400078ec0ff */
[----:B------:R-:W-:Y:S01]  /*d650*/  PRMT R0, R7, 0x7710, RZ ;  /* 0x0000771007007816 */ /* 0x000fe200000000ff */
[----:B------:R-:W-:Y:S01]  /*d660*/  IMAD.WIDE.U32 R6, R6, 0x100, RZ ;  /* 0x0000010006067825 */ /* 0x000fe200078e00ff */
[----:B-1----:R-:W-:-:S03]  /*d670*/  PRMT R11, R2, 0x8880, RZ ;  /* 0x00008880020b7816 */ /* 0x002fc600000000ff */
[----:B------:R-:W-:Y:S01]  /*d680*/  IMAD.WIDE.U32 R2, R4, 0x1000000, RZ ;  /* 0x0100000004027825 */ /* 0x000fe200078e00ff */
[----:B------:R-:W-:Y:S02]  /*d690*/  LOP3.LUT R9, R9, 0xff, R0, 0xf8, !PT ;  /* 0x000000ff09097812 */ /* 0x000fe400078ef800 */
[----:B------:R-:W-:Y:S01]  /*d6a0*/  PRMT R0, R11, 0x7710, RZ ;  /* 0x000077100b007816 */ /* 0x000fe200000000ff */
[----:B------:R-:W-:-:S03]  /*d6b0*/  IMAD.WIDE.U32 R4, R5, 0x10000, RZ ;  /* 0x0001000005047825 */ /* 0x000fc600078e00ff */
[----:B------:R-:W-:Y:S02]  /*d6c0*/  LOP3.LUT R11, R6, R2, R4, 0xfe, !PT ;  /* 0x00000002060b7212 */ /* 0x000fe400078efe04 */
[----:B------:R-:W-:Y:S02]  /*d6d0*/  LOP3.LUT R3, R5, R9, R3, 0xfe, !PT ;  /* 0x0000000905037212 */ /* 0x000fe400078efe03 */
[----:B------:R-:W-:Y:S02]  /*d6e0*/  LEA.HI.X.SX32 R9, R10, UR5, 0x1, P0 ;  /* 0x000000050a097c11 */ /* 0x000fe400080f0eff */
[----:B------:R-:W-:Y:S02]  /*d6f0*/  LOP3.LUT R2, R11, 0xff, R0, 0xf8, !PT ;  /* 0x000000ff0b027812 */ /* 0x000fe400078ef800 */
[----:B------:R-:W-:-:S05]  /*d700*/  LOP3.LUT R3, R3, R7, RZ, 0xfc, !PT ;  /* 0x0000000703037212 */ /* 0x000fca00078efcff */
[----:B------:R-:W-:Y:S01]  /*d710*/  STG.E.64 desc[UR36][R8.64], R2 ;  /* 0x0000000208007986 */ /* 0x000fe2000c101b24 */
[----:B------:R-:W-:Y:S05]  /*d720*/  EXIT ;  /* 0x000000000000794d */ /* 0x000fea0003800000 */
.L_x_606:
[----:B-1----:R-:W1:Y:S01]  /*d730*/  LDC.64 R2, c[0x0][0x380] ;  /* 0x0000e000ff027b82 */ /* 0x002e620000000a00 */
[----:B------:R-:W-:Y:S01]  /*d740*/  IMAD.IADD R33, R10, 0x1, R33 ;  /* 0x000000010a217824 */ /* 0x000fe200078e0221 */
[----:B------:R-:W-:Y:S02]  /*d750*/  F2FP.F16.F32.PACK_AB R5, R5, R34 ;  /* 0x000000220505723e */ /* 0x000fe400000000ff */
[----:B------:R-:W-:Y:S02]  /*d760*/  F2FP.F16.F32.PACK_AB R7, R44, R7 ;  /* 0x000000072c07723e */ /* 0x000fe400000000ff */
[----:B------:R-:W-:Y:S02]  /*d770*/  F2FP.F16.F32.PACK_AB R11, R46, R11 ;  /* 0x0000000b2e0b723e */ /* 0x000fe400000000ff */
[----:B------:R-:W-:Y:S01]  /*d780*/  F2FP.F16.F32.PACK_AB R9, R0, R9 ;  /* 0x000000090009723e */ /* 0x000fe200000000ff */
[----:B-1----:R-:W-:-:S05]  /*d790*/  IMAD.WIDE R2, R33, 0x2, R2 ;  /* 0x0000000221027825 */ /* 0x002fca00078e0202 */
[----:B------:R-:W-:Y:S04]  /*d7a0*/  STG.E desc[UR36][R2.64], R5 ;  /* 0x0000000502007986 */ /* 0x000fe8000c101924 */
[----:B------:R-:W-:Y:S04]  /*d7b0*/  STG.E desc[UR36][R2.64+0x4], R7 ;  /* 0x0000040702007986 */ /* 0x000fe8000c101924 */
[----:B------:R-:W-:Y:S04]  /*d7c0*/  STG.E desc[UR36][R2.64+0x8], R11 ;  /* 0x0000080b02007986 */ /* 0x000fe8000c101924 */
[----:B------:R-:W-:Y:S01]  /*d7d0*/  STG.E desc[UR36][R2.64+0xc], R9 ;  /* 0x00000c0902007986 */ /* 0x000fe2000c101924 */
[----:B------:R-:W-:Y:S05]  /*d7e0*/  EXIT ;  /* 0x000000000000794d */ /* 0x000fea0003800000 */
.L_x_417:
[----:B------:R-:W-:Y:S01]  /*d7f0*/  MOV R12, 0x10 ;  /* 0x00000010000c7802 */ /* 0x000fe20000000f00 */
[----:B------:R-:W-:Y:S01]  /*d800*/  IMAD.MOV.U32 R15, RZ, RZ, -0x1 ;  /* 0xffffffffff0f7424 */ /* 0x000fe200078e00ff */
[----:B------:R-:W-:-:S07]  /*d810*/  MOV R11, 0x1f ;  /* 0x0000001f000b7802 */ /* 0x000fce0000000f00 */
[----:B------:R-:W-:Y:S05]  /*d820*/  WARPSYNC.COLLECTIVE R15, `(.L_x_607) ;  /* 0x000000000f087348 */ /* 0x000fea0003c00000 */
[----:B------:R0:W1:Y:S02]  /*d830*/  SHFL.BFLY P6, R14, R13, R12, R11 ;  /* 0x0c00000c0d0e7389 */ /* 0x00006400000c000b */
[----:B01----:R-:W-:Y:S05]  /*d840*/  ENDCOLLECTIVE ;  /* 0x000000000000791b */ /* 0x003fea0003800000 */
.L_x_607:
[----:B------:R-:W-:Y:S01]  /*d850*/  MOV R12, 0x8 ;  /* 0x00000008000c7802 */ /* 0x000fe20000000f00 */
[----:B------:R-:W-:-:S05]  /*d860*/  FADD.FTZ R0, R13, R14 ;  /* 0x0000000e0d007221 */ /* 0x000fca0000010000 */
[----:B------:R-:W-:-:S07]  /*d870*/  MOV R13, R0 ;  /* 0x00000000000d7202 */ /* 0x000fce0000000f00 */
[----:B------:R-:W-:Y:S05]  /*d880*/  WARPSYNC.COLLECTIVE R15, `(.L_x_608) ;  /* 0x000000000f087348 */ /* 0x000fea0003c00000 */
[----:B------:R0:W1:Y:S02]  /*d890*/  SHFL.BFLY P6, R14, R13, R12, R11 ;  /* 0x0c00000c0d0e7389 */ /* 0x00006400000c000b */
[----:B01----:R-:W-:Y:S05]  /*d8a0*/  ENDCOLLECTIVE ;  /* 0x000000000000791b */ /* 0x003fea0003800000 */
.L_x_608:
[----:B------:R-:W-:Y:S01]  /*d8b0*/  MOV R12, 0x4 ;  /* 0x00000004000c7802 */ /* 0x000fe20000000f00 */
[----:B------:R-:W-:-:S04]  /*d8c0*/  FADD.FTZ R4, R0, R14 ;  /* 0x0000000e00047221 */ /* 0x000fc80000010000 */
[----:B------:R-:W-:-:S07]  /*d8d0*/  IMAD.MOV.U32 R13, RZ, RZ, R4 ;  /* 0x000000ffff0d7224 */ /* 0x000fce00078e0004 */
[----:B------:R-:W-:Y:S05]  /*d8e0*/  WARPSYNC.COLLECTIVE R15, `(.L_x_609) ;  /* 0x000000000f087348 */ /* 0x000fea0003c00000 */
[----:B------:R0:W1:Y:S02]  /*d8f0*/  SHFL.BFLY P6, R14, R13, R12, R11 ;  /* 0x0c00000c0d0e7389 */ /* 0x00006400000c000b */
[----:B01----:R-:W-:Y:S05]  /*d900*/  ENDCOLLECTIVE ;  /* 0x000000000000791b */ /* 0x003fea0003800000 */
.L_x_609:
[----:B------:R-:W-:Y:S02]  /*d910*/  IMAD.MOV.U32 R12, RZ, RZ, 0x2 ;  /* 0x00000002ff0c7424 */ /* 0x000fe400078e00ff */
[----:B------:R-:W-:-:S05]  /*d920*/  FADD.FTZ R6, R4, R14 ;  /* 0x0000000e04067221 */ /* 0x000fca0000010000 */
[----:B------:R-:W-:-:S07]  /*d930*/  MOV R13, R6 ;  /* 0x00000006000d7202 */ /* 0x000fce0000000f00 */
[----:B------:R-:W-:Y:S05]  /*d940*/  WARPSYNC.COLLECTIVE R15, `(.L_x_610) ;  /* 0x000000000f087348 */ /* 0x000fea0003c00000 */
[----:B------:R0:W1:Y:S02]  /*d950*/  SHFL.BFLY P6, R14, R13, R12, R11 ;  /* 0x0c00000c0d0e7389 */ /* 0x00006400000c000b */
[----:B01----:R-:W-:Y:S05]  /*d960*/  ENDCOLLECTIVE ;  /* 0x000000000000791b */ /* 0x003fea0003800000 */
.L_x_610:
[----:B------:R-:W-:Y:S01]  /*d970*/  MOV R12, 0x1 ;  /* 0x00000001000c7802 */ /* 0x000fe20000000f00 */
[----:B------:R-:W-:-:S05]  /*d980*/  FADD.FTZ R7, R6, R14 ;  /* 0x0000000e06077221 */ /* 0x000fca0000010000 */
[----:B------:R-:W-:-:S07]  /*d990*/  MOV R13, R7 ;  /* 0x00000007000d7202 */ /* 0x000fce0000000f00 */
[----:B------:R-:W-:Y:S05]  /*d9a0*/  WARPSYNC.COLLECTIVE R15, `(.L_x_611) ;  /* 0x000000000f087348 */ /* 0x000fea0003c00000 */
[----:B------:R0:W1:Y:S02]  /*d9b0*/  SHFL.BFLY P6, R14, R13, R12, R11 ;  /* 0x0c00000c0d0e7389 */ /* 0x00006400000c000b */
[----:B01----:R-:W-:Y:S05]  /*d9c0*/  ENDCOLLECTIVE ;  /* 0x000000000000791b */ /* 0x003fea0003800000 */
.L_x_611:
[----:B------:R-:W-:Y:S05]  /*d9d0*/  BRA `(.L_x_612) ;  /* 0xffffff54004c7947 */ /* 0x000fea000383ffff */
.L_x_547:
[----:B------:R-:W-:Y:S01]  /*d9e0*/  BSSY B1, `(.L_x_613) ;  /* 0x0000007000017945 */ /* 0x000fe20003800000 */
[----:B------:R-:W-:Y:S01]  /*d9f0*/  IMAD.MOV.U32 R12, RZ, RZ, 0x2 ;  /* 0x00000002ff0c7424 */ /* 0x000fe200078e00ff */
[----:B------:R-:W-:Y:S02]  /*da00*/  MOV R11, 0x1f ;  /* 0x0000001f000b7802 */ /* 0x000fe40000000f00 */
[----:B------:R-:W-:-:S07]  /*da10*/  MOV R15, 0xffffffff ;  /* 0xffffffff000f7802 */ /* 0x000fce0000000f00 */
[----:B------:R-:W-:Y:S05]  /*da20*/  WARPSYNC.COLLECTIVE R15, `(.L_x_614) ;  /* 0x000000000f087348 */ /* 0x000fea0003c00000 */
[----:B------:R0:W1:Y:S02]  /*da30*/  SHFL.BFLY P6, R14, R13, R12, R11 ;  /* 0x0c00000c0d0e7389 */ /* 0x00006400000c000b */
[----:B01----:R-:W-:Y:S05]  /*da40*/  ENDCOLLECTIVE ;  /* 0x000000000000791b */ /* 0x003fea0003800000 */
.L_x_614:
[----:B------:R-:W-:Y:S05]  /*da50*/  BSYNC B1 ;  /* 0x0000000000017941 */ /* 0x000fea0003800000 */
.L_x_613:
[----:B------:R-:W-:Y:S01]  /*da60*/  FADD.FTZ R13, R13, R14 ;  /* 0x0000000e0d0d7221 */ /* 0x000fe20000010000 */
[----:B------:R-:W-:Y:S02]  /*da70*/  IMAD.MOV.U32 R12, RZ, RZ, 0x1 ;  /* 0x00000001ff0c7424 */ /* 0x000fe400078e00ff */
[----:B------:R-:W-:Y:S01]  /*da80*/  HFMA2 R11, -RZ, RZ, 0, 1.847743988037109375e-06 ;  /* 0x0000001fff0b7431 */ /* 0x000fe200000001ff */
[----:B------:R-:W-:-:S07]  /*da90*/  MOV R15, 0xffffffff ;  /* 0xffffffff000f7802 */ /* 0x000fce0000000f00 */
[----:B------:R-:W-:Y:S05]  /*daa0*/  WARPSYNC.COLLECTIVE R15, `(.L_x_615) ;  /* 0x000000000f087348 */ /* 0x000fea0003c00000 */
[----:B------:R0:W1:Y:S02]  /*dab0*/  SHFL.BFLY P6, R14, R13, R12, R11 ;  /* 0x0c00000c0d0e7389 */ /* 0x00006400000c000b */
[----:B01----:R-:W-:Y:S05]  /*dac0*/  ENDCOLLECTIVE ;  /* 0x000000000000791b */ /* 0x003fea0003800000 */
.L_x_615:
[----:B------:R-:W-:Y:S05]  /*dad0*/  BRA `(.L_x_616) ;  /* 0xffffffb000e47947 */ /* 0x000fea000383ffff */
.L_x_551:
[----:B-1----:R-:W-:Y:S01]  /*dae0*/  HFMA2 R12, -RZ, RZ, 0, 9.5367431640625e-07 ;  /* 0x00000010ff0c7431 */ /* 0x002fe200000001ff */
[----:B------:R-:W-:Y:S01]  /*daf0*/  BSSY B0, `(.L_x_617) ;  /* 0x0000007000007945 */ /* 0x000fe20003800000 */
[----:B0-----:R-:W-:Y:S01]  /*db00*/  IMAD.MOV.U32 R13, RZ, RZ, R122 ;  /* 0x000000ffff0d7224 */ /* 0x001fe200078e007a */
[----:B------:R-:W-:Y:S01]  /*db10*/  MOV R11, 0x1f ;  /* 0x0000001f000b7802 */ /* 0x000fe20000000f00 */
[----:B------:R-:W-:-:S07]  /*db20*/  IMAD.MOV.U32 R15, RZ, RZ, -0x1 ;  /* 0xffffffffff0f7424 */ /* 0x000fce00078e00ff */
[----:B------:R-:W-:Y:S05]  /*db30*/  WARPSYNC.COLLECTIVE R15, `(.L_x_618) ;  /* 0x000000000f087348 */ /* 0x000fea0003c00000 */
[----:B------:R0:W1:Y:S02]  /*db40*/  SHFL.BFLY P6, R14, R13, R12, R11 ;  /* 0x0c00000c0d0e7389 */ /* 0x00006400000c000b */
[----:B01----:R-:W-:Y:S05]  /*db50*/  ENDCOLLECTIVE ;  /* 0x000000000000791b */ /* 0x003fea0003800000 */
.L_x_618:
[----:B------:R-:W-:Y:S05]  /*db60*/  BSYNC B0 ;  /* 0x0000000000007941 */ /* 0x000fea0003800000 */
.L_x_617:
[----:B------:R-:W-:Y:S01]  /*db70*/  FMNMX.FTZ R13, R14, R122, !PT ;  /* 0x0000007a0e0d7209 */ /* 0x000fe20007810000 */
[----:B------:R-:W-:Y:S01]  /*db80*/  HFMA2 R12, -RZ, RZ, 0, 4.76837158203125e-07 ;  /* 0x00000008ff0c7431 */ /* 0x000fe200000001ff */
[----:B------:R-:W-:Y:S01]  /*db90*/  MOV R11, 0x1f ;  /* 0x0000001f000b7802 */ /* 0x000fe20000000f00 */
[----:B------:R-:W-:-:S07]  /*dba0*/  IMAD.MOV.U32 R15, RZ, RZ, -0x1 ;  /* 0xffffffffff0f7424 */ /* 0x000fce00078e00ff */
[----:B------:R-:W-:Y:S05]  /*dbb0*/  WARPSYNC.COLLECTIVE R15, `(.L_x_619) ;  /* 0x000000000f087348 */ /* 0x000fea0003c00000 */
[----:B------:R0:W1:Y:S02]  /*dbc0*/  SHFL.BFLY P6, R14, R13, R12, R11 ;  /* 0x0c00000c0d0e7389 */ /* 0x00006400000c000b */
[----:B01----:R-:W-:Y:S05]  /*dbd0*/  ENDCOLLECTIVE ;  /* 0x000000000000791b */ /* 0x003fea0003800000 */
.L_x_619:
[----:B------:R-:W-:Y:S01]  /*dbe0*/  HFMA2 R12, -RZ, RZ, 0, 2.384185791015625e-07 ;  /* 0x00000004ff0c7431 */ /* 0x000fe200000001ff */
[----:B------:R-:W-:-:S04]  /*dbf0*/  FMNMX.FTZ R0, R13, R14, !PT ;  /* 0x0000000e0d007209 */ /* 0x000fc80007810000 */
[----:B------:R-:W-:-:S07]  /*dc00*/  MOV R13, R0 ;  /* 0x00000000000d7202 */ /* 0x000fce0000000f00 */
[----:B------:R-:W-:Y:S05]  /*dc10*/  WARPSYNC.COLLECTIVE R15, `(.L_x_620) ;  /* 0x000000000f087348 */ /* 0x000fea0003c00000 */
[----:B------:R0:W1:Y:S02]  /*dc20*/  SHFL.BFLY P6, R14, R13, R12, R11 ;  /* 0x0c00000c0d0e7389 */ /* 0x00006400000c000b */
[----:B01----:R-:W-:Y:S05]  /*dc30*/  ENDCOLLECTIVE ;  /* 0x000000000000791b */ /* 0x003fea0003800000 */
.L_x_620:
[----:B------:R-:W-:Y:S05]  /*dc40*/  BRA `(.L_x_621) ;  /* 0xffffffb400407947 */ /* 0x000fea000383ffff */
.L_x_622:
        /* <DEDUP_REMOVED lines=11> */
.L_x_5591:


//--------------------- .text._ZN4mmha33masked_multihead_attention_kernelItLi224ELi256ELi1ELi32ELi256ELb1ELb0EEEv26Multihead_attention_paramsIT_XT5_EE --------------------------
	.section	.text._ZN4mmha33masked_multihead_attention_kernelItLi224ELi256ELi1ELi32ELi256ELb1ELb0EEEv26Multihead_attention_paramsIT_XT5_EE,"ax",@progbits
	.align	128
        .global         _ZN4mmha33masked_multihead_attention_kernelItLi224ELi256ELi1ELi32ELi256ELb1ELb0EEEv26Multihead_attention_paramsIT_XT5_EE
        .type           _ZN4mmha33masked_multihead_attention_kernelItLi224ELi256ELi1ELi32ELi256ELb1ELb0EEEv26Multihead_attention_paramsIT_XT5_EE,@function
        .size           _ZN4mmha33masked_multihead_attention_kernelItLi224ELi256ELi1ELi32ELi256ELb1ELb0EEEv26Multihead_attention_paramsIT_XT5_EE,(.L_x_5592 - _ZN4mmha33masked_multihead_attention_kernelItLi224ELi256ELi1ELi32ELi256ELb1ELb0EEEv26Multihead_attention_paramsIT_XT5_EE)
        .other          _ZN4mmha33masked_multihead_attention_kernelItLi224ELi256ELi1ELi32ELi256ELb1ELb0EEEv26Multihead_attention_paramsIT_XT5_EE,@"STO_CUDA_ENTRY STV_DEFAULT"
_ZN4mmha33masked_multihead_attention_kernelItLi224ELi256ELi1ELi32ELi256ELb1ELb0EEEv26Multihead_attention_paramsIT_XT5_EE:
.text._ZN4mmha33masked_multihead_attention_kernelItLi224ELi256ELi1ELi32ELi256ELb1ELb0EEEv26Multihead_attention_paramsIT_XT5_EE:
[----:B------:R-:W0:Y:S01]  /*0000*/  LDC R1, c[0x0][0x37c] ;  /* 0x0000df00ff017b82 */ /* 0x000e220000000800 */
[----:B------:R-:W1:Y:S01]  /*0010*/  LDCU.64 UR4, c[0x0][0x490] ;  /* 0x00009200ff0477ac */ /* 0x000e620008000a00 */
[----:B------:R-:W2:Y:S01]  /*0020*/  S2R R33, SR_CTAID.Y ;  /* 0x0000000000217919 */ /* 0x000ea20000002600 */
[----:B0-----:R-:W-:Y:S01]  /*0030*/  IADD3 R1, PT, PT, R1, -0x2c0, RZ ;  /* 0xfffffd4001017810 */ /* 0x001fe20007ffe0ff */
        /* <DEDUP_REMOVED lines=9> */
.L_x_623:
        /* <DEDUP_REMOVED lines=12> */
[----:B-1----:R-:W-:Y:S01]  /*0190*/  IMAD.MOV.U32 R4, RZ, RZ, RZ ;  /* 0x000000ffff047224 */ /* 0x002fe200078e00ff */
[----:B-----5:R-:W-:-:S05]  /*01a0*/  IADD3 R6, PT, PT, RZ, -R5, RZ ;  /* 0x80000005ff067210 */ /* 0x020fca0007ffe0ff */
[----:B------:R-:W-:Y:S01]  /*01b0*/  IMAD R9, R6, R7, RZ ;  /* 0x0000000706097224 */ /* 0x000fe200078e02ff */
[----:B------:R-:W-:-:S03]  /*01c0*/  IABS R6, R33 ;  /* 0x0000002100067213 */ /* 0x000fc60000000000 */
[----:B------:R-:W-:-:S06]  /*01d0*/  IMAD.HI.U32 R5, R5, R9, R4 ;  /* 0x0000000905057227 */ /* 0x000fcc00078e0004 */
[----:B------:R-:W-:-:S05]  /*01e0*/  IMAD.HI.U32 R5, R5, R6, RZ ;  /* 0x0000000605057227 */ /* 0x000fca00078e00ff */
[----:B------:R-:W-:Y:S02]  /*01f0*/  R2UR UR6, R5 ;  /* 0x00000000050672ca */ /* 0x000fe400000e0000 */
[----:B------:R-:W1:Y:S11]  /*0200*/  LDC.64 R4, c[0x0][0x460] ;  /* 0x00011800ff047b82 */ /* 0x000e760000000a00 */
[----:B------:R-:W-:-:S05]  /*0210*/  IADD3 R0, PT, PT, RZ, -UR6, RZ ;  /* 0x80000006ff007c10 */ /* 0x000fca000fffe0ff */
[----:B------:R-:W-:-:S05]  /*0220*/  IMAD R0, R7, R0, R6 ;  /* 0x0000000007007224 */ /* 0x000fca00078e0206 */
[----:B------:R-:W-:Y:S01]  /*0230*/  ISETP.GT.U32.AND P0, PT, R7, R0, PT ;  /* 0x000000000700720c */ /* 0x000fe20003f04070 */
[----:B------:R-:W-:-:S12]  /*0240*/  IMAD.U32 R6, RZ, RZ, UR6 ;  /* 0x00000006ff067e24 */ /* 0x000fd8000f8e00ff */
[----:B------:R-:W-:Y:S01]  /*0250*/  @!P0 IADD3 R6, PT, PT, R6, 0x1, RZ ;  /* 0x0000000106068810 */ /* 0x000fe20007ffe0ff */
[----:B------:R-:W-:-:S03]  /*0260*/  @!P0 IMAD.IADD R0, R0, 0x1, -R7 ;  /* 0x0000000100008824 */ /* 0x000fc600078e0a07 */
[----:B------:R-:W-:Y:S02]  /*0270*/  @!P0 R2UR UR6, R6 ;  /* 0x00000000060682ca */ /* 0x000fe400000e0000 */
[----:B-1----:R-:W-:Y:S02]  /*0280*/  ISETP.NE.U32.AND P0, PT, R4, RZ, PT ;  /* 0x000000ff0400720c */ /* 0x002fe40003f05070 */
[----:B------:R-:W-:Y:S02]  /*0290*/  ISETP.GE.U32.AND P1, PT, R0, R7, PT ;  /* 0x000000070000720c */ /* 0x000fe40003f26070 */
[----:B------:R-:W-:-:S04]  /*02a0*/  ISETP.NE.AND.EX P0, PT, R5, RZ, PT, P0 ;  /* 0x000000ff0500720c */ /* 0x000fc80003f05300 */
[----:B----4-:R-:W-:-:S03]  /*02b0*/  ISETP.EQ.AND P3, PT, R20, RZ, P0 ;  /* 0x000000ff1400720c */ /* 0x010fc60000762270 */
[----:B------:R-:W-:Y:S02]  /*02c0*/  MOV R0, UR6 ;  /* 0x0000000600007c02 */ /* 0x000fe40008000f00 */
[----:B0-----:R-:W-:-:S03]  /*02d0*/  LOP3.LUT R3, R33, UR7, RZ, 0x3c, !PT ;  /* 0x0000000721037c12 */ /* 0x001fc6000f8e3cff */
[----:B------:R-:W-:Y:S01]  /*02e0*/  @P1 VIADD R0, R0, 0x1 ;  /* 0x0000000100001836 */ /* 0x000fe20000000000 */
[----:B------:R-:W-:-:S04]  /*02f0*/  ISETP.GE.AND P0, PT, R3, RZ, PT ;  /* 0x000000ff0300720c */ /* 0x000fc80003f06270 */
[----:B------:R-:W-:Y:S01]  /*0300*/  VOTEU.ANY UP3, P3 ;  /* 0x0000000000ff7886 */ /* 0x000fe20001860100 */
[----:B------:R-:W-:Y:S01]  /*0310*/  @P1 R2UR UR6, R0 ;  /* 0x00000000000612ca */ /* 0x000fe200000e0000 */
[----:B------:R-:W-:-:S03]  /*0320*/  UISETP.NE.AND UP0, UPT, UR7, URZ, UPT ;  /* 0x000000ff0700728c */ /* 0x000fc6000bf05270 */
[----:B------:R-:W0:Y:S04]  /*0330*/  @UP3 LDCU.64 UR4, c[0x0][0x460] ;  /* 0x00008c00ff0437ac */ /* 0x000e280008000a00 */
[----:B------:R-:W-:-:S05]  /*0340*/  VOTEU.ANY UP1, P0 ;  /* 0x0000000000ff7886 */ /* 0x000fca0000020100 */
[----:B------:R-:W-:Y:S02]  /*0350*/  UMOV UR41, UR6 ;  /* 0x0000000600297c82 */ /* 0x000fe40008000000 */
[----:B------:R-:W-:Y:S02]  /*0360*/  @!UP1 UIADD3 UR41, UPT, UPT, -UR41, URZ, URZ ;  /* 0x000000ff29299290 */ /* 0x000fe4000fffe1ff */
[----:B------:R-:W-:Y:S01]  /*0370*/  @!UP0 ULOP3.LUT UR41, URZ, UR7, URZ, 0x33, !UPT ;  /* 0x00000007ff298292 */ /* 0x000fe2000f8e33ff */
[----:B------:R-:W-:-:S03]  /*0380*/  PLOP3.LUT P0, PT, PT, PT, UP3, 0x80, 0x8 ;  /* 0x000000000008781c */ /* 0x000fc60003f0f038 */
[----:B0-----:R-:W-:-:S06]  /*0390*/  @UP3 UIMAD.WIDE UR4, UR41, 0x4, UR4 ;  /* 0x00000004290438a5 */ /* 0x001fcc000f8e0204 */
[----:B------:R-:W-:Y:S01]  /*03a0*/  MOV R4, UR4 ;  /* 0x0000000400047c02 */ /* 0x000fe20008000f00 */
        /* <DEDUP_REMOVED lines=16> */
[----:B------:R-:W-:-:S04]  /*04b0*/  MOV R16, UR45 ;  /* 0x0000002d00107c02 */ /* 0x000fc80008000f00 */
        /* <DEDUP_REMOVED lines=20> */
[----:B------:R-:W-:-:S04]  /*0600*/  IMAD.SHL.U32 R3, R23, 0x8, RZ ;  /* 0x0000000817037824 */ /* 0x000fc800078e00ff */
        /* <DEDUP_REMOVED lines=17> */
[----:B------:R-:W-:Y:S01]  /*0720*/  IADD3 R7, PT, PT, R3, UR7, RZ ;  /* 0x0000000703077c10 */ /* 0x000fe2000fffe0ff */
        /* <DEDUP_REMOVED lines=55> */
.L_x_626:
[----:B------:R-:W0:Y:S02]  /*0aa0*/  LDC.64 R4, c[0x0][0x388] ;  /* 0x0000e200ff047b82 */ /* 0x000e240000000a00 */
[----:B0-----:R-:W-:-:S05]  /*0ab0*/  IMAD.WIDE R4, R7, 0x2, R4 ;  /* 0x0000000207047825 */ /* 0x001fca00078e0204 */
[----:B------:R0:W5:Y:S02]  /*0ac0*/  LDG.E.128 R28, desc[UR36][R4.64] ;  /* 0x00000024041c7981 */ /* 0x000164000c1e1d00 */
.L_x_625:
[----:B------:R-:W-:Y:S05]  /*0ad0*/  BSYNC.RECONVERGENT B0 ;  /* 0x0000000000007941 */ /* 0x000fea0003800200 */
.L_x_624:
        /* <DEDUP_REMOVED lines=38> */
.L_x_627:
        /* <DEDUP_REMOVED lines=34> */
[--C-:B------:R-:W-:Y:S01]  /*0f60*/  HADD2.F32 R21, -RZ, R30.reuse.H1_H1 ;  /* 0x3000001eff157230 */ /* 0x100fe20000004100 */
[C---:B------:R-:W-:Y:S01]  /*0f70*/  IADD3 R5, PT, PT, R3.reuse, 0x2, RZ ;  /* 0x0000000203057810 */ /* 0x040fe20007ffe0ff */
[----:B------:R-:W-:Y:S01]  /*0f80*/  HADD2.F32 R15, -RZ, R30.H0_H0 ;  /* 0x2000001eff0f7230 */ /* 0x000fe20000004100 */
[----:B------:R-:W0:Y:S01]  /*0f90*/  MUFU.RCP R4, R4 ;  /* 0x0000000400047308 */ /* 0x000e220000001000 */
[----:B------:R-:W-:Y:S01]  /*0fa0*/  IADD3 R7, PT, PT, R3, 0x6, RZ ;  /* 0x0000000603077810 */ /* 0x000fe20007ffe0ff */
[--C-:B------:R-:W-:Y:S01]  /*0fb0*/  HADD2.F32 R11, -RZ, R29.reuse.H1_H1 ;  /* 0x3000001dff0b7230 */ /* 0x100fe20000004100 */
[----:B------:R-:W-:Y:S01]  /*0fc0*/  I2FP.F32.U32 R5, R5 ;  /* 0x0000000500057245 */ /* 0x000fe20000201000 */
[----:B------:R-:W-:Y:S01]  /*0fd0*/  HADD2.F32 R29, -RZ, R29.H0_H0 ;  /* 0x2000001dff1d7230 */ /* 0x000fe20000004100 */
[----:B------:R-:W-:Y:S01]  /*0fe0*/  I2FP.F32.U32 R6, R6 ;  /* 0x0000000600067245 */ /* 0x000fe20000201000 */
[----:B------:R-:W-:Y:S01]  /*0ff0*/  HADD2.F32 R33, -RZ, R26.H1_H1 ;  /* 0x3000001aff217230 */ /* 0x000fe20000004100 */
[----:B------:R-:W-:Y:S01]  /*1000*/  I2FP.F32.U32 R7, R7 ;  /* 0x0000000700077245 */ /* 0x000fe20000201000 */
[----:B------:R-:W-:-:S02]  /*1010*/  HADD2.F32 R37, -RZ, R31.H1_H1 ;  /* 0x3000001fff257230 */ /* 0x000fc40000004100 */
[----:B------:R-:W-:Y:S02]  /*1020*/  HADD2.F32 R35, -RZ, R31.H0_H0 ;  /* 0x2000001fff237230 */ /* 0x000fe40000004100 */
        /* <DEDUP_REMOVED lines=80> */
.L_x_630:
[----:B------:R-:W-:-:S13]  /*1530*/  ISETP.GE.AND P0, PT, R3, R10, PT ;  /* 0x0000000a0300720c */ /* 0x000fda0003f06270 */
[----:B------:R-:W-:Y:S05]  /*1540*/  @P0 BRA `(.L_x_631) ;  /* 0x0000001800300947 */ /* 0x000fea0003800000 */
[----:B------:R-:W-:Y:S01]  /*1550*/  I2FP.F32.U32 R10, R10 ;  /* 0x0000000a000a7245 */ /* 0x000fe20000201000 */
[C---:B------:R-:W-:Y:S01]  /*1560*/  VIADD R6, R3.reuse, 0x4 ;  /* 0x0000000403067836 */ /* 0x040fe20000000000 */
[C---:B------:R-:W-:Y:S01]  /*1570*/  IADD3 R4, PT, PT, R3.reuse, 0x2, RZ ;  /* 0x0000000203047810 */ /* 0x040fe20007ffe0ff */
[----:B------:R-:W-:Y:S01]  /*1580*/  VIADD R20, R20, -UR39 ;  /* 0x8000002714147c36 */ /* 0x000fe20008000000 */
[----:B------:R-:W0:Y:S01]  /*1590*/  MUFU.RCP R5, R10 ;  /* 0x0000000a00057308 */ /* 0x000e220000001000 */
[----:B------:R-:W-:Y:S01]  /*15a0*/  I2FP.F32.U32 R0, R3 ;  /* 0x0000000300007245 */ /* 0x000fe20000201000 */
        /* <DEDUP_REMOVED lines=62> */
.L_x_629:
        /* <DEDUP_REMOVED lines=10> */
[----:B0-----:R-:W-:-:S02]  /*1a30*/  IADD3 R4, PT, PT, R0, 0xffffffe, RZ ;  /* 0x0ffffffe00047810 */ /* 0x001fc40007ffe0ff */
[----:B------:R-:W-:-:S04]  /*1a40*/  IADD3 R0, PT, PT, RZ, -R11, RZ ;  /* 0x8000000bff007210 */ /* 0x000fc80007ffe0ff */
        /* <DEDUP_REMOVED lines=41> */
.L_x_632:
        /* <DEDUP_REMOVED lines=15> */
.L_x_633:
        /* <DEDUP_REMOVED lines=50> */
[----:B------:R-:W-:Y:S01]  /*20f0*/  HADD2.F32 R21, -RZ, R28.H1_H1 ;  /* 0x3000001cff157230 */ /* 0x000fe20000004100 */
[----:B------:R-:W0:Y:S01]  /*2100*/  MUFU.RCP R5, R5 ;  /* 0x0000000500057308 */ /* 0x000e220000001000 */
[----:B------:R-:W-:Y:S01]  /*2110*/  IADD3 R8, PT, PT, R8, 0x6, RZ ;  /* 0x0000000608087810 */ /* 0x000fe20007ffe0ff */
[--C-:B------:R-:W-:Y:S01]  /*2120*/  HADD2.F32 R36, -RZ, R29.reuse.H1_H1 ;  /* 0x3000001dff247230 */ /* 0x100fe20000004100 */
[----:B------:R-:W-:Y:S01]  /*2130*/  I2FP.F32.S32 R6, R6 ;  /* 0x0000000600067245 */ /* 0x000fe20000201400 */
[----:B------:R-:W-:Y:S01]  /*2140*/  HADD2.F32 R34, -RZ, R29.H0_H0 ;  /* 0x2000001dff227230 */ /* 0x000fe20000004100 */
[----:B------:R-:W-:Y:S01]  /*2150*/  I2FP.F32.S32 R7, R7 ;  /* 0x0000000700077245 */ /* 0x000fe20000201400 */
[--C-:B------:R-:W-:Y:S01]  /*2160*/  HADD2.F32 R40, -RZ, R30.reuse.H1_H1 ;  /* 0x3000001eff287230 */ /* 0x100fe20000004100 */
[----:B------:R-:W-:Y:S01]  /*2170*/  I2FP.F32.S32 R8, R8 ;  /* 0x0000000800087245 */ /* 0x000fe20000201400 */
[----:B------:R-:W-:Y:S01]  /*2180*/  HADD2.F32 R38, -RZ, R30.H0_H0 ;  /* 0x2000001eff267230 */ /* 0x000fe20000004100 */
[----:B------:R-:W-:Y:S01]  /*2190*/  I2FP.F32.S32 R13, R9 ;  /* 0x00000009000d7245 */ /* 0x000fe20000201400 */
[----:B------:R-:W-:-:S02]  /*21a0*/  HADD2.F32 R29, -RZ, R25.H1_H1 ;  /* 0x30000019ff1d7230 */ /* 0x000fc40000004100 */
[----:B------:R-:W-:Y:S02]  /*21b0*/  HADD2.F32 R30, -RZ, R25.H0_H0 ;  /* 0x20000019ff1e7230 */ /* 0x000fe40000004100 */
[----:B------:R-:W-:Y:S02]  /*21c0*/  HADD2.F32 R28, -RZ, R28.H0_H0 ;  /* 0x2000001cff1c7230 */ /* 0x000fe40000004100 */
[--C-:B------:R-:W-:Y:S02]  /*21d0*/  HADD2.F32 R43, -RZ, R31.reuse.H1_H1 ;  /* 0x3000001fff2b7230 */ /* 0x100fe40000004100 */
        /* <DEDUP_REMOVED lines=8> */
[----:B------:R-:W-:-:S02]  /*2260*/  HADD2.F32 R42, -RZ, R31.H0_H0 ;  /* 0x2000001fff2a7230 */ /* 0x000fc40000004100 */
[----:B------:R-:W0:Y:S01]  /*2270*/  MUFU.EX2 R4, -R4 ;  /* 0x8000000400047308 */ /* 0x000e220000000800 */
[--C-:B------:R-:W-:Y:S02]  /*2280*/  HADD2.F32 R31, -RZ, R26.reuse.H1_H1 ;  /* 0x3000001aff1f7230 */ /* 0x100fe40000004100 */
        /* <DEDUP_REMOVED lines=64> */
.L_x_639:
[----:B------:R-:W-:Y:S05]  /*2690*/  BSYNC.RECONVERGENT B2 ;  /* 0x0000000000027941 */ /* 0x000fea0003800200 */
.L_x_638:
        /* <DEDUP_REMOVED lines=17> */
.L_x_637:
        /* <DEDUP_REMOVED lines=12> */
[--C-:B------:R-:W-:Y:S01]  /*2870*/  HADD2.F32 R36, -RZ, R31.reuse.H1_H1 ;  /* 0x3000001fff247230 */ /* 0x100fe20000004100 */
        /* <DEDUP_REMOVED lines=59> */
.L_x_640:
[----:B------:R-:W-:Y:S05]  /*2c30*/  BSYNC.RECONVERGENT B1 ;  /* 0x0000000000017941 */ /* 0x000fea0003800200 */
.L_x_636:
        /* <DEDUP_REMOVED lines=16> */
.L_x_635:
[----:B------:R-:W-:Y:S05]  /*2d40*/  BSYNC.RECONVERGENT B0 ;  /* 0x0000000000007941 */ /* 0x000fea0003800200 */
.L_x_634:
        /* <DEDUP_REMOVED lines=10> */
.L_x_642:
[----:B------:R-:W-:Y:S05]  /*2df0*/  BSYNC.RECONVERGENT B0 ;  /* 0x0000000000007941 */ /* 0x000fea0003800200 */
.L_x_641:
[----:B------:R-:W-:Y:S06]  /*2e00*/  BAR.SYNC.DEFER_BLOCKING 0x0 ;  /* 0x0000000000007b1d */ /* 0x000fec0000010000 */
.L_x_631:
[----:B------:R-:W-:Y:S05]  /*2e10*/  BSYNC.RECONVERGENT B6 ;  /* 0x0000000000067941 */ /* 0x000fea0003800200 */
.L_x_628:
[----:B------:R-:W3:Y:S01]  /*2e20*/  LDCU UR4, c[0x0][0x3f4] ;  /* 0x00007e80ff0477ac */ /* 0x000ee20008000800 */
[----:B------:R-:W-:Y:S02]  /*2e30*/  ISETP.GT.U32.AND P0, PT, R23, 0x1f, PT ;  /* 0x0000001f1700780c */ /* 0x000fe40003f04070 */
[----:B---3--:R-:W-:-:S05]  /*2e40*/  MOV R0, UR4 ;  /* 0x0000000400007c02 */ /* 0x008fca0008000f00 */
[----:B------:R-:W-:-:S05]  /*2e50*/  IMAD.MOV R3, RZ, RZ, -R0 ;  /* 0x000000ffff037224 */ /* 0x000fca00078e0a00 */
[----:B------:R-:W-:-:S04]  /*2e60*/  VIADDMNMX R3, R3, UR44, RZ, !PT ;  /* 0x0000002c03037c46 */ /* 0x000fc8000f8001ff */
[----:B------:R-:W-:Y:S02]  /*2e70*/  R2UR UR10, R3 ;  /* 0x00000000030a72ca */ /* 0x000fe400000e0000 */
[----:B------:R-:W-:-:S05]  /*2e80*/  MOV R3, 0xff7fffff ;  /* 0xff7fffff00037802 */ /* 0x000fca0000000f00 */
[----:B------:R3:W-:Y:S01]  /*2e90*/  STL [R1+0x258], R3 ;  /* 0x0002580301007387 */ /* 0x0007e20000100800 */
[----:B------:R-:W-:Y:S07]  /*2ea0*/  @P0 BRA `(.L_x_643) ;  /* 0x0000000400040947 */ /* 0x000fee0003800000 */
        /* <DEDUP_REMOVED lines=19> */
[----:B------:R-:W-:Y:S01]  /*2fe0*/  @!P0 IMAD R9, R0, UR42, R9 ;  /* 0x0000002a00098c24 */ /* 0x000fe2000f8e0209 */
[----:B------:R-:W-:Y:S02]  /*2ff0*/  LEA R6, R23, R6, 0x4 ;  /* 0x0000000617067211 */ /* 0x000fe400078e20ff */
[----:B------:R-:W-:Y:S01]  /*3000*/  FADD.FTZ R13, R3, R10 ;  /* 0x0000000a030d7221 */ /* 0x000fe20000010000 */
[----:B------:R-:W-:Y:S02]  /*3010*/  @!P1 IMAD R8, R23, 0x10, R8 ;  /* 0x0000001017089824 */ /* 0x000fe400078e0208 */
        /* <DEDUP_REMOVED lines=14> */
.L_x_785:
        /* <DEDUP_REMOVED lines=14> */
[----:B------:R-:W-:Y:S01]  /*31e0*/  IMAD.U32 R5, RZ, RZ, UR5 ;  /* 0x00000005ff057e24 */ /* 0x000fe2000f8e00ff */
[----:B------:R-:W1:Y:S01]  /*31f0*/  S2UR UR6, SR_CgaCtaId ;  /* 0x00000000000679c3 */ /* 0x000e620000008800 */
[----:B------:R-:W0:Y:S03]  /*3200*/  LDCU UR7, c[0x0][0x410] ;  /* 0x00008200ff0777ac */ /* 0x000e260008000800 */
        /* <DEDUP_REMOVED lines=11> */
.L_x_643:
        /* <DEDUP_REMOVED lines=12> */
[----:B------:R-:W1:Y:S06]  /*3380*/  LDCU UR11, c[0x0][0x3f4] ;  /* 0x00007e80ff0b77ac */ /* 0x000e6c0008000800 */
        /* <DEDUP_REMOVED lines=87> */
[----:B----4-:R-:W-:Y:S04]  /*3900*/  LDS.128 R28, [UR5+0x2f0] ;  /* 0x0002f005ff1c7984 */ /* 0x010fe80008000c00 */
[----:B------:R-:W-:Y:S04]  /*3910*/  LDS.128 R32, [UR5+0x300] ;  /* 0x00030005ff207984 */ /* 0x000fe80008000c00 */
        /* <DEDUP_REMOVED lines=33> */
.L_x_645:
[----:B------:R-:W1:Y:S01]  /*3b30*/  LDS.128 R116, [UR5+0x1e0] ;  /* 0x0001e005ff747984 */ /* 0x000e620008000c00 */
[----:B------:R-:W-:Y:S01]  /*3b40*/  UIADD3 UR4, UPT, UPT, UR4, 0x1f, UR44 ;  /* 0x0000001f04047890 */ /* 0x000fe2000fffe02c */
[----:B------:R-:W-:Y:S01]  /*3b50*/  BSSY.RECONVERGENT B0, `(.L_x_646) ;  /* 0x0000913000007945 */ /* 0x000fe20003800200 */
[----:B------:R-:W-:Y:S01]  /*3b60*/  UIMAD UR6, UR41, UR6, UR18 ;  /* 0x00000006290672a4 */ /* 0x000fe2000f8e0212 */
[----:B------:R-:W5:Y:S01]  /*3b70*/  LDS.128 R112, [UR5+0x1f0] ;  /* 0x0001f005ff707984 */ /* 0x000f620008000c00 */
[----:B------:R-:W0:Y:S03]  /*3b80*/  LDCU UR21, c[0x0][0x410] ;  /* 0x00008200ff1577ac */ /* 0x000e260008000800 */
        /* <DEDUP_REMOVED lines=28> */
[----:B------:R-:W-:Y:S02]  /*3d50*/  IADD3 R250, PT, PT, R6, UR10, RZ ;  /* 0x0000000a06fa7c10 */ /* 0x000fe4000fffe0ff */
[----:B------:R-:W-:Y:S01]  /*3d60*/  MOV R7, R3 ;  /* 0x0000000300077202 */ /* 0x000fe20000000f00 */
[----:B------:R-:W3:Y:S03]  /*3d70*/  LDCU.64 UR22, c[0x0][0x420] ;  /* 0x00008400ff1677ac */ /* 0x000ee60008000a00 */
[----:B------:R-:W5:Y:S01]  /*3d80*/  I2F.RP R4, R7 ;  /* 0x0000000700047306 */ /* 0x000f620000209400 */
[----:B------:R-:W-:Y:S01]  /*3d90*/  UIADD3 UR7, UPT, UPT, UR19, 0x440, URZ ;  /* 0x0000044013077890 */ /* 0x000fe2000fffe0ff */
[----:B------:R-:W-:Y:S03]  /*3da0*/  STL [R1+0x25c], R7 ;  /* 0x00025c0701007387 */ /* 0x000fe60000100800 */
[----:B------:R-:W-:-:S03]  /*3db0*/  ULEA UR7, UR20, UR7, 0x18 ;  /* 0x0000000714077291 */ /* 0x000fc6000f8ec0ff */
[----:B-----5:R-:W5:Y:S01]  /*3dc0*/  MUFU.RCP R4, R4 ;  /* 0x0000000400047308 */ /* 0x020f620000001000 */
[----:B-1----:R-:W-:Y:S01]  /*3dd0*/  IMAD R0, R0, UR5, RZ ;  /* 0x0000000500007c24 */ /* 0x002fe2000f8e02ff */
[----:B--2---:R-:W-:Y:S01]  /*3de0*/  UIMAD UR5, UR18, UR24, UR44 ;  /* 0x00000018120572a4 */ /* 0x004fe2000f8e022c */
[----:B---3--:R-:W-:-:S03]  /*3df0*/  ISETP.NE.U32.AND P1, PT, RZ, UR22, PT ;  /* 0x00000016ff007c0c */ /* 0x008fc6000bf25070 */
[----:B------:R-:W-:Y:S01]  /*3e00*/  UIADD3 UR5, UPT, UPT, UR5, -0x1, URZ ;  /* 0xffffffff05057890 */ /* 0x000fe2000fffe0ff */
[----:B------:R-:W-:Y:S02]  /*3e10*/  SHF.R.S32.HI R251, RZ, 0x1f, R0 ;  /* 0x0000001ffffb7819 */ /* 0x000fe40000011400 */
[----:B------:R-:W-:Y:S02]  /*3e20*/  IADD3 R252, P0, P2, R0, UR22, R250 ;  /* 0x0000001600fc7c10 */ /* 0x000fe4000fa1e0fa */
[----:B------:R-:W-:Y:S02]  /*3e30*/  MOV R0, UR4 ;  /* 0x0000000400007c02 */ /* 0x000fe40008000f00 */
[----:B------:R-:W-:Y:S02]  /*3e40*/  ISETP.NE.AND.EX P1, PT, RZ, UR23, PT, P1 ;  /* 0x00000017ff007c0c */ /* 0x000fe4000bf25310 */
[----:B------:R-:W-:Y:S01]  /*3e50*/  IADD3.X R251, PT, PT, R251, UR23, RZ, P0, P2 ;  /* 0x00000017fbfb7c10 */ /* 0x000fe200087e44ff */
[----:B-----5:R-:W-:-:S04]  /*3e60*/  VIADD R4, R4, 0xffffffe ;  /* 0x0ffffffe04047836 */ /* 0x020fc80000000000 */
[----:B------:R1:W2:Y:S02]  /*3e70*/  F2I.FTZ.U32.TRUNC.NTZ R5, R4 ;  /* 0x0000000400057305 */ /* 0x0002a4000021f000 */
[----:B-1----:R-:W-:Y:S01]  /*3e80*/  IMAD.MOV.U32 R4, RZ, RZ, RZ ;  /* 0x000000ffff047224 */ /* 0x002fe200078e00ff */
[----:B--2---:R-:W-:-:S05]  /*3e90*/  IADD3 R3, PT, PT, RZ, -R5, RZ ;  /* 0x80000005ff037210 */ /* 0x004fca0007ffe0ff */
[----:B------:R-:W-:-:S04]  /*3ea0*/  IMAD R3, R3, R7, RZ ;  /* 0x0000000703037224 */ /* 0x000fc800078e02ff */
[----:B------:R-:W-:-:S05]  /*3eb0*/  IMAD.HI.U32 R3, R5, R3, R4 ;  /* 0x0000000305037227 */ /* 0x000fca00078e0004 */
[----:B------:R1:W-:Y:S02]  /*3ec0*/  STL [R1+0x264], R3 ;  /* 0x0002640301007387 */ /* 0x0003e40000100800 */
[----:B-1----:R-:W-:-:S04]  /*3ed0*/  IMAD.U32 R3, RZ, RZ, UR24 ;  /* 0x00000018ff037e24 */ /* 0x002fc8000f8e00ff */
[----:B------:R-:W-:Y:S01]  /*3ee0*/  IMAD R4, R3, UR5, R250 ;  /* 0x0000000503047c24 */ /* 0x000fe2000f8e02fa */
[----:B------:R-:W-:Y:S01]  /*3ef0*/  IADD3 R3, PT, PT, R0, UR10, RZ ;  /* 0x0000000a00037c10 */ /* 0x000fe2000fffe0ff */
[----:B------:R-:W-:Y:S01]  /*3f00*/  VIADD R250, R250, 0x1 ;  /* 0x00000001fafa7836 */ /* 0x000fe20000000000 */
[----:B------:R-:W-:Y:S02]  /*3f10*/  LEA R0, R6, UR7, 0x2 ;  /* 0x0000000706007c11 */ /* 0x000fe4000f8e10ff */
[----:B------:R1:W-:Y:S04]  /*3f20*/  STL [R1+0x250], R4 ;  /* 0x0002500401007387 */ /* 0x0003e80000100800 */
[----:B------:R1:W-:Y:S04]  /*3f30*/  STL [R1+0x254], R0 ;  /* 0x0002540001007387 */ /* 0x0003e80000100800 */
[----:B------:R1:W-:Y:S02]  /*3f40*/  STL [R1+0x260], R3 ;  /* 0x0002600301007387 */ /* 0x0003e40000100800 */
.L_x_714:
[----:B------:R-:W2:Y:S04]  /*3f50*/  LDL R5, [R1+0x264] ;  /* 0x0002640001057983 */ /* 0x000ea80000100800 */
[----:B------:R-:W3:Y:S01]  /*3f60*/  LDL R6, [R1+0x25c] ;  /* 0x00025c0001067983 */ /* 0x000ee20000100800 */
[----:B------:R-:W-:Y:S01]  /*3f70*/  VIADD R248, R250, 0xffffffff ;  /* 0xfffffffffaf87836 */ /* 0x000fe20000000000 */
[----:B-1---5:R-:W-:-:S04]  /*3f80*/  MOV R0, UR11 ;  /* 0x0000000b00007c02 */ /* 0x022fc80008000f00 */
[----:B------:R-:W-:Y:S02]  /*3f90*/  IABS R3, R248 ;  /* 0x000000f800037213 */ /* 0x000fe40000000000 */
[----:B------:R-:W-:-:S03]  /*3fa0*/  IABS R4, R0 ;  /* 0x0000000000047213 */ /* 0x000fc60000000000 */
[----:B--2---:R-:W-:-:S04]  /*3fb0*/  IMAD.HI.U32 R5, R5, R3, RZ ;  /* 0x0000000305057227 */ /* 0x004fc800078e00ff */
[----:B------:R-:W-:-:S04]  /*3fc0*/  IMAD.MOV R5, RZ, RZ, -R5 ;  /* 0x000000ffff057224 */ /* 0x000fc800078e0a05 */
[----:B------:R-:W-:Y:S02]  /*3fd0*/  IMAD R3, R4, R5, R3 ;  /* 0x0000000504037224 */ /* 0x000fe400078e0203 */
[----:B------:R-:W-:-:S03]  /*3fe0*/  @P1 IMAD.MOV.U32 R5, RZ, RZ, R251 ;  /* 0x000000ffff051224 */ /* 0x000fc600078e00fb */
[----:B---3--:R-:W-:-:S13]  /*3ff0*/  ISETP.GT.U32.AND P0, PT, R6, R3, PT ;  /* 0x000000030600720c */ /* 0x008fda0003f04070 */
[----:B------:R-:W-:-:S04]  /*4000*/  @!P0 IADD3 R3, PT, PT, R3, -R4, RZ ;  /* 0x8000000403038210 */ /* 0x000fc80007ffe0ff */
[----:B------:R-:W-:-:S13]  /*4010*/  ISETP.GT.U32.AND P0, PT, R6, R3, PT ;  /* 0x000000030600720c */ /* 0x000fda0003f04070 */
[----:B------:R-:W-:Y:S01]  /*4020*/  @!P0 IMAD.IADD R3, R3, 0x1, -R4 ;  /* 0x0000000103038824 */ /* 0x000fe200078e0a04 */
[----:B------:R-:W-:-:S06]  /*4030*/  @P1 MOV R4, R252 ;  /* 0x000000fc00041202 */ /* 0x000fcc0000000f00 */
[----:B------:R1:W2:Y:S01]  /*4040*/  @P1 LDG.E.U8 R4, desc[UR36][R4.64] ;  /* 0x0000002404041981 */ /* 0x0002a2000c1e1100 */
[----:B------:R-:W-:Y:S01]  /*4050*/  ISETP.GE.AND P0, PT, R248, RZ, PT ;  /* 0x000000fff800720c */ /* 0x000fe20003f06270 */
[----:B------:R-:W-:Y:S01]  /*4060*/  UIADD3 UR5, UPT, UPT, UR44, -0x1, URZ ;  /* 0xffffffff2c057890 */ /* 0x000fe2000fffe0ff */
[C---:B------:R-:W-:Y:S01]  /*4070*/  ISETP.NE.AND P2, PT, R0.reuse, RZ, PT ;  /* 0x000000ff0000720c */ /* 0x040fe20003f45270 */
[----:B------:R-:W-:Y:S01]  /*4080*/  BSSY.RECONVERGENT B1, `(.L_x_648) ;  /* 0x0000042000017945 */ /* 0x000fe20003800200 */
[----:B-1----:R-:W-:Y:S01]  /*4090*/  MOV R5, R3 ;  /* 0x0000000300057202 */ /* 0x002fe20000000f00 */
[----:B------:R-:W-:-:S08]  /*40a0*/  IMAD R3, R0, 0xe0, RZ ;  /* 0x000000e000037824 */ /* 0x000fd000078e02ff */
[----:B------:R-:W-:Y:S01]  /*40b0*/  @!P0 IMAD.MOV R5, RZ, RZ, -R5 ;  /* 0x000000ffff058224 */ /* 0x000fe200078e0a05 */
[----:B------:R-:W-:Y:S02]  /*40c0*/  ISETP.GE.AND P0, PT, R248, UR5, PT ;  /* 0x00000005f8007c0c */ /* 0x000fe4000bf06270 */
[----:B------:R-:W-:Y:S02]  /*40d0*/  @!P2 LOP3.LUT R5, RZ, R0, RZ, 0x33, !PT ;  /* 0x00000000ff05a212 */ /* 0x000fe400078e33ff */
[----:B--2---:R-:W-:Y:S02]  /*40e0*/  ISETP.NE.AND P6, PT, R4, RZ, P1 ;  /* 0x000000ff0400720c */ /* 0x004fe40000fc5270 */
[----:B------:R-:W-:-:S07]  /*40f0*/  SHF.L.U32 R4, R5, 0x3, RZ ;  /* 0x0000000305047819 */ /* 0x000fce00000006ff */
[----:B------:R-:W-:Y:S05]  /*4100*/  @P0 BRA `(.L_x_649) ;  /* 0x0000000000e40947 */ /* 0x000fea0003800000 */
[----:B------:R-:W-:Y:S02]  /*4110*/  ISETP.GE.AND P2, PT, R4, R3, PT ;  /* 0x000000030400720c */ /* 0x000fe40003f46270 */
[----:B0-----:R-:W-:-:S11]  /*4120*/  CS2R R114, SRZ ;  /* 0x0000000000727805 */ /* 0x001fd6000001ff00 */
[----:B------:R-:W0:Y:S01]  /*4130*/  @!P2 LDC.64 R6, c[0x0][0x3b8] ;  /* 0x0000ee00ff06ab82 */ /* 0x000e220000000a00 */
[----:B------:R-:W-:-:S05]  /*4140*/  @!P2 IMAD R113, R0, UR6, RZ ;  /* 0x000000060071ac24 */ /* 0x000fca000f8e02ff */
[----:B------:R-:W-:-:S04]  /*4150*/  @!P2 IADD3 R112, P3, PT, R4, R113, RZ ;  /* 0x000000710470a210 */ /* 0x000fc80007f7e0ff */
[----:B------:R-:W-:Y:S02]  /*4160*/  @!P2 LEA.HI.X.SX32 R113, R113, RZ, 0x1, P3 ;  /* 0x000000ff7171a211 */ /* 0x000fe400018f0eff */
[----:B0-----:R-:W-:-:S04]  /*4170*/  @!P2 LEA R6, P3, R112, R6, 0x1 ;  /* 0x000000067006a211 */ /* 0x001fc800078608ff */
[----:B------:R-:W-:Y:S02]  /*4180*/  @!P2 LEA.HI.X R7, R112, R7, R113, 0x1, P3 ;  /* 0x000000077007a211 */ /* 0x000fe400018f0c71 */
[----:B------:R-:W-:-:S06]  /*4190*/  CS2R R112, SRZ ;  /* 0x0000000000707805 */ /* 0x000fcc000001ff00 */
[----:B------:R1:W5:Y:S01]  /*41a0*/  @!P2 LDG.E.128 R112, desc[UR36][R6.64] ;  /* 0x000000240670a981 */ /* 0x000362000c1e1d00 */
[----:B------:R-:W-:-:S09]  /*41b0*/  UISETP.NE.AND UP0, UPT, UR17, URZ, UPT ;  /* 0x000000ff1100728c */ /* 0x000fd2000bf05270 */
[----:B-1----:R-:W-:Y:S05]  /*41c0*/  BRA.U UP0, `(.L_x_649) ;  /* 0x0000000100b47547 */ /* 0x002fea000b800000 */
        /* <DEDUP_REMOVED lines=18> */
[----:B------:R-:W4:Y:S04]  /*42f0*/  @P3 LDG.E.128 R236, desc[UR36][R6.64] ;  /* 0x0000002406ec3981 */ /* 0x000f28000c1e1d00 */
[----:B------:R-:W4:Y:S04]  /*4300*/  LDL R6, [R1+0x48] ;  /* 0x0000480001067983 */ /* 0x000f280000100800 */
[----:B------:R-:W4:Y:S01]  /*4310*/  LDL R7, [R1+0x4c] ;  /* 0x00004c0001077983 */ /* 0x000f220000100800 */
[----:B---3-5:R-:W-:-:S03]  /*4320*/  HFMA2 R113, R113, 1, 1, R0 ;  /* 0x3c003c0071717831 */ /* 0x028fc60000000000 */
[----:B------:R1:W5:Y:S01]  /*4330*/  LDL.LU R0, [R1+0x268] ;  /* 0x0002680001007983 */ /* 0x0003620000300800 */
[----:B------:R-:W-:Y:S02]  /*4340*/  PLOP3.LUT P3, PT, PT, PT, UP0, 0x80, 0x8 ;  /* 0x000000000008781c */ /* 0x000fe40003f6f008 */
[----:B------:R-:W-:Y:S02]  /*4350*/  PLOP3.LUT P5, PT, PT, PT, UP0, 0x80, 0x8 ;  /* 0x000000000008781c */ /* 0x000fe40003faf008 */
[----:B------:R-:W-:Y:S01]  /*4360*/  PLOP3.LUT P4, PT, PT, PT, UP0, 0x80, 0x8 ;  /* 0x000000000008781c */ /* 0x000fe20003f8f008 */
[----:B--2---:R-:W-:-:S08]  /*4370*/  HFMA2 R112, R112, 1, 1, R249 ;  /* 0x3c003c0070707831 */ /* 0x004fd000000000f9 */
[----:B----4-:R-:W-:Y:S01]  /*4380*/  @P3 HMUL2 R113, R113, R237 ;  /* 0x000000ed71713232 */ /* 0x010fe20000000000 */
[----:B------:R-:W-:Y:S01]  /*4390*/  PLOP3.LUT P3, PT, PT, PT, UP0, 0x80, 0x8 ;  /* 0x000000000008781c */ /* 0x000fe20003f6f008 */
[----:B------:R-:W-:Y:S02]  /*43a0*/  @P5 HFMA2 R112, R112, R236, -RZ ;  /* 0x000000ec70705231 */ /* 0x000fe400001000ff */
[----:B------:R-:W-:Y:S02]  /*43b0*/  HADD2 R114, R114, R6 ;  /* 0x0000000672727230 */ /* 0x000fe40000000000 */
[----:B------:R-:W-:-:S08]  /*43c0*/  HADD2 R115, R115, R7 ;  /* 0x0000000773737230 */ /* 0x000fd00000000000 */
[----:B------:R-:W-:Y:S02]  /*43d0*/  @P3 HFMA2 R114, R114, R238, -RZ ;  /* 0x000000ee72723231 */ /* 0x000fe400001000ff */
[----:B------:R-:W-:Y:S01]  /*43e0*/  @P4 HMUL2 R115, R115, R239 ;  /* 0x000000ef73734232 */ /* 0x000fe20000000000 */
        /* <DEDUP_REMOVED lines=11> */
.L_x_649:
[----:B------:R-:W-:Y:S05]  /*44a0*/  BSYNC.RECONVERGENT B1 ;  /* 0x0000000000017941 */ /* 0x000fea0003800200 */
.L_x_648:
[----:B------:R-:W-:Y:S01]  /*44b0*/  BSSY.RECONVERGENT B1, `(.L_x_650) ;  /* 0x000007c000017945 */ /* 0x000fe20003800200 */
[----:B-----5:R-:W-:-:S03]  /*44c0*/  IMAD.IADD R5, R5, 0x1, R0 ;  /* 0x0000000105057824 */ /* 0x020fc600078e0200 */
[----:B------:R-:W-:Y:S05]  /*44d0*/  @P0 BRA `(.L_x_651) ;  /* 0x0000000400e40947 */ /* 0x000fea0003800000 */
[----:B-1----:R-:W-:Y:S02]  /*44e0*/  SHF.L.U32 R6, R5, 0x3, RZ ;  /* 0x0000000305067819 */ /* 0x002fe400000006ff */
[----:B0-----:R-:W-:Y:S02]  /*44f0*/  CS2R R118, SRZ ;  /* 0x0000000000767805 */ /* 0x001fe4000001ff00 */
[----:B------:R-:W-:Y:S02]  /*4500*/  CS2R R116, SRZ ;  /* 0x0000000000747805 */ /* 0x000fe4000001ff00 */
[----:B------:R-:W-:-:S13]  /*4510*/  ISETP.GE.AND P2, PT, R6, R3, PT ;  /* 0x000000030600720c */ /* 0x000fda0003f46270 */
[----:B------:R-:W0:Y:S01]  /*4520*/  @!P2 LDC.64 R8, c[0x0][0x3b8] ;  /* 0x0000ee00ff08ab82 */ /* 0x000e220000000a00 */
[----:B------:R-:W-:Y:S01]  /*4530*/  @!P2 IMAD R10, R0, UR6, RZ ;  /* 0x00000006000aac24 */ /* 0x000fe2000f8e02ff */
[----:B------:R-:W-:-:S04]  /*4540*/  @!P2 SHF.R.S32.HI R11, RZ, 0x1f, R6 ;  /* 0x0000001fff0ba819 */ /* 0x000fc80000011406 */
[----:B------:R-:W-:-:S04]  /*4550*/  @!P2 IADD3 R7, P3, PT, R10, R6, RZ ;  /* 0x000000060a07a210 */ /* 0x000fc80007f7e0ff */
[----:B------:R-:W-:Y:S02]  /*4560*/  @!P2 LEA.HI.X.SX32 R10, R10, R11, 0x1, P3 ;  /* 0x0000000b0a0aa211 */ /* 0x000fe400018f0eff */
[----:B0-----:R-:W-:-:S04]  /*4570*/  @!P2 LEA R8, P3, R7, R8, 0x1 ;  /* 0x000000080708a211 */ /* 0x001fc800078608ff */
[----:B------:R-:W-:-:S05]  /*4580*/  @!P2 LEA.HI.X R9, R7, R9, R10, 0x1, P3 ;  /* 0x000000090709a211 */ /* 0x000fca00018f0c0a */
[----:B------:R0:W5:Y:S01]  /*4590*/  @!P2 LDG.E.128 R116, desc[UR36][R8.64] ;  /* 0x000000240874a981 */ /* 0x000162000c1e1d00 */
[----:B------:R-:W-:-:S09]  /*45a0*/  UISETP.NE.AND UP0, UPT, UR17, URZ, UPT ;  /* 0x000000ff1100728c */ /* 0x000fd2000bf05270 */
[----:B0-----:R-:W-:Y:S05]  /*45b0*/  BRA.U UP0, `(.L_x_652) ;  /* 0x0000000100b87547 */ /* 0x001fea000b800000 */
[----:B------:R-:W-:Y:S01]  /*45c0*/  ISETP.NE.AND P4, PT, R2, RZ, PT ;  /* 0x000000ff0200720c */ /* 0x000fe20003f85270 */
[----:B------:R-:W2:Y:S04]  /*45d0*/  LDL R239, [R1+0x34] ;  /* 0x0000340001ef7983 */ /* 0x000ea80000100800 */
[----:B------:R-:W3:Y:S04]  /*45e0*/  LDL R236, [R1+0x30] ;  /* 0x0000300001ec7983 */ /* 0x000ee80000100800 */
        /* <DEDUP_REMOVED lines=42> */
.L_x_653:
[----:B------:R-:W-:Y:S05]  /*4890*/  BSYNC.RECONVERGENT B2 ;  /* 0x0000000000027941 */ /* 0x000fea0003800200 */
.L_x_652:
[----:B0-----:R-:W-:-:S05]  /*48a0*/  IMAD R6, R0, 0x10, R4 ;  /* 0x0000001000067824 */ /* 0x001fca00078e0204 */
[----:B------:R-:W-:-:S13]  /*48b0*/  ISETP.GE.AND P2, PT, R6, R3, PT ;  /* 0x000000030600720c */ /* 0x000fda0003f46270 */
[----:B------:R-:W0:Y:S01]  /*48c0*/  @!P2 LDC.64 R8, c[0x0][0x3b8] ;  /* 0x0000ee00ff08ab82 */ /* 0x000e220000000a00 */
[----:B------:R-:W-:Y:S01]  /*48d0*/  @!P2 IMAD R10, R0, UR6, RZ ;  /* 0x00000006000aac24 */ /* 0x000fe2000f8e02ff */
[----:B------:R-:W-:-:S04]  /*48e0*/  @!P2 SHF.R.S32.HI R11, RZ, 0x1f, R6 ;  /* 0x0000001fff0ba819 */ /* 0x000fc80000011406 */
[----:B------:R-:W-:-:S04]  /*48f0*/  @!P2 IADD3 R7, P3, PT, R10, R6, RZ ;  /* 0x000000060a07a210 */ /* 0x000fc80007f7e0ff */
[----:B------:R-:W-:Y:S02]  /*4900*/  @!P2 LEA.HI.X.SX32 R10, R10, R11, 0x1, P3 ;  /* 0x0000000b0a0aa211 */ /* 0x000fe400018f0eff */
[----:B0-----:R-:W-:-:S04]  /*4910*/  @!P2 LEA R236, P3, R7, R8, 0x1 ;  /* 0x0000000807eca211 */ /* 0x001fc800078608ff */
[----:B------:R-:W-:Y:S02]  /*4920*/  @!P2 LEA.HI.X R237, R7, R9, R10, 0x1, P3 ;  /* 0x0000000907eda211 */ /* 0x000fe400018f0c0a */
[----:B------:R-:W-:Y:S02]  /*4930*/  CS2R R10, SRZ ;  /* 0x00000000000a7805 */ /* 0x000fe4000001ff00 */
[----:B------:R-:W-:-:S06]  /*4940*/  CS2R R8, SRZ ;  /* 0x0000000000087805 */ /* 0x000fcc000001ff00 */
[----:B------:R2:W5:Y:S01]  /*4950*/  @!P2 LDG.E.128 R8, desc[UR36][R236.64] ;  /* 0x00000024ec08a981 */ /* 0x000562000c1e1d00 */
[----:B------:R-:W-:-:S09]  /*4960*/  UISETP.NE.AND UP0, UPT, UR17, URZ, UPT ;  /* 0x000000ff1100728c */ /* 0x000fd2000bf05270 */
[----:B--2---:R-:W-:Y:S05]  /*4970*/  BRA.U UP0, `(.L_x_651) ;  /* 0x0000000100bc7547 */ /* 0x004fea000b800000 */
[----:B------:R-:W-:Y:S01]  /*4980*/  ISETP.NE.AND P4, PT, R2, RZ, PT ;  /* 0x000000ff0200720c */ /* 0x000fe20003f85270 */
[----:B------:R0:W-:Y:S04]  /*4990*/  STL [R1+0x268], R0 ;  /* 0x0002680001007387 */ /* 0x0001e80000100800 */
[----:B------:R-:W2:Y:S04]  /*49a0*/  LDL R249, [R1+0x20] ;  /* 0x0000200001f97983 */ /* 0x000ea80000100800 */
[----:B0-----:R-:W3:Y:S04]  /*49b0*/  LDL R0, [R1+0x24] ;  /* 0x0000240001007983 */ /* 0x001ee80000100800 */
[----:B------:R-:W-:Y:S01]  /*49c0*/  VOTEU.ANY UP0, P4 ;  /* 0x0000000000ff7886 */ /* 0x000fe20002000100 */
[----:B------:R-:W-:-:S02]  /*49d0*/  PLOP3.LUT P2, PT, PT, PT, UP0, 0x80, 0x8 ;  /* 0x000000000008781c */ /* 0x000fc40003f4f008 */
[----:B------:R-:W-:-:S11]  /*49e0*/  PLOP3.LUT P3, PT, PT, PT, UP0, 0x80, 0x8 ;  /* 0x000000000008781c */ /* 0x000fd60003f6f008 */
[----:B------:R-:W0:Y:S02]  /*49f0*/  @P2 S2R R7, SR_CTAID.X ;  /* 0x0000000000072919 */ /* 0x000e240000002500 */
[----:B------:R-:W0:Y:S01]  /*4a00*/  @P3 LDC R236, c[0x0][0x3f8] ;  /* 0x0000fe00ffec3b82 */ /* 0x000e220000000800 */
[----:B------:R-:W-:Y:S02]  /*4a10*/  PLOP3.LUT P2, PT, PT, PT, UP0, 0x80, 0x8 ;  /* 0x000000000008781c */ /* 0x000fe40003f4f008 */
[----:B------:R-:W-:Y:S02]  /*4a20*/  PLOP3.LUT P3, PT, PT, PT, UP0, 0x80, 0x8 ;  /* 0x000000000008781c */ /* 0x000fe40003f6f008 */
[----:B------:R-:W-:-:S09]  /*4a30*/  PLOP3.LUT P4, PT, PT, PT, UP0, 0x80, 0x8 ;  /* 0x000000000008781c */ /* 0x000fd20003f8f008 */
[----:B0-----:R-:W-:Y:S02]  /*4a40*/  @P2 IMAD R7, R236, UR38, R7 ;  /* 0x00000026ec072c24 */ /* 0x001fe4000f8e0207 */
[----:B------:R-:W0:Y:S01]  /*4a50*/  @P3 LDC.64 R236, c[0x0][0x450] ;  /* 0x00011400ffec3b82 */ /* 0x000e220000000a00 */
[----:B------:R-:W-:Y:S02]  /*4a60*/  PLOP3.LUT P2, PT, PT, PT, UP0, 0x80, 0x8 ;  /* 0x000000000008781c */ /* 0x000fe40003f4f008 */
[----:B------:R-:W-:-:S11]  /*4a70*/  PLOP3.LUT P3, PT, PT, PT, UP0, 0x80, 0x8 ;  /* 0x000000000008781c */ /* 0x000fd60003f6f008 */
[----:B------:R-:W-:-:S04]  /*4a80*/  @P2 IMAD R7, R7, 0xe0, RZ ;  /* 0x000000e007072824 */ /* 0x000fc800078e02ff */
[----:B0-----:R-:W-:Y:S01]  /*4a90*/  @P3 IMAD.WIDE R236, R7, 0x2, R236 ;  /* 0x0000000207ec3825 */ /* 0x001fe200078e02ec */
[----:B------:R-:W-:Y:S01]  /*4aa0*/  PLOP3.LUT P2, PT, PT, PT, UP0, 0x80, 0x8 ;  /* 0x000000000008781c */ /* 0x000fe20003f4f008 */
[----:B------:R-:W4:Y:S04]  /*4ab0*/  LDL R7, [R1+0x2c] ;  /* 0x00002c0001077983 */ /* 0x000f280000100800 */
[----:B------:R-:W2:Y:S01]  /*4ac0*/  @P4 LDG.E.128 R236, desc[UR36][R236.64+0x20] ;  /* 0x00002024ecec4981 */ /* 0x000ea2000c1e1d00 */
[----:B---3-5:R-:W-:-:S03]  /*4ad0*/  HADD2 R9, R9, R0 ;  /* 0x0000000009097230 */ /* 0x028fc60000000000 */
[----:B------:R3:W5:Y:S04]  /*4ae0*/  LDL.LU R0, [R1+0x268] ;  /* 0x0002680001007983 */ /* 0x0007680000300800 */
[----:B--2---:R-:W-:Y:S02]  /*4af0*/  @P2 HMUL2 R9, R9, R237 ;  /* 0x000000ed09092232 */ /* 0x004fe40000000000 */
[----:B------:R-:W2:Y:S01]  /*4b00*/  LDL R237, [R1+0x28] ;  /* 0x0000280001ed7983 */ /* 0x000ea20000100800 */
[----:B------:R-:W-:Y:S02]  /*4b10*/  PLOP3.LUT P4, PT, PT, PT, UP0, 0x80, 0x8 ;  /* 0x000000000008781c */ /* 0x000fe40003f8f008 */
[----:B------:R-:W-:Y:S02]  /*4b20*/  PLOP3.LUT P3, PT, PT, PT, UP0, 0x80, 0x8 ;  /* 0x000000000008781c */ /* 0x000fe40003f6f008 */
[----:B------:R-:W-:Y:S01]  /*4b30*/  PLOP3.LUT P2, PT, PT, PT, UP0, 0x80, 0x8 ;  /* 0x000000000008781c */ /* 0x000fe20003f4f008 */
[----:B------:R-:W-:-:S02]  /*4b40*/  HFMA2 R8, R8, 1, 1, R249 ;  /* 0x3c003c0008087831 */ /* 0x000fc400000000f9 */
[----:B----4-:R-:W-:-:S08]  /*4b50*/  HADD2 R11, R11, R7 ;  /* 0x000000070b0b7230 */ /* 0x010fd00000000000 */
[----:B------:R-:W-:Y:S02]  /*4b60*/  @P3 HFMA2 R8, R8, R236, -RZ ;  /* 0x000000ec08083231 */ /* 0x000fe400001000ff */
[----:B------:R-:W-:Y:S02]  /*4b70*/  @P2 HMUL2 R11, R11, R239 ;  /* 0x000000ef0b0b2232 */ /* 0x000fe40000000000 */
[----:B--2---:R-:W-:-:S04]  /*4b80*/  HFMA2 R10, R10, 1, 1, R237 ;  /* 0x3c003c000a0a7831 */ /* 0x004fc800000000ed */
[----:B------:R-:W-:Y:S01]  /*4b90*/  @P4 HMUL2 R10, R10, R238 ;  /* 0x000000ee0a0a4232 */ /* 0x000fe20000000000 */
[----:B------:R-:W-:-:S13]  /*4ba0*/  ISETP.GE.AND P4, PT, R6, R3, PT ;  /* 0x000000030600720c */ /* 0x000fda0003f86270 */
        /* <DEDUP_REMOVED lines=12> */
.L_x_651:
[----:B------:R-:W-:Y:S05]  /*4c70*/  BSYNC.RECONVERGENT B1 ;  /* 0x0000000000017941 */ /* 0x000fea0003800200 */
.L_x_650:
[----:B------:R-:W-:Y:S04]  /*4c80*/  BSSY.RECONVERGENT B1, `(.L_x_654) ;  /* 0x0000080000017945 */ /* 0x000fe80003800200 */
[----:B------:R-:W-:Y:S05]  /*4c90*/  @P0 BRA `(.L_x_655) ;  /* 0x0000000400f80947 */ /* 0x000fea0003800000 */
[----:B-12--5:R-:W-:-:S05]  /*4ca0*/  LEA R6, R0, R5, 0x1 ;  /* 0x0000000500067211 */ /* 0x026fca00078e08ff */
[----:B------:R-:W-:-:S05]  /*4cb0*/  IMAD.SHL.U32 R6, R6, 0x8, RZ ;  /* 0x0000000806067824 */ /* 0x000fca00078e00ff */
[----:B------:R-:W-:-:S13]  /*4cc0*/  ISETP.GE.AND P2, PT, R6, R3, PT ;  /* 0x000000030600720c */ /* 0x000fda0003f46270 */
[----:B------:R-:W1:Y:S01]  /*4cd0*/  @!P2 LDC.64 R120, c[0x0][0x3b8] ;  /* 0x0000ee00ff78ab82 */ /* 0x000e620000000a00 */
[----:B------:R-:W-:Y:S01]  /*4ce0*/  @!P2 IMAD R122, R0, UR6, RZ ;  /* 0x00000006007aac24 */ /* 0x000fe2000f8e02ff */
[----:B------:R-:W-:-:S04]  /*4cf0*/  @!P2 SHF.R.S32.HI R123, RZ, 0x1f, R6 ;  /* 0x0000001fff7ba819 */ /* 0x000fc80000011406 */
[----:B------:R-:W-:-:S04]  /*4d00*/  @!P2 IADD3 R7, P3, PT, R122, R6, RZ ;  /* 0x000000067a07a210 */ /* 0x000fc80007f7e0ff */
[----:B------:R-:W-:Y:S02]  /*4d10*/  @!P2 LEA.HI.X.SX32 R122, R122, R123, 0x1, P3 ;  /* 0x0000007b7a7aa211 */ /* 0x000fe400018f0eff */
[----:B-1----:R-:W-:-:S04]  /*4d20*/  @!P2 LEA R236, P3, R7, R120, 0x1 ;  /* 0x0000007807eca211 */ /* 0x002fc800078608ff */
[----:B------:R-:W-:Y:S02]  /*4d30*/  @!P2 LEA.HI.X R237, R7, R121, R122, 0x1, P3 ;  /* 0x0000007907eda211 */ /* 0x000fe400018f0c7a */
[----:B------:R-:W-:Y:S02]  /*4d40*/  CS2R R122, SRZ ;  /* 0x00000000007a7805 */ /* 0x000fe4000001ff00 */
[----:B------:R-:W-:-:S06]  /*4d50*/  CS2R R120, SRZ ;  /* 0x0000000000787805 */ /* 0x000fcc000001ff00 */
[----:B------:R1:W5:Y:S01]  /*4d60*/  @!P2 LDG.E.128 R120, desc[UR36][R236.64] ;  /* 0x00000024ec78a981 */ /* 0x000362000c1e1d00 */
[----:B------:R-:W-:-:S09]  /*4d70*/  UISETP.NE.AND UP0, UPT, UR17, URZ, UPT ;  /* 0x000000ff1100728c */ /* 0x000fd2000bf05270 */
[----:B-1----:R-:W-:Y:S05]  /*4d80*/  BRA.U UP0, `(.L_x_656) ;  /* 0x0000000100c47547 */ /* 0x002fea000b800000 */
[----:B------:R-:W-:Y:S01]  /*4d90*/  ISETP.NE.AND P4, PT, R2, RZ, PT ;  /* 0x000000ff0200720c */ /* 0x000fe20003f85270 */
[----:B------:R1:W-:Y:S04]  /*4da0*/  STL [R1+0x268], R0 ;  /* 0x0002680001007387 */ /* 0x0003e80000100800 */
[----:B------:R-:W2:Y:S04]  /*4db0*/  LDL R249, [R1+0x10] ;  /* 0x0000100001f97983 */ /* 0x000ea80000100800 */
[----:B-1----:R-:W3:Y:S04]  /*4dc0*/  LDL R0, [R1+0x14] ;  /* 0x0000140001007983 */ /* 0x002ee80000100800 */
[----:B------:R-:W-:Y:S01]  /*4dd0*/  VOTEU.ANY UP0, P4 ;  /* 0x0000000000ff7886 */ /* 0x000fe20002000100 */
[----:B------:R-:W-:-:S02]  /*4de0*/  PLOP3.LUT P2, PT, PT, PT, UP0, 0x80, 0x8 ;  /* 0x000000000008781c */ /* 0x000fc40003f4f008 */
[----:B------:R-:W-:-:S11]  /*4df0*/  PLOP3.LUT P3, PT, PT, PT, UP0, 0x80, 0x8 ;  /* 0x000000000008781c */ /* 0x000fd60003f6f008 */
[----:B------:R-:W1:Y:S02]  /*4e00*/  @P2 S2R R7, SR_CTAID.X ;  /* 0x0000000000072919 */ /* 0x000e640000002500 */
[----:B------:R-:W1:Y:S01]  /*4e10*/  @P3 LDC R236, c[0x0][0x3f8] ;  /* 0x0000fe00ffec3b82 */ /* 0x000e620000000800 */
[----:B------:R-:W-:Y:S02]  /*4e20*/  PLOP3.LUT P2, PT, PT, PT, UP0, 0x80, 0x8 ;  /* 0x000000000008781c */ /* 0x000fe40003f4f008 */
[----:B------:R-:W-:Y:S02]  /*4e30*/  PLOP3.LUT P3, PT, PT, PT, UP0, 0x80, 0x8 ;  /* 0x000000000008781c */ /* 0x000fe40003f6f008 */
[----:B------:R-:W-:-:S09]  /*4e40*/  PLOP3.LUT P4, PT, PT, PT, UP0, 0x80, 0x8 ;  /* 0x000000000008781c */ /* 0x000fd20003f8f008 */
[----:B-1----:R-:W-:Y:S02]  /*4e50*/  @P2 IMAD R7, R236, UR38, R7 ;  /* 0x00000026ec072c24 */ /* 0x002fe4000f8e0207 */
[----:B------:R-:W1:Y:S01]  /*4e60*/  @P3 LDC.64 R236, c[0x0][0x450] ;  /* 0x00011400ffec3b82 */ /* 0x000e620000000a00 */
[----:B------:R-:W-:Y:S02]  /*4e70*/  PLOP3.LUT P2, PT, PT, PT, UP0, 0x80, 0x8 ;  /* 0x000000000008781c */ /* 0x000fe40003f4f008 */
[----:B------:R-:W-:-:S11]  /*4e80*/  PLOP3.LUT P3, PT, PT, PT, UP0, 0x80, 0x8 ;  /* 0x000000000008781c */ /* 0x000fd60003f6f008 */
[----:B------:R-:W-:-:S04]  /*4e90*/  @P2 IMAD R7, R7, 0xe0, RZ ;  /* 0x000000e007072824 */ /* 0x000fc800078e02ff */
[----:B-1----:R-:W-:Y:S01]  /*4ea0*/  @P3 IMAD.WIDE R236, R7, 0x2, R236 ;  /* 0x0000000207ec3825 */ /* 0x002fe200078e02ec */
        /* <DEDUP_REMOVED lines=11> */
[----:B----4-:R-:W-:Y:S01]  /*4f60*/  HADD2 R123, R123, R7 ;  /* 0x000000077b7b7230 */ /* 0x010fe20000000000 */
[----:B------:R-:W-:Y:S07]  /*4f70*/  BSSY.RECONVERGENT B2, `(.L_x_656) ;  /* 0x0000012000027945 */ /* 0x000fee0003800200 */
[----:B------:R-:W-:Y:S02]  /*4f80*/  @P3 HFMA2 R120, R120, R236, -RZ ;  /* 0x000000ec78783231 */ /* 0x000fe400001000ff */
[----:B------:R-:W-:-:S02]  /*4f90*/  @P2 HMUL2 R123, R123, R239 ;  /* 0x000000ef7b7b2232 */ /* 0x000fc40000000000 */
[----:B--2---:R-:W-:-:S04]  /*4fa0*/  HFMA2 R122, R122, 1, 1, R237 ;  /* 0x3c003c007a7a7831 */ /* 0x004fc800000000ed */
[----:B------:R-:W-:Y:S01]  /*4fb0*/  @P4 HMUL2 R122, R122, R238 ;  /* 0x000000ee7a7a4232 */ /* 0x000fe20000000000 */
[----:B------:R-:W-:-:S13]  /*4fc0*/  ISETP.GE.AND P4, PT, R6, R3, PT ;  /* 0x000000030600720c */ /* 0x000fda0003f86270 */
[----:B-1----:R-:W-:Y:S05]  /*4fd0*/  @P4 BRA `(.L_x_657) ;  /* 0x00000000002c4947 */ /* 0x002fea0003800000 */
[----:B------:R-:W-:Y:S01]  /*4fe0*/  S2UR UR5, SR_CTAID.Y ;  /* 0x00000000000579c3 */ /* 0x000fe20000002600 */
[----:B------:R-:W-:-:S07]  /*4ff0*/  SHF.R.S32.HI R237, RZ, 0x1f, R6 ;  /* 0x0000001fffed7819 */ /* 0x000fce0000011406 */
[----:B------:R-:W1:Y:S02]  /*5000*/  S2UR UR7, SR_CTAID.X ;  /* 0x00000000000779c3 */ /* 0x000e640000002500 */
[----:B-1----:R-:W-:-:S06]  /*5010*/  UIMAD UR5, UR5, UR16, UR7 ;  /* 0x00000010050572a4 */ /* 0x002fcc000f8e0207 */
[----:B-----5:R-:W-:-:S04]  /*5020*/  IMAD R7, R0, UR5, RZ ;  /* 0x0000000500077c24 */ /* 0x020fc8000f8e02ff */
[----:B------:R-:W-:-:S05]  /*5030*/  IMAD R236, R7, 0xe0, RZ ;  /* 0x000000e007ec7824 */ /* 0x000fca00078e02ff */
[----:B------:R-:W-:-:S04]  /*5040*/  IADD3 R7, P2, PT, R236, R6, RZ ;  /* 0x00000006ec077210 */ /* 0x000fc80007f5e0ff */
[----:B------:R-:W-:Y:S02]  /*5050*/  LEA.HI.X.SX32 R237, R236, R237, 0x1, P2 ;  /* 0x000000edeced7211 */ /* 0x000fe400010f0eff */
[----:B------:R-:W-:-:S04]  /*5060*/  LEA R6, P2, R7, UR8, 0x1 ;  /* 0x0000000807067c11 */ /* 0x000fc8000f8408ff */
[----:B------:R-:W-:-:S05]  /*5070*/  LEA.HI.X R7, R7, UR9, R237, 0x1, P2 ;  /* 0x0000000907077c11 */ /* 0x000fca00090f0ced */
[----:B------:R1:W-:Y:S04]  /*5080*/  STG.E.128 desc[UR36][R6.64], R120 ;  /* 0x0000007806007986 */ /* 0x0003e8000c101d24 */
.L_x_657:
[----:B------:R-:W-:Y:S05]  /*5090*/  BSYNC.RECONVERGENT B2 ;  /* 0x0000000000027941 */ /* 0x000fea0003800200 */
.L_x_656:
[----:B------:R-:W-:Y:S05]  /*50a0*/  @P0 BRA `(.L_x_655) ;  /* 0x0000000000f40947 */ /* 0x000fea0003800000 */
[----:B-1---5:R-:W-:-:S04]  /*50b0*/  LEA R6, R0, R4, 0x5 ;  /* 0x0000000400067211 */ /* 0x022fc800078e28ff */
        /* <DEDUP_REMOVED lines=12> */
[----:B---3--:R-:W-:Y:S05]  /*5180*/  BRA.U UP0, `(.L_x_655) ;  /* 0x0000000100bc7547 */ /* 0x008fea000b800000 */
[----:B------:R-:W-:Y:S01]  /*5190*/  ISETP.NE.AND P4, PT, R2, RZ, PT ;  /* 0x000000ff0200720c */ /* 0x000fe20003f85270 */
[----:B------:R1:W-:Y:S04]  /*51a0*/  STL [R1+0x268], R0 ;  /* 0x0002680001007387 */ /* 0x0003e80000100800 */
[----:B------:R-:W2:Y:S04]  /*51b0*/  LDL R249, [R1] ;  /* 0x0000000001f97983 */ /* 0x000ea80000100800 */
        /* <DEDUP_REMOVED lines=44> */
.L_x_655:
[----:B------:R-:W-:Y:S05]  /*5480*/  BSYNC.RECONVERGENT B1 ;  /* 0x0000000000017941 */ /* 0x000fea0003800200 */
.L_x_654:
[----:B------:R-:W-:Y:S01]  /*5490*/  BSSY.RECONVERGENT B1, `(.L_x_658) ;  /* 0x0000039000017945 */ /* 0x000fe20003800200 */
[----:B-----5:R-:W-:-:S03]  /*54a0*/  IMAD R5, R0, 0x4, R5 ;  /* 0x0000000400057824 */ /* 0x020fc600078e0205 */
[----:B------:R-:W-:Y:S05]  /*54b0*/  @P0 BRA `(.L_x_659) ;  /* 0x0000000000d80947 */ /* 0x000fea0003800000 */
[----:B------:R-:W-:-:S04]  /*54c0*/  SHF.L.U32 R249, R5, 0x3, RZ ;  /* 0x0000000305f97819 */ /* 0x000fc800000006ff */
[----:B------:R-:W-:-:S13]  /*54d0*/  ISETP.GE.AND P2, PT, R249, R3, PT ;  /* 0x00000003f900720c */ /* 0x000fda0003f46270 */
[----:B-123--:R-:W1:Y:S01]  /*54e0*/  @!P2 LDC.64 R6, c[0x0][0x3b8] ;  /* 0x0000ee00ff06ab82 */ /* 0x00ee620000000a00 */
[----:B------:R-:W-:Y:S01]  /*54f0*/  @!P2 IMAD R129, R0, UR6, RZ ;  /* 0x000000060081ac24 */ /* 0x000fe2000f8e02ff */
[----:B------:R-:W-:-:S04]  /*5500*/  @!P2 SHF.R.S32.HI R130, RZ, 0x1f, R249 ;  /* 0x0000001fff82a819 */ /* 0x000fc800000114f9 */
[----:B------:R-:W-:-:S04]  /*5510*/  @!P2 IADD3 R128, P3, PT, R129, R249, RZ ;  /* 0x000000f98180a210 */ /* 0x000fc80007f7e0ff */
[----:B------:R-:W-:Y:S02]  /*5520*/  @!P2 LEA.HI.X.SX32 R129, R129, R130, 0x1, P3 ;  /* 0x000000828181a211 */ /* 0x000fe400018f0eff */
[----:B------:R-:W-:Y:S02]  /*5530*/  CS2R R130, SRZ ;  /* 0x0000000000827805 */ /* 0x000fe4000001ff00 */
[----:B-1----:R-:W-:-:S04]  /*5540*/  @!P2 LEA R6, P3, R128, R6, 0x1 ;  /* 0x000000068006a211 */ /* 0x002fc800078608ff */
[----:B------:R-:W-:Y:S02]  /*5550*/  @!P2 LEA.HI.X R7, R128, R7, R129, 0x1, P3 ;  /* 0x000000078007a211 */ /* 0x000fe400018f0c81 */
[----:B------:R-:W-:-:S06]  /*5560*/  CS2R R128, SRZ ;  /* 0x0000000000807805 */ /* 0x000fcc000001ff00 */
[----:B------:R1:W5:Y:S01]  /*5570*/  @!P2 LDG.E.128 R128, desc[UR36][R6.64] ;  /* 0x000000240680a981 */ /* 0x000362000c1e1d00 */
[----:B------:R-:W-:-:S09]  /*5580*/  UISETP.NE.AND UP0, UPT, UR17, URZ, UPT ;  /* 0x000000ff1100728c */ /* 0x000fd2000bf05270 */
[----:B-1----:R-:W-:Y:S05]  /*5590*/  BRA.U UP0, `(.L_x_659) ;  /* 0x0000000100a07547 */ /* 0x002fea000b800000 */
[----:B------:R-:W-:-:S13]  /*55a0*/  ISETP.NE.AND P4, PT, R2, RZ, PT ;  /* 0x000000ff0200720c */ /* 0x000fda0003f85270 */
[----:B------:R-:W-:Y:S01]  /*55b0*/  VOTEU.ANY UP0, P4 ;  /* 0x0000000000ff7886 */ /* 0x000fe20002000100 */
[----:B------:R-:W-:Y:S02]  /*55c0*/  PLOP3.LUT P3, PT, PT, PT, UP0, 0x80, 0x8 ;  /* 0x000000000008781c */ /* 0x000fe40003f6f008 */
[----:B------:R-:W-:-:S11]  /*55d0*/  PLOP3.LUT P4, PT, PT, PT, UP0, 0x80, 0x8 ;  /* 0x000000000008781c */ /* 0x000fd60003f8f008 */
[----:B------:R-:W1:Y:S01]  /*55e0*/  @P3 S2R R6, SR_CTAID.X ;  /* 0x0000000000063919 */ /* 0x000e620000002500 */
[----:B------:R-:W-:Y:S01]  /*55f0*/  PLOP3.LUT P3, PT, PT, PT, UP0, 0x80, 0x8 ;  /* 0x000000000008781c */ /* 0x000fe20003f6f008 */
[----:B------:R-:W1:Y:S01]  /*5600*/  @P4 LDC R7, c[0x0][0x3f8] ;  /* 0x0000fe00ff074b82 */ /* 0x000e620000000800 */
[----:B------:R-:W-:-:S11]  /*5610*/  PLOP3.LUT P4, PT, PT, PT, UP0, 0x80, 0x8 ;  /* 0x000000000008781c */ /* 0x000fd60003f8f008 */
[----:B-1----:R-:W-:Y:S01]  /*5620*/  @P3 IMAD R236, R7, UR38, R6 ;  /* 0x0000002607ec3c24 */ /* 0x002fe2000f8e0206 */
[----:B------:R-:W-:Y:S01]  /*5630*/  PLOP3.LUT P3, PT, PT, PT, UP0, 0x80, 0x8 ;  /* 0x000000000008781c */ /* 0x000fe20003f6f008 */
[----:B------:R-:W1:Y:S01]  /*5640*/  @P4 LDC.64 R6, c[0x0][0x450] ;  /* 0x00011400ff064b82 */ /* 0x000e620000000a00 */
[----:B------:R-:W-:-:S11]  /*5650*/  PLOP3.LUT P4, PT, PT, PT, UP0, 0x80, 0x8 ;  /* 0x000000000008781c */ /* 0x000fd60003f8f008 */
[----:B------:R-:W-:Y:S01]  /*5660*/  @P3 IMAD R236, R236, 0xe0, RZ ;  /* 0x000000e0ecec3824 */ /* 0x000fe200078e02ff */
[----:B------:R-:W-:-:S03]  /*5670*/  PLOP3.LUT P3, PT, PT, PT, UP0, 0x80, 0x8 ;  /* 0x000000000008781c */ /* 0x000fc60003f6f008 */
[----:B-1----:R-:W-:-:S10]  /*5680*/  @P4 IMAD.WIDE R6, R236, 0x2, R6 ;  /* 0x00000002ec064825 */ /* 0x002fd400078e0206 */
        /* <DEDUP_REMOVED lines=16> */
[----:B------:R-:W1:Y:S02]  /*5790*/  S2UR UR7, SR_CTAID.X ;  /* 0x00000000000779c3 */ /* 0x000e640000002500 */
[----:B-1----:R-:W-:-:S06]  /*57a0*/  UIMAD UR5, UR5, UR16, UR7 ;  /* 0x00000010050572a4 */ /* 0x002fcc000f8e0207 */
[----:B------:R-:W-:-:S04]  /*57b0*/  IMAD R6, R0, UR5, RZ ;  /* 0x0000000500067c24 */ /* 0x000fc8000f8e02ff */
[----:B------:R-:W-:-:S05]  /*57c0*/  IMAD R6, R6, 0xe0, RZ ;  /* 0x000000e006067824 */ /* 0x000fca00078e02ff */
[----:B------:R-:W-:-:S04]  /*57d0*/  IADD3 R7, P2, PT, R6, R249, RZ ;  /* 0x000000f906077210 */ /* 0x000fc80007f5e0ff */
[----:B------:R-:W-:Y:S02]  /*57e0*/  LEA.HI.X.SX32 R236, R6, R236, 0x1, P2 ;  /* 0x000000ec06ec7211 */ /* 0x000fe400010f0eff */
[----:B------:R-:W-:-:S04]  /*57f0*/  LEA R6, P2, R7, UR8, 0x1 ;  /* 0x0000000807067c11 */ /* 0x000fc8000f8408ff */
[----:B------:R-:W-:-:S05]  /*5800*/  LEA.HI.X R7, R7, UR9, R236, 0x1, P2 ;  /* 0x0000000907077c11 */ /* 0x000fca00090f0cec */
[----:B------:R1:W-:Y:S04]  /*5810*/  STG.E.128 desc[UR36][R6.64], R128 ;  /* 0x0000008006007986 */ /* 0x0003e8000c101d24 */
.L_x_659:
[----:B------:R-:W-:Y:S05]  /*5820*/  BSYNC.RECONVERGENT B1 ;  /* 0x0000000000017941 */ /* 0x000fea0003800200 */
.L_x_658:
[----:B------:R-:W-:Y:S01]  /*5830*/  BSSY.RECONVERGENT B1, `(.L_x_660) ;  /* 0x0000039000017945 */ /* 0x000fe20003800200 */
[----:B------:R-:W-:-:S03]  /*5840*/  IMAD.IADD R5, R5, 0x1, R0 ;  /* 0x0000000105057824 */ /* 0x000fc600078e0200 */
        /* <DEDUP_REMOVED lines=55> */
.L_x_661:
[----:B------:R-:W-:Y:S05]  /*5bc0*/  BSYNC.RECONVERGENT B1 ;  /* 0x0000000000017941 */ /* 0x000fea0003800200 */
.L_x_660:
        /* <DEDUP_REMOVED lines=39> */
[----:B------:R-:W-:Y:S01]  /*5e40*/  HADD2 R139, R139, R15 ;  /* 0x0000000f8b8b7230 */ /* 0x000fe20000000000 */
[----:B------:R-:W-:Y:S05]  /*5e50*/  BSSY.RECONVERGENT B2, `(.L_x_664) ;  /* 0x0000012000027945 */ /* 0x000fea0003800200 */
[----:B--2---:R-:W-:Y:S01]  /*5e60*/  @P3 HMUL2 R137, R137, R141 ;  /* 0x0000008d89893232 */ /* 0x004fe20000000000 */
[----:B------:R-:W-:Y:S01]  /*5e70*/  PLOP3.LUT P3, PT, PT, PT, UP0, 0x80, 0x8 ;  /* 0x000000000008781c */ /* 0x000fe20003f6f008 */
[----:B------:R-:W-:-:S02]  /*5e80*/  @P5 HFMA2 R136, R136, R140, -RZ ;  /* 0x0000008c88885231 */ /* 0x000fc400001000ff */
        /* <DEDUP_REMOVED lines=14> */
.L_x_665:
[----:B------:R-:W-:Y:S05]  /*5f70*/  BSYNC.RECONVERGENT B2 ;  /* 0x0000000000027941 */ /* 0x000fea0003800200 */
.L_x_664:
[----:B------:R-:W-:-:S05]  /*5f80*/  IMAD R5, R0, 0x40, R4 ;  /* 0x0000004000057824 */ /* 0x000fca00078e0204 */
[----:B------:R-:W-:-:S13]  /*5f90*/  ISETP.GE.AND P2, PT, R5, R3, PT ;  /* 0x000000030500720c */ /* 0x000fda0003f46270 */
[----:B-1----:R-:W1:Y:S01]  /*5fa0*/  @!P2 LDC.64 R6, c[0x0][0x3b8] ;  /* 0x0000ee00ff06ab82 */ /* 0x002e620000000a00 */
        /* <DEDUP_REMOVED lines=14> */
[----:B------:R-:W-:Y:S02]  /*6090*/  PLOP3.LUT P3, PT, PT, PT, UP0, 0x80, 0x8 ;  /* 0x000000000008781c */ /* 0x000fe40003f6f008 */
[----:B------:R-:W-:-:S09]  /*60a0*/  PLOP3.LUT P4, PT, PT, PT, UP0, 0x80, 0x8 ;  /* 0x000000000008781c */ /* 0x000fd20003f8f008 */
        /* <DEDUP_REMOVED lines=8> */
[----:B------:R-:W-:-:S04]  /*6130*/  @P2 IMAD R236, R236, 0xe0, RZ ;  /* 0x000000e0ecec2824 */ /* 0x000fc800078e02ff */
[----:B-1----:R-:W-:-:S05]  /*6140*/  @P3 IMAD.WIDE R6, R236, 0x2, R6 ;  /* 0x00000002ec063825 */ /* 0x002fca00078e0206 */
        /* <DEDUP_REMOVED lines=26> */
.L_x_663:
[----:B------:R-:W-:Y:S05]  /*62f0*/  BSYNC.RECONVERGENT B1 ;  /* 0x0000000000017941 */ /* 0x000fea0003800200 */
.L_x_662:
[----:B------:R-:W-:Y:S01]  /*6300*/  BSSY.RECONVERGENT B1, `(.L_x_666) ;  /* 0x0000039000017945 */ /* 0x000fe20003800200 */
[----:B------:R-:W-:-:S03]  /*6310*/  LEA R5, R0, R249, 0x1 ;  /* 0x000000f900057211 */ /* 0x000fc600078e08ff */
[----:B------:R-:W-:Y:S05]  /*6320*/  @P0 BRA `(.L_x_667) ;  /* 0x0000000000d80947 */ /* 0x000fea0003800000 */
[----:B------:R-:W-:-:S05]  /*6330*/  IMAD.SHL.U32 R249, R5, 0x8, RZ ;  /* 0x0000000805f97824 */ /* 0x000fca00078e00ff */
        /* <DEDUP_REMOVED lines=53> */
.L_x_667:
[----:B------:R-:W-:Y:S05]  /*6690*/  BSYNC.RECONVERGENT B1 ;  /* 0x0000000000017941 */ /* 0x000fea0003800200 */
.L_x_666:
[----:B------:R-:W-:Y:S01]  /*66a0*/  BSSY.RECONVERGENT B1, `(.L_x_668) ;  /* 0x0000039000017945 */ /* 0x000fe20003800200 */
[----:B------:R-:W-:-:S03]  /*66b0*/  IADD3 R5, PT, PT, R5, R0, RZ ;  /* 0x0000000005057210 */ /* 0x000fc60007ffe0ff */
        /* <DEDUP_REMOVED lines=55> */
.L_x_669:
[----:B------:R-:W-:Y:S05]  /*6a30*/  BSYNC.RECONVERGENT B1 ;  /* 0x0000000000017941 */ /* 0x000fea0003800200 */
.L_x_668:
        /* <DEDUP_REMOVED lines=34> */
[----:B----45:R-:W-:Y:S01]  /*6c60*/  HADD2 R153, R153, R29 ;  /* 0x0000001d99997230 */ /* 0x030fe20000000000 */
        /* <DEDUP_REMOVED lines=22> */
.L_x_671:
[----:B------:R-:W-:Y:S05]  /*6dd0*/  BSYNC.RECONVERGENT B1 ;  /* 0x0000000000017941 */ /* 0x000fea0003800200 */
.L_x_670:
        /* <DEDUP_REMOVED lines=57> */
.L_x_673:
[----:B------:R-:W-:Y:S05]  /*7170*/  BSYNC.RECONVERGENT B1 ;  /* 0x0000000000017941 */ /* 0x000fea0003800200 */
.L_x_672:
        /* <DEDUP_REMOVED lines=57> */
.L_x_675:
[----:B------:R-:W-:Y:S05]  /*7510*/  BSYNC.RECONVERGENT B1 ;  /* 0x0000000000017941 */ /* 0x000fea0003800200 */
.L_x_674:
        /* <DEDUP_REMOVED lines=57> */
.L_x_677:
[----:B------:R-:W-:Y:S05]  /*78b0*/  BSYNC.RECONVERGENT B1 ;  /* 0x0000000000017941 */ /* 0x000fea0003800200 */
.L_x_676:
        /* <DEDUP_REMOVED lines=57> */
.L_x_679:
[----:B------:R-:W-:Y:S05]  /*7c50*/  BSYNC.RECONVERGENT B1 ;  /* 0x0000000000017941 */ /* 0x000fea0003800200 */
.L_x_678:
[----:B------:R-:W-:Y:S01]  /*7c60*/  BSSY.RECONVERGENT B1, `(.L_x_680) ;  /* 0x0000038000017945 */ /* 0x000fe20003800200 */
[----:B------:R-:W-:-:S03]  /*7c70*/  LEA R236, R0, R4, 0x7 ;  /* 0x0000000400ec7211 */ /* 0x000fc600078e38ff */
[----:B------:R-:W-:Y:S05]  /*7c80*/  @P0 BRA `(.L_x_681) ;  /* 0x0000000000d40947 */ /* 0x000fea0003800000 */
[----:B------:R-:W-:Y:S02]  /*7c90*/  ISETP.GE.AND P2, PT, R236, R3, PT ;  /* 0x00000003ec00720c */ /* 0x000fe40003f46270 */
[----:B------:R-:W-:-:S11]  /*7ca0*/  CS2R R174, SRZ ;  /* 0x0000000000ae7805 */ /* 0x000fd6000001ff00 */
[----:B------:R-:W0:Y:S01]  /*7cb0*/  @!P2 LDC.64 R4, c[0x0][0x3b8] ;  /* 0x0000ee00ff04ab82 */ /* 0x000e220000000a00 */
[----:B-123--:R-:W-:Y:S01]  /*7cc0*/  @!P2 IMAD R7, R0, UR6, RZ ;  /* 0x000000060007ac24 */ /* 0x00efe2000f8e02ff */
[----:B------:R-:W-:-:S04]  /*7cd0*/  @!P2 SHF.R.S32.HI R172, RZ, 0x1f, R236 ;  /* 0x0000001fffaca819 */ /* 0x000fc800000114ec */
[----:B------:R-:W-:-:S04]  /*7ce0*/  @!P2 IADD3 R6, P3, PT, R7, R236, RZ ;  /* 0x000000ec0706a210 */ /* 0x000fc80007f7e0ff */
[----:B------:R-:W-:Y:S02]  /*7cf0*/  @!P2 LEA.HI.X.SX32 R7, R7, R172, 0x1, P3 ;  /* 0x000000ac0707a211 */ /* 0x000fe400018f0eff */
[----:B------:R-:W-:Y:S02]  /*7d00*/  CS2R R172, SRZ ;  /* 0x0000000000ac7805 */ /* 0x000fe4000001ff00 */
[----:B0-----:R-:W-:-:S04]  /*7d10*/  @!P2 LEA R4, P3, R6, R4, 0x1 ;  /* 0x000000040604a211 */ /* 0x001fc800078608ff */
[----:B------:R-:W-:-:S05]  /*7d20*/  @!P2 LEA.HI.X R5, R6, R5, R7, 0x1, P3 ;  /* 0x000000050605a211 */ /* 0x000fca00018f0c07 */
[----:B------:R0:W5:Y:S01]  /*7d30*/  @!P2 LDG.E.128 R172, desc[UR36][R4.64] ;  /* 0x0000002404aca981 */ /* 0x000162000c1e1d00 */
[----:B------:R-:W-:-:S09]  /*7d40*/  UISETP.NE.AND UP0, UPT, UR17, URZ, UPT ;  /* 0x000000ff1100728c */ /* 0x000fd2000bf05270 */
[----:B0-----:R-:W-:Y:S05]  /*7d50*/  BRA.U UP0, `(.L_x_681) ;  /* 0x0000000100a07547 */ /* 0x001fea000b800000 */
[----:B------:R-:W-:-:S13]  /*7d60*/  ISETP.NE.AND P4, PT, R2, RZ, PT ;  /* 0x000000ff0200720c */ /* 0x000fda0003f85270 */
[----:B------:R-:W-:Y:S01]  /*7d70*/  VOTEU.ANY UP0, P4 ;  /* 0x0000000000ff7886 */ /* 0x000fe20002000100 */
[----:B------:R-:W-:Y:S02]  /*7d80*/  PLOP3.LUT P3, PT, PT, PT, UP0, 0x80, 0x8 ;  /* 0x000000000008781c */ /* 0x000fe40003f6f008 */
[----:B------:R-:W-:-:S11]  /*7d90*/  PLOP3.LUT P4, PT, PT, PT, UP0, 0x80, 0x8 ;  /* 0x000000000008781c */ /* 0x000fd60003f8f008 */
        /* <DEDUP_REMOVED lines=36> */
.L_x_681:
[----:B------:R-:W-:Y:S05]  /*7fe0*/  BSYNC.RECONVERGENT B1 ;  /* 0x0000000000017941 */ /* 0x000fea0003800200 */
.L_x_680:
[----:B------:R-:W-:Y:S01]  /*7ff0*/  BSSY.RECONVERGENT B1, `(.L_x_682) ;  /* 0x0000039000017945 */ /* 0x000fe20003800200 */
[----:B------:R-:W-:-:S03]  /*8000*/  IMAD R236, R0, 0x2, R249 ;  /* 0x0000000200ec7824 */ /* 0x000fc600078e02f9 */
[----:B------:R-:W-:Y:S05]  /*8010*/  @P0 BRA `(.L_x_683) ;  /* 0x0000000000d80947 */ /* 0x000fea0003800000 */
[----:B------:R-:W-:Y:S02]  /*8020*/  SHF.L.U32 R237, R236, 0x3, RZ ;  /* 0x00000003eced7819 */ /* 0x000fe400000006ff */
[----:B------:R-:W-:Y:S02]  /*8030*/  CS2R R178, SRZ ;  /* 0x0000000000b27805 */ /* 0x000fe4000001ff00 */
[----:B------:R-:W-:-:S13]  /*8040*/  ISETP.GE.AND P2, PT, R237, R3, PT ;  /* 0x00000003ed00720c */ /* 0x000fda0003f46270 */
[----:B0-----:R-:W0:Y:S01]  /*8050*/  @!P2 LDC.64 R4, c[0x0][0x3b8] ;  /* 0x0000ee00ff04ab82 */ /* 0x001e220000000a00 */
        /* <DEDUP_REMOVED lines=50> */
.L_x_683:
[----:B------:R-:W-:Y:S05]  /*8380*/  BSYNC.RECONVERGENT B1 ;  /* 0x0000000000017941 */ /* 0x000fea0003800200 */
.L_x_682:
[----:B------:R-:W-:Y:S01]  /*8390*/  BSSY.RECONVERGENT B1, `(.L_x_684) ;  /* 0x0000039000017945 */ /* 0x000fe20003800200 */
[----:B------:R-:W-:-:S03]  /*83a0*/  IMAD.IADD R236, R236, 0x1, R0 ;  /* 0x00000001ecec7824 */ /* 0x000fc600078e0200 */
        /* <DEDUP_REMOVED lines=55> */
.L_x_685:
[----:B------:R-:W-:Y:S05]  /*8720*/  BSYNC.RECONVERGENT B1 ;  /* 0x0000000000017941 */ /* 0x000fea0003800200 */
.L_x_684:
        /* <DEDUP_REMOVED lines=57> */
.L_x_687:
[----:B------:R-:W-:Y:S05]  /*8ac0*/  BSYNC.RECONVERGENT B1 ;  /* 0x0000000000017941 */ /* 0x000fea0003800200 */
.L_x_686:
        /* <DEDUP_REMOVED lines=57> */
.L_x_689:
[----:B------:R-:W-:Y:S05]  /*8e60*/  BSYNC.RECONVERGENT B1 ;  /* 0x0000000000017941 */ /* 0x000fea0003800200 */
.L_x_688:
        /* <DEDUP_REMOVED lines=57> */
.L_x_691:
[----:B------:R-:W-:Y:S05]  /*9200*/  BSYNC.RECONVERGENT B1 ;  /* 0x0000000000017941 */ /* 0x000fea0003800200 */
.L_x_690:
        /* <DEDUP_REMOVED lines=57> */
.L_x_693:
[----:B------:R-:W-:Y:S05]  /*95a0*/  BSYNC.RECONVERGENT B1 ;  /* 0x0000000000017941 */ /* 0x000fea0003800200 */
.L_x_692:
        /* <DEDUP_REMOVED lines=57> */
.L_x_695:
[----:B------:R-:W-:Y:S05]  /*9940*/  BSYNC.RECONVERGENT B1 ;  /* 0x0000000000017941 */ /* 0x000fea0003800200 */
.L_x_694:
        /* <DEDUP_REMOVED lines=57> */
.L_x_697:
[----:B------:R-:W-:Y:S05]  /*9ce0*/  BSYNC.RECONVERGENT B1 ;  /* 0x0000000000017941 */ /* 0x000fea0003800200 */
.L_x_696:
        /* <DEDUP_REMOVED lines=57> */
.L_x_699:
[----:B------:R-:W-:Y:S05]  /*a080*/  BSYNC.RECONVERGENT B1 ;  /* 0x0000000000017941 */ /* 0x000fea0003800200 */
.L_x_698:
        /* <DEDUP_REMOVED lines=57> */
.L_x_701:
[----:B------:R-:W-:Y:S05]  /*a420*/  BSYNC.RECONVERGENT B1 ;  /* 0x0000000000017941 */ /* 0x000fea0003800200 */
.L_x_700:
        /* <DEDUP_REMOVED lines=57> */
.L_x_703:
[----:B------:R-:W-:Y:S05]  /*a7c0*/  BSYNC.RECONVERGENT B1 ;  /* 0x0000000000017941 */ /* 0x000fea0003800200 */
.L_x_702:
        /* <DEDUP_REMOVED lines=57> */
.L_x_705:
[----:B------:R-:W-:Y:S05]  /*ab60*/  BSYNC.RECONVERGENT B1 ;  /* 0x0000000000017941 */ /* 0x000fea0003800200 */
.L_x_704:
        /* <DEDUP_REMOVED lines=57> */
.L_x_707:
[----:B------:R-:W-:Y:S05]  /*af00*/  BSYNC.RECONVERGENT B1 ;  /* 0x0000000000017941 */ /* 0x000fea0003800200 */
.L_x_706:
        /* <DEDUP_REMOVED lines=57> */
.L_x_709:
[----:B------:R-:W-:Y:S05]  /*b2a0*/  BSYNC.RECONVERGENT B1 ;  /* 0x0000000000017941 */ /* 0x000fea0003800200 */
.L_x_708:
[----:B------:R-:W-:Y:S04]  /*b2b0*/  BSSY.RECONVERGENT B1, `(.L_x_710) ;  /* 0x000003a000017945 */ /* 0x000fe80003800200 */
[----:B------:R-:W-:Y:S05]  /*b2c0*/  @P0 BRA `(.L_x_711) ;  /* 0x0000000000e00947 */ /* 0x000fea0003800000 */
[----:B0-----:R-:W-:Y:S01]  /*b2d0*/  IMAD.IADD R4, R236, 0x1, R0 ;  /* 0x00000001ec047824 */ /* 0x001fe200078e0200 */
[----:B------:R-:W-:Y:S02]  /*b2e0*/  CS2R R234, SRZ ;  /* 0x0000000000ea7805 */ /* 0x000fe4000001ff00 */
[----:B------:R-:W-:Y:S02]  /*b2f0*/  CS2R R232, SRZ ;  /* 0x0000000000e87805 */ /* 0x000fe4000001ff00 */
[----:B------:R-:W-:-:S04]  /*b300*/  SHF.L.U32 R236, R4, 0x3, RZ ;  /* 0x0000000304ec7819 */ /* 0x000fc800000006ff */
[----:B------:R-:W-:-:S13]  /*b310*/  ISETP.GE.AND P2, PT, R236, R3, PT ;  /* 0x00000003ec00720c */ /* 0x000fda0003f46270 */
[----:B------:R-:W0:Y:S01]  /*b320*/  @!P2 LDC.64 R4, c[0x0][0x3b8] ;  /* 0x0000ee00ff04ab82 */ /* 0x000e220000000a00 */
[----:B-123--:R-:W-:Y:S01]  /*b330*/  @!P2 IMAD R6, R0, UR6, RZ ;  /* 0x000000060006ac24 */ /* 0x00efe2000f8e02ff */
        /* <DEDUP_REMOVED lines=49> */
.L_x_711:
[----:B------:R-:W-:Y:S05]  /*b650*/  BSYNC.RECONVERGENT B1 ;  /* 0x0000000000017941 */ /* 0x000fea0003800200 */
.L_x_710:
[----:B------:R-:W-:Y:S04]  /*b660*/  BSSY.RECONVERGENT B1, `(.L_x_712) ;  /* 0x0000151000017945 */ /* 0x000fe80003800200 */
[----:B------:R-:W-:Y:S05]  /*b670*/  @P0 BRA `(.L_x_713) ;  /* 0x00000014003c0947 */ /* 0x000fea0003800000 */
[----:B------:R-:W4:Y:S04]  /*b680*/  LDL R249, [R1+0x244] ;  /* 0x0002440001f97983 */ /* 0x000f280000100800 */
[----:B------:R-:W4:Y:S04]  /*b690*/  LDL R239, [R1+0x230] ;  /* 0x0002300001ef7983 */ /* 0x000f280000100800 */
[----:B------:R-:W4:Y:S04]  /*b6a0*/  LDL R236, [R1+0x234] ;  /* 0x0002340001ec7983 */ /* 0x000f280000100800 */
[----:B-123--:R-:W2:Y:S04]  /*b6b0*/  LDL R7, [R1+0x220] ;  /* 0x0002200001077983 */ /* 0x00eea80000100800 */
[----:B------:R-:W3:Y:S04]  /*b6c0*/  LDL R6, [R1+0x224] ;  /* 0x0002240001067983 */ /* 0x000ee80000100800 */
[----:B------:R-:W2:Y:S04]  /*b6d0*/  LDL R238, [R1+0x210] ;  /* 0x0002100001ee7983 */ /* 0x000ea80000100800 */
[----:B------:R-:W2:Y:S04]  /*b6e0*/  LDL R237, [R1+0x214] ;  /* 0x0002140001ed7983 */ /* 0x000ea80000100800 */
[----:B----4-:R1:W-:Y:S04]  /*b6f0*/  STL [R1+0x2bc], R31 ;  /* 0x0002bc1f01007387 */ /* 0x0103e80000100800 */
[----:B-1----:R-:W4:Y:S01]  /*b700*/  LDL R31, [R1+0x240] ;  /* 0x00024000011f7983 */ /* 0x002f220000100800 */
[----:B------:R-:W-:-:S03]  /*b710*/  ISETP.NE.U32.AND P0, PT, RZ, UR14, PT ;  /* 0x0000000eff007c0c */ /* 0x000fc6000bf05070 */
[----:B------:R1:W-:Y:S01]  /*b720*/  STL [R1+0x2b8], R30 ;  /* 0x0002b81e01007387 */ /* 0x0003e20000100800 */
[----:B------:R-:W-:-:S03]  /*b730*/  ISETP.NE.AND.EX P0, PT, RZ, UR15, PT, P0 ;  /* 0x0000000fff007c0c */ /* 0x000fc6000bf05300 */
[----:B------:R-:W-:Y:S04]  /*b740*/  STL [R1+0x2b4], R29 ;  /* 0x0002b41d01007387 */ /* 0x000fe80000100800 */
[----:B------:R1:W-:Y:S04]  /*b750*/  STL [R1+0x2b0], R28 ;  /* 0x0002b01c01007387 */ /* 0x0003e80000100800 */
[----:B------:R-:W-:Y:S02]  /*b760*/  STL [R1+0x2ac], R27 ;  /* 0x0002ac1b01007387 */ /* 0x000fe40000100800 */
[----:B------:R-:W1:Y:S02]  /*b770*/  @P0 LDC R3, c[0x0][0x408] ;  /* 0x00010200ff030b82 */ /* 0x000e640000000800 */
[----:B------:R1:W-:Y:S04]  /*b780*/  STL [R1+0x2a8], R26 ;  /* 0x0002a81a01007387 */ /* 0x0003e80000100800 */
[----:B------:R-:W-:Y:S02]  /*b790*/  STL [R1+0x2a4], R25 ;  /* 0x0002a41901007387 */ /* 0x000fe40000100800 */
[----:B0-----:R-:W1:Y:S02]  /*b7a0*/  @P0 LDC R4, c[0x0][0x430] ;  /* 0x00010c00ff040b82 */ /* 0x001e640000000800 */
[----:B------:R0:W-:Y:S04]  /*b7b0*/  STL [R1+0x2a0], R24 ;  /* 0x0002a01801007387 */ /* 0x0001e80000100800 */
[----:B------:R-:W-:Y:S04]  /*b7c0*/  STL [R1+0x29c], R23 ;  /* 0x00029c1701007387 */ /* 0x000fe80000100800 */
[----:B------:R0:W-:Y:S04]  /*b7d0*/  STL [R1+0x298], R22 ;  /* 0x0002981601007387 */ /* 0x0001e80000100800 */
[----:B------:R-:W-:Y:S04]  /*b7e0*/  STL [R1+0x294], R21 ;  /* 0x0002941501007387 */ /* 0x000fe80000100800 */
[----:B------:R0:W-:Y:S04]  /*b7f0*/  STL [R1+0x290], R20 ;  /* 0x0002901401007387 */ /* 0x0001e80000100800 */
[----:B------:R-:W-:Y:S01]  /*b800*/  STL [R1+0x28c], R19 ;  /* 0x00028c1301007387 */ /* 0x000fe20000100800 */
[----:B-1----:R-:W-:-:S03]  /*b810*/  @P0 IMAD.IADD R3, R3, 0x1, R4 ;  /* 0x0000000103030824 */ /* 0x002fc600078e0204 */
[----:B------:R1:W-:Y:S02]  /*b820*/  STL [R1+0x288], R18 ;  /* 0x0002881201007387 */ /* 0x0003e40000100800 */
[----:B------:R-:W-:Y:S02]  /*b830*/  @P0 ISETP.GE.AND P3, PT, R248, R3, PT ;  /* 0x00000003f800020c */ /* 0x000fe40003f66270 */
        /* <DEDUP_REMOVED lines=32> */
[----:B------:R-:W-:-:S03]  /*ba40*/  HFMA2 R3, R236, R117, R3 ;  /* 0x00000075ec037231 */ /* 0x000fc60000000003 */
[----:B------:R-:W4:Y:S01]  /*ba50*/  LDL R236, [R1+0x1c0] ;  /* 0x0001c00001ec7983 */ /* 0x000f220000100800 */
[----:B---3--:R-:W-:-:S03]  /*ba60*/  HFMA2 R3, R6, R9, R3 ;  /* 0x0000000906037231 */ /* 0x008fc60000000003 */
[----:B------:R-:W3:Y:S01]  /*ba70*/  LDL R6, [R1+0x1a4] ;  /* 0x0001a40001067983 */ /* 0x000ee20000100800 */
[----:B--2---:R-:W-:-:S03]  /*ba80*/  HFMA2 R3, R237, R121, R3 ;  /* 0x00000079ed037231 */ /* 0x004fc60000000003 */
        /* <DEDUP_REMOVED lines=10> */
[----:B-----5:R-:W-:-:S04]  /*bb30*/  HFMA2 R3, R249, R129, R3 ;  /* 0x00000081f9037231 */ /* 0x020fc80000000003 */
        /* <DEDUP_REMOVED lines=8> */
[----:B------:R-:W5:Y:S01]  /*bbc0*/  LDL.LU R30, [R1+0x2b8] ;  /* 0x0002b800011e7983 */ /* 0x000f620000300800 */
[----:B------:R-:W-:Y:S02]  /*bbd0*/  HFMA2 R3, R24, R153, R3 ;  /* 0x0000009918037231 */ /* 0x000fe40000000003 */
[----:B------:R-:W-:Y:S01]  /*bbe0*/  HFMA2 R4, R248, R132, R4 ;  /* 0x00000084f8047231 */ /* 0x000fe20000000004 */
[----:B------:R-:W5:Y:S01]  /*bbf0*/  LDL.LU R29, [R1+0x2b4] ;  /* 0x0002b400011d7983 */ /* 0x000f620000300800 */
[----:B------:R-:W-:-:S02]  /*bc00*/  HFMA2 R3, R22, R157, R3 ;  /* 0x0000009d16037231 */ /* 0x000fc40000000003 */
[----:B------:R-:W-:Y:S01]  /*bc10*/  HFMA2 R4, R238, R136, R4 ;  /* 0x00000088ee047231 */ /* 0x000fe20000000004 */
[----:B------:R-:W2:Y:S01]  /*bc20*/  LDL R6, [R1+0x114] ;  /* 0x0001140001067983 */ /* 0x000ea20000100800 */
[----:B------:R-:W-:Y:S02]  /*bc30*/  HFMA2 R3, R20, R161, R3 ;  /* 0x000000a114037231 */ /* 0x000fe40000000003 */
[----:B------:R-:W-:Y:S01]  /*bc40*/  HFMA2 R4, R236, R140, R4 ;  /* 0x0000008cec047231 */ /* 0x000fe20000000004 */
[----:B------:R-:W3:Y:S01]  /*bc50*/  LDL R28, [R1+0xf0] ;  /* 0x0000f000011c7983 */ /* 0x000ee20000100800 */
[----:B------:R-:W-:Y:S02]  /*bc60*/  HFMA2 R3, R18, R165, R3 ;  /* 0x000000a512037231 */ /* 0x000fe40000000003 */
[----:B------:R-:W-:Y:S01]  /*bc70*/  HFMA2 R4, R27, R144, R4 ;  /* 0x000000901b047231 */ /* 0x000fe20000000004 */
[----:B------:R-:W4:Y:S01]  /*bc80*/  LDL R26, [R1+0xe0] ;  /* 0x0000e000011a7983 */ /* 0x000f220000100800 */
[----:B------:R-:W-:-:S02]  /*bc90*/  HFMA2 R3, R16, R169, R3 ;  /* 0x000000a910037231 */ /* 0x000fc40000000003 */
        /* <DEDUP_REMOVED lines=237> */
.L_x_713:
[----:B------:R-:W-:Y:S05]  /*cb70*/  BSYNC.RECONVERGENT B1 ;  /* 0x0000000000017941 */ /* 0x000fea0003800200 */
.L_x_712:
[----:B0-----:R-:W4:Y:S04]  /*cb80*/  LDL.LU R4, [R1+0x254] ;  /* 0x0002540001047983 */ /* 0x001f280000300800 */
[----:B------:R-:W4:Y:S04]  /*cb90*/  LDL.LU R3, [R1+0x250] ;  /* 0x0002500001037983 */ /* 0x000f280000300800 */
[----:B-123--:R-:W2:Y:S01]  /*cba0*/  LDL R6, [R1+0x260] ;  /* 0x0002600001067983 */ /* 0x00eea20000100800 */
[----:B------:R-:W-:-:S04]  /*cbb0*/  IADD3 R252, P2, PT, R252, 0x100, RZ ;  /* 0x00000100fcfc7810 */ /* 0x000fc80007f5e0ff */
[----:B------:R-:W-:Y:S02]  /*cbc0*/  IADD3.X R251, PT, PT, RZ, R251, RZ, P2, !PT ;  /* 0x000000fbfffb7210 */ /* 0x000fe400017fe4ff */
[----:B----4-:R-:W-:Y:S01]  /*cbd0*/  MOV R5, R4 ;  /* 0x0000000400057202 */ /* 0x010fe20000000f00 */
[----:B------:R-:W-:-:S03]  /*cbe0*/  IMAD.MOV.U32 R4, RZ, RZ, R3 ;  /* 0x000000ffff047224 */ /* 0x000fc600078e0003 */
[----:B------:R-:W-:Y:S02]  /*cbf0*/  IADD3 R5, PT, PT, R5, 0x400, RZ ;  /* 0x0000040005057810 */ /* 0x000fe40007ffe0ff */
[----:B------:R-:W-:Y:S01]  /*cc00*/  IADD3 R3, PT, PT, R250, 0xff, RZ ;  /* 0x000000fffa037810 */ /* 0x000fe20007ffe0ff */
[----:B------:R-:W-:Y:S02]  /*cc10*/  VIADD R4, R4, 0x100 ;  /* 0x0000010004047836 */ /* 0x000fe40000000000 */
[----:B------:R0:W-:Y:S01]  /*cc20*/  STL [R1+0x254], R5 ;  /* 0x0002540501007387 */ /* 0x0001e20000100800 */
[----:B--2---:R-:W-:Y:S01]  /*cc30*/  ISETP.GE.AND P0, PT, R3, R6, PT ;  /* 0x000000060300720c */ /* 0x004fe20003f06270 */
[----:B------:R-:W-:Y:S02]  /*cc40*/  VIADD R3, R250, 0x100 ;  /* 0x00000100fa037836 */ /* 0x000fe40000000000 */
[----:B------:R0:W-:Y:S02]  /*cc50*/  STL [R1+0x250], R4 ;  /* 0x0002500401007387 */ /* 0x0001e40000100800 */
[----:B------:R-:W-:-:S08]  /*cc60*/  IMAD.MOV.U32 R250, RZ, RZ, R3 ;  /* 0x000000fffffa7224 */ /* 0x000fd000078e0003 */
[----:B0-----:R-:W-:Y:S05]  /*cc70*/  @!P0 BRA `(.L_x_714) ;  /* 0xffffff7000b48947 */ /* 0x001fea000383ffff */
.L_x_647:
[----:B------:R-:W-:Y:S05]  /*cc80*/  BSYNC.RECONVERGENT B0 ;  /* 0x0000000000007941 */ /* 0x000fea0003800200 */
.L_x_646:
[----:B------:R-:W3:Y:S01]  /*cc90*/  LDL.LU R4, [R1+0x258] ;  /* 0x0002580001047983 */ /* 0x000ee20000300800 */
[----:B-----5:R-:W-:Y:S01]  /*cca0*/  MOV R15, 0x400 ;  /* 0x00000400000f7802 */ /* 0x020fe20000000f00 */
[----:B------:R-:W-:Y:S01]  /*ccb0*/  BSSY.RECONVERGENT B0, `(.L_x_715) ;  /* 0x000016a000007945 */ /* 0x000fe20003800200 */
[----:B------:R-:W-:Y:S01]  /*ccc0*/  IMAD.MOV.U32 R13, RZ, RZ, RZ ;  /* 0x000000ffff0d7224 */ /* 0x000fe200078e00ff */
[----:B------:R-:W1:Y:S01]  /*ccd0*/  S2R R16, SR_CgaCtaId ;  /* 0x0000000000107919 */ /* 0x000e620000008800 */
[----:B---3--:R-:W2:Y:S02]  /*cce0*/  SHFL.BFLY PT, R3, R4, 0x10, 0x1f ;  /* 0x0e001f0004037f89 */ /* 0x008ea400000e0000 */
[----:B--2---:R-:W-:-:S05]  /*ccf0*/  FMNMX.FTZ R4, R3, R4, !PT ;  /* 0x0000000403047209 */ /* 0x004fca0007810000 */
[----:B------:R-:W2:Y:S02]  /*cd00*/  SHFL.BFLY PT, R3, R4, 0x8, 0x1f ;  /* 0x0d001f0004037f89 */ /* 0x000ea400000e0000 */
[----:B--2---:R-:W-:Y:S02]  /*cd10*/  FMNMX.FTZ R5, R4, R3, !PT ;  /* 0x0000000304057209 */ /* 0x004fe40007810000 */
[----:B------:R-:W0:Y:S01]  /*cd20*/  S2R R3, SR_TID.X ;  /* 0x0000000000037919 */ /* 0x000e220000002100 */
[----:B-1----:R-:W-:Y:S02]  /*cd30*/  LEA R4, R16, R15, 0x18 ;  /* 0x0000000f10047211 */ /* 0x002fe400078ec0ff */
[----:B------:R-:W1:Y:S02]  /*cd40*/  SHFL.BFLY PT, R6, R5, 0x4, 0x1f ;  /* 0x0c801f0005067f89 */ /* 0x000e6400000e0000 */
[----:B-1----:R-:W-:Y:S02]  /*cd50*/  FMNMX.FTZ R6, R5, R6, !PT ;  /* 0x0000000605067209 */ /* 0x002fe40007810000 */
[----:B0-----:R-:W-:-:S03]  /*cd60*/  LOP3.LUT P0, R11, R3, 0x1f, RZ, 0xc0, !PT ;  /* 0x0000001f030b7812 */ /* 0x001fc6000780c0ff */
[----:B------:R-:W0:Y:S01]  /*cd70*/  SHFL.BFLY PT, R7, R6, 0x2, 0x1f ;  /* 0x0c401f0006077f89 */ /* 0x000e2200000e0000 */
[----:B------:R-:W-:-:S09]  /*cd80*/  ISETP.GT.U32.AND P1, PT, R11, 0x7, PT ;  /* 0x000000070b00780c */ /* 0x000fd20003f24070 */
[----:B------:R-:W-:Y:S02]  /*cd90*/  @!P0 LEA.HI R9, R3, R4, RZ, 0x1d ;  /* 0x0000000403098211 */ /* 0x000fe400078fe8ff */
[----:B0-----:R-:W-:Y:S01]  /*cda0*/  FMNMX.FTZ R7, R6, R7, !PT ;  /* 0x0000000706077209 */ /* 0x001fe20007810000 */
[----:B------:R-:W-:-:S04]  /*cdb0*/  IMAD R6, R11, 0x4, R4 ;  /* 0x000000040b067824 */ /* 0x000fc800078e0204 */
[----:B------:R-:W0:Y:S02]  /*cdc0*/  SHFL.BFLY PT, R8, R7, 0x1, 0x1f ;  /* 0x0c201f0007087f89 */ /* 0x000e2400000e0000 */
[----:B0-----:R-:W-:Y:S02]  /*cdd0*/  FMNMX.FTZ R14, R7, R8, !PT ;  /* 0x00000008070e7209 */ /* 0x001fe40007810000 */
[----:B------:R-:W-:-:S03]  /*cde0*/  MOV R8, 0xff7fffff ;  /* 0xff7fffff00087802 */ /* 0x000fc60000000f00 */
[----:B------:R-:W-:Y:S01]  /*cdf0*/  @!P0 STS [R9], R14 ;  /* 0x0000000e09008388 */ /* 0x000fe20000000800 */
[----:B------:R-:W-:Y:S06]  /*ce00*/  BAR.SYNC.DEFER_BLOCKING 0x0 ;  /* 0x0000000000007b1d */ /* 0x000fec0000010000 */
[----:B------:R-:W0:Y:S04]  /*ce10*/  @!P1 LDS R8, [R6] ;  /* 0x0000000006089984 */ /* 0x000e280000000800 */
[----:B0-----:R-:W0:Y:S02]  /*ce20*/  SHFL.BFLY PT, R5, R8, 0x4, 0x1f ;  /* 0x0c801f0008057f89 */ /* 0x001e2400000e0000 */
[----:B0-----:R-:W-:-:S05]  /*ce30*/  FMNMX.FTZ R7, R5, R8, !PT ;  /* 0x0000000805077209 */ /* 0x001fca0007810000 */
[----:B------:R-:W0:Y:S02]  /*ce40*/  SHFL.BFLY PT, R10, R7, 0x2, 0x1f ;  /* 0x0c401f00070a7f89 */ /* 0x000e2400000e0000 */
[----:B0-----:R-:W-:-:S05]  /*ce50*/  FMNMX.FTZ R10, R7, R10, !PT ;  /* 0x0000000a070a7209 */ /* 0x001fca0007810000 */
[----:B------:R-:W0:Y:S02]  /*ce60*/  SHFL.BFLY PT, R5, R10, 0x1, 0x1f ;  /* 0x0c201f000a057f89 */ /* 0x000e2400000e0000 */
[----:B0-----:R-:W-:Y:S02]  /*ce70*/  FMNMX.FTZ R12, R10, R5, !PT ;  /* 0x000000050a0c7209 */ /* 0x001fe40007810000 */
[----:B------:R-:W-:-:S03]  /*ce80*/  IADD3 R5, PT, PT, R3, UR10, RZ ;  /* 0x0000000a03057c10 */ /* 0x000fc6000fffe0ff */
[----:B------:R0:W1:Y:S01]  /*ce90*/  SHFL.IDX PT, R33, R12, RZ, 0x1f ;  /* 0x00001fff0c217589 */ /* 0x00006200000e0000 */
[----:B------:R-:W-:-:S13]  /*cea0*/  ISETP.GE.AND P0, PT, R5, UR44, PT ;  /* 0x0000002c05007c0c */ /* 0x000fda000bf06270 */
[----:B0-----:R-:W-:Y:S05]  /*ceb0*/  @P0 BRA `(.L_x_716) ;  /* 0x0000001400240947 */ /* 0x001fea0003800000 */
[----:B------:R-:W0:Y:S02]  /*cec0*/  LDC.64 R8, c[0x0][0x420] ;  /* 0x00010800ff087b82 */ /* 0x000e240000000a00 */
[----:B0-----:R-:W-:-:S04]  /*ced0*/  ISETP.NE.U32.AND P0, PT, R8, RZ, PT ;  /* 0x000000ff0800720c */ /* 0x001fc80003f05070 */
[----:B------:R-:W-:-:S13]  /*cee0*/  ISETP.NE.AND.EX P0, PT, R9, RZ, PT, P0 ;  /* 0x000000ff0900720c */ /* 0x000fda0003f05300 */
[----:B------:R-:W-:Y:S05]  /*cef0*/  @P0 BRA `(.L_x_717) ;  /* 0x0000000c00940947 */ /* 0x000fea0003800000 */
[----:B------:R-:W-:Y:S01]  /*cf00*/  HFMA2 R0, -RZ, RZ, 0, 1.52587890625e-05 ;  /* 0x00000100ff007431 */ /* 0x000fe200000001ff */
        /* <DEDUP_REMOVED lines=13> */
[----:B------:R-:W-:Y:S01]  /*cfe0*/  LOP3.LUT R7, R0, 0x3, RZ, 0xc0, !PT ;  /* 0x0000000300077812 */ /* 0x000fe200078ec0ff */
[----:B------:R-:W-:Y:S01]  /*cff0*/  IMAD.MOV.U32 R0, RZ, RZ, R5 ;  /* 0x000000ffff007224 */ /* 0x000fe200078e0005 */
[----:B------:R-:W-:-:S03]  /*d000*/  LEA R8, R16, R9, 0x18 ;  /* 0x0000000910087211 */ /* 0x000fc600078ec0ff */
[----:B------:R-:W-:Y:S01]  /*d010*/  IMAD.MOV R7, RZ, RZ, -R7 ;  /* 0x000000ffff077224 */ /* 0x000fe200078e0a07 */
[----:B------:R-:W-:-:S07]  /*d020*/  LEA R8, R3, R8, 0x2 ;  /* 0x0000000803087211 */ /* 0x000fce00078e10ff */
.L_x_720:
        /* <DEDUP_REMOVED lines=11> */
.L_x_719:
[----:B------:R-:W-:Y:S05]  /*d0e0*/  BSYNC.RECONVERGENT B1 ;  /* 0x0000000000017941 */ /* 0x000fea0003800200 */
.L_x_718:
        /* <DEDUP_REMOVED lines=11> */
[----:B----4-:R-:W-:Y:S02]  /*d1a0*/  MOV R31, UR44 ;  /* 0x0000002c001f7c02 */ /* 0x010fe40008000f00 */
[----:B------:R-:W-:-:S03]  /*d1b0*/  PLOP3.LUT P0, PT, PT, PT, PT, 0x8, 0x80 ;  /* 0x000000000080781c */ /* 0x000fc60003f0e170 */
[----:B------:R-:W-:-:S10]  /*d1c0*/  VIADD R31, R31, 0xfffff400 ;  /* 0xfffff4001f1f7836 */ /* 0x000fd40000000000 */
.L_x_723:
[----:B------:R-:W1:Y:S01]  /*d1d0*/  LDS R8, [R7+-0x800] ;  /* 0xfff8000007087984 */ /* 0x000e620000000800 */
[----:B------:R-:W-:-:S03]  /*d1e0*/  IADD3 R0, PT, PT, R0, 0x1000, RZ ;  /* 0x0000100000007810 */ /* 0x000fc60007ffe0ff */
[----:B------:R-:W0:Y:S01]  /*d1f0*/  LDS R9, [R7+-0x400] ;  /* 0xfffc000007097984 */ /* 0x000e220000000800 */
[----:B------:R-:W-:-:S03]  /*d200*/  ISETP.GE.AND P1, PT, R0, R31, PT ;  /* 0x0000001f0000720c */ /* 0x000fc60003f26270 */
[----:B------:R-:W2:Y:S04]  /*d210*/  LDS R10, [R7] ;  /* 0x00000000070a7984 */ /* 0x000ea80000000800 */
[----:B------:R-:W3:Y:S04]  /*d220*/  LDS R12, [R7+0x400] ;  /* 0x00040000070c7984 */ /* 0x000ee80000000800 */
[----:B------:R-:W4:Y:S04]  /*d230*/  LDS R15, [R7+0x800] ;  /* 0x00080000070f7984 */ /* 0x000f280000000800 */
[----:B------:R-:W5:Y:S04]  /*d240*/  LDS R16, [R7+0xc00] ;  /* 0x000c000007107984 */ /* 0x000f680000000800 */
[----:B------:R-:W5:Y:S04]  /*d250*/  LDS R17, [R7+0x1000] ;  /* 0x0010000007117984 */ /* 0x000f680000000800 */
[----:B------:R-:W5:Y:S04]  /*d260*/  LDS R19, [R7+0x1400] ;  /* 0x0014000007137984 */ /* 0x000f680000000800 */
[----:B------:R-:W5:Y:S04]  /*d270*/  LDS R20, [R7+0x1800] ;  /* 0x0018000007147984 */ /* 0x000f680000000800 */
[----:B------:R-:W5:Y:S01]  /*d280*/  LDS R22, [R7+0x1c00] ;  /* 0x001c000007167984 */ /* 0x000f620000000800 */
[----:B-1----:R-:W-:-:S03]  /*d290*/  FADD.FTZ R8, -R33, R8 ;  /* 0x0000000821087221 */ /* 0x002fc60000010100 */
[----:B------:R-:W1:Y:S01]  /*d2a0*/  LDS R24, [R7+0x2000] ;  /* 0x0020000007187984 */ /* 0x000e620000000800 */
[----:B------:R-:W-:-:S03]  /*d2b0*/  FMUL.FTZ R8, R8, 1.4426950216293334961 ;  /* 0x3fb8aa3b08087820 */ /* 0x000fc60000410000 */
[----:B------:R-:W1:Y:S01]  /*d2c0*/  LDS R25, [R7+0x2400] ;  /* 0x0024000007197984 */ /* 0x000e620000000800 */
[C---:B0-----:R-:W-:Y:S01]  /*d2d0*/  FADD.FTZ R9, -R33.reuse, R9 ;  /* 0x0000000921097221 */ /* 0x041fe20000010100 */
[----:B--2---:R-:W-:Y:S02]  /*d2e0*/  FADD.FTZ R10, -R33, R10 ;  /* 0x0000000a210a7221 */ /* 0x004fe40000010100 */
[----:B------:R-:W0:Y:S01]  /*d2f0*/  LDS R27, [R7+0x2800] ;  /* 0x00280000071b7984 */ /* 0x000e220000000800 */
[----:B------:R-:W-:Y:S01]  /*d300*/  FMUL.FTZ R9, R9, 1.4426950216293334961 ;  /* 0x3fb8aa3b09097820 */ /* 0x000fe20000410000 */
[----:B------:R-:W2:Y:S01]  /*d310*/  MUFU.EX2 R8, R8 ;  /* 0x0000000800087308 */ /* 0x000ea20000000800 */
[C---:B---3--:R-:W-:Y:S01]  /*d320*/  FADD.FTZ R14, -R33.reuse, R12 ;  /* 0x0000000c210e7221 */ /* 0x048fe20000010100 */
[----:B------:R-:W3:Y:S01]  /*d330*/  LDS R28, [R7+0x2c00] ;  /* 0x002c0000071c7984 */ /* 0x000ee20000000800 */
[----:B------:R-:W-:Y:S02]  /*d340*/  FMUL.FTZ R12, R10, 1.4426950216293334961 ;  /* 0x3fb8aa3b0a0c7820 */ /* 0x000fe40000410000 */
[----:B------:R-:W2:Y:S01]  /*d350*/  MUFU.EX2 R10, R9 ;  /* 0x00000009000a7308 */ /* 0x000ea20000000800 */
[----:B------:R-:W-:Y:S01]  /*d360*/  FMUL.FTZ R14, R14, 1.4426950216293334961 ;  /* 0x3fb8aa3b0e0e7820 */ /* 0x000fe20000410000 */
[----:B------:R-:W3:Y:S01]  /*d370*/  LDS R29, [R7+0x3000] ;  /* 0x00300000071d7984 */ /* 0x000ee20000000800 */
[C---:B----4-:R-:W-:Y:S01]  /*d380*/  FADD.FTZ R15, -R33.reuse, R15 ;  /* 0x0000000f210f7221 */ /* 0x050fe20000010100 */
[----:B------:R-:W4:Y:S01]  /*d390*/  MUFU.EX2 R12, R12 ;  /* 0x0000000c000c7308 */ /* 0x000f220000000800 */
[----:B-----5:R-:W-:Y:S01]  /*d3a0*/  FADD.FTZ R16, -R33, R16 ;  /* 0x0000001021107221 */ /* 0x020fe20000010100 */
[----:B------:R-:W5:Y:S01]  /*d3b0*/  LDS R30, [R7+0x3400] ;  /* 0x00340000071e7984 */ /* 0x000f620000000800 */
[----:B------:R-:W-:Y:S01]  /*d3c0*/  FMUL.FTZ R15, R15, 1.4426950216293334961 ;  /* 0x3fb8aa3b0f0f7820 */ /* 0x000fe20000410000 */
[----:B------:R-:W1:Y:S01]  /*d3d0*/  MUFU.EX2 R14, R14 ;  /* 0x0000000e000e7308 */ /* 0x000e620000000800 */
[C---:B------:R-:W-:Y:S01]  /*d3e0*/  FADD.FTZ R18, -R33.reuse, R17 ;  /* 0x0000001121127221 */ /* 0x040fe20000010100 */
[----:B--2---:R-:W-:Y:S01]  /*d3f0*/  FADD.FTZ R13, R8, R13 ;  /* 0x0000000d080d7221 */ /* 0x004fe20000010000 */
[----:B------:R-:W-:Y:S01]  /*d400*/  FMUL.FTZ R17, R16, 1.4426950216293334961 ;  /* 0x3fb8aa3b10117820 */ /* 0x000fe20000410000 */
[----:B------:R-:W-:Y:S01]  /*d410*/  FADD.FTZ R19, -R33, R19 ;  /* 0x0000001321137221 */ /* 0x000fe20000010100 */
[----:B------:R2:W2:Y:S01]  /*d420*/  MUFU.EX2 R16, R15 ;  /* 0x0000000f00107308 */ /* 0x0004a20000000800 */
[----:B------:R-:W-:Y:S01]  /*d430*/  FADD.FTZ R13, R13, R10 ;  /* 0x0000000a0d0d7221 */ /* 0x000fe20000010000 */
[----:B------:R-:W-:Y:S01]  /*d440*/  FMUL.FTZ R9, R18, 1.4426950216293334961 ;  /* 0x3fb8aa3b12097820 */ /* 0x000fe20000410000 */
[----:B------:R-:W-:Y:S01]  /*d450*/  FADD.FTZ R21, -R33, R20 ;  /* 0x0000001421157221 */ /* 0x000fe20000010100 */
[----:B------:R-:W0:Y:S01]  /*d460*/  MUFU.EX2 R18, R17 ;  /* 0x0000001100127308 */ /* 0x000e220000000800 */
[----:B----4-:R-:W-:Y:S01]  /*d470*/  FADD.FTZ R13, R13, R12 ;  /* 0x0000000c0d0d7221 */ /* 0x010fe20000010000 */
[----:B------:R-:W-:Y:S01]  /*d480*/  FMUL.FTZ R19, R19, 1.4426950216293334961 ;  /* 0x3fb8aa3b13137820 */ /* 0x000fe20000410000 */
[----:B------:R-:W-:Y:S01]  /*d490*/  FADD.FTZ R23, -R33, R22 ;  /* 0x0000001621177221 */ /* 0x000fe20000010100 */
[----:B------:R-:W4:Y:S01]  /*d4a0*/  MUFU.EX2 R20, R9 ;  /* 0x0000000900147308 */ /* 0x000f220000000800 */
[----:B-1----:R-:W-:Y:S01]  /*d4b0*/  FADD.FTZ R13, R13, R14 ;  /* 0x0000000e0d0d7221 */ /* 0x002fe20000010000 */
[----:B------:R-:W-:Y:S01]  /*d4c0*/  FMUL.FTZ R21, R21, 1.4426950216293334961 ;  /* 0x3fb8aa3b15157820 */ /* 0x000fe20000410000 */
[----:B------:R-:W-:Y:S01]  /*d4d0*/  FMUL.FTZ R23, R23, 1.4426950216293334961 ;  /* 0x3fb8aa3b17177820 */ /* 0x000fe20000410000 */
[----:B------:R-:W1:Y:S01]  /*d4e0*/  MUFU.EX2 R22, R19 ;  /* 0x0000001300167308 */ /* 0x000e620000000800 */
[----:B--2---:R-:W-:Y:S01]  /*d4f0*/  FADD.FTZ R15, -R33, R24 ;  /* 0x00000018210f7221 */ /* 0x004fe20000010100 */
[----:B------:R-:W-:Y:S01]  /*d500*/  FADD.FTZ R13, R13, R16 ;  /* 0x000000100d0d7221 */ /* 0x000fe20000010000 */
[----:B------:R2:W-:Y:S01]  /*d510*/  STS [R7+-0x800], R8 ;  /* 0xfff8000807007388 */ /* 0x0005e20000000800 */
[----:B------:R-:W5:Y:S01]  /*d520*/  MUFU.EX2 R24, R21 ;  /* 0x0000001500187308 */ /* 0x000f620000000800 */
[----:B------:R-:W-:Y:S01]  /*d530*/  FADD.FTZ R25, -R33, R25 ;  /* 0x0000001921197221 */ /* 0x000fe20000010100 */
[----:B0-----:R-:W-:Y:S01]  /*d540*/  FADD.FTZ R13, R13, R18 ;  /* 0x000000120d0d7221 */ /* 0x001fe20000010000 */
[----:B------:R-:W-:Y:S01]  /*d550*/  FMUL.FTZ R15, R15, 1.4426950216293334961 ;  /* 0x3fb8aa3b0f0f7820 */ /* 0x000fe20000410000 */
[----:B------:R-:W0:Y:S01]  /*d560*/  MUFU.EX2 R26, R23 ;  /* 0x00000017001a7308 */ /* 0x000e220000000800 */
[----:B------:R-:W-:Y:S01]  /*d570*/  FADD.FTZ R27, -R33, R27 ;  /* 0x0000001b211b7221 */ /* 0x000fe20000010100 */
[----:B----4-:R-:W-:Y:S01]  /*d580*/  FADD.FTZ R13, R13, R20 ;  /* 0x000000140d0d7221 */ /* 0x010fe20000010000 */
[----:B------:R-:W-:Y:S01]  /*d590*/  FMUL.FTZ R25, R25, 1.4426950216293334961 ;  /* 0x3fb8aa3b19197820 */ /* 0x000fe20000410000 */
[----:B---3--:R-:W-:Y:S01]  /*d5a0*/  FADD.FTZ R28, -R33, R28 ;  /* 0x0000001c211c7221 */ /* 0x008fe20000010100 */
[----:B--2---:R-:W2:Y:S01]  /*d5b0*/  MUFU.EX2 R8, R15 ;  /* 0x0000000f00087308 */ /* 0x004ea20000000800 */
[----:B-1----:R-:W-:Y:S01]  /*d5c0*/  FADD.FTZ R13, R13, R22 ;  /* 0x000000160d0d7221 */ /* 0x002fe20000010000 */
[----:B------:R1:W-:Y:S01]  /*d5d0*/  STS [R7+-0x400], R10 ;  /* 0xfffc000a07007388 */ /* 0x0003e20000000800 */
[----:B------:R-:W-:Y:S01]  /*d5e0*/  FMUL.FTZ R27, R27, 1.4426950216293334961 ;  /* 0x3fb8aa3b1b1b7820 */ /* 0x000fe20000410000 */
[----:B------:R-:W-:Y:S01]  /*d5f0*/  FMUL.FTZ R9, R28, 1.4426950216293334961 ;  /* 0x3fb8aa3b1c097820 */ /* 0x000fe20000410000 */
[----:B-----5:R-:W-:Y:S01]  /*d600*/  FADD.FTZ R13, R13, R24 ;  /* 0x000000180d0d7221 */ /* 0x020fe20000010000 */
[C---:B------:R-:W-:Y:S01]  /*d610*/  FADD.FTZ R29, -R33.reuse, R29 ;  /* 0x0000001d211d7221 */ /* 0x040fe20000010100 */
[----:B------:R-:W-:Y:S01]  /*d620*/  MUFU.EX2 R28, R27 ;  /* 0x0000001b001c7308 */ /* 0x000fe20000000800 */
[----:B------:R-:W-:Y:S01]  /*d630*/  FADD.FTZ R17, -R33, R30 ;  /* 0x0000001e21117221 */ /* 0x000fe20000010100 */
[----:B0-----:R-:W-:Y:S01]  /*d640*/  FADD.FTZ R13, R13, R26 ;  /* 0x0000001a0d0d7221 */ /* 0x001fe20000010000 */
[----:B------:R-:W-:Y:S01]  /*d650*/  FMUL.FTZ R29, R29, 1.4426950216293334961 ;  /* 0x3fb8aa3b1d1d7820 */ /* 0x000fe20000410000 */
[----:B------:R-:W-:Y:S01]  /*d660*/  MUFU.EX2 R30, R9 ;  /* 0x00000009001e7308 */ /* 0x000fe20000000800 */
[----:B------:R-:W-:Y:S01]  /*d670*/  FMUL.FTZ R17, R17, 1.4426950216293334961 ;  /* 0x3fb8aa3b11117820 */ /* 0x000fe20000410000 */
[----:B------:R-:W-:Y:S01]  /*d680*/  STS [R7], R12 ;  /* 0x0000000c07007388 */ /* 0x000fe20000000800 */
[----:B--2---:R-:W-:Y:S01]  /*d690*/  FADD.FTZ R13, R13, R8 ;  /* 0x000000080d0d7221 */ /* 0x004fe20000010000 */
[----:B-1----:R-:W0:Y:S02]  /*d6a0*/  MUFU.EX2 R10, R25 ;  /* 0x00000019000a7308 */ /* 0x002e240000000800 */
[----:B------:R-:W-:Y:S02]  /*d6b0*/  STS [R7+0x400], R14 ;  /* 0x0004000e07007388 */ /* 0x000fe40000000800 */
[----:B------:R-:W1:Y:S02]  /*d6c0*/  MUFU.EX2 R32, R29 ;  /* 0x0000001d00207308 */ /* 0x000e640000000800 */
[----:B------:R-:W-:Y:S02]  /*d6d0*/  STS [R7+0x800], R16 ;  /* 0x0008001007007388 */ /* 0x000fe40000000800 */
[----:B------:R-:W2:Y:S02]  /*d6e0*/  MUFU.EX2 R34, R17 ;  /* 0x0000001100227308 */ /* 0x000ea40000000800 */
[----:B------:R-:W-:Y:S01]  /*d6f0*/  STS [R7+0xc00], R18 ;  /* 0x000c001207007388 */ /* 0x000fe20000000800 */
[----:B0-----:R-:W-:-:S03]  /*d700*/  FADD.FTZ R13, R13, R10 ;  /* 0x0000000a0d0d7221 */ /* 0x001fc60000010000 */
[----:B------:R-:W-:Y:S01]  /*d710*/  STS [R7+0x1000], R20 ;  /* 0x0010001407007388 */ /* 0x000fe20000000800 */
[----:B------:R-:W-:-:S03]  /*d720*/  FADD.FTZ R13, R13, R28 ;  /* 0x0000001c0d0d7221 */ /* 0x000fc60000010000 */
[----:B------:R-:W-:Y:S01]  /*d730*/  STS [R7+0x1400], R22 ;  /* 0x0014001607007388 */ /* 0x000fe20000000800 */
[----:B------:R-:W-:-:S03]  /*d740*/  FADD.FTZ R13, R13, R30 ;  /* 0x0000001e0d0d7221 */ /* 0x000fc60000010000 */
[----:B------:R-:W-:Y:S01]  /*d750*/  STS [R7+0x1800], R24 ;  /* 0x0018001807007388 */ /* 0x000fe20000000800 */
[----:B-1----:R-:W-:-:S03]  /*d760*/  FADD.FTZ R13, R13, R32 ;  /* 0x000000200d0d7221 */ /* 0x002fc60000010000 */
[----:B------:R-:W-:Y:S01]  /*d770*/  STS [R7+0x1c00], R26 ;  /* 0x001c001a07007388 */ /* 0x000fe20000000800 */
[----:B--2---:R-:W-:-:S03]  /*d780*/  FADD.FTZ R13, R13, R34 ;  /* 0x000000220d0d7221 */ /* 0x004fc60000010000 */
        /* <DEDUP_REMOVED lines=8> */
.L_x_722:
[----:B------:R-:W-:Y:S05]  /*d810*/  BSYNC.RECONVERGENT B1 ;  /* 0x0000000000017941 */ /* 0x000fea0003800200 */
.L_x_721:
        /* <DEDUP_REMOVED lines=8> */
[----:B------:R-:W2:Y:S04]  /*d8a0*/  LDS R10, [R7] ;  /* 0x00000000070a7984 */ /* 0x000ea80000000800 */
[----:B------:R-:W3:Y:S04]  /*d8b0*/  LDS R12, [R7+0x400] ;  /* 0x00040000070c7984 */ /* 0x000ee80000000800 */
[----:B------:R-:W5:Y:S04]  /*d8c0*/  LDS R15, [R7+0x800] ;  /* 0x00080000070f7984 */ /* 0x000f680000000800 */
[----:B------:R-:W4:Y:S04]  /*d8d0*/  LDS R16, [R7+0xc00] ;  /* 0x000c000007107984 */ /* 0x000f280000000800 */
[----:B------:R-:W4:Y:S04]  /*d8e0*/  LDS R17, [R7+0x1000] ;  /* 0x0010000007117984 */ /* 0x000f280000000800 */
[----:B------:R-:W4:Y:S01]  /*d8f0*/  LDS R19, [R7+0x1400] ;  /* 0x0014000007137984 */ /* 0x000f220000000800 */
[----:B-1----:R-:W-:-:S04]  /*d900*/  FADD.FTZ R8, -R33, R8 ;  /* 0x0000000821087221 */ /* 0x002fc80000010100 */
[----:B------:R-:W-:Y:S01]  /*d910*/  FMUL.FTZ R8, R8, 1.4426950216293334961 ;  /* 0x3fb8aa3b08087820 */ /* 0x000fe20000410000 */
[C---:B0-----:R-:W-:Y:S01]  /*d920*/  FADD.FTZ R9, -R33.reuse, R9 ;  /* 0x0000000921097221 */ /* 0x041fe20000010100 */
[----:B--2---:R-:W-:-:S03]  /*d930*/  FADD.FTZ R10, -R33, R10 ;  /* 0x0000000a210a7221 */ /* 0x004fc60000010100 */
[----:B------:R-:W-:Y:S01]  /*d940*/  FMUL.FTZ R9, R9, 1.4426950216293334961 ;  /* 0x3fb8aa3b09097820 */ /* 0x000fe20000410000 */
[----:B------:R-:W0:Y:S01]  /*d950*/  MUFU.EX2 R8, R8 ;  /* 0x0000000800087308 */ /* 0x000e220000000800 */
[C---:B---3--:R-:W-:Y:S01]  /*d960*/  FADD.FTZ R14, -R33.reuse, R12 ;  /* 0x0000000c210e7221 */ /* 0x048fe20000010100 */
[----:B------:R-:W-:Y:S02]  /*d970*/  FMUL.FTZ R12, R10, 1.4426950216293334961 ;  /* 0x3fb8aa3b0a0c7820 */ /* 0x000fe40000410000 */
[----:B------:R-:W1:Y:S01]  /*d980*/  MUFU.EX2 R10, R9 ;  /* 0x00000009000a7308 */ /* 0x000e620000000800 */
[----:B------:R-:W-:Y:S01]  /*d990*/  FMUL.FTZ R14, R14, 1.4426950216293334961 ;  /* 0x3fb8aa3b0e0e7820 */ /* 0x000fe20000410000 */
[C---:B-----5:R-:W-:Y:S02]  /*d9a0*/  FADD.FTZ R15, -R33.reuse, R15 ;  /* 0x0000000f210f7221 */ /* 0x060fe40000010100 */
[----:B------:R-:W2:Y:S01]  /*d9b0*/  MUFU.EX2 R12, R12 ;  /* 0x0000000c000c7308 */ /* 0x000ea20000000800 */
[----:B----4-:R-:W-:Y:S01]  /*d9c0*/  FADD.FTZ R16, -R33, R16 ;  /* 0x0000001021107221 */ /* 0x010fe20000010100 */
[----:B------:R-:W-:-:S02]  /*d9d0*/  FMUL.FTZ R15, R15, 1.4426950216293334961 ;  /* 0x3fb8aa3b0f0f7820 */ /* 0x000fc40000410000 */
[----:B------:R-:W3:Y:S01]  /*d9e0*/  MUFU.EX2 R14, R14 ;  /* 0x0000000e000e7308 */ /* 0x000ee20000000800 */
[----:B------:R-:W-:Y:S01]  /*d9f0*/  FADD.FTZ R18, -R33, R17 ;  /* 0x0000001121127221 */ /* 0x000fe20000010100 */
[----:B0-----:R-:W-:Y:S01]  /*da00*/  FADD.FTZ R13, R13, R8 ;  /* 0x000000080d0d7221 */ /* 0x001fe20000010000 */
[----:B------:R-:W-:Y:S01]  /*da10*/  FMUL.FTZ R17, R16, 1.4426950216293334961 ;  /* 0x3fb8aa3b10117820 */ /* 0x000fe20000410000 */
[----:B------:R-:W-:Y:S01]  /*da20*/  STS [R7+-0x800], R8 ;  /* 0xfff8000807007388 */ /* 0x000fe20000000800 */
[----:B------:R-:W0:Y:S01]  /*da30*/  MUFU.EX2 R16, R15 ;  /* 0x0000000f00107308 */ /* 0x000e220000000800 */
[----:B-1----:R-:W-:Y:S01]  /*da40*/  FADD.FTZ R13, R13, R10 ;  /* 0x0000000a0d0d7221 */ /* 0x002fe20000010000 */
[----:B------:R-:W-:Y:S01]  /*da50*/  FADD.FTZ R19, -R33, R19 ;  /* 0x0000001321137221 */ /* 0x000fe20000010100 */
[----:B------:R-:W-:Y:S01]  /*da60*/  FMUL.FTZ R9, R18, 1.4426950216293334961 ;  /* 0x3fb8aa3b12097820 */ /* 0x000fe20000410000 */
[----:B------:R-:W-:Y:S01]  /*da70*/  STS [R7+-0x400], R10 ;  /* 0xfffc000a07007388 */ /* 0x000fe20000000800 */
[----:B------:R-:W1:Y:S01]  /*da80*/  MUFU.EX2 R18, R17 ;  /* 0x0000001100127308 */ /* 0x000e620000000800 */
[----:B--2---:R-:W-:Y:S01]  /*da90*/  FADD.FTZ R13, R13, R12 ;  /* 0x0000000c0d0d7221 */ /* 0x004fe20000010000 */
[----:B------:R-:W-:Y:S01]  /*daa0*/  FMUL.FTZ R19, R19, 1.4426950216293334961 ;  /* 0x3fb8aa3b13137820 */ /* 0x000fe20000410000 */
[----:B------:R-:W-:Y:S01]  /*dab0*/  STS [R7], R12 ;  /* 0x0000000c07007388 */ /* 0x000fe20000000800 */
[----:B------:R-:W2:Y:S01]  /*dac0*/  MUFU.EX2 R20, R9 ;  /* 0x0000000900147308 */ /* 0x000ea20000000800 */
[----:B---3--:R-:W-:-:S02]  /*dad0*/  FADD.FTZ R13, R13, R14 ;  /* 0x0000000e0d0d7221 */ /* 0x008fc40000010000 */
[----:B------:R-:W-:Y:S01]  /*dae0*/  STS [R7+0x400], R14 ;  /* 0x0004000e07007388 */ /* 0x000fe20000000800 */
[----:B------:R-:W3:Y:S01]  /*daf0*/  MUFU.EX2 R22, R19 ;  /* 0x0000001300167308 */ /* 0x000ee20000000800 */
[----:B0-----:R-:W-:Y:S02]  /*db00*/  FADD.FTZ R13, R13, R16 ;  /* 0x000000100d0d7221 */ /* 0x001fe40000010000 */
[----:B------:R-:W-:Y:S02]  /*db10*/  STS [R7+0x800], R16 ;  /* 0x0008001007007388 */ /* 0x000fe40000000800 */
[----:B-1----:R-:W-:Y:S02]  /*db20*/  FADD.FTZ R13, R13, R18 ;  /* 0x000000120d0d7221 */ /* 0x002fe40000010000 */
[----:B------:R-:W-:Y:S02]  /*db30*/  STS [R7+0xc00], R18 ;  /* 0x000c001207007388 */ /* 0x000fe40000000800 */
[----:B--2---:R-:W-:-:S02]  /*db40*/  FADD.FTZ R13, R13, R20 ;  /* 0x000000140d0d7221 */ /* 0x004fc40000010000 */
[----:B------:R-:W-:Y:S02]  /*db50*/  STS [R7+0x1000], R20 ;  /* 0x0010001407007388 */ /* 0x000fe40000000800 */
[----:B---3--:R-:W-:Y:S02]  /*db60*/  FADD.FTZ R13, R13, R22 ;  /* 0x000000160d0d7221 */ /* 0x008fe40000010000 */
[----:B------:R0:W-:Y:S02]  /*db70*/  STS [R7+0x1400], R22 ;  /* 0x0014001607007388 */ /* 0x0001e40000000800 */
[----:B0-----:R-:W-:-:S07]  /*db80*/  VIADD R7, R7, 0x2000 ;  /* 0x0000200007077836 */ /* 0x001fce0000000000 */
.L_x_725:
[----:B------:R-:W-:Y:S05]  /*db90*/  BSYNC.RECONVERGENT B1 ;  /* 0x0000000000017941 */ /* 0x000fea0003800200 */
.L_x_724:
[----:B------:R-:W-:-:S13]  /*dba0*/  ISETP.LT.OR P0, PT, R0, UR44, P0 ;  /* 0x0000002c00007c0c */ /* 0x000fda0008701670 */
[----:B------:R-:W-:Y:S05]  /*dbb0*/  @!P0 BRA `(.L_x_716) ;  /* 0x0000000400e48947 */ /* 0x000fea0003800000 */
[----:B------:R-:W1:Y:S04]  /*dbc0*/  LDS R0, [R7+-0x800] ;  /* 0xfff8000007007984 */ /* 0x000e680000000800 */
[----:B------:R-:W0:Y:S04]  /*dbd0*/  LDS R8, [R7+-0x400] ;  /* 0xfffc000007087984 */ /* 0x000e280000000800 */
[----:B------:R-:W2:Y:S04]  /*dbe0*/  LDS R10, [R7+0x400] ;  /* 0x00040000070a7984 */ /* 0x000ea80000000800 */
[----:B------:R-:W3:Y:S01]  /*dbf0*/  LDS R9, [R7] ;  /* 0x0000000007097984 */ /* 0x000ee20000000800 */
        /* <DEDUP_REMOVED lines=16> */
[----:B--2---:R0:W-:Y:S04]  /*dd00*/  STS [R7+0x400], R12 ;  /* 0x0004000c07007388 */ /* 0x0041e80000000800 */
[----:B---3--:R0:W-:Y:S01]  /*dd10*/  STS [R7], R10 ;  /* 0x0000000a07007388 */ /* 0x0081e20000000800 */
[----:B------:R-:W-:-:S04]  /*dd20*/  FADD.FTZ R13, R13, R10 ;  /* 0x0000000a0d0d7221 */ /* 0x000fc80000010000 */
[----:B------:R-:W-:Y:S01]  /*dd30*/  FADD.FTZ R13, R13, R12 ;  /* 0x0000000c0d0d7221 */ /* 0x000fe20000010000 */
[----:B------:R-:W-:Y:S06]  /*dd40*/  BRA `(.L_x_716) ;  /* 0x0000000400807947 */ /* 0x000fec0003800000 */
.L_x_717:
[----:B------:R-:W-:Y:S01]  /*dd50*/  HFMA2 R12, -RZ, RZ, 0, 1.52587890625e-05 ;  /* 0x00000100ff0c7431 */ /* 0x000fe200000001ff */
[----:B------:R-:W0:Y:S01]  /*dd60*/  S2UR UR4, SR_CTAID.Y ;  /* 0x00000000000479c3 */ /* 0x000e220000002600 */
[----:B------:R-:W-:Y:S01]  /*dd70*/  LOP3.LUT R10, RZ, R3, RZ, 0x33, !PT ;  /* 0x00000003ff0a7212 */ /* 0x000fe200078e33ff */
[----:B------:R-:W-:Y:S01]  /*dd80*/  BSSY.RECONVERGENT B1, `(.L_x_726) ;  /* 0x0000025000017945 */ /* 0x000fe20003800200 */
[----:B------:R-:W-:Y:S01]  /*dd90*/  IMAD.MOV.U32 R13, RZ, RZ, RZ ;  /* 0x000000ffff0d7224 */ /* 0x000fe200078e00ff */
[----:B------:R-:W-:-:S04]  /*dda0*/  VIADDMNMX R7, R5, R12, UR44, !PT ;  /* 0x0000002c05077e46 */ /* 0x000fc8000f80010c */
[----:B------:R-:W-:-:S04]  /*ddb0*/  IADD3 R7, PT, PT, R7, -UR10, R10 ;  /* 0x8000000a07077c10 */ /* 0x000fc8000fffe00a */
[C---:B------:R-:W-:Y:S02]  /*ddc0*/  LOP3.LUT R10, R7.reuse, 0x300, RZ, 0xc0, !PT ;  /* 0x00000300070a7812 */ /* 0x040fe400078ec0ff */
[----:B------:R-:W-:Y:S02]  /*ddd0*/  ISETP.GE.U32.AND P0, PT, R7, 0x300, PT ;  /* 0x000003000700780c */ /* 0x000fe40003f06070 */
[----:B------:R-:W-:Y:S01]  /*dde0*/  ISETP.NE.AND P1, PT, R10, 0x300, PT ;  /* 0x000003000a00780c */ /* 0x000fe20003f25270 */
[----:B0-----:R-:W-:Y:S01]  /*ddf0*/  IMAD R17, R0, UR4, RZ ;  /* 0x0000000400117c24 */ /* 0x001fe2000f8e02ff */
[----:B------:R-:W-:-:S04]  /*de00*/  MOV R0, R5 ;  /* 0x0000000500007202 */ /* 0x000fc80000000f00 */
[----:B------:R-:W-:-:S07]  /*de10*/  SHF.R.S32.HI R18, RZ, 0x1f, R17 ;  /* 0x0000001fff127819 */ /* 0x000fce0000011411 */
[----:B------:R-:W-:Y:S05]  /*de20*/  @!P1 BRA `(.L_x_727) ;  /* 0x0000000000689947 */ /* 0x000fea0003800000 */
[----:B------:R-:W-:Y:S01]  /*de30*/  VIADD R15, R15, 0x440 ;  /* 0x000004400f0f7836 */ /* 0x000fe20000000000 */
[----:B------:R-:W-:Y:S02]  /*de40*/  LEA.HI R0, R7, 0x1, RZ, 0x18 ;  /* 0x0000000107007811 */ /* 0x000fe400078fc0ff */
[--C-:B------:R-:W-:Y:S02]  /*de50*/  IADD3 R8, P1, P2, R17, R8, R5.reuse ;  /* 0x0000000811087210 */ /* 0x100fe40007a3e005 */
[----:B------:R-:W-:Y:S01]  /*de60*/  LOP3.LUT R7, R0, 0x3, RZ, 0xc0, !PT ;  /* 0x0000000300077812 */ /* 0x000fe200078ec0ff */
[----:B------:R-:W-:Y:S01]  /*de70*/  IMAD.MOV.U32 R0, RZ, RZ, R5 ;  /* 0x000000ffff007224 */ /* 0x000fe200078e0005 */
[----:B------:R-:W-:Y:S02]  /*de80*/  LEA R10, R16, R15, 0x18 ;  /* 0x0000000f100a7211 */ /* 0x000fe400078ec0ff */
[----:B------:R-:W-:Y:S01]  /*de90*/  IADD3.X R9, PT, PT, R18, R9, RZ, P1, P2 ;  /* 0x0000000912097210 */ /* 0x000fe20000fe44ff */
[----:B------:R-:W-:Y:S01]  /*dea0*/  IMAD.MOV R7, RZ, RZ, -R7 ;  /* 0x000000ffff077224 */ /* 0x000fe200078e0a07 */
[----:B------:R-:W-:-:S02]  /*deb0*/  MOV R13, RZ ;  /* 0x000000ff000d7202 */ /* 0x000fc40000000f00 */
[----:B------:R-:W-:-:S07]  /*dec0*/  LEA R10, R3, R10, 0x2 ;  /* 0x0000000a030a7211 */ /* 0x000fce00078e10ff */
.L_x_728:
[----:B------:R0:W2:Y:S01]  /*ded0*/  LDG.E.U8 R12, desc[UR36][R8.64] ;  /* 0x00000024080c7981 */ /* 0x0000a2000c1e1100 */
[----:B------:R-:W-:Y:S01]  /*dee0*/  VIADD R7, R7, 0x1 ;  /* 0x0000000107077836 */ /* 0x000fe20000000000 */
[----:B------:R-:W-:Y:S02]  /*def0*/  IADD3 R0, PT, PT, R0, 0x100, RZ ;  /* 0x0000010000007810 */ /* 0x000fe40007ffe0ff */
[----:B0-----:R-:W-:-:S05]  /*df00*/  IADD3 R8, P2, PT, R8, 0x100, RZ ;  /* 0x0000010008087810 */ /* 0x001fca0007f5e0ff */
[----:B------:R-:W-:Y:S01]  /*df10*/  IMAD.X R9, RZ, RZ, R9, P2 ;  /* 0x000000ffff097224 */ /* 0x000fe200010e0609 */
[----:B--2---:R-:W-:-:S13]  /*df20*/  ISETP.NE.AND P1, PT, R12, RZ, PT ;  /* 0x000000ff0c00720c */ /* 0x004fda0003f25270 */
[----:B------:R-:W1:Y:S02]  /*df30*/  @!P1 LDS R12, [R10] ;  /* 0x000000000a0c9984 */ /* 0x000e640000000800 */
[----:B-1----:R-:W-:Y:S01]  /*df40*/  @!P1 FADD.FTZ R14, -R33, R12 ;  /* 0x0000000c210e9221 */ /* 0x002fe20000010100 */
[----:B------:R-:W-:-:S03]  /*df50*/  HFMA2 R12, -RZ, RZ, 0, 0 ;  /* 0x00000000ff0c7431 */ /* 0x000fc600000001ff */
[----:B------:R-:W-:-:S04]  /*df60*/  @!P1 FMUL.FTZ R14, R14, 1.4426950216293334961 ;  /* 0x3fb8aa3b0e0e9820 */ /* 0x000fc80000410000 */
[----:B------:R-:W0:Y:S01]  /*df70*/  @!P1 MUFU.EX2 R12, R14 ;  /* 0x0000000e000c9308 */ /* 0x000e220000000800 */
[----:B------:R-:W-:Y:S01]  /*df80*/  ISETP.NE.AND P1, PT, R7, RZ, PT ;  /* 0x000000ff0700720c */ /* 0x000fe20003f25270 */
[----:B0-----:R0:W-:Y:S01]  /*df90*/  STS [R10], R12 ;  /* 0x0000000c0a007388 */ /* 0x0011e20000000800 */
[----:B------:R-:W-:Y:S01]  /*dfa0*/  FADD.FTZ R13, R12, R13 ;  /* 0x0000000d0c0d7221 */ /* 0x000fe20000010000 */
[----:B0-----:R-:W-:-:S10]  /*dfb0*/  IADD3 R10, PT, PT, R10, 0x400, RZ ;  /* 0x000004000a0a7810 */ /* 0x001fd40007ffe0ff */
[----:B------:R-:W-:Y:S05]  /*dfc0*/  @P1 BRA `(.L_x_728) ;  /* 0xfffffffc00c01947 */ /* 0x000fea000383ffff */
.L_x_727:
[----:B------:R-:W-:Y:S05]  /*dfd0*/  BSYNC.RECONVERGENT B1 ;  /* 0x0000000000017941 */ /* 0x000fea0003800200 */
.L_x_726:
        /* <DEDUP_REMOVED lines=13> */
.L_x_729:
[----:B------:R-:W2:Y:S04]  /*e0b0*/  LDG.E.U8 R15, desc[UR36][R8.64+-0x200] ;  /* 0xfffe0024080f7981 */ /* 0x000ea8000c1e1100 */
[----:B------:R-:W3:Y:S04]  /*e0c0*/  LDG.E.U8 R10, desc[UR36][R8.64+-0x100] ;  /* 0xffff0024080a7981 */ /* 0x000ee8000c1e1100 */
[----:B------:R-:W5:Y:S04]  /*e0d0*/  LDG.E.U8 R12, desc[UR36][R8.64] ;  /* 0x00000024080c7981 */ /* 0x000f68000c1e1100 */
[----:B------:R-:W4:Y:S01]  /*e0e0*/  LDG.E.U8 R14, desc[UR36][R8.64+0x100] ;  /* 0x00010024080e7981 */ /* 0x000f22000c1e1100 */
[----:B------:R-:W-:Y:S01]  /*e0f0*/  VIADD R0, R0, 0x400 ;  /* 0x0000040000007836 */ /* 0x000fe20000000000 */
[----:B--2---:R-:W-:-:S02]  /*e100*/  ISETP.NE.AND P0, PT, R15, RZ, PT ;  /* 0x000000ff0f00720c */ /* 0x004fc40003f05270 */
[----:B---3--:R-:W-:Y:S02]  /*e110*/  ISETP.NE.AND P1, PT, R10, RZ, PT ;  /* 0x000000ff0a00720c */ /* 0x008fe40003f25270 */
[----:B-----5:R-:W-:Y:S02]  /*e120*/  ISETP.NE.AND P2, PT, R12, RZ, PT ;  /* 0x000000ff0c00720c */ /* 0x020fe40003f45270 */
[----:B----4-:R-:W-:-:S07]  /*e130*/  ISETP.NE.AND P3, PT, R14, RZ, PT ;  /* 0x000000ff0e00720c */ /* 0x010fce0003f65270 */
[----:B------:R-:W1:Y:S04]  /*e140*/  @!P0 LDS R10, [R7+-0x800] ;  /* 0xfff80000070a8984 */ /* 0x000e680000000800 */
[----:B------:R-:W0:Y:S04]  /*e150*/  @!P1 LDS R14, [R7+-0x400] ;  /* 0xfffc0000070e9984 */ /* 0x000e280000000800 */
[----:B------:R-:W2:Y:S04]  /*e160*/  @!P2 LDS R16, [R7] ;  /* 0x000000000710a984 */ /* 0x000ea80000000800 */
[----:B------:R-:W3:Y:S01]  /*e170*/  @!P3 LDS R18, [R7+0x400] ;  /* 0x000400000712b984 */ /* 0x000ee20000000800 */
[----:B-1----:R-:W-:Y:S01]  /*e180*/  @!P0 FADD.FTZ R12, -R33, R10 ;  /* 0x0000000a210c8221 */ /* 0x002fe20000010100 */
[----:B------:R-:W-:-:S03]  /*e190*/  IMAD.MOV.U32 R10, RZ, RZ, RZ ;  /* 0x000000ffff0a7224 */ /* 0x000fc600078e00ff */
[----:B------:R-:W-:Y:S01]  /*e1a0*/  @!P0 FMUL.FTZ R12, R12, 1.4426950216293334961 ;  /* 0x3fb8aa3b0c0c8820 */ /* 0x000fe20000410000 */
[----:B0-----:R-:W-:Y:S01]  /*e1b0*/  @!P1 FADD.FTZ R15, -R33, R14 ;  /* 0x0000000e210f9221 */ /* 0x001fe20000010100 */
[----:B------:R-:W-:Y:S02]  /*e1c0*/  MOV R14, RZ ;  /* 0x000000ff000e7202 */ /* 0x000fe40000000f00 */
[----:B------:R-:W0:Y:S01]  /*e1d0*/  @!P0 MUFU.EX2 R10, R12 ;  /* 0x0000000c000a8308 */ /* 0x000e220000000800 */
[----:B------:R-:W-:Y:S01]  /*e1e0*/  @!P1 FMUL.FTZ R15, R15, 1.4426950216293334961 ;  /* 0x3fb8aa3b0f0f9820 */ /* 0x000fe20000410000 */
[C---:B--2---:R-:W-:Y:S01]  /*e1f0*/  @!P2 FADD.FTZ R17, -R33.reuse, R16 ;  /* 0x000000102111a221 */ /* 0x044fe20000010100 */
[----:B------:R-:W-:Y:S02]  /*e200*/  IMAD.MOV.U32 R16, RZ, RZ, RZ ;  /* 0x000000ffff107224 */ /* 0x000fe400078e00ff */
[----:B---3--:R-:W-:Y:S01]  /*e210*/  @!P3 FADD.FTZ R19, -R33, R18 ;  /* 0x000000122113b221 */ /* 0x008fe20000010100 */
[----:B------:R-:W1:Y:S01]  /*e220*/  @!P1 MUFU.EX2 R14, R15 ;  /* 0x0000000f000e9308 */ /* 0x000e620000000800 */
[----:B------:R-:W-:Y:S01]  /*e230*/  @!P2 FMUL.FTZ R17, R17, 1.4426950216293334961 ;  /* 0x3fb8aa3b1111a820 */ /* 0x000fe20000410000 */
[----:B------:R-:W-:-:S02]  /*e240*/  HFMA2 R18, -RZ, RZ, 0, 0 ;  /* 0x00000000ff127431 */ /* 0x000fc400000001ff */
[----:B------:R-:W-:Y:S01]  /*e250*/  @!P3 FMUL.FTZ R19, R19, 1.4426950216293334961 ;  /* 0x3fb8aa3b1313b820 */ /* 0x000fe20000410000 */
[----:B------:R-:W-:Y:S01]  /*e260*/  ISETP.GE.AND P0, PT, R0, UR44, PT ;  /* 0x0000002c00007c0c */ /* 0x000fe2000bf06270 */
[----:B------:R-:W2:Y:S01]  /*e270*/  @!P2 MUFU.EX2 R16, R17 ;  /* 0x000000110010a308 */ /* 0x000ea20000000800 */
[----:B------:R-:W-:-:S03]  /*e280*/  IADD3 R8, P1, PT, R8, 0x400, RZ ;  /* 0x0000040008087810 */ /* 0x000fc60007f3e0ff */
[----:B------:R-:W3:Y:S01]  /*e290*/  @!P3 MUFU.EX2 R18, R19 ;  /* 0x000000130012b308 */ /* 0x000ee20000000800 */
[----:B0-----:R-:W-:Y:S01]  /*e2a0*/  FADD.FTZ R13, R10, R13 ;  /* 0x0000000d0a0d7221 */ /* 0x001fe20000010000 */
[----:B------:R-:W-:Y:S01]  /*e2b0*/  STS [R7+-0x800], R10 ;  /* 0xfff8000a07007388 */ /* 0x000fe20000000800 */
[----:B------:R-:W-:Y:S02]  /*e2c0*/  IADD3.X R9, PT, PT, RZ, R9, RZ, P1, !PT ;  /* 0x00000009ff097210 */ /* 0x000fe40000ffe4ff */
[----:B-1----:R-:W-:Y:S01]  /*e2d0*/  FADD.FTZ R13, R13, R14 ;  /* 0x0000000e0d0d7221 */ /* 0x002fe20000010000 */
[----:B------:R-:W-:Y:S03]  /*e2e0*/  STS [R7+-0x400], R14 ;  /* 0xfffc000e07007388 */ /* 0x000fe60000000800 */
[----:B--2---:R-:W-:Y:S01]  /*e2f0*/  FADD.FTZ R13, R13, R16 ;  /* 0x000000100d0d7221 */ /* 0x004fe20000010000 */
[----:B------:R-:W-:Y:S03]  /*e300*/  STS [R7], R16 ;  /* 0x0000001007007388 */ /* 0x000fe60000000800 */
[----:B---3--:R-:W-:Y:S01]  /*e310*/  FADD.FTZ R13, R13, R18 ;  /* 0x000000120d0d7221 */ /* 0x008fe20000010000 */
[----:B------:R0:W-:Y:S02]  /*e320*/  STS [R7+0x400], R18 ;  /* 0x0004001207007388 */ /* 0x0001e40000000800 */
[----:B0-----:R-:W-:Y:S01]  /*e330*/  VIADD R7, R7, 0x1000 ;  /* 0x0000100007077836 */ /* 0x001fe20000000000 */
[----:B------:R-:W-:Y:S06]  /*e340*/  @!P0 BRA `(.L_x_729) ;  /* 0xfffffffc00588947 */ /* 0x000fec000383ffff */
.L_x_716:
[----:B------:R-:W-:Y:S05]  /*e350*/  BSYNC.RECONVERGENT B0 ;  /* 0x0000000000007941 */ /* 0x000fea0003800200 */
.L_x_715:
[----:B0-----:R-:W0:Y:S01]  /*e360*/  SHFL.BFLY PT, R0, R13, 0x10, 0x1f ;  /* 0x0e001f000d007f89 */ /* 0x001e2200000e0000 */
[C---:B------:R-:W-:Y:S01]  /*e370*/  ISETP.NE.AND P0, PT, R11.reuse, RZ, PT ;  /* 0x000000ff0b00720c */ /* 0x040fe20003f05270 */
[----:B------:R-:W2:Y:S01]  /*e380*/  LDCU UR4, c[0x0][0x3f4] ;  /* 0x00007e80ff0477ac */ /* 0x000ea20008000800 */
[----:B------:R-:W-:Y:S01]  /*e390*/  ISETP.GT.U32.AND P1, PT, R11, 0x7, PT ;  /* 0x000000070b00780c */ /* 0x000fe20003f24070 */
[----:B------:R-:W3:Y:S01]  /*e3a0*/  S2UR UR16, SR_CTAID.X ;  /* 0x00000000001079c3 */ /* 0x000ee20000002500 */
[----:B------:R-:W5:Y:S01]  /*e3b0*/  LDCU.U8 UR12, c[0x0][0x48c] ;  /* 0x00009180ff0c77ac */ /* 0x000f620008000000 */
[----:B--2---:R-:W-:Y:S01]  /*e3c0*/  UIADD3 UR4, UPT, UPT, UR4, 0x4, URZ ;  /* 0x0000000404047890 */ /* 0x004fe2000fffe0ff */
        /* <DEDUP_REMOVED lines=15> */
[----:B------:R-:W-:Y:S01]  /*e4c0*/  @!P0 LEA R4, R0, R4, 0x2 ;  /* 0x0000000400048211 */ /* 0x000fe200078e10ff */
        /* <DEDUP_REMOVED lines=15> */
[----:B---3--:R-:W-:Y:S05]  /*e5c0*/  @!P0 BRA `(.L_x_730) ;  /* 0x0000000000248947 */ /* 0x008fea0003800000 */
[----:B------:R-:W3:Y:S01]  /*e5d0*/  S2UR UR5, SR_CTAID.Y ;  /* 0x00000000000579c3 */ /* 0x000ee20000002600 */
[----:B------:R-:W3:Y:S01]  /*e5e0*/  LDCU UR8, c[0x0][0x3f8] ;  /* 0x00007f00ff0877ac */ /* 0x000ee20008000800 */
[----:B------:R-:W5:Y:S01]  /*e5f0*/  LDCU UR4, c[0x0][0x488] ;  /* 0x00009100ff0477ac */ /* 0x000f620008000800 */
[----:B------:R-:W5:Y:S01]  /*e600*/  LDCU UR9, c[0x0][0x40c] ;  /* 0x00008180ff0977ac */ /* 0x000f620008000800 */
[----:B------:R-:W1:Y:S01]  /*e610*/  LDCU UR11, c[0x0][0x3f4] ;  /* 0x00007e80ff0b77ac */ /* 0x000e620008000800 */
[----:B---3--:R-:W-:-:S04]  /*e620*/  UIMAD UR5, UR5, UR8, UR16 ;  /* 0x00000008050572a4 */ /* 0x008fc8000f8e0210 */
[----:B-----5:R-:W-:-:S04]  /*e630*/  UIMAD UR4, UR5, UR4, UR9 ;  /* 0x00000004050472a4 */ /* 0x020fc8000f8e0209 */
[----:B-1----:R-:W-:-:S04]  /*e640*/  UIMAD UR4, UR4, UR11, URZ ;  /* 0x0000000b040472a4 */ /* 0x002fc8000f8e02ff */
[----:B------:R-:W-:-:S12]  /*e650*/  USHF.R.S32.HI UR5, URZ, 0x1f, UR4 ;  /* 0x0000001fff057899 */ /* 0x000fd80008011404 */
.L_x_730:
[----:B------:R-:W-:Y:S04]  /*e660*/  BSSY.RECONVERGENT B0, `(.L_x_731) ;  /* 0x0000063000007945 */ /* 0x000fe80003800200 */
[----:B------:R-:W-:Y:S05]  /*e670*/  @P1 BRA `(.L_x_732) ;  /* 0x0000000400841947 */ /* 0x000fea0003800000 */
[----:B0-----:R-:W-:Y:S01]  /*e680*/  IMAD.MOV.U32 R4, RZ, RZ, 0x100 ;  /* 0x00000100ff047424 */ /* 0x001fe200078e00ff */
        /* <DEDUP_REMOVED lines=12> */
[----:B------:R-:W-:Y:S01]  /*e750*/  UMOV UR8, 0x400 ;  /* 0x0000040000087882 */ /* 0x000fe20000000000 */
[C---:B------:R-:W-:Y:S01]  /*e760*/  SHF.L.U32 R6, R4.reuse, 0x8, RZ ;  /* 0x0000000804067819 */ /* 0x040fe200000006ff */
[----:B------:R-:W-:Y:S01]  /*e770*/  UIADD3 UR8, UPT, UPT, UR8, 0x440, URZ ;  /* 0x0000044008087890 */ /* 0x000fe2000fffe0ff */
[----:B------:R-:W-:Y:S01]  /*e780*/  LOP3.LUT R4, R4, 0x3, RZ, 0xc0, !PT ;  /* 0x0000000304047812 */ /* 0x000fe200078ec0ff */
[----:B------:R-:W-:Y:S01]  /*e790*/  IMAD.X R12, RZ, RZ, UR5, P2 ;  /* 0x00000005ff0c7e24 */ /* 0x000fe200090e06ff */
[----:B------:R-:W-:-:S02]  /*e7a0*/  LOP3.LUT R8, R6, 0x300, RZ, 0xc0, !PT ;  /* 0x0000030006087812 */ /* 0x000fc400078ec0ff */
[----:B------:R-:W-:Y:S01]  /*e7b0*/  LEA R6, R3, UR7, 0x1 ;  /* 0x0000000703067c11 */ /* 0x000fe2000f8e08ff */
[----:B------:R-:W-:Y:S01]  /*e7c0*/  IMAD.MOV R9, RZ, RZ, -R4 ;  /* 0x000000ffff097224 */ /* 0x000fe200078e0a04 */
[----:B------:R-:W-:Y:S02]  /*e7d0*/  IADD3 R5, PT, PT, R5, R8, RZ ;  /* 0x0000000805057210 */ /* 0x000fe40007ffe0ff */
[----:B---3--:R-:W-:-:S04]  /*e7e0*/  LEA R10, P2, R11, UR14, 0x2 ;  /* 0x0000000e0b0a7c11 */ /* 0x008fc8000f8410ff */
[----:B------:R-:W-:Y:S01]  /*e7f0*/  LEA.HI.X R11, R11, UR15, R12, 0x2, P2 ;  /* 0x0000000f0b0b7c11 */ /* 0x000fe200090f140c */
[----:B0-----:R-:W-:-:S06]  /*e800*/  ULEA UR8, UR9, UR8, 0x18 ;  /* 0x0000000809087291 */ /* 0x001fcc000f8ec0ff */
[----:B------:R-:W-:Y:S02]  /*e810*/  IADD3 R4, PT, PT, R6, UR8, RZ ;  /* 0x0000000806047c10 */ /* 0x000fe4000fffe0ff */
[----:B------:R-:W-:-:S07]  /*e820*/  LEA R8, R3, UR8, 0x2 ;  /* 0x0000000803087c11 */ /* 0x000fce000f8e10ff */
.L_x_735:
        /* <DEDUP_REMOVED lines=15> */
.L_x_734:
[----:B------:R-:W-:Y:S05]  /*e920*/  BSYNC.RECONVERGENT B1 ;  /* 0x0000000000017941 */ /* 0x000fea0003800200 */
.L_x_733:
[----:B------:R-:W-:Y:S05]  /*e930*/  @!P1 BRA `(.L_x_732) ;  /* 0x0000000000d49947 */ /* 0x000fea0003800000 */
[----:B------:R-:W0:Y:S01]  /*e940*/  S2R R8, SR_CgaCtaId ;  /* 0x0000000000087919 */ /* 0x000e220000008800 */
[----:B------:R-:W5:Y:S01]  /*e950*/  LDCU.64 UR14, c[0x0][0x480] ;  /* 0x00009000ff0e77ac */ /* 0x000f620008000a00 */
[----:B------:R-:W-:Y:S01]  /*e960*/  LEA R4, R5, UR7, 0x1 ;  /* 0x0000000705047c11 */ /* 0x000fe2000f8e08ff */
[----:B------:R-:W-:Y:S01]  /*e970*/  IMAD.U32 R9, RZ, RZ, UR10 ;  /* 0x0000000aff097e24 */ /* 0x000fe2000f8e00ff */
[----:B---3--:R-:W-:Y:S01]  /*e980*/  MOV R7, 0x400 ;  /* 0x0000040000077802 */ /* 0x008fe20000000f00 */
[----:B------:R-:W-:Y:S01]  /*e990*/  USHF.L.U32 UR8, UR10, 0x2, URZ ;  /* 0x000000020a087899 */ /* 0x000fe200080006ff */
[----:B------:R-:W-:Y:S01]  /*e9a0*/  ISETP.NE.AND P1, PT, RZ, UR12, PT ;  /* 0x0000000cff007c0c */ /* 0x000fe2000bf25270 */
[----:B------:R-:W-:Y:S01]  /*e9b0*/  IMAD R6, R9, -0x2, R4 ;  /* 0xfffffffe09067824 */ /* 0x000fe200078e0204 */
[----:B------:R-:W-:Y:S01]  /*e9c0*/  IADD3 R7, PT, PT, R7, 0x440, RZ ;  /* 0x0000044007077810 */ /* 0x000fe20007ffe0ff */
[----:B------:R-:W-:Y:S01]  /*e9d0*/  UISETP.NE.AND UP0, UPT, UR12, URZ, UPT ;  /* 0x000000ff0c00728c */ /* 0x000fe2000bf05270 */
[----:B------:R-:W-:-:S02]  /*e9e0*/  IADD3 R9, P2, PT, R5, UR4, RZ ;  /* 0x0000000405097c10 */ /* 0x000fc4000ff5e0ff */
[----:B------:R-:W-:-:S03]  /*e9f0*/  LEA R4, R5, -UR8, 0x2 ;  /* 0x8000000805047c11 */ /* 0x000fc6000f8e10ff */
[----:B------:R-:W-:Y:S02]  /*ea00*/  PLOP3.LUT P0, PT, PT, PT, UP0, 0x80, 0x8 ;  /* 0x000000000008781c */ /* 0x000fe40003f0f008 */
[C---:B-----5:R-:W-:Y:S02]  /*ea10*/  LEA R10, P3, R9.reuse, UR14, 0x2 ;  /* 0x0000000e090a7c11 */ /* 0x060fe4000f8610ff */
[----:B0-----:R-:W-:Y:S01]  /*ea20*/  LEA R7, R8, R7, 0x18 ;  /* 0x0000000708077211 */ /* 0x001fe200078ec0ff */
[----:B------:R-:W-:Y:S01]  /*ea30*/  IMAD.X R8, RZ, RZ, UR5, P2 ;  /* 0x00000005ff087e24 */ /* 0x000fe200090e06ff */
[----:B------:R-:W-:Y:S02]  /*ea40*/  IADD3 R10, P2, PT, R10, 0x800, RZ ;  /* 0x000008000a0a7810 */ /* 0x000fe40007f5e0ff */
[----:B------:R-:W-:Y:S02]  /*ea50*/  IADD3 R4, PT, PT, R4, 0x800, R7 ;  /* 0x0000080004047810 */ /* 0x000fe40007ffe007 */
[----:B------:R-:W-:-:S02]  /*ea60*/  LEA.HI.X R9, R9, UR15, R8, 0x2, P3 ;  /* 0x0000000f09097c11 */ /* 0x000fc400098f1408 */
[----:B------:R-:W-:Y:S02]  /*ea70*/  IADD3 R8, PT, PT, R6, 0x400, R7 ;  /* 0x0000040006087810 */ /* 0x000fe40007ffe007 */
[----:B------:R-:W-:-:S07]  /*ea80*/  IADD3.X R11, PT, PT, RZ, R9, RZ, P2, !PT ;  /* 0x00000009ff0b7210 */ /* 0x000fce00017fe4ff */
.L_x_736:
[----:B------:R-:W2:Y:S01]  /*ea90*/  LDS R6, [R4+-0x800] ;  /* 0xfff8000004067984 */ /* 0x000ea20000000800 */
[----:B------:R-:W-:-:S05]  /*eaa0*/  VIADD R5, R5, 0x400 ;  /* 0x0000040005057836 */ /* 0x000fca0000000000 */
[----:B------:R-:W-:Y:S01]  /*eab0*/  ISETP.GE.AND P2, PT, R5, UR44, PT ;  /* 0x0000002c05007c0c */ /* 0x000fe2000bf46270 */
[----:B--2---:R-:W-:-:S05]  /*eac0*/  FMUL.FTZ R15, R6, R13 ;  /* 0x0000000d060f7220 */ /* 0x004fca0000410000 */
[----:B------:R-:W-:-:S04]  /*ead0*/  F2FP.F16.F32.PACK_AB R6, RZ, R15 ;  /* 0x0000000fff06723e */ /* 0x000fc800000000ff */
[----:B------:R-:W-:-:S05]  /*eae0*/  PRMT R7, R6, 0x7610, R7 ;  /* 0x0000761006077816 */ /* 0x000fca0000000007 */
[----:B------:R0:W-:Y:S04]  /*eaf0*/  STS.U16 [R8+-0x400], R7 ;  /* 0xfffc000708007388 */ /* 0x0001e80000000400 */
[----:B------:R-:W2:Y:S01]  /*eb00*/  LDS R6, [R4+-0x400] ;  /* 0xfffc000004067984 */ /* 0x000ea20000000800 */
[----:B0-----:R-:W-:Y:S01]  /*eb10*/  MOV R7, R11 ;  /* 0x0000000b00077202 */ /* 0x001fe20000000f00 */
[----:B--2---:R-:W-:-:S05]  /*eb20*/  FMUL.FTZ R17, R6, R13 ;  /* 0x0000000d06117220 */ /* 0x004fca0000410000 */
[----:B------:R-:W-:-:S04]  /*eb30*/  F2FP.F16.F32.PACK_AB R6, RZ, R17 ;  /* 0x00000011ff06723e */ /* 0x000fc800000000ff */
[----:B------:R-:W-:-:S05]  /*eb40*/  PRMT R12, R6, 0x7610, R12 ;  /* 0x00007610060c7816 */ /* 0x000fca000000000c */
[----:B------:R-:W-:Y:S04]  /*eb50*/  STS.U16 [R8+-0x200], R12 ;  /* 0xfffe000c08007388 */ /* 0x000fe80000000400 */
[----:B------:R-:W0:Y:S02]  /*eb60*/  LDS R6, [R4] ;  /* 0x0000000004067984 */ /* 0x000e240000000800 */
[----:B0-----:R-:W-:-:S05]  /*eb70*/  FMUL.FTZ R19, R6, R13 ;  /* 0x0000000d06137220 */ /* 0x001fca0000410000 */
[----:B------:R-:W-:-:S05]  /*eb80*/  F2FP.F16.F32.PACK_AB R6, RZ, R19 ;  /* 0x00000013ff06723e */ /* 0x000fca00000000ff */
[----:B------:R0:W-:Y:S04]  /*eb90*/  STS.U16 [R8], R6 ;  /* 0x0000000608007388 */ /* 0x0001e80000000400 */
[----:B------:R2:W3:Y:S01]  /*eba0*/  LDS R9, [R4+0x400] ;  /* 0x0004000004097984 */ /* 0x0004e20000000800 */
[----:B0-----:R-:W-:Y:S02]  /*ebb0*/  IMAD.MOV.U32 R6, RZ, RZ, R10 ;  /* 0x000000ffff067224 */ /* 0x001fe400078e000a */
[----:B--2---:R-:W-:-:S03]  /*ebc0*/  VIADD R4, R4, 0x1000 ;  /* 0x0000100004047836 */ /* 0x004fc60000000000 */
[----:B------:R-:W-:Y:S01]  /*ebd0*/  @P0 STG.E desc[UR36][R6.64+-0x800], R15 ;  /* 0xfff8000f06000986 */ /* 0x000fe2000c101924 */
[----:B------:R-:W-:Y:S02]  /*ebe0*/  PLOP3.LUT P0, PT, P1, PT, PT, 0x80, 0x8 ;  /* 0x000000000008781c */ /* 0x000fe40000f0f070 */
[----:B------:R-:W-:-:S04]  /*ebf0*/  IADD3 R10, P3, PT, R6, 0x1000, RZ ;  /* 0x00001000060a7810 */ /* 0x000fc80007f7e0ff */
[----:B------:R-:W-:-:S07]  /*ec00*/  IADD3.X R11, PT, PT, RZ, R7, RZ, P3, !PT ;  /* 0x00000007ff0b7210 */ /* 0x000fce0001ffe4ff */
[----:B------:R-:W-:Y:S04]  /*ec10*/  @P0 STG.E desc[UR36][R6.64+-0x400], R17 ;  /* 0xfffc001106000986 */ /* 0x000fe8000c101924 */
[----:B------:R-:W-:Y:S01]  /*ec20*/  @P0 STG.E desc[UR36][R6.64], R19 ;  /* 0x0000001306000986 */ /* 0x000fe2000c101924 */
[----:B---3--:R-:W-:-:S05]  /*ec30*/  FMUL.FTZ R21, R9, R13 ;  /* 0x0000000d09157220 */ /* 0x008fca0000410000 */
[----:B------:R-:W-:Y:S01]  /*ec40*/  @P0 STG.E desc[UR36][R6.64+0x400], R21 ;  /* 0x0004001506000986 */ /* 0x000fe2000c101924 */
[----:B------:R-:W-:-:S05]  /*ec50*/  F2FP.F16.F32.PACK_AB R9, RZ, R21 ;  /* 0x00000015ff09723e */ /* 0x000fca00000000ff */
[----:B------:R0:W-:Y:S02]  /*ec60*/  STS.U16 [R8+0x200], R9 ;  /* 0x0002000908007388 */ /* 0x0001e40000000400 */
[----:B0-----:R-:W-:Y:S01]  /*ec70*/  IADD3 R8, PT, PT, R8, 0x800, RZ ;  /* 0x0000080008087810 */ /* 0x001fe20007ffe0ff */
[----:B------:R-:W-:Y:S06]  /*ec80*/  @!P2 BRA `(.L_x_736) ;  /* 0xfffffffc0080a947 */ /* 0x000fec000383ffff */
.L_x_732:
[----:B------:R-:W-:Y:S05]  /*ec90*/  BSYNC.RECONVERGENT B0 ;  /* 0x0000000000007941 */ /* 0x000fea0003800200 */
.L_x_731:
[----:B------:R-:W-:Y:S01]  /*eca0*/  UIADD3 UR14, UPT, UPT, UR44, -0x1, URZ ;  /* 0xffffffff2c0e7890 */ /* 0x000fe2000fffe0ff */
[----:B------:R-:W5:Y:S01]  /*ecb0*/  S2R R22, SR_CgaCtaId ;  /* 0x0000000000167919 */ /* 0x000f620000008800 */
[----:B------:R-:W1:Y:S01]  /*ecc0*/  LDCU UR15, c[0x0][0x40c] ;  /* 0x00008180ff0f77ac */ /* 0x000e620008000800 */
[----:B------:R-:W4:Y:S01]  /*ecd0*/  S2UR UR5, SR_CTAID.Y ;  /* 0x00000000000579c3 */ /* 0x000f220000002600 */
[C---:B--2---:R-:W-:Y:S01]  /*ece0*/  IMAD.SHL.U32 R13, R3.reuse, 0x8, RZ ;  /* 0x00000008030d7824 */ /* 0x044fe200078e00ff */
[----:B------:R-:W-:Y:S01]  /*ecf0*/  MOV R8, 0x400 ;  /* 0x0000040000087802 */ /* 0x000fe20000000f00 */
[----:B------:R-:W-:Y:S01]  /*ed00*/  USHF.R.S32.HI UR4, URZ, 0x1f, UR14 ;  /* 0x0000001fff047899 */ /* 0x000fe2000801140e */
[----:B0-----:R-:W-:Y:S01]  /*ed10*/  IMAD.SHL.U32 R4, R3, 0x10, RZ ;  /* 0x0000001003047824 */ /* 0x001fe200078e00ff */
[----:B------:R-:W4:Y:S01]  /*ed20*/  LDCU UR9, c[0x0][0x3f8] ;  /* 0x00007f00ff0977ac */ /* 0x000f220008000800 */
[----:B------:R-:W-:Y:S01]  /*ed30*/  LOP3.LUT R13, R13, 0xf8, RZ, 0xc0, !PT ;  /* 0x000000f80d0d7812 */ /* 0x000fe200078ec0ff */
[----:B------:R-:W-:Y:S01]  /*ed40*/  BSSY.RECONVERGENT B0, `(.L_x_737) ;  /* 0x000001f000007945 */ /* 0x000fe20003800200 */
[----:B------:R-:W-:Y:S01]  /*ed50*/  IADD3 R5, PT, PT, R8, 0x240, RZ ;  /* 0x0000024008057810 */ /* 0x000fe20007ffe0ff */
[----:B------:R-:W-:Y:S01]  /*ed60*/  ULEA.HI UR4, UR4, UR14, URZ, 0x3 ;  /* 0x0000000e04047291 */ /* 0x000fe2000f8f18ff */
[----:B------:R-:W-:Y:S01]  /*ed70*/  LOP3.LUT R4, R4, 0x1f0, RZ, 0xc0, !PT ;  /* 0x000001f004047812 */ /* 0x000fe200078ec0ff */
[----:B------:R-:W0:Y:S01]  /*ed80*/  LDCU UR11, c[0x0][0x3f4] ;  /* 0x00007e80ff0b77ac */ /* 0x000e220008000800 */
[----:B---3--:R-:W-:Y:S01]  /*ed90*/  CS2R R6, SRZ ;  /* 0x0000000000067805 */ /* 0x008fe2000001ff00 */
[----:B------:R-:W-:-:S04]  /*eda0*/  ULOP3.LUT UR4, UR4, 0xfffffff8, URZ, 0xc0, !UPT ;  /* 0xfffffff804047892 */ /* 0x000fc8000f8ec0ff */
[----:B------:R-:W-:Y:S02]  /*edb0*/  UIADD3 UR4, UPT, UPT, UR14, -UR4, URZ ;  /* 0x800000040e047290 */ /* 0x000fe4000fffe0ff */
[----:B----4-:R-:W-:-:S04]  /*edc0*/  UIMAD UR5, UR5, UR9, UR16 ;  /* 0x00000009050572a4 */ /* 0x010fc8000f8e0210 */
[----:B------:R-:W-:Y:S01]  /*edd0*/  ISETP.NE.AND P0, PT, R0, UR4, PT ;  /* 0x0000000400007c0c */ /* 0x000fe2000bf05270 */
[----:B------:R-:W-:-:S03]  /*ede0*/  UIMAD UR8, UR5, 0xe0, URZ ;  /* 0x000000e0050878a4 */ /* 0x000fc6000f8e02ff */
[----:B-1----:R-:W-:Y:S01]  /*edf0*/  ISETP.NE.OR P0, PT, RZ, UR15, P0 ;  /* 0x0000000fff007c0c */ /* 0x002fe20008705670 */
[----:B0-----:R-:W-:Y:S01]  /*ee00*/  IMAD.U32 R24, RZ, RZ, UR11 ;  /* 0x0000000bff187e24 */ /* 0x001fe2000f8e00ff */
[----:B-----5:R-:W-:Y:S02]  /*ee10*/  LEA R5, R22, R5, 0x18 ;  /* 0x0000000516057211 */ /* 0x020fe400078ec0ff */
[----:B------:R-:W-:Y:S01]  /*ee20*/  ISETP.GT.U32.OR P0, PT, R13, 0xdf, P0 ;  /* 0x000000df0d00780c */ /* 0x000fe20000704470 */
[C-C-:B------:R-:W-:Y:S01]  /*ee30*/  IMAD R33, R24.reuse, UR6, R13.reuse ;  /* 0x0000000618217c24 */ /* 0x140fe2000f8e020d */
[----:B------:R-:W-:Y:S02]  /*ee40*/  IADD3 R20, PT, PT, R5, R4, RZ ;  /* 0x0000000405147210 */ /* 0x000fe40007ffe0ff */
[----:B------:R-:W-:Y:S01]  /*ee50*/  CS2R R4, SRZ ;  /* 0x0000000000047805 */ /* 0x000fe2000001ff00 */
[----:B------:R-:W-:-:S08]  /*ee60*/  IMAD R27, R24, UR8, R13 ;  /* 0x00000008181b7c24 */ /* 0x000fd0000f8e020d */
[----:B------:R-:W-:Y:S05]  /*ee70*/  @P0 BRA `(.L_x_738) ;  /* 0x00000000002c0947 */ /* 0x000fea0003800000 */
[----:B------:R-:W0:Y:S01]  /*ee80*/  LDCU.64 UR12, c[0x0][0x3b0] ;  /* 0x00007600ff0c77ac */ /* 0x000e220008000a00 */
[----:B------:R-:W-:Y:S01]  /*ee90*/  HFMA2 R7, -RZ, RZ, 0, 0 ;  /* 0x00000000ff077431 */ /* 0x000fe200000001ff */
[----:B0-----:R-:W-:-:S04]  /*eea0*/  UISETP.NE.U32.AND UP0, UPT, UR12, URZ, UPT ;  /* 0x000000ff0c00728c */ /* 0x001fc8000bf05070 */
[----:B------:R-:W-:-:S09]  /*eeb0*/  UISETP.NE.AND.EX UP0, UPT, UR13, URZ, UPT, UP0 ;  /* 0x000000ff0d00728c */ /* 0x000fd2000bf05300 */
[----:B------:R-:W-:Y:S05]  /*eec0*/  BRA.U !UP0, `(.L_x_739) ;  /* 0x0000000108147547 */ /* 0x000fea000b800000 */
[----:B------:R-:W0:Y:S01]  /*eed0*/  S2R R6, SR_CTAID.X ;  /* 0x0000000000067919 */ /* 0x000e220000002500 */
[----:B------:R-:W1:Y:S01]  /*eee0*/  LDC.64 R4, c[0x0][0x3b0] ;  /* 0x0000ec00ff047b82 */ /* 0x000e620000000a00 */
[----:B0-----:R-:W-:-:S04]  /*eef0*/  IMAD R7, R6, 0xe0, R13 ;  /* 0x000000e006077824 */ /* 0x001fc800078e020d */
[----:B-1----:R-:W-:-:S06]  /*ef00*/  IMAD.WIDE.U32 R4, R7, 0x2, R4 ;  /* 0x0000000207047825 */ /* 0x002fcc00078e0004 */
[----:B------:R-:W5:Y:S02]  /*ef10*/  LDG.E.128 R4, desc[UR36][R4.64] ;  /* 0x0000002404047981 */ /* 0x000f64000c1e1d00 */
.L_x_739:
[----:B-----5:R0:W-:Y:S02]  /*ef20*/  STS.128 [R20], R4 ;  /* 0x0000000414007388 */ /* 0x0201e40000000c00 */
.L_x_738:
[----:B------:R-:W-:Y:S05]  /*ef30*/  BSYNC.RECONVERGENT B0 ;  /* 0x0000000000007941 */ /* 0x000fea0003800200 */
.L_x_737:
[----:B------:R-:W-:Y:S01]  /*ef40*/  ISETP.GT.U32.AND P0, PT, R13, 0xdf, PT ;  /* 0x000000df0d00780c */ /* 0x000fe20003f04070 */
[----:B------:R-:W-:Y:S01]  /*ef50*/  BAR.SYNC.DEFER_BLOCKING 0x0 ;  /* 0x0000000000007b1d */ /* 0x000fe20000010000 */
[----:B------:R-:W-:Y:S02]  /*ef60*/  CS2R R16, SRZ ;  /* 0x0000000000107805 */ /* 0x000fe4000001ff00 */
[----:B------:R-:W-:Y:S02]  /*ef70*/  CS2R R18, SRZ ;  /* 0x0000000000127805 */ /* 0x000fe4000001ff00 */
[----:B------:R-:W-:Y:S01]  /*ef80*/  CS2R R14, SRZ ;  /* 0x00000000000e7805 */ /* 0x000fe2000001ff00 */
[----:B------:R-:W-:Y:S01]  /*ef90*/  IMAD.MOV.U32 R12, RZ, RZ, RZ ;  /* 0x000000ffff0c7224 */ /* 0x000fe200078e00ff */
[----:B------:R-:W-:Y:S01]  /*efa0*/  MOV R21, RZ ;  /* 0x000000ff00157202 */ /* 0x000fe20000000f00 */
[----:B------:R-:W1:Y:S01]  /*efb0*/  LDCU UR11, c[0x0][0x40c] ;  /* 0x00008180ff0b77ac */ /* 0x000e620008000800 */
[----:B------:R-:W-:Y:S04]  /*efc0*/  BSSY.RECONVERGENT B0, `(.L_x_740) ;  /* 0x0000243000007945 */ /* 0x000fe80003800200 */
[----:B------:R-:W-:Y:S05]  /*efd0*/  @P0 BRA `(.L_x_741) ;  /* 0x0000002400040947 */ /* 0x000fea0003800000 */
[----:B------:R-:W2:Y:S01]  /*efe0*/  LDC.64 R10, c[0x0][0x3c0] ;  /* 0x0000f000ff0a7b82 */ /* 0x000ea20000000a00 */
[----:B------:R-:W-:Y:S01]  /*eff0*/  VIADD R30, R0, UR10 ;  /* 0x0000000a001e7c36 */ /* 0x000fe20008000000 */
[----:B------:R-:W-:Y:S01]  /*f000*/  VIMNMX R31, PT, PT, R24, UR14, PT ;  /* 0x0000000e181f7c48 */ /* 0x000fe2000bfe0100 */
[----:B------:R-:W-:Y:S01]  /*f010*/  BSSY.RECONVERGENT B1, `(.L_x_742) ;  /* 0x000010f000017945 */ /* 0x000fe20003800200 */
[----:B------:R-:W-:Y:S01]  /*f020*/  IADD3 R9, PT, PT, R8, 0x440, RZ ;  /* 0x0000044008097810 */ /* 0x000fe20007ffe0ff */
[----:B------:R-:W-:Y:S01]  /*f030*/  IMAD.MOV.U32 R16, RZ, RZ, RZ ;  /* 0x000000ffff107224 */ /* 0x000fe200078e00ff */
[----:B------:R-:W-:Y:S02]  /*f040*/  ISETP.GE.AND P0, PT, R30, R31, PT ;  /* 0x0000001f1e00720c */ /* 0x000fe40003f06270 */
[----:B------:R-:W-:-:S04]  /*f050*/  LEA R22, R22, R9, 0x18 ;  /* 0x0000000916167211 */ /* 0x000fc800078ec0ff */
[----:B------:R-:W-:Y:S01]  /*f060*/  IADD3 R23, PT, PT, R22, UR7, RZ ;  /* 0x0000000716177c10 */ /* 0x000fe2000fffe0ff */
[----:B--2---:R-:W-:-:S04]  /*f070*/  IMAD.WIDE R8, R27, 0x2, R10 ;  /* 0x000000021b087825 */ /* 0x004fc800078e020a */
[----:B------:R-:W-:Y:S02]  /*f080*/  IMAD.WIDE R10, R33, 0x2, R10 ;  /* 0x00000002210a7825 */ /* 0x000fe400078e020a */
[----:B------:R-:W-:Y:S05]  /*f090*/  @P0 BRA `(.L_x_743) ;  /* 0x0000001000180947 */ /* 0x000fea0003800000 */
[----:B------:R-:W-:Y:S01]  /*f0a0*/  ULOP3.LUT UR6, URZ, UR10, URZ, 0x33, !UPT ;  /* 0x0000000aff067292 */ /* 0x000fe2000f8e33ff */
[----:B------:R-:W-:Y:S01]  /*f0b0*/  VIADDMNMX R15, R30, 0x8, R31, !PT ;  /* 0x000000081e0f7846 */ /* 0x000fe2000780011f */
[----:B------:R-:W2:Y:S01]  /*f0c0*/  LDC.64 R28, c[0x0][0x458] ;  /* 0x00011600ff1c7b82 */ /* 0x000ea20000000a00 */
[----:B------:R-:W-:Y:S01]  /*f0d0*/  UIMAD UR5, UR38, UR9, UR16 ;  /* 0x00000009260572a4 */ /* 0x000fe2000f8e0210 */
[----:B------:R-:W-:Y:S01]  /*f0e0*/  BSSY.RECONVERGENT B2, `(.L_x_744) ;  /* 0x0000052000027945 */ /* 0x000fe20003800200 */
[----:B------:R-:W-:Y:S01]  /*f0f0*/  HFMA2 R21, -RZ, RZ, 0, 0 ;  /* 0x00000000ff157431 */ /* 0x000fe200000001ff */
[----:B------:R-:W-:Y:S01]  /*f100*/  IADD3 R32, PT, PT, -R0, UR6, R15 ;  /* 0x0000000600207c10 */ /* 0x000fe2000fffe10f */
[----:B------:R-:W-:Y:S01]  /*f110*/  IMAD.MOV.U32 R40, RZ, RZ, R30 ;  /* 0x000000ffff287224 */ /* 0x000fe200078e001e */
[----:B------:R-:W-:Y:S01]  /*f120*/  CS2R R18, SRZ ;  /* 0x0000000000127805 */ /* 0x000fe2000001ff00 */
[----:B------:R-:W-:Y:S01]  /*f130*/  IMAD.U32 R12, RZ, RZ, UR5 ;  /* 0x00000005ff0c7e24 */ /* 0x000fe2000f8e00ff */
[----:B------:R-:W-:-:S02]  /*f140*/  LOP3.LUT R14, R32, 0x18, RZ, 0xc0, !PT ;  /* 0x00000018200e7812 */ /* 0x000fc400078ec0ff */
[----:B------:R-:W-:Y:S01]  /*f150*/  CS2R R16, SRZ ;  /* 0x0000000000107805 */ /* 0x000fe2000001ff00 */
[----:B------:R-:W-:Y:S01]  /*f160*/  IMAD R15, R12, 0xe0, R13 ;  /* 0x000000e00c0f7824 */ /* 0x000fe200078e020d */
[----:B------:R-:W-:Y:S02]  /*f170*/  ISETP.NE.AND P0, PT, R14, 0x18, PT ;  /* 0x000000180e00780c */ /* 0x000fe40003f05270 */
[----:B------:R-:W-:Y:S01]  /*f180*/  MOV R12, RZ ;  /* 0x000000ff000c7202 */ /* 0x000fe20000000f00 */
[----:B--2---:R-:W-:Y:S01]  /*f190*/  IMAD.WIDE R28, R15, 0x2, R28 ;  /* 0x000000020f1c7825 */ /* 0x004fe200078e021c */
[----:B------:R-:W-:-:S09]  /*f1a0*/  CS2R R14, SRZ ;  /* 0x00000000000e7805 */ /* 0x000fd2000001ff00 */
[----:B------:R-:W-:Y:S05]  /*f1b0*/  @!P0 BRA `(.L_x_745) ;  /* 0x0000000400108947 */ /* 0x000fea0003800000 */
[----:B------:R-:W2:Y:S01]  /*f1c0*/  LDCU.64 UR12, c[0x0][0x3c0] ;  /* 0x00007800ff0c77ac */ /* 0x000ea20008000a00 */
[----:B------:R-:W-:Y:S01]  /*f1d0*/  IMAD R24, R30, 0xe0, RZ ;  /* 0x000000e01e187824 */ /* 0x000fe200078e02ff */
[----:B------:R-:W-:Y:S02]  /*f1e0*/  LEA.HI R21, R32, 0x1, RZ, 0x1d ;  /* 0x0000000120157811 */ /* 0x000fe400078fe8ff */
[----:B------:R-:W-:Y:S01]  /*f1f0*/  MOV R40, R30 ;  /* 0x0000001e00287202 */ /* 0x000fe20000000f00 */
[----:B------:R-:W-:-:S04]  /*f200*/  IMAD.WIDE.U32 R24, R24, 0x2, RZ ;  /* 0x0000000218187825 */ /* 0x000fc800078e00ff */
[----:B------:R-:W-:-:S04]  /*f210*/  IMAD.WIDE R26, R27, 0x2, R24 ;  /* 0x000000021b1a7825 */ /* 0x000fc800078e0218 */
[----:B------:R-:W-:Y:S01]  /*f220*/  IMAD.WIDE R24, R33, 0x2, R24 ;  /* 0x0000000221187825 */ /* 0x000fe200078e0218 */
[----:B--2---:R-:W-:Y:S02]  /*f230*/  IADD3 R43, P0, PT, R26, UR12, RZ ;  /* 0x0000000c1a2b7c10 */ /* 0x004fe4000ff1e0ff */
[----:B------:R-:W-:Y:S02]  /*f240*/  IADD3 R41, P1, PT, R24, UR12, RZ ;  /* 0x0000000c18297c10 */ /* 0x000fe4000ff3e0ff */
[----:B------:R-:W-:Y:S01]  /*f250*/  LOP3.LUT R24, R21, 0x3, RZ, 0xc0, !PT ;  /* 0x0000000315187812 */ /* 0x000fe200078ec0ff */
[----:B------:R-:W-:Y:S01]  /*f260*/  IMAD.MOV.U32 R21, RZ, RZ, RZ ;  /* 0x000000ffff157224 */ /* 0x000fe200078e00ff */
[----:B------:R-:W-:Y:S02]  /*f270*/  IADD3.X R42, PT, PT, R25, UR13, RZ, P1, !PT ;  /* 0x0000000d192a7c10 */ /* 0x000fe40008ffe4ff */
[----:B------:R-:W-:Y:S02]  /*f280*/  LEA R25, R0, UR7, 0x1 ;  /* 0x0000000700197c11 */ /* 0x000fe4000f8e08ff */
[----:B------:R-:W-:-:S02]  /*f290*/  IADD3.X R52, PT, PT, R27, UR13, RZ, P0, !PT ;  /* 0x0000000d1b347c10 */ /* 0x000fc400087fe4ff */
[----:B------:R-:W-:Y:S01]  /*f2a0*/  IADD3 R27, PT, PT, -R24, RZ, RZ ;  /* 0x000000ff181b7210 */ /* 0x000fe20007ffe1ff */
[----:B------:R-:W-:-:S07]  /*f2b0*/  IMAD.IADD R26, R22, 0x1, R25 ;  /* 0x00000001161a7824 */ /* 0x000fce00078e0219 */
.L_x_747:
[----:B------:R-:W-:Y:S01]  /*f2c0*/  IMAD.MOV.U32 R24, RZ, RZ, R41 ;  /* 0x000000ffff187224 */ /* 0x000fe200078e0029 */
[----:B------:R-:W-:Y:S01]  /*f2d0*/  MOV R25, R42 ;  /* 0x0000002a00197202 */ /* 0x000fe20000000f00 */
[----:B------:R-:W2:Y:S04]  /*f2e0*/  LDS.U16 R33, [R26] ;  /* 0x000000001a217984 */ /* 0x000ea80000000400 */
[----:B------:R3:W5:Y:S01]  /*f2f0*/  LDG.E.128 R36, desc[UR36][R24.64] ;  /* 0x0000002418247981 */ /* 0x000762000c1e1d00 */
[----:B------:R-:W-:Y:S01]  /*f300*/  UISETP.NE.AND UP0, UPT, UR15, URZ, UPT ;  /* 0x000000ff0f00728c */ /* 0x000fe2000bf05270 */
[----:B--2---:R-:W-:-:S08]  /*f310*/  HADD2.F32 R34, -RZ, R33.H0_H0 ;  /* 0x20000021ff227230 */ /* 0x004fd00000004100 */
[----:B---3--:R-:W-:Y:S05]  /*f320*/  BRA.U UP0, `(.L_x_746) ;  /* 0x0000000100507547 */ /* 0x008fea000b800000 */
[----:B------:R-:W-:Y:S01]  /*f330*/  ISETP.NE.AND P0, PT, R2, RZ, PT ;  /* 0x000000ff0200720c */ /* 0x000fe20003f05270 */
[----:B------:R-:W2:-:S12]  /*f340*/  LDS.128 R44, [R20] ;  /* 0x00000000142c7984 */ /* 0x000e980000000c00 */
[----:B------:R-:W-:Y:S01]  /*f350*/  VOTEU.ANY UP0, P0 ;  /* 0x0000000000ff7886 */ /* 0x000fe20000000100 */
[----:B------:R-:W-:-:S13]  /*f360*/  PLOP3.LUT P0, PT, PT, PT, UP0, 0x80, 0x8 ;  /* 0x000000000008781c */ /* 0x000fda0003f0f008 */
[----:B------:R-:W3:Y:S01]  /*f370*/  @P0 LDG.E.128 R48, desc[UR36][R28.64] ;  /* 0x000000241c300981 */ /* 0x000ee2000c1e1d00 */
[----:B------:R-:W-:Y:S01]  /*f380*/  PLOP3.LUT P0, PT, PT, PT, UP0, 0x80, 0x8 ;  /* 0x000000000008781c */ /* 0x000fe20003f0f008 */
[----:B------:R-:W-:Y:S01]  /*f390*/  IMAD.MOV.U32 R24, RZ, RZ, R43 ;  /* 0x000000ffff187224 */ /* 0x000fe200078e002b */
[----:B------:R-:W-:Y:S02]  /*f3a0*/  PLOP3.LUT P1, PT, PT, PT, UP0, 0x80, 0x8 ;  /* 0x000000000008781c */ /* 0x000fe40003f2f008 */
[----:B------:R-:W-:Y:S02]  /*f3b0*/  PLOP3.LUT P2, PT, PT, PT, UP0, 0x80, 0x8 ;  /* 0x000000000008781c */ /* 0x000fe40003f4f008 */
[----:B------:R-:W-:Y:S02]  /*f3c0*/  PLOP3.LUT P3, PT, PT, PT, UP0, 0x80, 0x8 ;  /* 0x000000000008781c */ /* 0x000fe40003f6f008 */
[----:B------:R-:W-:Y:S01]  /*f3d0*/  MOV R25, R52 ;  /* 0x0000003400197202 */ /* 0x000fe20000000f00 */
[----:B--2--5:R-:W-:-:S02]  /*f3e0*/  HFMA2 R36, R36, 1, 1, R44 ;  /* 0x3c003c0024247831 */ /* 0x024fc4000000002c */
[----:B------:R-:W-:Y:S02]  /*f3f0*/  HADD2 R37, R37, R45 ;  /* 0x0000002d25257230 */ /* 0x000fe40000000000 */
[----:B------:R-:W-:Y:S02]  /*f400*/  HFMA2 R38, R38, 1, 1, R46 ;  /* 0x3c003c0026267831 */ /* 0x000fe4000000002e */
[----:B------:R-:W-:Y:S02]  /*f410*/  HADD2 R39, R39, R47 ;  /* 0x0000002f27277230 */ /* 0x000fe40000000000 */
[----:B---3--:R-:W-:Y:S02]  /*f420*/  @P0 HMUL2 R36, R36, R48 ;  /* 0x0000003024240232 */ /* 0x008fe40000000000 */
[----:B------:R-:W-:Y:S02]  /*f430*/  @P1 HFMA2 R37, R37, R49, -RZ ;  /* 0x0000003125251231 */ /* 0x000fe400001000ff */
[----:B------:R-:W-:-:S02]  /*f440*/  @P2 HMUL2 R38, R38, R50 ;  /* 0x0000003226262232 */ /* 0x000fc40000000000 */
[----:B------:R-:W-:-:S05]  /*f450*/  @P3 HFMA2 R39, R39, R51, -RZ ;  /* 0x0000003327273231 */ /* 0x000fca00001000ff */
[----:B------:R2:W-:Y:S02]  /*f460*/  STG.E.128 desc[UR36][R24.64], R36 ;  /* 0x0000002418007986 */ /* 0x0005e4000c101d24 */
.L_x_746:
[----:B------:R-:W-:Y:S01]  /*f470*/  VIADD R27, R27, 0x1 ;  /* 0x000000011b1b7836 */ /* 0x000fe20000000000 */
[----:B------:R-:W-:Y:S01]  /*f480*/  IADD3 R43, P1, PT, R43, 0xe00, RZ ;  /* 0x00000e002b2b7810 */ /* 0x000fe20007f3e0ff */
[--C-:B--2--5:R-:W-:Y:S01]  /*f490*/  HADD2.F32 R24, -RZ, R36.reuse.H0_H0 ;  /* 0x20000024ff187230 */ /* 0x124fe20000004100 */
[----:B------:R-:W-:Y:S01]  /*f4a0*/  IADD3 R41, P2, PT, R41, 0xe00, RZ ;  /* 0x00000e0029297810 */ /* 0x000fe20007f5e0ff */
[----:B------:R-:W-:Y:S01]  /*f4b0*/  HADD2.F32 R25, -RZ, R36.H1_H1 ;  /* 0x30000024ff197230 */ /* 0x000fe20000004100 */
[----:B------:R-:W-:Y:S01]  /*f4c0*/  ISETP.NE.AND P0, PT, R27, RZ, PT ;  /* 0x000000ff1b00720c */ /* 0x000fe20003f05270 */
        /* <DEDUP_REMOVED lines=11> */
[----:B------:R-:W-:Y:S01]  /*f580*/  FFMA.FTZ R12, R34, R37, R12 ;  /* 0x00000025220c7223 */ /* 0x000fe2000001000c */
[----:B------:R-:W-:Y:S01]  /*f590*/  IADD3 R40, PT, PT, R40, 0x8, RZ ;  /* 0x0000000828287810 */ /* 0x000fe20007ffe0ff */
[----:B------:R-:W-:Y:S01]  /*f5a0*/  FFMA.FTZ R19, R34, R38, R19 ;  /* 0x0000002622137223 */ /* 0x000fe20000010013 */
[----:B------:R-:W-:-:S02]  /*f5b0*/  VIADD R26, R26, 0x10 ;  /* 0x000000101a1a7836 */ /* 0x000fc40000000000 */
[----:B------:R-:W-:Y:S01]  /*f5c0*/  FFMA.FTZ R16, R34, R39, R16 ;  /* 0x0000002722107223 */ /* 0x000fe20000010010 */
[----:B------:R-:W-:Y:S01]  /*f5d0*/  IADD3.X R42, PT, PT, RZ, R42, RZ, P2, !PT ;  /* 0x0000002aff2a7210 */ /* 0x000fe200017fe4ff */
[----:B------:R-:W-:Y:S01]  /*f5e0*/  IMAD.X R52, RZ, RZ, R52, P1 ;  /* 0x000000ffff347224 */ /* 0x000fe200008e0634 */
[----:B------:R-:W-:Y:S06]  /*f5f0*/  @P0 BRA `(.L_x_747) ;  /* 0xfffffffc00300947 */ /* 0x000fec000383ffff */
.L_x_745:
[----:B-1----:R-:W-:Y:S05]  /*f600*/  BSYNC.RECONVERGENT B2 ;  /* 0x0000000000027941 */ /* 0x002fea0003800200 */
.L_x_744:
[----:B------:R-:W-:-:S13]  /*f610*/  ISETP.GE.U32.AND P0, PT, R32, 0x18, PT ;  /* 0x000000182000780c */ /* 0x000fda0003f06070 */
[----:B------:R-:W-:Y:S05]  /*f620*/  @!P0 BRA `(.L_x_743) ;  /* 0x0000000800b48947 */ /* 0x000fea0003800000 */
[----:B------:R-:W1:Y:S02]  /*f630*/  LDCU UR5, c[0x0][0x40c] ;  /* 0x00008180ff0577ac */ /* 0x000e640008000800 */
[----:B-1----:R-:W-:-:S06]  /*f640*/  UISETP.NE.AND UP0, UPT, UR5, URZ, UPT ;  /* 0x000000ff0500728c */ /* 0x002fcc000bf05270 */
[----:B------:R-:W-:-:S13]  /*f650*/  PLOP3.LUT P0, PT, PT, PT, UP0, 0x80, 0x8 ;  /* 0x000000000008781c */ /* 0x000fda0003f0f008 */
.L_x_753:
[----:B------:R-:W-:Y:S01]  /*f660*/  IMAD R37, R40, 0xe0, RZ ;  /* 0x000000e028257824 */ /* 0x000fe200078e02ff */
[----:B------:R-:W-:-:S03]  /*f670*/  ISETP.NE.AND P5, PT, R2, RZ, PT ;  /* 0x000000ff0200720c */ /* 0x000fc60003fa5270 */
[----:B------:R-:W-:-:S05]  /*f680*/  IMAD.WIDE.U32 R24, R37, 0x2, R10 ;  /* 0x0000000225187825 */ /* 0x000fca00078e000a */
[----:B------:R1:W5:Y:S01]  /*f690*/  LDG.E.128 R44, desc[UR36][R24.64] ;  /* 0x00000024182c7981 */ /* 0x000362000c1e1d00 */
[----:B------:R-:W-:Y:S04]  /*f6a0*/  BSSY.RECONVERGENT B2, `(.L_x_748) ;  /* 0x0000014000027945 */ /* 0x000fe80003800200 */
[----:B------:R-:W-:Y:S05]  /*f6b0*/  @P0 BRA `(.L_x_749) ;  /* 0x0000000000480947 */ /* 0x000fea0003800000 */
[----:B------:R-:W-:Y:S01]  /*f6c0*/  VOTEU.ANY UP0, P5 ;  /* 0x0000000000ff7886 */ /* 0x000fe20002800100 */
[----:B------:R-:W-:Y:S01]  /*f6d0*/  PLOP3.LUT P0, PT, PT, PT, UP0, 0x80, 0x8 ;  /* 0x000000000008781c */ /* 0x000fe20003f0f008 */
[----:B-1----:R-:W1:-:S12]  /*f6e0*/  LDS.128 R24, [R20] ;  /* 0x0000000014187984 */ /* 0x002e580000000c00 */
[----:B------:R-:W2:Y:S01]  /*f6f0*/  @P0 LDG.E.128 R32, desc[UR36][R28.64] ;  /* 0x000000241c200981 */ /* 0x000ea2000c1e1d00 */
[----:B------:R-:W-:Y:S02]  /*f700*/  PLOP3.LUT P0, PT, PT, PT, UP0, 0x80, 0x8 ;  /* 0x000000000008781c */ /* 0x000fe40003f0f008 */
[----:B------:R-:W-:Y:S02]  /*f710*/  PLOP3.LUT P1, PT, PT, PT, UP0, 0x80, 0x8 ;  /* 0x000000000008781c */ /* 0x000fe40003f2f008 */
[----:B------:R-:W-:Y:S02]  /*f720*/  PLOP3.LUT P2, PT, PT, PT, UP0, 0x80, 0x8 ;  /* 0x000000000008781c */ /* 0x000fe40003f4f008 */
[----:B------:R-:W-:Y:S01]  /*f730*/  PLOP3.LUT P3, PT, PT, PT, UP0, 0x80, 0x8 ;  /* 0x000000000008781c */ /* 0x000fe20003f6f008 */
[----:B-1---5:R-:W-:Y:S02]  /*f740*/  HFMA2 R44, R44, 1, 1, R24 ;  /* 0x3c003c002c2c7831 */ /* 0x022fe40000000018 */
[----:B------:R-:W-:-:S02]  /*f750*/  HADD2 R45, R45, R25 ;  /* 0x000000192d2d7230 */ /* 0x000fc40000000000 */
[----:B------:R-:W-:Y:S02]  /*f760*/  HFMA2 R46, R46, 1, 1, R26 ;  /* 0x3c003c002e2e7831 */ /* 0x000fe4000000001a */
[----:B------:R-:W-:Y:S02]  /*f770*/  HADD2 R47, R47, R27 ;  /* 0x0000001b2f2f7230 */ /* 0x000fe40000000000 */
[----:B------:R-:W-:-:S04]  /*f780*/  IMAD.WIDE.U32 R24, R37, 0x2, R8 ;  /* 0x0000000225187825 */ /* 0x000fc800078e0008 */
[----:B--2---:R-:W-:Y:S02]  /*f790*/  @P0 HMUL2 R44, R44, R32 ;  /* 0x000000202c2c0232 */ /* 0x004fe40000000000 */
[----:B------:R-:W-:Y:S02]  /*f7a0*/  @P1 HFMA2 R45, R45, R33, -RZ ;  /* 0x000000212d2d1231 */ /* 0x000fe400001000ff */
[----:B------:R-:W-:Y:S02]  /*f7b0*/  @P2 HMUL2 R46, R46, R34 ;  /* 0x000000222e2e2232 */ /* 0x000fe40000000000 */
[----:B------:R-:W-:-:S05]  /*f7c0*/  @P3 HFMA2 R47, R47, R35, -RZ ;  /* 0x000000232f2f3231 */ /* 0x000fca00001000ff */
[----:B------:R2:W-:Y:S02]  /*f7d0*/  STG.E.128 desc[UR36][R24.64], R44 ;  /* 0x0000002c18007986 */ /* 0x0005e4000c101d24 */
.L_x_749:
[----:B------:R-:W-:Y:S05]  /*f7e0*/  BSYNC.RECONVERGENT B2 ;  /* 0x0000000000027941 */ /* 0x000fea0003800200 */
.L_x_748:
[C---:B-12---:R-:W-:Y:S01]  /*f7f0*/  IADD3 R25, PT, PT, R37.reuse, 0x700, RZ ;  /* 0x0000070025197810 */ /* 0x046fe20007ffe0ff */
[C---:B------:R-:W-:Y:S01]  /*f800*/  VIADD R41, R37.reuse, 0xe00 ;  /* 0x00000e0025297836 */ /* 0x040fe20000000000 */
[----:B------:R-:W-:Y:S01]  /*f810*/  IADD3 R55, PT, PT, R37, 0x1500, RZ ;  /* 0x0000150025377810 */ /* 0x000fe20007ffe0ff */
[----:B------:R-:W-:Y:S02]  /*f820*/  UISETP.NE.AND UP0, UPT, UR11, URZ, UPT ;  /* 0x000000ff0b00728c */ /* 0x000fe4000bf05270 */
[----:B------:R-:W-:-:S04]  /*f830*/  IMAD.WIDE.U32 R36, R25, 0x2, R10 ;  /* 0x0000000219247825 */ /* 0x000fc800078e000a */
[----:B------:R-:W-:Y:S01]  /*f840*/  PLOP3.LUT P0, PT, PT, PT, UP0, 0x80, 0x8 ;  /* 0x000000000008781c */ /* 0x000fe20003f0f008 */
[--C-:B------:R-:W-:Y:S01]  /*f850*/  IMAD.WIDE.U32 R32, R41, 0x2, R10.reuse ;  /* 0x0000000229207825 */ /* 0x100fe200078e000a */
[----:B------:R-:W5:Y:S03]  /*f860*/  LDG.E.128 R36, desc[UR36][R36.64] ;  /* 0x0000002424247981 */ /* 0x000f66000c1e1d00 */
[----:B------:R-:W-:-:S08]  /*f870*/  IMAD.WIDE.U32 R26, R55, 0x2, R10 ;  /* 0x00000002371a7825 */ /* 0x000fd000078e000a */
[----:B------:R-:W-:Y:S05]  /*f880*/  @P0 BRA `(.L_x_750) ;  /* 0x0000000000480947 */ /* 0x000fea0003800000 */
[----:B------:R-:W-:Y:S01]  /*f890*/  VOTEU.ANY UP0, P5 ;  /* 0x0000000000ff7886 */ /* 0x000fe20002800100 */
[----:B------:R-:W-:Y:S01]  /*f8a0*/  PLOP3.LUT P1, PT, PT, PT, UP0, 0x80, 0x8 ;  /* 0x000000000008781c */ /* 0x000fe20003f2f008 */
[----:B------:R-:W1:-:S12]  /*f8b0*/  LDS.128 R56, [R20] ;  /* 0x0000000014387984 */ /* 0x000e580000000c00 */
[----:B------:R-:W2:Y:S01]  /*f8c0*/  @P1 LDG.E.128 R48, desc[UR36][R28.64] ;  /* 0x000000241c301981 */ /* 0x000ea2000c1e1d00 */
[----:B------:R-:W-:Y:S01]  /*f8d0*/  PLOP3.LUT P1, PT, PT, PT, UP0, 0x80, 0x8 ;  /* 0x000000000008781c */ /* 0x000fe20003f2f008 */
[----:B------:R-:W-:Y:S01]  /*f8e0*/  IMAD.WIDE.U32 R24, R25, 0x2, R8 ;  /* 0x0000000219187825 */ /* 0x000fe200078e0008 */
[----:B------:R-:W-:Y:S02]  /*f8f0*/  PLOP3.LUT P2, PT, PT, PT, UP0, 0x80, 0x8 ;  /* 0x000000000008781c */ /* 0x000fe40003f4f008 */
[----:B------:R-:W-:Y:S02]  /*f900*/  PLOP3.LUT P3, PT, PT, PT, UP0, 0x80, 0x8 ;  /* 0x000000000008781c */ /* 0x000fe40003f6f008 */
[----:B------:R-:W-:Y:S01]  /*f910*/  PLOP3.LUT P4, PT, PT, PT, UP0, 0x80, 0x8 ;  /* 0x000000000008781c */ /* 0x000fe20003f8f008 */
[----:B-1---5:R-:W-:Y:S02]  /*f920*/  HFMA2 R36, R36, 1, 1, R56 ;  /* 0x3c003c0024247831 */ /* 0x022fe40000000038 */
[----:B------:R-:W-:-:S02]  /*f930*/  HADD2 R37, R37, R57 ;  /* 0x0000003925257230 */ /* 0x000fc40000000000 */
[----:B------:R-:W-:Y:S02]  /*f940*/  HFMA2 R38, R38, 1, 1, R58 ;  /* 0x3c003c0026267831 */ /* 0x000fe4000000003a */
[----:B------:R-:W-:Y:S02]  /*f950*/  HADD2 R39, R39, R59 ;  /* 0x0000003b27277230 */ /* 0x000fe40000000000 */
[----:B--2---:R-:W-:Y:S02]  /*f960*/  @P1 HMUL2 R36, R36, R48 ;  /* 0x0000003024241232 */ /* 0x004fe40000000000 */
[----:B------:R-:W-:Y:S02]  /*f970*/  @P2 HFMA2 R37, R37, R49, -RZ ;  /* 0x0000003125252231 */ /* 0x000fe400001000ff */
[----:B------:R-:W-:Y:S02]  /*f980*/  @P3 HMUL2 R38, R38, R50 ;  /* 0x0000003226263232 */ /* 0x000fe40000000000 */
[----:B------:R-:W-:-:S05]  /*f990*/  @P4 HFMA2 R39, R39, R51, -RZ ;  /* 0x0000003327274231 */ /* 0x000fca00001000ff */
[----:B------:R1:W-:Y:S02]  /*f9a0*/  STG.E.128 desc[UR36][R24.64], R36 ;  /* 0x0000002418007986 */ /* 0x0003e4000c101d24 */
.L_x_750:
[----:B------:R-:W5:Y:S01]  /*f9b0*/  LDG.E.128 R32, desc[UR36][R32.64] ;  /* 0x0000002420207981 */ /* 0x000f62000c1e1d00 */
[----:B------:R-:W-:Y:S05]  /*f9c0*/  @P0 BRA `(.L_x_751) ;  /* 0x0000000000480947 */ /* 0x000fea0003800000 */
[----:B------:R-:W-:Y:S01]  /*f9d0*/  VOTEU.ANY UP0, P5 ;  /* 0x0000000000ff7886 */ /* 0x000fe20002800100 */
[----:B------:R-:W-:Y:S01]  /*f9e0*/  PLOP3.LUT P1, PT, PT, PT, UP0, 0x80, 0x8 ;  /* 0x000000000008781c */ /* 0x000fe20003f2f008 */
[----:B------:R-:W2:-:S12]  /*f9f0*/  LDS.128 R56, [R20] ;  /* 0x0000000014387984 */ /* 0x000e980000000c00 */
[----:B------:R-:W3:Y:S01]  /*fa00*/  @P1 LDG.E.128 R48, desc[UR36][R28.64] ;  /* 0x000000241c301981 */ /* 0x000ee2000c1e1d00 */
[----:B------:R-:W-:Y:S01]  /*fa10*/  PLOP3.LUT P1, PT, PT, PT, UP0, 0x80, 0x8 ;  /* 0x000000000008781c */ /* 0x000fe20003f2f008 */
[----:B-1----:R-:W-:Y:S01]  /*fa20*/  IMAD.WIDE.U32 R24, R41, 0x2, R8 ;  /* 0x0000000229187825 */ /* 0x002fe200078e0008 */
[----:B------:R-:W-:Y:S02]  /*fa30*/  PLOP3.LUT P2, PT, PT, PT, UP0, 0x80, 0x8 ;  /* 0x000000000008781c */ /* 0x000fe40003f4f008 */
[----:B------:R-:W-:Y:S02]  /*fa40*/  PLOP3.LUT P3, PT, PT, PT, UP0, 0x80, 0x8 ;  /* 0x000000000008781c */ /* 0x000fe40003f6f008 */
[----:B------:R-:W-:Y:S01]  /*fa50*/  PLOP3.LUT P4, PT, PT, PT, UP0, 0x80, 0x8 ;  /* 0x000000000008781c */ /* 0x000fe20003f8f008 */
[----:B--2--5:R-:W-:Y:S02]  /*fa60*/  HADD2 R32, R32, R56 ;  /* 0x0000003820207230 */ /* 0x024fe40000000000 */
[----:B------:R-:W-:-:S02]  /*fa70*/  HFMA2 R33, R33, 1, 1, R57 ;  /* 0x3c003c0021217831 */ /* 0x000fc40000000039 */
[----:B------:R-:W-:Y:S02]  /*fa80*/  HADD2 R34, R34, R58 ;  /* 0x0000003a22227230 */ /* 0x000fe40000000000 */
[----:B------:R-:W-:Y:S02]  /*fa90*/  HFMA2 R35, R35, 1, 1, R59 ;  /* 0x3c003c0023237831 */ /* 0x000fe4000000003b */
[----:B---3--:R-:W-:Y:S02]  /*faa0*/  @P1 HMUL2 R32, R32, R48 ;  /* 0x0000003020201232 */ /* 0x008fe40000000000 */
[----:B------:R-:W-:Y:S02]  /*fab0*/  @P2 HFMA2 R33, R33, R49, -RZ ;  /* 0x0000003121212231 */ /* 0x000fe400001000ff */
[----:B------:R-:W-:Y:S02]  /*fac0*/  @P3 HMUL2 R34, R34, R50 ;  /* 0x0000003222223232 */ /* 0x000fe40000000000 */
[----:B------:R-:W-:-:S05]  /*fad0*/  @P4 HFMA2 R35, R35, R51, -RZ ;  /* 0x0000003323234231 */ /* 0x000fca00001000ff */
[----:B------:R2:W-:Y:S02]  /*fae0*/  STG.E.128 desc[UR36][R24.64], R32 ;  /* 0x0000002018007986 */ /* 0x0005e4000c101d24 */
.L_x_751:
[----:B-12---:R-:W5:Y:S01]  /*faf0*/  LDG.E.128 R24, desc[UR36][R26.64] ;  /* 0x000000241a187981 */ /* 0x006f62000c1e1d00 */
[----:B------:R-:W-:Y:S02]  /*fb00*/  VIADD R42, R40, -UR10 ;  /* 0x8000000a282a7c36 */ /* 0x000fe40008000000 */
[--C-:B-----5:R-:W-:Y:S02]  /*fb10*/  HADD2.F32 R49, -RZ, R46.reuse.H0_H0 ;  /* 0x2000002eff317230 */ /* 0x120fe40000004100 */
[----:B------:R-:W-:Y:S01]  /*fb20*/  HADD2.F32 R46, -RZ, R46.H1_H1 ;  /* 0x3000002eff2e7230 */ /* 0x000fe20000004100 */
[----:B------:R-:W-:Y:S01]  /*fb30*/  LEA R52, R42, R23, 0x1 ;  /* 0x000000172a347211 */ /* 0x000fe200078e08ff */
[----:B------:R-:W-:Y:S02]  /*fb40*/  HADD2.F32 R43, -RZ, R44.H1_H1 ;  /* 0x3000002cff2b7230 */ /* 0x000fe40000004100 */
[--C-:B------:R-:W-:Y:S02]  /*fb50*/  HADD2.F32 R48, -RZ, R47.reuse.H0_H0 ;  /* 0x2000002fff307230 */ /* 0x100fe40000004100 */
[----:B------:R-:W1:Y:S01]  /*fb60*/  LDS.U16 R41, [R52] ;  /* 0x0000000034297984 */ /* 0x000e620000000400 */
[----:B------:R-:W-:-:S03]  /*fb70*/  HADD2.F32 R47, -RZ, R47.H1_H1 ;  /* 0x3000002fff2f7230 */ /* 0x000fc60000004100 */
[----:B------:R-:W2:Y:S04]  /*fb80*/  LDS.U16 R50, [R52+0x10] ;  /* 0x0000100034327984 */ /* 0x000ea80000000400 */
[----:B------:R-:W3:Y:S01]  /*fb90*/  LDS.U16 R51, [R52+0x20] ;  /* 0x0000200034337984 */ /* 0x000ee20000000400 */
[----:B-1----:R-:W-:Y:S02]  /*fba0*/  HADD2.F32 R42, -RZ, R41.H0_H0 ;  /* 0x20000029ff2a7230 */ /* 0x002fe40000004100 */
[----:B------:R-:W-:Y:S02]  /*fbb0*/  HADD2.F32 R41, -RZ, R44.H0_H0 ;  /* 0x2000002cff297230 */ /* 0x000fe40000004100 */
[--C-:B------:R-:W-:Y:S02]  /*fbc0*/  HADD2.F32 R44, -RZ, R45.reuse.H0_H0 ;  /* 0x2000002dff2c7230 */ /* 0x100fe40000004100 */
[----:B------:R-:W-:Y:S01]  /*fbd0*/  FFMA.FTZ R46, R42, R46, R19 ;  /* 0x0000002e2a2e7223 */ /* 0x000fe20000010013 */
[----:B------:R-:W-:-:S02]  /*fbe0*/  HADD2.F32 R45, -RZ, R45.H1_H1 ;  /* 0x3000002dff2d7230 */ /* 0x000fc40000004100 */
[C---:B------:R-:W-:Y:S01]  /*fbf0*/  FFMA.FTZ R18, R42.reuse, R43, R18 ;  /* 0x0000002b2a127223 */ /* 0x040fe20000010012 */
[C---:B------:R-:W-:Y:S01]  /*fc00*/  FFMA.FTZ R48, R42.reuse, R48, R17 ;  /* 0x000000302a307223 */ /* 0x040fe20000010011 */
[--C-:B------:R-:W-:Y:S02]  /*fc10*/  HADD2.F32 R19, -RZ, R37.reuse.H0_H0 ;  /* 0x20000025ff137230 */ /* 0x100fe40000004100 */
[C---:B------:R-:W-:Y:S01]  /*fc20*/  FFMA.FTZ R53, R42.reuse, R41, R21 ;  /* 0x000000292a357223 */ /* 0x040fe20000010015 */
[----:B--2---:R-:W-:Y:S02]  /*fc30*/  HADD2.F32 R50, -RZ, R50.H0_H0 ;  /* 0x20000032ff327230 */ /* 0x004fe40000004100 */
[C---:B------:R-:W-:Y:S01]  /*fc40*/  FFMA.FTZ R44, R42.reuse, R44, R15 ;  /* 0x0000002c2a2c7223 */ /* 0x040fe2000001000f */
[----:B------:R-:W-:Y:S02]  /*fc50*/  HADD2.F32 R17, -RZ, R36.H1_H1 ;  /* 0x30000024ff117230 */ /* 0x000fe40000004100 */
[----:B------:R-:W-:Y:S01]  /*fc60*/  FFMA.FTZ R12, R42, R45, R12 ;  /* 0x0000002d2a0c7223 */ /* 0x000fe2000001000c */
[----:B------:R-:W-:-:S02]  /*fc70*/  HADD2.F32 R37, -RZ, R37.H1_H1 ;  /* 0x30000025ff257230 */ /* 0x000fc40000004100 */
[C---:B------:R-:W-:Y:S01]  /*fc80*/  FFMA.FTZ R14, R42.reuse, R49, R14 ;  /* 0x000000312a0e7223 */ /* 0x040fe2000001000e */
[--C-:B------:R-:W-:Y:S02]  /*fc90*/  HADD2.F32 R43, -RZ, R39.reuse.H0_H0 ;  /* 0x20000027ff2b7230 */ /* 0x100fe40000004100 */
[----:B------:R-:W-:Y:S01]  /*fca0*/  FFMA.FTZ R16, R42, R47, R16 ;  /* 0x0000002f2a107223 */ /* 0x000fe20000010010 */
[----:B------:R-:W-:Y:S02]  /*fcb0*/  HADD2.F32 R21, -RZ, R38.H0_H0 ;  /* 0x20000026ff157230 */ /* 0x000fe40000004100 */
[C---:B------:R-:W-:Y:S01]  /*fcc0*/  FFMA.FTZ R17, R50.reuse, R17, R18 ;  /* 0x0000001132117223 */ /* 0x040fe20000010012 */
[----:B------:R-:W-:Y:S02]  /*fcd0*/  HADD2.F32 R39, -RZ, R39.H1_H1 ;  /* 0x30000027ff277230 */ /* 0x000fe40000004100 */
[----:B------:R-:W-:Y:S01]  /*fce0*/  FFMA.FTZ R37, R50, R37, R12 ;  /* 0x0000002532257223 */ /* 0x000fe2000001000c */
[----:B------:R-:W-:-:S02]  /*fcf0*/  HADD2.F32 R15, -RZ, R36.H0_H0 ;  /* 0x20000024ff0f7230 */ /* 0x000fc40000004100 */
[C---:B------:R-:W-:Y:S01]  /*fd00*/  FFMA.FTZ R21, R50.reuse, R21, R14 ;  /* 0x0000001532157223 */ /* 0x040fe2000001000e */
[----:B------:R-:W-:Y:S02]  /*fd10*/  HADD2.F32 R41, -RZ, R38.H1_H1 ;  /* 0x30000026ff297230 */ /* 0x000fe40000004100 */
[C---:B------:R-:W-:Y:S01]  /*fd20*/  FFMA.FTZ R39, R50.reuse, R39, R16 ;  /* 0x0000002732277223 */ /* 0x040fe20000010010 */
[----:B---3--:R-:W-:Y:S02]  /*fd30*/  HADD2.F32 R51, -RZ, R51.H0_H0 ;  /* 0x20000033ff337230 */ /* 0x008fe40000004100 */
[C---:B------:R-:W-:Y:S01]  /*fd40*/  FFMA.FTZ R42, R50.reuse, R15, R53 ;  /* 0x0000000f322a7223 */ /* 0x040fe20000010035 */
[----:B------:R-:W-:Y:S02]  /*fd50*/  HADD2.F32 R12, -RZ, R32.H0_H0 ;  /* 0x20000020ff0c7230 */ /* 0x000fe40000004100 */
[----:B------:R-:W-:Y:S01]  /*fd60*/  FFMA.FTZ R19, R50, R19, R44 ;  /* 0x0000001332137223 */ /* 0x000fe2000001002c */
[----:B------:R-:W-:-:S02]  /*fd70*/  HADD2.F32 R18, -RZ, R34.H0_H0 ;  /* 0x20000022ff127230 */ /* 0x000fc40000004100 */
[C---:B------:R-:W-:Y:S01]  /*fd80*/  FFMA.FTZ R41, R50.reuse, R41, R46 ;  /* 0x0000002932297223 */ /* 0x040fe2000001002e */
[----:B------:R-:W-:Y:S02]  /*fd90*/  HADD2.F32 R32, -RZ, R32.H1_H1 ;  /* 0x30000020ff207230 */ /* 0x000fe40000004100 */
[----:B------:R-:W-:Y:S01]  /*fda0*/  FFMA.FTZ R43, R50, R43, R48 ;  /* 0x0000002b322b7223 */ /* 0x000fe20000010030 */
[--C-:B------:R-:W-:Y:S02]  /*fdb0*/  HADD2.F32 R14, -RZ, R33.reuse.H0_H0 ;  /* 0x20000021ff0e7230 */ /* 0x100fe40000004100 */
        /* <DEDUP_REMOVED lines=9> */
[C---:B------:R-:W-:Y:S01]  /*fe50*/  FFMA.FTZ R34, R51.reuse, R34, R41 ;  /* 0x0000002233227223 */ /* 0x040fe20000010029 */
[C---:B------:R-:W-:Y:S01]  /*fe60*/  FFMA.FTZ R36, R51.reuse, R36, R43 ;  /* 0x0000002433247223 */ /* 0x040fe2000001002b */
[----:B------:R-:W-:Y:S01]  /*fe70*/  FFMA.FTZ R38, R51, R38, R39 ;  /* 0x0000002633267223 */ /* 0x000fe20000010027 */
[----:B------:R-:W-:Y:S06]  /*fe80*/  @P0 BRA `(.L_x_752) ;  /* 0x0000000000480947 */ /* 0x000fec0003800000 */
        /* <DEDUP_REMOVED lines=9> */
[----:B-1----:R-:W-:Y:S02]  /*ff20*/  HFMA2 R24, R24, 1, 1, R48 ;  /* 0x3c003c0018187831 */ /* 0x002fe40000000030 */
        /* <DEDUP_REMOVED lines=8> */
.L_x_752:
[----:B------:R-:W2:Y:S01]  /*ffb0*/  LDS.U16 R12, [R52+0x30] ;  /* 0x00003000340c7984 */ /* 0x000ea20000000400 */
[----:B------:R-:W-:Y:S02]  /*ffc0*/  VIADD R40, R40, 0x20 ;  /* 0x0000002028287836 */ /* 0x000fe40000000000 */
[----:B-1----:R-:W-:Y:S02]  /*ffd0*/  HADD2.F32 R15, -RZ, R24.H1_H1 ;  /* 0x30000018ff0f7230 */ /* 0x002fe40000004100 */
[--C-:B------:R-:W-:Y:S01]  /*ffe0*/  HADD2.F32 R17, -RZ, R25.reuse.H0_H0 ;  /* 0x20000019ff117230 */ /* 0x100fe20000004100 */
[----:B------:R-:W-:Y:S01]  /*fff0*/  ISETP.GE.AND P1, PT, R40, R31, PT ;  /* 0x0000001f2800720c */ /* 0x000fe20003f26270 */
[----:B------:R-:W-:Y:S02]  /*10000*/  HADD2.F32 R19, -RZ, R26.H0_H0 ;  /* 0x2000001aff137230 */ /* 0x000fe40000004100 */
[----:B------:R-:W-:Y:S02]  /*10010*/  HADD2.F32 R21, -RZ, R24.H0_H0 ;  /* 0x20000018ff157230 */ /* 0x000fe40000004100 */
[----:B------:R-:W-:-:S02]  /*10020*/  HADD2.F32 R25, -RZ, R25.H1_H1 ;  /* 0x30000019ff197230 */ /* 0x000fc40000004100 */
[----:B------:R-:W-:Y:S02]  /*10030*/  HADD2.F32 R33, -RZ, R26.H1_H1 ;  /* 0x3000001aff217230 */ /* 0x000fe40000004100 */
[--C-:B------:R-:W-:Y:S02]  /*10040*/  HADD2.F32 R35, -RZ, R27.reuse.H0_H0 ;  /* 0x2000001bff237230 */ /* 0x100fe40000004100 */
[----:B------:R-:W-:Y:S02]  /*10050*/  HADD2.F32 R27, -RZ, R27.H1_H1 ;  /* 0x3000001bff1b7230 */ /* 0x000fe40000004100 */
[----:B--2---:R-:W-:-:S05]  /*10060*/  HADD2.F32 R16, -RZ, R12.H0_H0 ;  /* 0x2000000cff107230 */ /* 0x004fca0000004100 */
        /* <DEDUP_REMOVED lines=9> */
.L_x_743:
[----:B-1----:R-:W-:Y:S05]  /*10100*/  BSYNC.RECONVERGENT B1 ;  /* 0x0000000000017941 */ /* 0x002fea0003800200 */
.L_x_742:
[----:B------:R-:W-:Y:S01]  /*10110*/  ISETP.GE.AND P0, PT, R30, UR14, PT ;  /* 0x0000000e1e007c0c */ /* 0x000fe2000bf06270 */
[----:B------:R-:W-:-:S12]  /*10120*/  BSSY.RECONVERGENT B1, `(.L_x_754) ;  /* 0x00000f4000017945 */ /* 0x000fd80003800200 */
[----:B------:R-:W-:Y:S05]  /*10130*/  @P0 BRA `(.L_x_755) ;  /* 0x0000000c00c80947 */ /* 0x000fea0003800000 */
[----:B------:R-:W1:Y:S01]  /*10140*/  LDCU UR5, c[0x0][0x3f8] ;  /* 0x00007f00ff0577ac */ /* 0x000e620008000800 */
[----:B------:R-:W-:Y:S01]  /*10150*/  IADD3 R28, PT, PT, R30, 0x8, RZ ;  /* 0x000000081e1c7810 */ /* 0x000fe20007ffe0ff */
[----:B------:R-:W2:Y:S01]  /*10160*/  LDC.64 R24, c[0x0][0x458] ;  /* 0x00011600ff187b82 */ /* 0x000ea20000000a00 */
[----:B------:R-:W-:Y:S01]  /*10170*/  BSSY.RECONVERGENT B2, `(.L_x_756) ;  /* 0x0000053000027945 */ /* 0x000fe20003800200 */
[----:B------:R-:W-:Y:S01]  /*10180*/  ULOP3.LUT UR6, URZ, UR10, URZ, 0x33, !UPT ;  /* 0x0000000aff067292 */ /* 0x000fe2000f8e33ff */
[----:B------:R-:W-:-:S05]  /*10190*/  VIMNMX R27, PT, PT, R28, UR14, !PT ;  /* 0x0000000e1c1b7c48 */ /* 0x000fca000ffe0100 */
[----:B------:R-:W-:-:S04]  /*101a0*/  IADD3 R29, PT, PT, -R0, UR6, R27 ;  /* 0x00000006001d7c10 */ /* 0x000fc8000fffe11b */
[----:B------:R-:W-:Y:S01]  /*101b0*/  LOP3.LUT P0, RZ, R29, 0x8, RZ, 0xc0, !PT ;  /* 0x000000081dff7812 */ /* 0x000fe2000780c0ff */
[----:B-1----:R-:W-:-:S06]  /*101c0*/  UIMAD UR5, UR38, UR5, UR16 ;  /* 0x00000005260572a4 */ /* 0x002fcc000f8e0210 */
[----:B------:R-:W-:-:S04]  /*101d0*/  IMAD.U32 R26, RZ, RZ, UR5 ;  /* 0x00000005ff1a7e24 */ /* 0x000fc8000f8e00ff */
[----:B------:R-:W-:Y:S01]  /*101e0*/  IMAD R27, R26, 0xe0, R13 ;  /* 0x000000e01a1b7824 */ /* 0x000fe200078e020d */
[----:B------:R-:W-:-:S03]  /*101f0*/  MOV R26, R30 ;  /* 0x0000001e001a7202 */ /* 0x000fc60000000f00 */
[----:B--2---:R-:W-:Y:S01]  /*10200*/  IMAD.WIDE R24, R27, 0x2, R24 ;  /* 0x000000021b187825 */ /* 0x004fe200078e0218 */
[----:B------:R-:W-:Y:S06]  /*10210*/  @P0 BRA `(.L_x_757) ;  /* 0x0000000400200947 */ /* 0x000fec0003800000 */
[----:B------:R-:W1:Y:S01]  /*10220*/  LDC R31, c[0x0][0x3f4] ;  /* 0x0000fd00ff1f7b82 */ /* 0x000e620000000800 */
[----:B------:R-:W-:Y:S01]  /*10230*/  IMAD.MOV.U32 R26, RZ, RZ, R28 ;  /* 0x000000ffff1a7224 */ /* 0x000fe200078e001c */
[----:B-1----:R-:W-:-:S13]  /*10240*/  ISETP.GE.AND P0, PT, R30, R31, PT ;  /* 0x0000001f1e00720c */ /* 0x002fda0003f06270 */
[----:B------:R-:W-:Y:S05]  /*10250*/  @!P0 BRA `(.L_x_757) ;  /* 0x0000000400108947 */ /* 0x000fea0003800000 */
[----:B------:R-:W-:Y:S01]  /*10260*/  IABS R33, R31 ;  /* 0x0000001f00217213 */ /* 0x000fe20000000000 */
[----:B------:R-:W1:Y:S01]  /*10270*/  LDCU UR5, c[0x0][0x40c] ;  /* 0x00008180ff0577ac */ /* 0x000e620008000800 */
[----:B------:R-:W-:Y:S02]  /*10280*/  IABS R36, R30 ;  /* 0x0000001e00247213 */ /* 0x000fe40000000000 */
[----:B------:R-:W2:Y:S01]  /*10290*/  I2F.RP R32, R33 ;  /* 0x0000002100207306 */ /* 0x000ea20000209400 */
[----:B------:R-:W-:Y:S02]  /*102a0*/  ISETP.GE.AND P1, PT, R30, RZ, PT ;  /* 0x000000ff1e00720c */ /* 0x000fe40003f26270 */
[----:B------:R-:W-:-:S05]  /*102b0*/  ISETP.NE.AND P2, PT, R31, RZ, PT ;  /* 0x000000ff1f00720c */ /* 0x000fca0003f45270 */
[----:B--2---:R-:W2:Y:S02]  /*102c0*/  MUFU.RCP R32, R32 ;  /* 0x0000002000207308 */ /* 0x004ea40000001000 */
[----:B--2---:R-:W-:-:S06]  /*102d0*/  IADD3 R34, PT, PT, R32, 0xffffffe, RZ ;  /* 0x0ffffffe20227810 */ /* 0x004fcc0007ffe0ff */
[----:B------:R-:W2:Y:S02]  /*102e0*/  F2I.FTZ.U32.TRUNC.NTZ R27, R34 ;  /* 0x00000022001b7305 */ /* 0x000ea4000021f000 */
[----:B--2---:R-:W-:-:S04]  /*102f0*/  IMAD.MOV R26, RZ, RZ, -R27 ;  /* 0x000000ffff1a7224 */ /* 0x004fc800078e0a1b */
[----:B------:R-:W-:Y:S02]  /*10300*/  IMAD R35, R26, R33, RZ ;  /* 0x000000211a237224 */ /* 0x000fe400078e02ff */
[----:B------:R-:W-:-:S05]  /*10310*/  HFMA2 R26, -RZ, RZ, 0, 0 ;  /* 0x00000000ff1a7431 */ /* 0x000fca00000001ff */
[----:B------:R-:W-:-:S04]  /*10320*/  IMAD.HI.U32 R26, R27, R35, R26 ;  /* 0x000000231b1a7227 */ /* 0x000fc800078e001a */
[----:B------:R-:W-:-:S04]  /*10330*/  IMAD.MOV.U32 R27, RZ, RZ, R36 ;  /* 0x000000ffff1b7224 */ /* 0x000fc800078e0024 */
[----:B------:R-:W-:-:S05]  /*10340*/  IMAD.HI.U32 R26, R26, R27, RZ ;  /* 0x0000001b1a1a7227 */ /* 0x000fca00078e00ff */
[----:B------:R-:W-:-:S05]  /*10350*/  IADD3 R26, PT, PT, -R26, RZ, RZ ;  /* 0x000000ff1a1a7210 */ /* 0x000fca0007ffe1ff */
[----:B------:R-:W-:-:S05]  /*10360*/  IMAD R26, R33, R26, R27 ;  /* 0x0000001a211a7224 */ /* 0x000fca00078e021b */
[----:B------:R-:W-:-:S13]  /*10370*/  ISETP.GT.U32.AND P0, PT, R33, R26, PT ;  /* 0x0000001a2100720c */ /* 0x000fda0003f04070 */
[----:B------:R-:W-:-:S05]  /*10380*/  @!P0 IMAD.IADD R26, R26, 0x1, -R33 ;  /* 0x000000011a1a8824 */ /* 0x000fca00078e0a21 */
[----:B------:R-:W-:-:S13]  /*10390*/  ISETP.GT.U32.AND P0, PT, R33, R26, PT ;  /* 0x0000001a2100720c */ /* 0x000fda0003f04070 */
[----:B------:R-:W-:-:S05]  /*103a0*/  @!P0 IADD3 R26, PT, PT, R26, -R33, RZ ;  /* 0x800000211a1a8210 */ /* 0x000fca0007ffe0ff */
[----:B------:R-:W-:Y:S01]  /*103b0*/  @!P1 IMAD.MOV R26, RZ, RZ, -R26 ;  /* 0x000000ffff1a9224 */ /* 0x000fe200078e0a1a */
[----:B------:R-:W-:-:S05]  /*103c0*/  @!P2 LOP3.LUT R26, RZ, R31, RZ, 0x33, !PT ;  /* 0x0000001fff1aa212 */ /* 0x000fca00078e33ff */
[----:B------:R-:W-:-:S04]  /*103d0*/  IMAD R27, R26, 0xe0, RZ ;  /* 0x000000e01a1b7824 */ /* 0x000fc800078e02ff */
[----:B------:R-:W-:-:S05]  /*103e0*/  IMAD.WIDE.U32 R26, R27, 0x2, R10 ;  /* 0x000000021b1a7825 */ /* 0x000fca00078e000a */
[----:B------:R2:W5:Y:S01]  /*103f0*/  LDG.E.128 R32, desc[UR36][R26.64] ;  /* 0x000000241a207981 */ /* 0x000562000c1e1d00 */
[----:B------:R-:W-:Y:S01]  /*10400*/  LEA R31, R0, R23, 0x1 ;  /* 0x00000017001f7211 */ /* 0x000fe200078e08ff */
[----:B-1----:R-:W-:-:S05]  /*10410*/  UISETP.NE.AND UP0, UPT, UR5, URZ, UPT ;  /* 0x000000ff0500728c */ /* 0x002fca000bf05270 */
[----:B------:R-:W1:Y:S02]  /*10420*/  LDS.U16 R31, [R31] ;  /* 0x000000001f1f7984 */ /* 0x000e640000000400 */
[----:B-1----:R-:W-:Y:S02]  /*10430*/  HADD2.F32 R40, -RZ, R31.H0_H0 ;  /* 0x2000001fff287230 */ /* 0x002fe40000004100 */
[----:B--2---:R-:W-:Y:S05]  /*10440*/  BRA.U UP0, `(.L_x_758) ;  /* 0x0000000100507547 */ /* 0x004fea000b800000 */
[----:B------:R-:W-:Y:S01]  /*10450*/  ISETP.NE.AND P3, PT, R2, RZ, PT ;  /* 0x000000ff0200720c */ /* 0x000fe20003f65270 */
[----:B------:R-:W1:-:S12]  /*10460*/  LDS.128 R44, [R20] ;  /* 0x00000000142c7984 */ /* 0x000e580000000c00 */
[----:B------:R-:W-:Y:S01]  /*10470*/  VOTEU.ANY UP0, P3 ;  /* 0x0000000000ff7886 */ /* 0x000fe20001800100 */
[----:B------:R-:W-:-:S13]  /*10480*/  PLOP3.LUT P0, PT, PT, PT, UP0, 0x80, 0x8 ;  /* 0x000000000008781c */ /* 0x000fda0003f0f008 */
[----:B------:R-:W2:Y:S01]  /*10490*/  @P0 LDG.E.128 R36, desc[UR36][R24.64] ;  /* 0x0000002418240981 */ /* 0x000ea2000c1e1d00 */
[----:B------:R-:W-:Y:S01]  /*104a0*/  PLOP3.LUT P0, PT, PT, PT, UP0, 0x80, 0x8 ;  /* 0x000000000008781c */ /* 0x000fe20003f0f008 */
[----:B------:R-:W-:Y:S01]  /*104b0*/  IMAD R27, R30, 0xe0, RZ ;  /* 0x000000e01e1b7824 */ /* 0x000fe200078e02ff */
[----:B------:R-:W-:Y:S02]  /*104c0*/  PLOP3.LUT P1, PT, PT, PT, UP0, 0x80, 0x8 ;  /* 0x000000000008781c */ /* 0x000fe40003f2f008 */
[----:B------:R-:W-:Y:S01]  /*104d0*/  PLOP3.LUT P2, PT, PT, PT, UP0, 0x80, 0x8 ;  /* 0x000000000008781c */ /* 0x000fe20003f4f008 */
[----:B------:R-:W-:Y:S01]  /*104e0*/  IMAD.WIDE.U32 R26, R27, 0x2, R8 ;  /* 0x000000021b1a7825 */ /* 0x000fe200078e0008 */
[----:B------:R-:W-:-:S03]  /*104f0*/  PLOP3.LUT P3, PT, PT, PT, UP0, 0x80, 0x8 ;  /* 0x000000000008781c */ /* 0x000fc60003f6f008 */
        /* <DEDUP_REMOVED lines=9> */
.L_x_758:
[--C-:B-1---5:R-:W-:Y:S02]  /*10590*/  HADD2.F32 R26, -RZ, R32.reuse.H0_H0 ;  /* 0x20000020ff1a7230 */ /* 0x122fe40000004100 */
[----:B------:R-:W-:Y:S02]  /*105a0*/  HADD2.F32 R27, -RZ, R32.H1_H1 ;  /* 0x30000020ff1b7230 */ /* 0x000fe40000004100 */
        /* <DEDUP_REMOVED lines=12> */
[----:B------:R-:W-:-:S02]  /*10670*/  IMAD.MOV.U32 R26, RZ, RZ, R28 ;  /* 0x000000ffff1a7224 */ /* 0x000fc400078e001c */
[C---:B------:R-:W-:Y:S01]  /*10680*/  FFMA.FTZ R19, R40.reuse, R34, R19 ;  /* 0x0000002228137223 */ /* 0x040fe20000010013 */
[----:B------:R-:W-:-:S07]  /*10690*/  FFMA.FTZ R16, R40, R35, R16 ;  /* 0x0000002328107223 */ /* 0x000fce0000010010 */
.L_x_757:
[----:B------:R-:W-:Y:S05]  /*106a0*/  BSYNC.RECONVERGENT B2 ;  /* 0x0000000000027941 */ /* 0x000fea0003800200 */
.L_x_756:
[----:B------:R-:W-:-:S13]  /*106b0*/  ISETP.GE.U32.AND P0, PT, R29, 0x8, PT ;  /* 0x000000081d00780c */ /* 0x000fda0003f06070 */
[----:B------:R-:W-:Y:S05]  /*106c0*/  @!P0 BRA `(.L_x_755) ;  /* 0x0000000800648947 */ /* 0x000fea0003800000 */
[C---:B------:R-:W-:Y:S01]  /*106d0*/  LEA R27, R26.reuse, UR7, 0x1 ;  /* 0x000000071a1b7c11 */ /* 0x040fe2000f8e08ff */
[----:B------:R-:W-:Y:S01]  /*106e0*/  IMAD R29, R26, 0xe0, RZ ;  /* 0x000000e01a1d7824 */ /* 0x000fe200078e02ff */
[----:B------:R-:W-:-:S05]  /*106f0*/  MOV R28, UR10 ;  /* 0x0000000a001c7c02 */ /* 0x000fca0008000f00 */
[----:B------:R-:W-:Y:S02]  /*10700*/  IMAD R27, R28, -0x2, R27 ;  /* 0xfffffffe1c1b7824 */ /* 0x000fe400078e021b */
[----:B------:R-:W-:-:S03]  /*10710*/  VIADD R28, R26, 0x8 ;  /* 0x000000081a1c7836 */ /* 0x000fc60000000000 */
[----:B------:R-:W-:-:S07]  /*10720*/  IADD3 R22, PT, PT, R27, 0x10, R22 ;  /* 0x000000101b167810 */ /* 0x000fce0007ffe016 */
.L_x_765:
[----:B------:R-:W1:Y:S01]  /*10730*/  LDC R45, c[0x0][0x3f4] ;  /* 0x0000fd00ff2d7b82 */ /* 0x000e620000000800 */
[----:B------:R-:W-:Y:S01]  /*10740*/  IADD3 R30, PT, PT, R28, -0x8, RZ ;  /* 0xfffffff81c1e7810 */ /* 0x000fe20007ffe0ff */
[----:B------:R-:W-:Y:S03]  /*10750*/  BSSY.RECONVERGENT B2, `(.L_x_759) ;  /* 0x0000044000027945 */ /* 0x000fe60003800200 */
[----:B-1----:R-:W-:-:S13]  /*10760*/  ISETP.GE.AND P0, PT, R30, R45, PT ;  /* 0x0000002d1e00720c */ /* 0x002fda0003f06270 */
[----:B------:R-:W-:Y:S05]  /*10770*/  @!P0 BRA `(.L_x_760) ;  /* 0x0000000400048947 */ /* 0x000fea0003800000 */
[----:B------:R-:W-:Y:S01]  /*10780*/  IABS R31, R45 ;  /* 0x0000002d001f7213 */ /* 0x000fe20000000000 */
[----:B------:R-:W1:Y:S01]  /*10790*/  LDCU UR5, c[0x0][0x40c] ;  /* 0x00008180ff0577ac */ /* 0x000e620008000800 */
[----:B------:R-:W-:Y:S02]  /*107a0*/  IABS R34, R30 ;  /* 0x0000001e00227213 */ /* 0x000fe40000000000 */
[----:B------:R-:W2:Y:S01]  /*107b0*/  I2F.RP R32, R31 ;  /* 0x0000001f00207306 */ /* 0x000ea20000209400 */
[----:B------:R-:W-:Y:S02]  /*107c0*/  ISETP.GE.AND P1, PT, R30, RZ, PT ;  /* 0x000000ff1e00720c */ /* 0x000fe40003f26270 */
[----:B------:R-:W-:Y:S01]  /*107d0*/  ISETP.NE.AND P2, PT, R45, RZ, PT ;  /* 0x000000ff2d00720c */ /* 0x000fe20003f45270 */
[----:B------:R-:W3:Y:S04]  /*107e0*/  LDS.U16 R30, [R22+-0x10] ;  /* 0xfffff000161e7984 */ /* 0x000ee80000000400 */
[----:B--2---:R-:W2:Y:S02]  /*107f0*/  MUFU.RCP R32, R32 ;  /* 0x0000002000207308 */ /* 0x004ea40000001000 */
[----:B--2---:R-:W-:-:S06]  /*10800*/  VIADD R33, R32, 0xffffffe ;  /* 0x0ffffffe20217836 */ /* 0x004fcc0000000000 */
[----:B------:R-:W2:Y:S02]  /*10810*/  F2I.FTZ.U32.TRUNC.NTZ R27, R33 ;  /* 0x00000021001b7305 */ /* 0x000ea4000021f000 */
[----:B--2---:R-:W-:-:S05]  /*10820*/  IADD3 R26, PT, PT, RZ, -R27, RZ ;  /* 0x8000001bff1a7210 */ /* 0x004fca0007ffe0ff */
[----:B------:R-:W-:Y:S02]  /*10830*/  IMAD R35, R26, R31, RZ ;  /* 0x0000001f1a237224 */ /* 0x000fe400078e02ff */
[----:B------:R-:W-:-:S04]  /*10840*/  IMAD.MOV.U32 R26, RZ, RZ, RZ ;  /* 0x000000ffff1a7224 */ /* 0x000fc800078e00ff */
[----:B------:R-:W-:Y:S01]  /*10850*/  IMAD.HI.U32 R26, R27, R35, R26 ;  /* 0x000000231b1a7227 */ /* 0x000fe200078e001a */
[----:B------:R-:W-:-:S05]  /*10860*/  MOV R27, R34 ;  /* 0x00000022001b7202 */ /* 0x000fca0000000f00 */
        /* <DEDUP_REMOVED lines=8> */
[----:B------:R-:W-:-:S05]  /*108f0*/  @!P2 LOP3.LUT R26, RZ, R45, RZ, 0x33, !PT ;  /* 0x0000002dff1aa212 */ /* 0x000fca00078e33ff */
[----:B------:R-:W-:-:S04]  /*10900*/  IMAD R27, R26, 0xe0, RZ ;  /* 0x000000e01a1b7824 */ /* 0x000fc800078e02ff */
[----:B------:R-:W-:-:S05]  /*10910*/  IMAD.WIDE.U32 R26, R27, 0x2, R10 ;  /* 0x000000021b1a7825 */ /* 0x000fca00078e000a */
[----:B------:R2:W5:Y:S01]  /*10920*/  LDG.E.128 R32, desc[UR36][R26.64] ;  /* 0x000000241a207981 */ /* 0x000562000c1e1d00 */
[----:B-1----:R-:W-:Y:S01]  /*10930*/  UISETP.NE.AND UP0, UPT, UR5, URZ, UPT ;  /* 0x000000ff0500728c */ /* 0x002fe2000bf05270 */
[----:B---3--:R-:W-:-:S08]  /*10940*/  HADD2.F32 R30, -RZ, R30.H0_H0 ;  /* 0x2000001eff1e7230 */ /* 0x008fd00000004100 */
[----:B--2---:R-:W-:Y:S05]  /*10950*/  BRA.U UP0, `(.L_x_761) ;  /* 0x00000001004c7547 */ /* 0x004fea000b800000 */
[----:B------:R-:W-:Y:S01]  /*10960*/  ISETP.NE.AND P3, PT, R2, RZ, PT ;  /* 0x000000ff0200720c */ /* 0x000fe20003f65270 */
[----:B------:R-:W1:-:S12]  /*10970*/  LDS.128 R36, [R20] ;  /* 0x0000000014247984 */ /* 0x000e580000000c00 */
[----:B------:R-:W-:Y:S01]  /*10980*/  VOTEU.ANY UP0, P3 ;  /* 0x0000000000ff7886 */ /* 0x000fe20001800100 */
[----:B------:R-:W-:-:S13]  /*10990*/  PLOP3.LUT P0, PT, PT, PT, UP0, 0x80, 0x8 ;  /* 0x000000000008781c */ /* 0x000fda0003f0f008 */
        /* <DEDUP_REMOVED lines=15> */
.L_x_761:
        /* <DEDUP_REMOVED lines=16> */
.L_x_760:
[----:B------:R-:W-:Y:S05]  /*10b90*/  BSYNC.RECONVERGENT B2 ;  /* 0x0000000000027941 */ /* 0x000fea0003800200 */
.L_x_759:
[----:B------:R-:W-:Y:S01]  /*10ba0*/  ISETP.GE.AND P0, PT, R28, R45, PT ;  /* 0x0000002d1c00720c */ /* 0x000fe20003f06270 */
[----:B------:R-:W-:-:S12]  /*10bb0*/  BSSY.RECONVERGENT B2, `(.L_x_762) ;  /* 0x0000044000027945 */ /* 0x000fd80003800200 */
        /* <DEDUP_REMOVED lines=8> */
[----:B--2---:R-:W-:Y:S02]  /*10c40*/  VIADD R32, R30, 0xffffffe ;  /* 0x0ffffffe1e207836 */ /* 0x004fe40000000000 */
[----:B------:R-:W2:Y:S04]  /*10c50*/  LDS.U16 R30, [R22] ;  /* 0x00000000161e7984 */ /* 0x000ea80000000400 */
[----:B------:R-:W3:Y:S02]  /*10c60*/  F2I.FTZ.U32.TRUNC.NTZ R27, R32 ;  /* 0x00000020001b7305 */ /* 0x000ee4000021f000 */
[----:B---3--:R-:W-:-:S05]  /*10c70*/  IADD3 R26, PT, PT, RZ, -R27, RZ ;  /* 0x8000001bff1a7210 */ /* 0x008fca0007ffe0ff */
        /* <DEDUP_REMOVED lines=17> */
[----:B--2---:R-:W-:-:S08]  /*10d90*/  HADD2.F32 R30, -RZ, R30.H0_H0 ;  /* 0x2000001eff1e7230 */ /* 0x004fd00000004100 */
[----:B---3--:R-:W-:Y:S05]  /*10da0*/  BRA.U UP0, `(.L_x_764) ;  /* 0x0000000100507547 */ /* 0x008fea000b800000 */
[----:B------:R-:W-:Y:S01]  /*10db0*/  ISETP.NE.AND P3, PT, R2, RZ, PT ;  /* 0x000000ff0200720c */ /* 0x000fe20003f65270 */
[----:B------:R-:W1:-:S12]  /*10dc0*/  LDS.128 R40, [R20] ;  /* 0x0000000014287984 */ /* 0x000e580000000c00 */
[----:B------:R-:W-:Y:S01]  /*10dd0*/  VOTEU.ANY UP0, P3 ;  /* 0x0000000000ff7886 */ /* 0x000fe20001800100 */
[----:B------:R-:W-:-:S13]  /*10de0*/  PLOP3.LUT P0, PT, PT, PT, UP0, 0x80, 0x8 ;  /* 0x000000000008781c */ /* 0x000fda0003f0f008 */
[----:B------:R-:W2:Y:S01]  /*10df0*/  @P0 LDG.E.128 R36, desc[UR36][R24.64] ;  /* 0x0000002418240981 */ /* 0x000ea2000c1e1d00 */
[----:B------:R-:W-:Y:S01]  /*10e00*/  PLOP3.LUT P0, PT, PT, PT, UP0, 0x80, 0x8 ;  /* 0x000000000008781c */ /* 0x000fe20003f0f008 */
[----:B------:R-:W-:Y:S01]  /*10e10*/  VIADD R27, R29, 0x700 ;  /* 0x000007001d1b7836 */ /* 0x000fe20000000000 */
        /* <DEDUP_REMOVED lines=13> */
.L_x_764:
        /* <DEDUP_REMOVED lines=16> */
.L_x_763:
[----:B------:R-:W-:Y:S05]  /*10ff0*/  BSYNC.RECONVERGENT B2 ;  /* 0x0000000000027941 */ /* 0x000fea0003800200 */
.L_x_762:
[C---:B------:R-:W-:Y:S01]  /*11000*/  IADD3 R26, PT, PT, R28.reuse, 0x8, RZ ;  /* 0x000000081c1a7810 */ /* 0x040fe20007ffe0ff */
[----:B------:R-:W-:Y:S01]  /*11010*/  VIADD R28, R28, 0x10 ;  /* 0x000000101c1c7836 */ /* 0x000fe20000000000 */
[----:B------:R-:W-:Y:S01]  /*11020*/  IADD3 R29, PT, PT, R29, 0xe00, RZ ;  /* 0x00000e001d1d7810 */ /* 0x000fe20007ffe0ff */
[----:B------:R-:W-:Y:S01]  /*11030*/  VIADD R22, R22, 0x20 ;  /* 0x0000002016167836 */ /* 0x000fe20000000000 */
[----:B------:R-:W-:-:S13]  /*11040*/  ISETP.GE.AND P0, PT, R26, UR14, PT ;  /* 0x0000000e1a007c0c */ /* 0x000fda000bf06270 */
[----:B------:R-:W-:Y:S05]  /*11050*/  @!P0 BRA `(.L_x_765) ;  /* 0xfffffff400b48947 */ /* 0x000fea000383ffff */
.L_x_755:
[----:B------:R-:W-:Y:S05]  /*11060*/  BSYNC.RECONVERGENT B1 ;  /* 0x0000000000017941 */ /* 0x000fea0003800200 */
.L_x_754:
[----:B------:R-:W-:-:S13]  /*11070*/  ISETP.NE.AND P0, PT, R0, UR4, PT ;  /* 0x0000000400007c0c */ /* 0x000fda000bf05270 */
[----:B------:R-:W-:Y:S05]  /*11080*/  @P0 BRA `(.L_x_741) ;  /* 0x0000000000d80947 */ /* 0x000fea0003800000 */
[----:B------:R-:W-:Y:S02]  /*11090*/  UMOV UR5, 0xe0 ;  /* 0x000000e000057882 */ /* 0x000fe40000000000 */
[----:B------:R-:W-:-:S06]  /*110a0*/  UIMAD UR5, UR44, UR5, -0xe0 ;  /* 0xffffff202c0574a4 */ /* 0x000fcc000f8e0205 */
[----:B------:R-:W-:-:S05]  /*110b0*/  MOV R11, UR5 ;  /* 0x00000005000b7c02 */ /* 0x000fca0008000f00 */
[----:B------:R-:W-:-:S05]  /*110c0*/  IMAD.WIDE R10, R11, 0x2, R8 ;  /* 0x000000020b0a7825 */ /* 0x000fca00078e0208 */
[----:B------:R1:W5:Y:S01]  /*110d0*/  LDG.E.128 R24, desc[UR36][R10.64] ;  /* 0x000000240a187981 */ /* 0x000362000c1e1d00 */
[----:B------:R-:W-:-:S06]  /*110e0*/  UIADD3 UR5, UPT, UPT, UR44, -UR10, URZ ;  /* 0x8000000a2c057290 */ /* 0x000fcc000fffe0ff */
[----:B------:R-:W-:-:S05]  /*110f0*/  IMAD.U32 R2, RZ, RZ, UR5 ;  /* 0x00000005ff027e24 */ /* 0x000fca000f8e00ff */
[----:B------:R-:W-:Y:S01]  /*11100*/  LEA R23, R2, R23, 0x1 ;  /* 0x0000001702177211 */ /* 0x000fe200078e08ff */
[----:B------:R-:W2:Y:S05]  /*11110*/  LDCU UR5, c[0x0][0x40c] ;  /* 0x00008180ff0577ac */ /* 0x000eaa0008000800 */
[----:B------:R-:W3:Y:S01]  /*11120*/  LDS.U16 R23, [R23+-0x2] ;  /* 0xfffffe0017177984 */ /* 0x000ee20000000400 */
[----:B--2---:R-:W-:Y:S01]  /*11130*/  UISETP.NE.AND UP0, UPT, UR5, URZ, UPT ;  /* 0x000000ff0500728c */ /* 0x004fe2000bf05270 */
[----:B---3--:R-:W-:-:S08]  /*11140*/  HADD2.F32 R2, -RZ, R23.H0_H0 ;  /* 0x20000017ff027230 */ /* 0x008fd00000004100 */
[----:B-1----:R-:W-:Y:S05]  /*11150*/  BRA.U UP0, `(.L_x_766) ;  /* 0x0000000100647547 */ /* 0x002fea000b800000 */
[----:B------:R-:W1:Y:S02]  /*11160*/  LDCU.64 UR12, c[0x0][0x460] ;  /* 0x00008c00ff0c77ac */ /* 0x000e640008000a00 */
[----:B-1----:R-:W-:-:S04]  /*11170*/  UISETP.NE.U32.AND UP0, UPT, UR12, URZ, UPT ;  /* 0x000000ff0c00728c */ /* 0x002fc8000bf05070 */
[----:B------:R-:W-:-:S06]  /*11180*/  UISETP.NE.AND.EX UP0, UPT, UR13, URZ, UPT, UP0 ;  /* 0x000000ff0d00728c */ /* 0x000fcc000bf05300 */
[----:B------:R-:W-:-:S05]  /*11190*/  PLOP3.LUT P0, PT, PT, PT, UP0, 0x80, 0x8 ;  /* 0x000000000008781c */ /* 0x000fca0003f0f008 */
[----:B------:R-:W1:Y:S01]  /*111a0*/  @UP0 LDCU UR5, c[0x0][0x3f8] ;  /* 0x00007f00ff0507ac */ /* 0x000e620008000800 */
[----:B------:R-:W2:Y:S01]  /*111b0*/  @UP0 LDCU.64 UR12, c[0x0][0x458] ;  /* 0x00008b00ff0c07ac */ /* 0x000ea20008000a00 */
[----:B-1----:R-:W-:Y:S01]  /*111c0*/  @UP0 UIMAD UR5, UR38, UR5, UR16 ;  /* 0x00000005260502a4 */ /* 0x002fe2000f8e0210 */
[----:B--2---:R-:W-:Y:S01]  /*111d0*/  MOV R10, UR12 ;  /* 0x0000000c000a7c02 */ /* 0x004fe20008000f00 */
[----:B------:R-:W-:-:S04]  /*111e0*/  IMAD.U32 R11, RZ, RZ, UR13 ;  /* 0x0000000dff0b7e24 */ /* 0x000fc8000f8e00ff */
[----:B0-----:R-:W-:-:S04]  /*111f0*/  IMAD.U32 R20, RZ, RZ, UR5 ;  /* 0x00000005ff147e24 */ /* 0x001fc8000f8e00ff */
[----:B------:R-:W-:-:S04]  /*11200*/  @P0 IMAD R23, R20, 0xe0, R13 ;  /* 0x000000e014170824 */ /* 0x000fc800078e020d */
[----:B------:R-:W-:-:S05]  /*11210*/  @P0 IMAD.WIDE R10, R23, 0x2, R10 ;  /* 0x00000002170a0825 */ /* 0x000fca00078e020a */
[----:B------:R-:W2:Y:S01]  /*11220*/  @P0 LDG.E.128 R28, desc[UR36][R10.64] ;  /* 0x000000240a1c0981 */ /* 0x000ea2000c1e1d00 */
[----:B------:R-:W-:Y:S01]  /*11230*/  UIMAD UR5, UR40, 0xe0, URZ ;  /* 0x000000e0280578a4 */ /* 0x000fe2000f8e02ff */
[----:B-----5:R-:W-:Y:S02]  /*11240*/  HFMA2 R24, R24, 1, 1, R4 ;  /* 0x3c003c0018187831 */ /* 0x020fe40000000004 */
[----:B------:R-:W-:Y:S02]  /*11250*/  HADD2 R25, R25, R5 ;  /* 0x0000000519197230 */ /* 0x000fe40000000000 */
[----:B------:R-:W-:Y:S02]  /*11260*/  HFMA2 R26, R26, 1, 1, R6 ;  /* 0x3c003c001a1a7831 */ /* 0x000fe40000000006 */
[----:B------:R-:W-:Y:S01]  /*11270*/  HADD2 R27, R27, R7 ;  /* 0x000000071b1b7230 */ /* 0x000fe20000000000 */
[----:B------:R-:W-:-:S05]  /*11280*/  MOV R23, UR5 ;  /* 0x0000000500177c02 */ /* 0x000fca0008000f00 */
[----:B------:R-:W-:-:S04]  /*11290*/  IMAD.WIDE R8, R23, 0x2, R8 ;  /* 0x0000000217087825 */ /* 0x000fc800078e0208 */
[----:B--2---:R-:W-:Y:S02]  /*112a0*/  @P0 HMUL2 R24, R24, R28 ;  /* 0x0000001c18180232 */ /* 0x004fe40000000000 */
[----:B------:R-:W-:Y:S02]  /*112b0*/  @P0 HFMA2 R25, R25, R29, -RZ ;  /* 0x0000001d19190231 */ /* 0x000fe400001000ff */
[----:B------:R-:W-:Y:S02]  /*112c0*/  @P0 HMUL2 R26, R26, R30 ;  /* 0x0000001e1a1a0232 */ /* 0x000fe40000000000 */
[----:B------:R-:W-:-:S05]  /*112d0*/  @P0 HFMA2 R27, R27, R31, -RZ ;  /* 0x0000001f1b1b0231 */ /* 0x000fca00001000ff */
[----:B------:R1:W-:Y:S02]  /*112e0*/  STG.E.128 desc[UR36][R8.64], R24 ;  /* 0x0000001808007986 */ /* 0x0003e4000c101d24 */
.L_x_766:
[----:B0----5:R-:W-:Y:S02]  /*112f0*/  HADD2.F32 R6, -RZ, R25.H0_H0 ;  /* 0x20000019ff067230 */ /* 0x021fe40000004100 */
[----:B------:R-:W-:Y:S02]  /*11300*/  HADD2.F32 R7, -RZ, R26.H0_H0 ;  /* 0x2000001aff077230 */ /* 0x000fe40000004100 */
[----:B-1----:R-:W-:Y:S02]  /*11310*/  HADD2.F32 R8, -RZ, R27.H0_H0 ;  /* 0x2000001bff087230 */ /* 0x002fe40000004100 */
[C---:B------:R-:W-:Y:S01]  /*11320*/  FFMA.FTZ R15, R2.reuse, R6, R15 ;  /* 0x00000006020f7223 */ /* 0x040fe2000001000f */
[--C-:B------:R-:W-:Y:S02]  /*11330*/  HADD2.F32 R4, -RZ, R24.reuse.H0_H0 ;  /* 0x20000018ff047230 */ /* 0x100fe40000004100 */
[----:B------:R-:W-:Y:S01]  /*11340*/  FFMA.FTZ R14, R2, R7, R14 ;  /* 0x00000007020e7223 */ /* 0x000fe2000001000e */
[----:B------:R-:W-:-:S02]  /*11350*/  HADD2.F32 R5, -RZ, R24.H1_H1 ;  /* 0x30000018ff057230 */ /* 0x000fc40000004100 */
        /* <DEDUP_REMOVED lines=9> */
.L_x_741:
[----:B-1----:R-:W-:Y:S05]  /*113f0*/  BSYNC.RECONVERGENT B0 ;  /* 0x0000000000007941 */ /* 0x002fea0003800200 */
.L_x_740:
[----:B------:R-:W-:Y:S01]  /*11400*/  BAR.SYNC.DEFER_BLOCKING 0x0 ;  /* 0x0000000000007b1d */ /* 0x000fe20000010000 */
[----:B------:R-:W-:-:S13]  /*11410*/  ISETP.GT.U32.AND P0, PT, R13, 0xdf, PT ;  /* 0x000000df0d00780c */ /* 0x000fda0003f04070 */
[----:B------:R-:W-:Y:S05]  /*11420*/  @P0 EXIT ;  /* 0x000000000000094d */ /* 0x000fea0003800000 */
[----:B------:R-:W1:Y:S01]  /*11430*/  S2UR UR5, SR_CgaCtaId ;  /* 0x00000000000579c3 */ /* 0x000e620000008800 */
[C---:B------:R-:W-:Y:S01]  /*11440*/  LOP3.LUT R2, R3.reuse, 0x380, RZ, 0xc0, !PT ;  /* 0x0000038003027812 */ /* 0x040fe200078ec0ff */
        /* <DEDUP_REMOVED lines=8> */
[C---:B0-----:R-:W-:Y:S02]  /*114d0*/  LOP3.LUT R4, R3.reuse, 0x3c0, RZ, 0xc0, !PT ;  /* 0x000003c003047812 */ /* 0x041fe400078ec0ff */
[----:B------:R-:W-:Y:S02]  /*114e0*/  LOP3.LUT R3, R3, 0x3e0, RZ, 0xc0, !PT ;  /* 0x000003e003037812 */ /* 0x000fe400078ec0ff */
[----:B------:R-:W-:Y:S02]  /*114f0*/  ISETP.NE.AND P2, PT, R4, 0x40, PT ;  /* 0x000000400400780c */ /* 0x000fe40003f45270 */
[----:B------:R-:W-:Y:S01]  /*11500*/  ISETP.NE.AND P4, PT, R3, 0x20, PT ;  /* 0x000000200300780c */ /* 0x000fe20003f85270 */
[----:B-1----:R-:W-:-:S06]  /*11510*/  ULEA UR4, UR5, UR4, 0x18 ;  /* 0x0000000405047291 */ /* 0x002fcc000f8ec0ff */
[----:B------:R-:W-:Y:S01]  /*11520*/  LEA R0, R0, UR4, 0x1 ;  /* 0x0000000400007c11 */ /* 0x000fe2000f8e08ff */
[----:B------:R-:W-:Y:S06]  /*11530*/  @P0 BRA `(.L_x_768) ;  /* 0x0000000000140947 */ /* 0x000fec0003800000 */
[----:B------:R-:W-:Y:S02]  /*11540*/  F2FP.F16.F32.PACK_AB R4, R18, R21 ;  /* 0x000000151204723e */ /* 0x000fe400000000ff */
[----:B------:R-:W-:Y:S02]  /*11550*/  F2FP.F16.F32.PACK_AB R5, R12, R15 ;  /* 0x0000000f0c05723e */ /* 0x000fe400000000ff */
[----:B------:R-:W-:Y:S02]  /*11560*/  F2FP.F16.F32.PACK_AB R6, R19, R14 ;  /* 0x0000000e1306723e */ /* 0x000fe400000000ff */
[----:B------:R-:W-:-:S05]  /*11570*/  F2FP.F16.F32.PACK_AB R7, R16, R17 ;  /* 0x000000111007723e */ /* 0x000fca00000000ff */
[----:B------:R0:W-:Y:S02]  /*11580*/  STS.128 [R0+-0x700], R4 ;  /* 0xfff9000400007388 */ /* 0x0001e40000000c00 */
.L_x_768:
[----:B------:R-:W-:Y:S05]  /*11590*/  BSYNC.RECONVERGENT B0 ;  /* 0x0000000000007941 */ /* 0x000fea0003800200 */
.L_x_767:
[----:B------:R-:W-:Y:S06]  /*115a0*/  BAR.SYNC.DEFER_BLOCKING 0x0 ;  /* 0x0000000000007b1d */ /* 0x000fec0000010000 */
[----:B------:R-:W-:Y:S04]  /*115b0*/  BSSY.RECONVERGENT B0, `(.L_x_769) ;  /* 0x0000013000007945 */ /* 0x000fe80003800200 */
[----:B------:R-:W-:Y:S05]  /*115c0*/  @P1 BRA `(.L_x_770) ;  /* 0x0000000000441947 */ /* 0x000fea0003800000 */
[----:B0-----:R-:W0:Y:S02]  /*115d0*/  LDS.128 R4, [R0] ;  /* 0x0000000000047984 */ /* 0x001e240000000c00 */
[--C-:B0-----:R-:W-:Y:S02]  /*115e0*/  HADD2.F32 R2, -RZ, R4.reuse.H0_H0 ;  /* 0x20000004ff027230 */ /* 0x101fe40000004100 */
[----:B------:R-:W-:Y:S02]  /*115f0*/  HADD2.F32 R3, -RZ, R4.H1_H1 ;  /* 0x30000004ff037230 */ /* 0x000fe40000004100 */
[----:B------:R-:W-:Y:S02]  /*11600*/  HADD2.F32 R4, -RZ, R5.H0_H0 ;  /* 0x20000005ff047230 */ /* 0x000fe40000004100 */
[----:B------:R-:W-:Y:S01]  /*11610*/  FADD.FTZ R21, R21, R2 ;  /* 0x0000000215157221 */ /* 0x000fe20000010000 */
[----:B------:R-:W-:Y:S02]  /*11620*/  HADD2.F32 R9, -RZ, R6.H0_H0 ;  /* 0x20000006ff097230 */ /* 0x000fe40000004100 */
[----:B------:R-:W-:Y:S01]  /*11630*/  FADD.FTZ R18, R18, R3 ;  /* 0x0000000312127221 */ /* 0x000fe20000010000 */
[----:B------:R-:W-:-:S02]  /*11640*/  HADD2.F32 R8, -RZ, R7.H0_H0 ;  /* 0x20000007ff087230 */ /* 0x000fc40000004100 */
[----:B------:R-:W-:Y:S01]  /*11650*/  FADD.FTZ R15, R15, R4 ;  /* 0x000000040f0f7221 */ /* 0x000fe20000010000 */
[----:B------:R-:W-:Y:S02]  /*11660*/  HADD2.F32 R5, -RZ, R5.H1_H1 ;  /* 0x30000005ff057230 */ /* 0x000fe40000004100 */
[----:B------:R-:W-:Y:S01]  /*11670*/  FADD.FTZ R14, R14, R9 ;  /* 0x000000090e0e7221 */ /* 0x000fe20000010000 */
[----:B------:R-:W-:Y:S02]  /*11680*/  HADD2.F32 R6, -RZ, R6.H1_H1 ;  /* 0x30000006ff067230 */ /* 0x000fe40000004100 */
[----:B------:R-:W-:Y:S01]  /*11690*/  FADD.FTZ R17, R17, R8 ;  /* 0x0000000811117221 */ /* 0x000fe20000010000 */
[----:B------:R-:W-:Y:S02]  /*116a0*/  HADD2.F32 R7, -RZ, R7.H1_H1 ;  /* 0x30000007ff077230 */ /* 0x000fe40000004100 */
[----:B------:R-:W-:Y:S01]  /*116b0*/  FADD.FTZ R12, R12, R5 ;  /* 0x000000050c0c7221 */ /* 0x000fe20000010000 */
[----:B------:R-:W-:-:S02]  /*116c0*/  FADD.FTZ R19, R19, R6 ;  /* 0x0000000613137221 */ /* 0x000fc40000010000 */
[----:B------:R-:W-:-:S07]  /*116d0*/  FADD.FTZ R16, R16, R7 ;  /* 0x0000000710107221 */ /* 0x000fce0000010000 */
.L_x_770:
[----:B------:R-:W-:Y:S05]  /*116e0*/  BSYNC.RECONVERGENT B0 ;  /* 0x0000000000007941 */ /* 0x000fea0003800200 */
.L_x_769:
[----:B------:R-:W-:Y:S06]  /*116f0*/  BAR.SYNC.DEFER_BLOCKING 0x0 ;  /* 0x0000000000007b1d */ /* 0x000fec0000010000 */
[----:B------:R-:W-:Y:S04]  /*11700*/  BSSY.RECONVERGENT B0, `(.L_x_771) ;  /* 0x0000007000007945 */ /* 0x000fe80003800200 */
[----:B------:R-:W-:Y:S05]  /*11710*/  @P2 BRA `(.L_x_772) ;  /* 0x0000000000142947 */ /* 0x000fea0003800000 */
[----:B0-----:R-:W-:Y:S02]  /*11720*/  F2FP.F16.F32.PACK_AB R4, R18, R21 ;  /* 0x000000151204723e */ /* 0x001fe400000000ff */
[----:B------:R-:W-:Y:S02]  /*11730*/  F2FP.F16.F32.PACK_AB R5, R12, R15 ;  /* 0x0000000f0c05723e */ /* 0x000fe400000000ff */
[----:B------:R-:W-:Y:S02]  /*11740*/  F2FP.F16.F32.PACK_AB R6, R19, R14 ;  /* 0x0000000e1306723e */ /* 0x000fe400000000ff */
[----:B------:R-:W-:-:S05]  /*11750*/  F2FP.F16.F32.PACK_AB R7, R16, R17 ;  /* 0x000000111007723e */ /* 0x000fca00000000ff */
[----:B------:R1:W-:Y:S02]  /*11760*/  STS.128 [R0+-0x380], R4 ;  /* 0xfffc800400007388 */ /* 0x0003e40000000c00 */
.L_x_772:
[----:B------:R-:W-:Y:S05]  /*11770*/  BSYNC.RECONVERGENT B0 ;  /* 0x0000000000007941 */ /* 0x000fea0003800200 */
.L_x_771:
[----:B------:R-:W-:Y:S06]  /*11780*/  BAR.SYNC.DEFER_BLOCKING 0x0 ;  /* 0x0000000000007b1d */ /* 0x000fec0000010000 */
[----:B------:R-:W-:Y:S04]  /*11790*/  BSSY.RECONVERGENT B0, `(.L_x_773) ;  /* 0x0000013000007945 */ /* 0x000fe80003800200 */
[----:B------:R-:W-:Y:S05]  /*117a0*/  @P3 BRA `(.L_x_774) ;  /* 0x0000000000443947 */ /* 0x000fea0003800000 */
[----:B01----:R-:W0:Y:S02]  /*117b0*/  LDS.128 R4, [R0] ;  /* 0x0000000000047984 */ /* 0x003e240000000c00 */
        /* <DEDUP_REMOVED lines=16> */
.L_x_774:
[----:B------:R-:W-:Y:S05]  /*118c0*/  BSYNC.RECONVERGENT B0 ;  /* 0x0000000000007941 */ /* 0x000fea0003800200 */
.L_x_773:
        /* <DEDUP_REMOVED lines=8> */
.L_x_776:
[----:B------:R-:W-:Y:S05]  /*11950*/  BSYNC.RECONVERGENT B0 ;  /* 0x0000000000007941 */ /* 0x000fea0003800200 */
.L_x_775:
[----:B------:R-:W-:Y:S06]  /*11960*/  BAR.SYNC.DEFER_BLOCKING 0x0 ;  /* 0x0000000000007b1d */ /* 0x000fec0000010000 */
[----:B------:R-:W-:Y:S04]  /*11970*/  BSSY.RECONVERGENT B0, `(.L_x_777) ;  /* 0x0000013000007945 */ /* 0x000fe80003800200 */
[----:B------:R-:W-:Y:S05]  /*11980*/  @P5 BRA `(.L_x_778) ;  /* 0x0000000000445947 */ /* 0x000fea0003800000 */
[----:B012---:R-:W0:Y:S02]  /*11990*/  LDS.128 R4, [R0] ;  /* 0x0000000000047984 */ /* 0x007e240000000c00 */
        /* <DEDUP_REMOVED lines=16> */
.L_x_778:
[----:B------:R-:W-:Y:S05]  /*11aa0*/  BSYNC.RECONVERGENT B0 ;  /* 0x0000000000007941 */ /* 0x000fea0003800200 */
.L_x_777:
[----:B------:R-:W-:Y:S06]  /*11ab0*/  BAR.SYNC.DEFER_BLOCKING 0x0 ;  /* 0x0000000000007b1d */ /* 0x000fec0000010000 */
[----:B------:R-:W-:Y:S05]  /*11ac0*/  @P5 EXIT ;  /* 0x000000000000594d */ /* 0x000fea0003800000 */
[----:B------:R-:W3:Y:S02]  /*11ad0*/  LDCU UR4, c[0x0][0x478] ;  /* 0x00008f00ff0477ac */ /* 0x000ee40008000800 */
[----:B---3--:R-:W-:-:S09]  /*11ae0*/  UISETP.NE.AND UP0, UPT, UR4, 0x2, UPT ;  /* 0x000000020400788c */ /* 0x008fd2000bf05270 */
[----:B------:R-:W-:Y:S05]  /*11af0*/  BRA.U UP0, `(.L_x_779) ;  /* 0x0000000100e07547 */ /* 0x000fea000b800000 */
[----:B------:R-:W3:Y:S01]  /*11b00*/  LDC.64 R2, c[0x0][0x470] ;  /* 0x00011c00ff027b82 */ /* 0x000ee20000000a00 */
[----:B------:R-:W4:Y:S01]  /*11b10*/  LDCU.64 UR4, c[0x0][0x380] ;  /* 0x00007000ff0477ac */ /* 0x000f220008000a00 */
[----:B---3--:R-:W3:Y:S01]  /*11b20*/  LDG.E R2, desc[UR36][R2.64] ;  /* 0x0000002402027981 */ /* 0x008ee2000c1e1900 */
[----:B------:R-:W-:-:S05]  /*11b30*/  VIADD R13, R13, UR8 ;  /* 0x000000080d0d7c36 */ /* 0x000fca0008000000 */
[----:B----4-:R-:W-:Y:S01]  /*11b40*/  IADD3 R8, P0, PT, R13, UR4, RZ ;  /* 0x000000040d087c10 */ /* 0x010fe2000ff1e0ff */
[C---:B---3--:R-:W-:Y:S01]  /*11b50*/  FMUL.FTZ R17, R2.reuse, R17 ;  /* 0x0000001102117220 */ /* 0x048fe20000410000 */
        /* <DEDUP_REMOVED lines=8> */
[----:B------:R-:W3:Y:S01]  /*11be0*/  F2I.S8.NTZ R19, R19 ;  /* 0x0000001300137305 */ /* 0x000ee20000202100 */
[----:B012---:R-:W-:-:S07]  /*11bf0*/  PRMT R0, R17, 0x8880, RZ ;  /* 0x0000888011007816 */ /* 0x007fce00000000ff */
[----:B------:R-:W0:Y:S01]  /*11c00*/  F2I.S8.NTZ R16, R16 ;  /* 0x0000001000107305 */ /* 0x000e220000202100 */
[----:B------:R-:W-:Y:S02]  /*11c10*/  PRMT R0, R0, 0x7710, RZ ;  /* 0x0000771000007816 */ /* 0x000fe400000000ff */
[----:B---3--:R-:W-:-:S05]  /*11c20*/  PRMT R19, R19, 0x8880, RZ ;  /* 0x0000888013137816 */ /* 0x008fca00000000ff */
[----:B------:R-:W1:Y:S01]  /*11c30*/  F2I.S8.NTZ R12, R12 ;  /* 0x0000000c000c7305 */ /* 0x000e620000202100 */
[----:B------:R-:W-:-:S05]  /*11c40*/  IMAD.U32 R0, R0, 0x10000, RZ ;  /* 0x0001000000007824 */ /* 0x000fca00078e00ff */
[----:B------:R-:W-:Y:S02]  /*11c50*/  LOP3.LUT R4, R0, 0xff0000, RZ, 0xc0, !PT ;  /* 0x00ff000000047812 */ /* 0x000fe400078ec0ff */
[----:B------:R-:W2:Y:S01]  /*11c60*/  F2I.S8.NTZ R18, R18 ;  /* 0x0000001200127305 */ /* 0x000ea20000202100 */
[----:B0-----:R-:W-:Y:S02]  /*11c70*/  PRMT R3, R16, 0x8880, RZ ;  /* 0x0000888010037816 */ /* 0x001fe400000000ff */
[----:B------:R-:W-:Y:S02]  /*11c80*/  PRMT R0, R19, 0x7710, RZ ;  /* 0x0000771013007816 */ /* 0x000fe400000000ff */
[----:B------:R-:W-:Y:S02]  /*11c90*/  PRMT R3, R3, 0x7710, RZ ;  /* 0x0000771003037816 */ /* 0x000fe400000000ff */
[----:B------:R-:W-:Y:S01]  /*11ca0*/  SHF.L.U32 R0, R0, 0x8, RZ ;  /* 0x0000000800007819 */ /* 0x000fe200000006ff */
[----:B------:R-:W0:Y:S01]  /*11cb0*/  F2I.S8.NTZ R15, R15 ;  /* 0x0000000f000f7305 */ /* 0x000e220000202100 */
[----:B------:R-:W-:-:S02]  /*11cc0*/  PRMT R3, R4, 0x4210, R3 ;  /* 0x0000421004037816 */ /* 0x000fc40000000003 */
[----:B-1----:R-:W-:Y:S02]  /*11cd0*/  PRMT R4, R12, 0x8880, RZ ;  /* 0x000088800c047816 */ /* 0x002fe400000000ff */
[----:B------:R-:W-:Y:S02]  /*11ce0*/  LOP3.LUT R9, R3, 0xff00, R0, 0xf8, !PT ;  /* 0x0000ff0003097812 */ /* 0x000fe400078ef800 */
[----:B--2---:R-:W-:Y:S01]  /*11cf0*/  PRMT R0, R18, 0x8880, RZ ;  /* 0x0000888012007816 */ /* 0x004fe200000000ff */
[----:B------:R-:W1:Y:S01]  /*11d00*/  F2I.S8.NTZ R14, R14 ;  /* 0x0000000e000e7305 */ /* 0x000e620000202100 */
[----:B------:R-:W-:Y:S02]  /*11d10*/  PRMT R4, R4, 0x7710, RZ ;  /* 0x0000771004047816 */ /* 0x000fe400000000ff */
[----:B------:R-:W-:Y:S02]  /*11d20*/  PRMT R0, R0, 0x7710, RZ ;  /* 0x0000771000007816 */ /* 0x000fe400000000ff */
[----:B------:R-:W-:-:S02]  /*11d30*/  LOP3.LUT R4, R4, 0xff, RZ, 0xc0, !PT ;  /* 0x000000ff04047812 */ /* 0x000fc400078ec0ff */
[----:B0-----:R-:W-:Y:S01]  /*11d40*/  PRMT R3, R15, 0x8880, RZ ;  /* 0x000088800f037816 */ /* 0x001fe200000000ff */
[----:B------:R-:W0:Y:S01]  /*11d50*/  F2I.S8.NTZ R2, R2 ;  /* 0x0000000200027305 */ /* 0x000e220000202100 */
[----:B------:R-:W-:Y:S02]  /*11d60*/  LOP3.LUT R6, R0, 0xff, RZ, 0xc0, !PT ;  /* 0x000000ff00067812 */ /* 0x000fe400078ec0ff */
[----:B------:R-:W-:-:S03]  /*11d70*/  PRMT R3, R3, 0x7710, RZ ;  /* 0x0000771003037816 */ /* 0x000fc600000000ff */
[----:B------:R-:W-:Y:S01]  /*11d80*/  IMAD.WIDE.U32 R6, R6, 0x100, RZ ;  /* 0x0000010006067825 */ /* 0x000fe200078e00ff */
[----:B-1----:R-:W-:Y:S02]  /*11d90*/  PRMT R14, R14, 0x8880, RZ ;  /* 0x000088800e0e7816 */ /* 0x002fe400000000ff */
[----:B------:R-:W-:Y:S02]  /*11da0*/  LOP3.LUT R5, R3, 0xff, RZ, 0xc0, !PT ;  /* 0x000000ff03057812 */ /* 0x000fe400078ec0ff */
[----:B------:R-:W-:Y:S02]  /*11db0*/  PRMT R0, R14, 0x7710, RZ ;  /* 0x000077100e007816 */ /* 0x000fe400000000ff */
[----:B0-----:R-:W-:Y:S01]  /*11dc0*/  PRMT R10, R2, 0x8880, RZ ;  /* 0x00008880020a7816 */ /* 0x001fe200000000ff */
        /* <DEDUP_REMOVED lines=11> */
.L_x_779:
[----:B------:R-:W3:Y:S01]  /*11e80*/  LDC.64 R2, c[0x0][0x380] ;  /* 0x0000e000ff027b82 */ /* 0x000ee20000000a00 */
[----:B------:R-:W-:Y:S02]  /*11e90*/  IADD3 R13, PT, PT, R13, UR8, RZ ;  /* 0x000000080d0d7c10 */ /* 0x000fe4000fffe0ff */
[----:B------:R-:W-:Y:S02]  /*11ea0*/  F2FP.F16.F32.PACK_AB R21, R18, R21 ;  /* 0x000000151215723e */ /* 0x000fe400000000ff */
[----:B------:R-:W-:Y:S02]  /*11eb0*/  F2FP.F16.F32.PACK_AB R15, R12, R15 ;  /* 0x0000000f0c0f723e */ /* 0x000fe400000000ff */
[----:B------:R-:W-:Y:S02]  /*11ec0*/  F2FP.F16.F32.PACK_AB R19, R19, R14 ;  /* 0x0000000e1313723e */ /* 0x000fe400000000ff */
[----:B------:R-:W-:Y:S01]  /*11ed0*/  F2FP.F16.F32.PACK_AB R17, R16, R17 ;  /* 0x000000111011723e */ /* 0x000fe200000000ff */
[----:B---3--:R-:W-:-:S05]  /*11ee0*/  IMAD.WIDE R2, R13, 0x2, R2 ;  /* 0x000000020d027825 */ /* 0x008fca00078e0202 */
[----:B------:R-:W-:Y:S04]  /*11ef0*/  STG.E desc[UR36][R2.64], R21 ;  /* 0x0000001502007986 */ /* 0x000fe8000c101924 */
[----:B------:R-:W-:Y:S04]  /*11f00*/  STG.E desc[UR36][R2.64+0x4], R15 ;  /* 0x0000040f02007986 */ /* 0x000fe8000c101924 */
[----:B------:R-:W-:Y:S04]  /*11f10*/  STG.E desc[UR36][R2.64+0x8], R19 ;  /* 0x0000081302007986 */ /* 0x000fe8000c101924 */
[----:B------:R-:W-:Y:S01]  /*11f20*/  STG.E desc[UR36][R2.64+0xc], R17 ;  /* 0x00000c1102007986 */ /* 0x000fe2000c101924 */
[----:B------:R-:W-:Y:S05]  /*11f30*/  EXIT ;  /* 0x000000000000794d */ /* 0x000fea0003800000 */
.L_x_644:
[----:B------:R-:W-:Y:S01]  /*11f40*/  IMAD.MOV.U32 R12, RZ, RZ, 0x10 ;  /* 0x00000010ff0c7424 */ /* 0x000fe200078e00ff */
[----:B------:R-:W-:Y:S01]  /*11f50*/  MOV R11, 0x1f ;  /* 0x0000001f000b7802 */ /* 0x000fe20000000f00 */
[----:B------:R-:W-:-:S07]  /*11f60*/  IMAD.MOV.U32 R15, RZ, RZ, -0x1 ;  /* 0xffffffffff0f7424 */ /* 0x000fce00078e00ff */
[----:B-1----:R-:W-:Y:S05]  /*11f70*/  WARPSYNC.COLLECTIVE R15, `(.L_x_780) ;  /* 0x000000000f087348 */ /* 0x002fea0003c00000 */
[----:B------:R0:W2:Y:S02]  /*11f80*/  SHFL.BFLY P6, R14, R13, R12, R11 ;  /* 0x0c00000c0d0e7389 */ /* 0x0000a400000c000b */
[----:B012---:R-:W-:Y:S05]  /*11f90*/  ENDCOLLECTIVE ;  /* 0x000000000000791b */ /* 0x007fea0003800000 */
.L_x_780:
[----:B------:R-:W-:Y:S02]  /*11fa0*/  IMAD.MOV.U32 R12, RZ, RZ, 0x8 ;  /* 0x00000008ff0c7424 */ /* 0x000fe400078e00ff */
[----:B------:R-:W-:-:S05]  /*11fb0*/  FADD.FTZ R3, R13, R14 ;  /* 0x0000000e0d037221 */ /* 0x000fca0000010000 */
[----:B------:R-:W-:-:S07]  /*11fc0*/  MOV R13, R3 ;  /* 0x00000003000d7202 */ /* 0x000fce0000000f00 */
[----:B------:R-:W-:Y:S05]  /*11fd0*/  WARPSYNC.COLLECTIVE R15, `(.L_x_781) ;  /* 0x000000000f087348 */ /* 0x000fea0003c00000 */
[----:B------:R0:W1:Y:S02]  /*11fe0*/  SHFL.BFLY P6, R14, R13, R12, R11 ;  /* 0x0c00000c0d0e7389 */ /* 0x00006400000c000b */
[----:B01----:R-:W-:Y:S05]  /*11ff0*/  ENDCOLLECTIVE ;  /* 0x000000000000791b */ /* 0x003fea0003800000 */
.L_x_781:
[----:B------:R-:W-:Y:S02]  /*12000*/  IMAD.MOV.U32 R12, RZ, RZ, 0x4 ;  /* 0x00000004ff0c7424 */ /* 0x000fe400078e00ff */
[----:B------:R-:W-:-:S05]  /*12010*/  FADD.FTZ R4, R3, R14 ;  /* 0x0000000e03047221 */ /* 0x000fca0000010000 */
[----:B------:R-:W-:-:S07]  /*12020*/  MOV R13, R4 ;  /* 0x00000004000d7202 */ /* 0x000fce0000000f00 */
[----:B------:R-:W-:Y:S05]  /*12030*/  WARPSYNC.COLLECTIVE R15, `(.L_x_782) ;  /* 0x000000000f087348 */ /* 0x000fea0003c00000 */
[----:B------:R0:W1:Y:S02]  /*12040*/  SHFL.BFLY P6, R14, R13, R12, R11 ;  /* 0x0c00000c0d0e7389 */ /* 0x00006400000c000b */
[----:B01----:R-:W-:Y:S05]  /*12050*/  ENDCOLLECTIVE ;  /* 0x000000000000791b */ /* 0x003fea0003800000 */
.L_x_782:
[----:B------:R-:W-:Y:S02]  /*12060*/  IMAD.MOV.U32 R12, RZ, RZ, 0x2 ;  /* 0x00000002ff0c7424 */ /* 0x000fe400078e00ff */
[----:B------:R-:W-:-:S05]  /*12070*/  FADD.FTZ R5, R4, R14 ;  /* 0x0000000e04057221 */ /* 0x000fca0000010000 */
[----:B------:R-:W-:-:S07]  /*12080*/  MOV R13, R5 ;  /* 0x00000005000d7202 */ /* 0x000fce0000000f00 */
[----:B------:R-:W-:Y:S05]  /*12090*/  WARPSYNC.COLLECTIVE R15, `(.L_x_783) ;  /* 0x000000000f087348 */ /* 0x000fea0003c00000 */
[----:B------:R0:W1:Y:S02]  /*120a0*/  SHFL.BFLY P6, R14, R13, R12, R11 ;  /* 0x0c00000c0d0e7389 */ /* 0x00006400000c000b */
[----:B01----:R-:W-:Y:S05]  /*120b0*/  ENDCOLLECTIVE ;  /* 0x000000000000791b */ /* 0x003fea0003800000 */
.L_x_783:
[----:B------:R-:W-:Y:S01]  /*120c0*/  MOV R12, 0x1 ;  /* 0x00000001000c7802 */ /* 0x000fe20000000f00 */
[----:B------:R-:W-:-:S05]  /*120d0*/  FADD.FTZ R6, R5, R14 ;  /* 0x0000000e05067221 */ /* 0x000fca0000010000 */
[----:B------:R-:W-:-:S07]  /*120e0*/  MOV R13, R6 ;  /* 0x00000006000d7202 */ /* 0x000fce0000000f00 */
[----:B------:R-:W-:Y:S05]  /*120f0*/  WARPSYNC.COLLECTIVE R15, `(.L_x_784) ;  /* 0x000000000f087348 */ /* 0x000fea0003c00000 */
[----:B------:R0:W1:Y:S02]  /*12100*/  SHFL.BFLY P6, R14, R13, R12, R11 ;  /* 0x0c00000c0d0e7389 */ /* 0x00006400000c000b */
[----:B01----:R-:W-:Y:S05]  /*12110*/  ENDCOLLECTIVE ;  /* 0x000000000000791b */ /* 0x003fea0003800000 */
.L_x_784:
[----:B------:R-:W-:Y:S05]  /*12120*/  BRA `(.L_x_785) ;  /* 0xffffff0c00f47947 */ /* 0x000fea000383ffff */
.L_x_786:
        /* <DEDUP_REMOVED lines=13> */
.L_x_5592:


//--------------------- .text._ZN4mmha33masked_multihead_attention_kernelItLi224ELi256ELi2ELi32ELi128ELb1ELb0EEEv26Multihead_attention_paramsIT_XT5_EE --------------------------
	.section	.text._ZN4mmha33masked_multihead_attention_kernelItLi224ELi256ELi2ELi32ELi128ELb1ELb0EEEv26Multihead_attention_paramsIT_XT5_EE,"ax",@progbits
	.align	128
        .global         _ZN4mmha33masked_multihead_attention_kernelItLi224ELi256ELi2ELi32ELi128ELb1ELb0EEEv26Multihead_attention_paramsIT_XT5_EE
        .type           _ZN4mmha33masked_multihead_attention_kernelItLi224ELi256ELi2ELi32ELi128ELb1ELb0EEEv26Multihead_attention_paramsIT_XT5_EE,@function
        .size           _ZN4mmha33masked_multihead_attention_kernelItLi224ELi256ELi2ELi32ELi128ELb1ELb0EEEv26Multihead_attention_paramsIT_XT5_EE,(.L_x_5593 - _ZN4mmha33masked_multihead_attention_kernelItLi224ELi256ELi2ELi32ELi128ELb1ELb0EEEv26Multihead_attention_paramsIT_XT5_EE)
        .other          _ZN4mmha33masked_multihead_attention_kernelItLi224ELi256ELi2ELi32ELi128ELb1ELb0EEEv26Multihead_attention_paramsIT_XT5_EE,@"STO_CUDA_ENTRY STV_DEFAULT"
_ZN4mmha33masked_multihead_attention_kernelItLi224ELi256ELi2ELi32ELi128ELb1ELb0EEEv26Multihead_attention_paramsIT_XT5_EE:
.text._ZN4mmha33masked_multihead_attention_kernelItLi224ELi256ELi2ELi32ELi128ELb1ELb0EEEv26Multihead_attention_paramsIT_XT5_EE:
        /* <DEDUP_REMOVED lines=12> */
.L_x_787:
[----:B------:R-:W2:Y:S08]  /*00c0*/  LDC.64 R18, c[0x0][0x498] ;  /* 0x00012600ff127b82 */ /* 0x000eb00000000a00 */
[----:B------:R-:W1:Y:S08]  /*00d0*/  LDC R4, c[0x0][0x3f0] ;  /* 0x0000fc00ff047b82 */ /* 0x000e700000000800 */
[----:B------:R-:W3:Y:S01]  /*00e0*/  LDC.64 R8, c[0x0][0x460] ;  /* 0x00011800ff087b82 */ /* 0x000ee20000000a00 */
[----:B--2---:R-:W-:-:S07]  /*00f0*/  IMAD.WIDE.U32 R18, R25, 0x4, R18 ;  /* 0x0000000419127825 */ /* 0x004fce00078e0012 */
[----:B------:R-:W2:Y:S01]  /*0100*/  LDC R44, c[0x0][0x40c] ;  /* 0x00010300ff2c7b82 */ /* 0x000ea20000000800 */
[----:B------:R-:W4:Y:S01]  /*0110*/  LDG.E R18, desc[UR36][R18.64] ;  /* 0x0000002412127981 */ /* 0x000f22000c1e1900 */
[----:B-1----:R-:W-:-:S06]  /*0120*/  IABS R5, R4 ;  /* 0x0000000400057213 */ /* 0x002fcc0000000000 */
[----:B------:R-:W1:Y:S01]  /*0130*/  LDC R20, c[0x0][0x3f4] ;  /* 0x0000fd00ff147b82 */ /* 0x000e620000000800 */
[----:B------:R-:W0:Y:S01]  /*0140*/  I2F.RP R0, R5 ;  /* 0x0000000500007306 */ /* 0x000e220000209400 */
[----:B------:R-:W-:Y:S01]  /*0150*/  HFMA2 R17, -RZ, RZ, 0, 0 ;  /* 0x00000000ff117431 */ /* 0x000fe200000001ff */
[----:B------:R-:W1:Y:S05]  /*0160*/  S2R R23, SR_CTAID.X ;  /* 0x0000000000177919 */ /* 0x000e6a0000002500 */
[----:B------:R-:W1:Y:S01]  /*0170*/  LDC R14, c[0x0][0x3f8] ;  /* 0x0000fe00ff0e7b82 */ /* 0x000e620000000800 */
        /* <DEDUP_REMOVED lines=8> */
[----:B------:R-:W-:-:S05]  /*0200*/  IMAD.HI.U32 R0, R3, R6, RZ ;  /* 0x0000000603007227 */ /* 0x000fca00078e00ff */
[----:B------:R-:W-:-:S05]  /*0210*/  IADD3 R2, PT, PT, -R0, RZ, RZ ;  /* 0x000000ff00027210 */ /* 0x000fca0007ffe1ff */
[----:B------:R-:W-:-:S05]  /*0220*/  IMAD R2, R5, R2, R6 ;  /* 0x0000000205027224 */ /* 0x000fca00078e0206 */
[----:B------:R-:W-:Y:S02]  /*0230*/  ISETP.GT.U32.AND P1, PT, R5, R2, PT ;  /* 0x000000020500720c */ /* 0x000fe40003f24070 */
[----:B------:R-:W-:-:S04]  /*0240*/  ISETP.NE.U32.AND P0, PT, R8, RZ, PT ;  /* 0x000000ff0800720c */ /* 0x000fc80003f05070 */
[----:B------:R-:W-:-:S07]  /*0250*/  ISETP.NE.AND.EX P0, PT, R9, RZ, PT, P0 ;  /* 0x000000ff0900720c */ /* 0x000fce0003f05300 */
[----:B------:R-:W-:Y:S01]  /*0260*/  @!P1 IMAD.IADD R2, R2, 0x1, -R5 ;  /* 0x0000000102029824 */ /* 0x000fe200078e0a05 */
[----:B--2---:R-:W-:-:S04]  /*0270*/  ISETP.EQ.AND P5, PT, R44, RZ, P0 ;  /* 0x000000ff2c00720c */ /* 0x004fc800007a2270 */
[----:B------:R-:W-:Y:S02]  /*0280*/  ISETP.GE.U32.AND P0, PT, R2, R5, PT ;  /* 0x000000050200720c */ /* 0x000fe40003f06070 */
[----:B------:R-:W-:Y:S02]  /*0290*/  @!P1 IADD3 R0, PT, PT, R0, 0x1, RZ ;  /* 0x0000000100009810 */ /* 0x000fe40007ffe0ff */
[----:B-1----:R-:W-:-:S05]  /*02a0*/  IABS R7, R20 ;  /* 0x0000001400077213 */ /* 0x002fca0000000000 */
[----:B------:R-:W0:Y:S04]  /*02b0*/  @P5 LDC.64 R2, c[0x0][0x460] ;  /* 0x00011800ff025b82 */ /* 0x000e280000000a00 */
[----:B------:R-:W-:-:S05]  /*02c0*/  @P0 VIADD R0, R0, 0x1 ;  /* 0x0000000100000836 */ /* 0x000fca0000000000 */
[----:B------:R-:W-:Y:S02]  /*02d0*/  MOV R9, R0 ;  /* 0x0000000000097202 */ /* 0x000fe40000000f00 */
[----:B------:R-:W1:Y:S01]  /*02e0*/  I2F.RP R0, R7 ;  /* 0x0000000700007306 */ /* 0x000e620000209400 */
[----:B------:R-:W-:Y:S02]  /*02f0*/  LOP3.LUT R5, R25, R4, RZ, 0x3c, !PT ;  /* 0x0000000419057212 */ /* 0x000fe400078e3cff */
[----:B------:R-:W-:Y:S02]  /*0300*/  ISETP.NE.AND P1, PT, R4, RZ, PT ;  /* 0x000000ff0400720c */ /* 0x000fe40003f25270 */
[----:B------:R-:W-:-:S03]  /*0310*/  ISETP.GE.AND P2, PT, R5, RZ, PT ;  /* 0x000000ff0500720c */ /* 0x000fc60003f46270 */
[----:B-1----:R-:W1:Y:S10]  /*0320*/  MUFU.RCP R0, R0 ;  /* 0x0000000000007308 */ /* 0x002e740000001000 */
[----:B------:R-:W-:Y:S01]  /*0330*/  @!P2 IMAD.MOV R9, RZ, RZ, -R9 ;  /* 0x000000ffff09a224 */ /* 0x000fe200078e0a09 */
[----:B------:R-:W-:Y:S01]  /*0340*/  @!P1 LOP3.LUT R9, RZ, R4, RZ, 0x33, !PT ;  /* 0x00000004ff099212 */ /* 0x000fe200078e33ff */
[----:B-1----:R-:W-:-:S04]  /*0350*/  VIADD R4, R0, 0xffffffe ;  /* 0x0ffffffe00047836 */ /* 0x002fc80000000000 */
[----:B0-----:R-:W-:Y:S01]  /*0360*/  @P5 IMAD.WIDE R2, R9, 0x4, R2 ;  /* 0x0000000409025825 */ /* 0x001fe200078e0202 */
[----:B------:R-:W0:Y:S01]  /*0370*/  S2R R37, SR_TID.X ;  /* 0x0000000000257919 */ /* 0x000e220000002100 */
[----:B------:R1:W2:Y:S01]  /*0380*/  F2I.FTZ.U32.TRUNC.NTZ R5, R4 ;  /* 0x0000000400057305 */ /* 0x0002a2000021f000 */
[----:B------:R-:W3:Y:S02]  /*0390*/  LDC R0, c[0x0][0x3e8] ;  /* 0x0000fa00ff007b82 */ /* 0x000ee40000000800 */
[----:B------:R2:W5:Y:S01]  /*03a0*/  @P5 LDG.E R17, desc[UR36][R2.64] ;  /* 0x0000002402115981 */ /* 0x000562000c1e1900 */
[----:B-1----:R-:W-:Y:S02]  /*03b0*/  MOV R4, RZ ;  /* 0x000000ff00047202 */ /* 0x002fe40000000f00 */
[----:B--2---:R-:W-:-:S05]  /*03c0*/  IADD3 R6, PT, PT, RZ, -R5, RZ ;  /* 0x80000005ff067210 */ /* 0x004fca0007ffe0ff */
[----:B------:R-:W-:-:S04]  /*03d0*/  IMAD R3, R6, R7, RZ ;  /* 0x0000000706037224 */ /* 0x000fc800078e02ff */
[----:B------:R-:W-:Y:S01]  /*03e0*/  IMAD.HI.U32 R5, R5, R3, R4 ;  /* 0x0000000305057227 */ /* 0x000fe200078e0004 */
[----:B---3--:R-:W-:Y:S02]  /*03f0*/  ISETP.NE.AND P1, PT, R0, RZ, PT ;  /* 0x000000ff0000720c */ /* 0x008fe40003f25270 */
[----:B0-----:R-:W-:Y:S01]  /*0400*/  ISETP.GT.U32.AND P4, PT, R37, 0x1b, PT ;  /* 0x0000001b2500780c */ /* 0x001fe20003f84070 */
[----:B------:R-:W-:Y:S01]  /*0410*/  IMAD R38, R25, R14, R23 ;  /* 0x0000000e19267224 */ /* 0x000fe200078e0217 */
        /* <DEDUP_REMOVED lines=81> */
.L_x_790:
[----:B------:R-:W0:Y:S02]  /*0930*/  LDC.64 R2, c[0x0][0x388] ;  /* 0x0000e200ff027b82 */ /* 0x000e240000000a00 */
[----:B0-----:R-:W-:-:S05]  /*0940*/  IMAD.WIDE R2, R5, 0x2, R2 ;  /* 0x0000000205027825 */ /* 0x001fca00078e0202 */
[----:B------:R0:W5:Y:S02]  /*0950*/  LDG.E.128 R32, desc[UR36][R2.64] ;  /* 0x0000002402207981 */ /* 0x000164000c1e1d00 */
.L_x_789:
[----:B------:R-:W-:Y:S05]  /*0960*/  BSYNC.RECONVERGENT B0 ;  /* 0x0000000000007941 */ /* 0x000fea0003800200 */
.L_x_788:
[----:B------:R-:W1:Y:S01]  /*0970*/  LDCU.64 UR4, c[0x0][0x390] ;  /* 0x00007200ff0477ac */ /* 0x000e620008000a00 */
[----:B0-----:R-:W0:Y:S01]  /*0980*/  LDC.64 R2, c[0x0][0x418] ;  /* 0x00010600ff027b82 */ /* 0x001e220000000a00 */
        /* <DEDUP_REMOVED lines=12> */
[----:B-1----:R-:W-:Y:S02]  /*0a50*/  ISETP.NE.U32.AND P1, PT, RZ, UR4, PT ;  /* 0x00000004ff007c0c */ /* 0x002fe4000bf25070 */
[----:B------:R-:W-:Y:S02]  /*0a60*/  CS2R R26, SRZ ;  /* 0x00000000001a7805 */ /* 0x000fe4000001ff00 */
[----:B--2---:R-:W-:-:S02]  /*0a70*/  ISETP.NE.U32.AND P2, PT, RZ, UR6, PT ;  /* 0x00000006ff007c0c */ /* 0x004fc4000bf45070 */
[----:B0-----:R-:W-:Y:S01]  /*0a80*/  ISETP.NE.U32.AND P0, PT, R2, RZ, PT ;  /* 0x000000ff0200720c */ /* 0x001fe20003f05070 */
        /* <DEDUP_REMOVED lines=13> */
[----:B---3--:R-:W-:Y:S01]  /*0b60*/  @!P3 IMAD.WIDE R8, R21, 0x2, R8 ;  /* 0x000000021508b825 */ /* 0x008fe200078e0208 */
[----:B------:R-:W5:Y:S03]  /*0b70*/  @!P4 LDG.E.128 R28, desc[UR36][R2.64] ;  /* 0x00000024021cc981 */ /* 0x000f66000c1e1d00 */
[----:B--2---:R-:W-:-:S05]  /*0b80*/  @!P1 IMAD.WIDE.U32 R4, R13, 0x2, R4 ;  /* 0x000000020d049825 */ /* 0x004fca00078e0004 */
[----:B------:R1:W2:Y:S01]  /*0b90*/  @!P1 LDG.E.128 R40, desc[UR36][R4.64] ;  /* 0x0000002404289981 */ /* 0x0002a2000c1e1d00 */
[----:B----4-:R-:W-:Y:S01]  /*0ba0*/  @P0 IMAD.WIDE.U32 R10, R25, 0x4, R10 ;  /* 0x00000004190a0825 */ /* 0x010fe200078e000a */
[----:B------:R-:W-:-:S03]  /*0bb0*/  CS2R R24, SRZ ;  /* 0x0000000000187805 */ /* 0x000fc6000001ff00 */
[----:B0-----:R-:W-:Y:S01]  /*0bc0*/  @!P2 IMAD.WIDE.U32 R6, R13, 0x2, R6 ;  /* 0x000000020d06a825 */ /* 0x001fe200078e0006 */
[----:B-1----:R-:W0:Y:S01]  /*0bd0*/  LDC R5, c[0x0][0x400] ;  /* 0x00010000ff057b82 */ /* 0x002e220000000800 */
[----:B------:R1:W5:Y:S04]  /*0be0*/  @!P3 LDG.E.128 R12, desc[UR36][R8.64] ;  /* 0x00000024080cb981 */ /* 0x000368000c1e1d00 */
        /* <DEDUP_REMOVED lines=10> */
[----:B-1----:R-:W-:Y:S06]  /*0c90*/  @P1 BRA `(.L_x_791) ;  /* 0x0000000000101947 */ /* 0x002fec0003800000 */
[----:B-----5:R-:W-:Y:S02]  /*0ca0*/  HFMA2 R28, R28, 1, 1, R24 ;  /* 0x3c003c001c1c7831 */ /* 0x020fe40000000018 */
[----:B------:R-:W-:Y:S02]  /*0cb0*/  HADD2 R29, R29, R25 ;  /* 0x000000191d1d7230 */ /* 0x000fe40000000000 */
[----:B------:R-:W-:Y:S02]  /*0cc0*/  HFMA2 R30, R30, 1, 1, R26 ;  /* 0x3c003c001e1e7831 */ /* 0x000fe4000000001a */
[----:B------:R-:W-:-:S07]  /*0cd0*/  HADD2 R31, R31, R27 ;  /* 0x0000001b1f1f7230 */ /* 0x000fce0000000000 */
.L_x_791:
        /* <DEDUP_REMOVED lines=13> */
[----:B------:R-:W0:Y:S01]  /*0db0*/  MUFU.RCP R7, R2 ;  /* 0x0000000200077308 */ /* 0x000e220000001000 */
[C---:B------:R-:W-:Y:S01]  /*0dc0*/  IADD3 R3, PT, PT, R36.reuse, 0x2, RZ ;  /* 0x0000000224037810 */ /* 0x040fe20007ffe0ff */
[----:B------:R-:W-:Y:S01]  /*0dd0*/  HADD2.F32 R13, -RZ, R34.H0_H0 ;  /* 0x20000022ff0d7230 */ /* 0x000fe20000004100 */
        /* <DEDUP_REMOVED lines=17> */
[----:B------:R-:W-:-:S02]  /*0ef0*/  IMAD.IADD R0, R44, 0x1, -R19 ;  /* 0x000000012c007824 */ /* 0x000fc400078e0a13 */
[----:B------:R-:W-:Y:S01]  /*0f00*/  FMUL.FTZ R9, R6, 13.28771209716796875 ;  /* 0x41549a7806097820 */ /* 0x000fe20000410000 */
[----:B------:R0:W1:Y:S02]  /*0f10*/  MUFU.EX2 R5, -R4 ;  /* 0x8000000400057308 */ /* 0x0000640000000800 */
[----:B------:R-:W-:Y:S02]  /*0f20*/  I2FP.F32.S32 R0, R0 ;  /* 0x0000000000007245 */ /* 0x000fe40000201400 */
[----:B------:R-:W2:Y:S04]  /*0f30*/  MUFU.EX2 R3, -R3 ;  /* 0x8000000300037308 */ /* 0x000ea80000000800 */
[----:B------:R-:W3:Y:S01]  /*0f40*/  MUFU.EX2 R7, -R7 ;  /* 0x8000000700077308 */ /* 0x000ee20000000800 */
[----:B0-----:R-:W-:-:S02]  /*0f50*/  HADD2.F32 R4, -RZ, R32.H1_H1 ;  /* 0x30000020ff047230 */ /* 0x001fc40000004100 */
[----:B------:R-:W-:Y:S01]  /*0f60*/  HADD2.F32 R32, -RZ, R32.H0_H0 ;  /* 0x20000020ff207230 */ /* 0x000fe20000004100 */
[----:B------:R0:W4:Y:S01]  /*0f70*/  MUFU.EX2 R11, -R9 ;  /* 0x80000009000b7308 */ /* 0x0001220000000800 */
[C---:B-1----:R-:W-:Y:S01]  /*0f80*/  FMUL.FTZ R5, R0.reuse, R5 ;  /* 0x0000000500057220 */ /* 0x042fe20000410000 */
[----:B--2---:R-:W-:-:S03]  /*0f90*/  FMUL.FTZ R2, R0, R3 ;  /* 0x0000000300027220 */ /* 0x004fc60000410000 */
[----:B------:R-:W-:Y:S01]  /*0fa0*/  FMUL.RZ R14, R5, 0.15915493667125701904 ;  /* 0x3e22f983050e7820 */ /* 0x000fe2000040c000 */
[--C-:B0-----:R-:W-:Y:S02]  /*0fb0*/  HADD2.F32 R9, -RZ, R33.reuse.H1_H1 ;  /* 0x30000021ff097230 */ /* 0x101fe40000004100 */
[----:B------:R-:W-:Y:S01]  /*0fc0*/  FMUL.RZ R12, R2, 0.15915493667125701904 ;  /* 0x3e22f983020c7820 */ /* 0x000fe2000040c000 */
[C---:B---3--:R-:W-:Y:S01]  /*0fd0*/  FMUL.FTZ R5, R0.reuse, R7 ;  /* 0x0000000700057220 */ /* 0x048fe20000410000 */
[----:B------:R-:W-:Y:S01]  /*0fe0*/  MUFU.SIN R8, R14 ;  /* 0x0000000e00087308 */ /* 0x000fe20000000400 */
[----:B------:R-:W-:Y:S02]  /*0ff0*/  HADD2.F32 R33, -RZ, R33.H0_H0 ;  /* 0x20000021ff217230 */ /* 0x000fe40000004100 */
[----:B------:R-:W-:Y:S01]  /*1000*/  FMUL.RZ R7, R5, 0.15915493667125701904 ;  /* 0x3e22f98305077820 */ /* 0x000fe2000040c000 */
[----:B----4-:R-:W-:Y:S01]  /*1010*/  FMUL.FTZ R5, R0, R11 ;  /* 0x0000000b00057220 */ /* 0x010fe20000410000 */
[----:B------:R-:W-:-:S02]  /*1020*/  HADD2.F32 R0, -RZ, R28.H1_H1 ;  /* 0x3000001cff007230 */ /* 0x000fc40000004100 */
[----:B------:R-:W-:Y:S01]  /*1030*/  HADD2.F32 R28, -RZ, R28.H0_H0 ;  /* 0x2000001cff1c7230 */ /* 0x000fe20000004100 */
[----:B------:R-:W0:Y:S01]  /*1040*/  MUFU.SIN R3, R12 ;  /* 0x0000000c00037308 */ /* 0x000e220000000400 */
[----:B------:R-:W-:Y:S01]  /*1050*/  FMUL.RZ R34, R5, 0.15915493667125701904 ;  /* 0x3e22f98305227820 */ /* 0x000fe2000040c000 */
[--C-:B------:R-:W-:Y:S02]  /*1060*/  HADD2.F32 R11, -RZ, R29.reuse.H1_H1 ;  /* 0x3000001dff0b7230 */ /* 0x100fe40000004100 */
[----:B------:R-:W-:-:S04]  /*1070*/  HADD2.F32 R29, -RZ, R29.H0_H0 ;  /* 0x2000001dff1d7230 */ /* 0x000fc80000004100 */
[----:B------:R-:W1:Y:S08]  /*1080*/  MUFU.COS R2, R12 ;  /* 0x0000000c00027308 */ /* 0x000e700000000000 */
[----:B------:R-:W-:Y:S01]  /*1090*/  MUFU.COS R6, R14 ;  /* 0x0000000e00067308 */ /* 0x000fe20000000000 */
[----:B0-----:R-:W-:-:S07]  /*10a0*/  FMUL.FTZ R5, R3, R4 ;  /* 0x0000000403057220 */ /* 0x001fce0000410000 */
[----:B------:R-:W0:Y:S01]  /*10b0*/  MUFU.SIN R12, R7 ;  /* 0x00000007000c7308 */ /* 0x000e220000000400 */
[C---:B-1----:R-:W-:Y:S01]  /*10c0*/  FMUL.FTZ R4, R2.reuse, R4 ;  /* 0x0000000402047220 */ /* 0x042fe20000410000 */
[----:B------:R-:W-:-:S03]  /*10d0*/  FFMA.FTZ R5, R2, R32, -R5 ;  /* 0x0000002002057223 */ /* 0x000fc60000010805 */
[----:B------:R-:W-:-:S03]  /*10e0*/  FFMA.FTZ R32, R3, R32, R4 ;  /* 0x0000002003207223 */ /* 0x000fc60000010004 */
[----:B------:R1:W2:Y:S02]  /*10f0*/  MUFU.COS R10, R7 ;  /* 0x00000007000a7308 */ /* 0x0002a40000000000 */
[----:B------:R-:W-:-:S06]  /*1100*/  F2FP.F16.F32.PACK_AB R32, R32, R5 ;  /* 0x000000052020723e */ /* 0x000fcc00000000ff */
[----:B------:R-:W3:Y:S01]  /*1110*/  MUFU.SIN R20, R34 ;  /* 0x0000002200147308 */ /* 0x000ee20000000400 */
[CC--:B-1----:R-:W-:Y:S01]  /*1120*/  FMUL.FTZ R7, R3.reuse, R0.reuse ;  /* 0x0000000003077220 */ /* 0x0c2fe20000410000 */
[----:B------:R-:W-:Y:S01]  /*1130*/  FMUL.FTZ R0, R2, R0 ;  /* 0x0000000002007220 */ /* 0x000fe20000410000 */
[----:B0-----:R-:W-:Y:S02]  /*1140*/  FMUL.FTZ R4, R12, R35 ;  /* 0x000000230c047220 */ /* 0x001fe40000410000 */
[-C--:B------:R-:W-:Y:S01]  /*1150*/  FFMA.FTZ R7, R2, R28.reuse, -R7 ;  /* 0x0000001c02077223 */ /* 0x080fe20000010807 */
[----:B------:R-:W-:Y:S01]  /*1160*/  FFMA.FTZ R28, R3, R28, R0 ;  /* 0x0000001c031c7223 */ /* 0x000fe20000010000 */
[C---:B------:R-:W-:Y:S01]  /*1170*/  FMUL.FTZ R3, R8.reuse, R9 ;  /* 0x0000000908037220 */ /* 0x040fe20000410000 */
[----:B------:R0:W1:Y:S01]  /*1180*/  MUFU.COS R14, R34 ;  /* 0x00000022000e7308 */ /* 0x0000620000000000 */
[----:B------:R-:W-:Y:S01]  /*1190*/  FMUL.FTZ R2, R8, R11 ;  /* 0x0000000b08027220 */ /* 0x000fe20000410000 */
[C---:B------:R-:W-:Y:S01]  /*11a0*/  FMUL.FTZ R9, R6.reuse, R9 ;  /* 0x0000000906097220 */ /* 0x040fe20000410000 */
[----:B------:R-:W-:Y:S01]  /*11b0*/  FMUL.FTZ R11, R6, R11 ;  /* 0x0000000b060b7220 */ /* 0x000fe20000410000 */
[----:B--2---:R-:W-:Y:S01]  /*11c0*/  FMUL.FTZ R35, R10, R35 ;  /* 0x000000230a237220 */ /* 0x004fe20000410000 */
[----:B------:R-:W-:Y:S01]  /*11d0*/  FFMA.FTZ R2, R6, R29, -R2 ;  /* 0x0000001d06027223 */ /* 0x000fe20000010802 */
[C---:B------:R-:W-:Y:S01]  /*11e0*/  FFMA.FTZ R0, R8.reuse, R33, R9 ;  /* 0x0000002108007223 */ /* 0x040fe20000010009 */
[----:B------:R-:W-:Y:S01]  /*11f0*/  FFMA.FTZ R29, R8, R29, R11 ;  /* 0x0000001d081d7223 */ /* 0x000fe2000001000b */
[-C--:B------:R-:W-:Y:S01]  /*1200*/  FMUL.FTZ R9, R12, R15.reuse ;  /* 0x0000000f0c097220 */ /* 0x080fe20000410000 */
[----:B------:R-:W-:Y:S01]  /*1210*/  FMUL.FTZ R15, R10, R15 ;  /* 0x0000000f0a0f7220 */ /* 0x000fe20000410000 */
[C---:B---3--:R-:W-:Y:S01]  /*1220*/  FMUL.FTZ R11, R20.reuse, R41 ;  /* 0x00000029140b7220 */ /* 0x048fe20000410000 */
[----:B------:R-:W-:Y:S01]  /*1230*/  FMUL.FTZ R8, R20, R43 ;  /* 0x0000002b14087220 */ /* 0x000fe20000410000 */
[----:B------:R-:W-:Y:S01]  /*1240*/  FFMA.FTZ R3, R6, R33, -R3 ;  /* 0x0000002106037223 */ /* 0x000fe20000010803 */
[-C--:B------:R-:W-:Y:S01]  /*1250*/  FFMA.FTZ R4, R10, R21.reuse, -R4 ;  /* 0x000000150a047223 */ /* 0x080fe20000010804 */
[----:B------:R-:W-:Y:S01]  /*1260*/  FFMA.FTZ R35, R12, R21, R35 ;  /* 0x000000150c237223 */ /* 0x000fe20000010023 */
[-C--:B------:R-:W-:Y:S01]  /*1270*/  FFMA.FTZ R9, R10, R13.reuse, -R9 ;  /* 0x0000000d0a097223 */ /* 0x080fe20000010809 */
[----:B0-----:R-:W-:Y:S01]  /*1280*/  FFMA.FTZ R34, R12, R13, R15 ;  /* 0x0000000d0c227223 */ /* 0x001fe2000001000f */
[----:B------:R-:W-:Y:S01]  /*1290*/  F2FP.F16.F32.PACK_AB R28, R28, R7 ;  /* 0x000000071c1c723e */ /* 0x000fe200000000ff */
[C---:B-1----:R-:W-:Y:S01]  /*12a0*/  FMUL.FTZ R41, R14.reuse, R41 ;  /* 0x000000290e297220 */ /* 0x042fe20000410000 */
        /* <DEDUP_REMOVED lines=12> */
.L_x_794:
[----:B------:R-:W-:-:S13]  /*1370*/  ISETP.GE.AND P0, PT, R36, R5, PT ;  /* 0x000000052400720c */ /* 0x000fda0003f06270 */
[----:B------:R-:W-:Y:S05]  /*1380*/  @P0 BRA `(.L_x_795) ;  /* 0x0000001800300947 */ /* 0x000fea0003800000 */
[----:B------:R-:W-:Y:S01]  /*1390*/  I2FP.F32.U32 R5, R5 ;  /* 0x0000000500057245 */ /* 0x000fe20000201000 */
[C---:B------:R-:W-:Y:S01]  /*13a0*/  VIADD R3, R36.reuse, 0x4 ;  /* 0x0000000424037836 */ /* 0x040fe20000000000 */
[----:B------:R-:W-:Y:S01]  /*13b0*/  IADD3 R2, PT, PT, R36, 0x2, RZ ;  /* 0x0000000224027810 */ /* 0x000fe20007ffe0ff */
[----:B------:R-:W-:Y:S01]  /*13c0*/  IMAD.IADD R44, R44, 0x1, -R19 ;  /* 0x000000012c2c7824 */ /* 0x000fe200078e0a13 */
[----:B------:R-:W-:Y:S01]  /*13d0*/  I2FP.F32.U32 R0, R36 ;  /* 0x0000002400007245 */ /* 0x000fe20000201000 */
[--C-:B------:R-:W-:Y:S01]  /*13e0*/  HADD2.F32 R15, -RZ, R34.reuse.H1_H1 ;  /* 0x30000022ff0f7230 */ /* 0x100fe20000004100 */
[----:B------:R-:W0:Y:S01]  /*13f0*/  MUFU.RCP R5, R5 ;  /* 0x0000000500057308 */ /* 0x000e220000001000 */
[----:B------:R-:W-:Y:S01]  /*1400*/  IADD3 R6, PT, PT, R36, 0x6, RZ ;  /* 0x0000000624067810 */ /* 0x000fe20007ffe0ff */
[----:B------:R-:W-:Y:S01]  /*1410*/  HADD2.F32 R13, -RZ, R34.H0_H0 ;  /* 0x20000022ff0d7230 */ /* 0x000fe20000004100 */
[----:B------:R-:W-:Y:S02]  /*1420*/  I2FP.F32.U32 R2, R2 ;  /* 0x0000000200027245 */ /* 0x000fe40000201000 */
[----:B------:R-:W-:-:S02]  /*1430*/  I2FP.F32.U32 R4, R3 ;  /* 0x0000000300047245 */ /* 0x000fc40000201000 */
[----:B------:R-:W-:Y:S02]  /*1440*/  I2FP.F32.U32 R8, R6 ;  /* 0x0000000600087245 */ /* 0x000fe40000201000 */
        /* <DEDUP_REMOVED lines=19> */
[----:B---3--:R-:W-:Y:S01]  /*1580*/  FMUL.FTZ R9, R44, R9 ;  /* 0x000000092c097220 */ /* 0x008fe20000410000 */
[----:B------:R-:W-:Y:S01]  /*1590*/  FMUL.RZ R7, R5, 0.15915493667125701904 ;  /* 0x3e22f98305077820 */ /* 0x000fe2000040c000 */
[----:B------:R-:W-:Y:S02]  /*15a0*/  HADD2.F32 R5, -RZ, R32.H1_H1 ;  /* 0x30000020ff057230 */ /* 0x000fe40000004100 */
[----:B------:R-:W-:Y:S01]  /*15b0*/  FMUL.RZ R14, R9, 0.15915493667125701904 ;  /* 0x3e22f983090e7820 */ /* 0x000fe2000040c000 */
[----:B------:R-:W-:-:S02]  /*15c0*/  HADD2.F32 R9, -RZ, R33.H1_H1 ;  /* 0x30000021ff097230 */ /* 0x000fc40000004100 */
[----:B------:R0:W-:Y:S01]  /*15d0*/  MUFU.COS R0, R3 ;  /* 0x0000000300007308 */ /* 0x0001e20000000000 */
[----:B------:R-:W-:-:S07]  /*15e0*/  HADD2.F32 R33, -RZ, R33.H0_H0 ;  /* 0x20000021ff217230 */ /* 0x000fce0000004100 */
[----:B------:R-:W1:Y:S01]  /*15f0*/  MUFU.SIN R4, R6 ;  /* 0x0000000600047308 */ /* 0x000e620000000400 */
[----:B0-----:R-:W-:-:S07]  /*1600*/  HADD2.F32 R3, -RZ, R32.H0_H0 ;  /* 0x20000020ff037230 */ /* 0x001fce0000004100 */
[----:B------:R-:W-:Y:S08]  /*1610*/  MUFU.SIN R12, R7 ;  /* 0x00000007000c7308 */ /* 0x000ff00000000400 */
[----:B------:R-:W-:Y:S01]  /*1620*/  MUFU.SIN R21, R14 ;  /* 0x0000000e00157308 */ /* 0x000fe20000000400 */
[----:B-1----:R-:W-:-:S07]  /*1630*/  FMUL.FTZ R11, R4, R9 ;  /* 0x00000009040b7220 */ /* 0x002fce0000410000 */
[----:B------:R0:W1:Y:S08]  /*1640*/  MUFU.COS R8, R6 ;  /* 0x0000000600087308 */ /* 0x0000700000000000 */
[----:B------:R2:W3:Y:S01]  /*1650*/  MUFU.COS R10, R7 ;  /* 0x00000007000a7308 */ /* 0x0004e20000000000 */
[--C-:B0-----:R-:W-:Y:S02]  /*1660*/  HADD2.F32 R6, -RZ, R35.reuse.H1_H1 ;  /* 0x30000023ff067230 */ /* 0x101fe40000004100 */
[----:B------:R-:W-:-:S05]  /*1670*/  HADD2.F32 R35, -RZ, R35.H0_H0 ;  /* 0x20000023ff237230 */ /* 0x000fca0000004100 */
[----:B------:R-:W0:Y:S01]  /*1680*/  MUFU.COS R20, R14 ;  /* 0x0000000e00147308 */ /* 0x000e220000000000 */
[-C--:B--2---:R-:W-:Y:S01]  /*1690*/  FMUL.FTZ R7, R2, R5.reuse ;  /* 0x0000000502077220 */ /* 0x084fe20000410000 */
[----:B------:R-:W-:Y:S01]  /*16a0*/  FMUL.FTZ R5, R0, R5 ;  /* 0x0000000500057220 */ /* 0x000fe20000410000 */
[C---:B-1----:R-:W-:Y:S01]  /*16b0*/  FMUL.FTZ R9, R8.reuse, R9 ;  /* 0x0000000908097220 */ /* 0x042fe20000410000 */
[----:B------:R-:W-:Y:S01]  /*16c0*/  FFMA.FTZ R11, R8, R33, -R11 ;  /* 0x00000021080b7223 */ /* 0x000fe2000001080b */
[-C--:B------:R-:W-:Y:S01]  /*16d0*/  FFMA.FTZ R7, R0, R3.reuse, -R7 ;  /* 0x0000000300077223 */ /* 0x080fe20000010807 */
[----:B------:R-:W-:Y:S01]  /*16e0*/  FFMA.FTZ R32, R2, R3, R5 ;  /* 0x0000000302207223 */ /* 0x000fe20000010005 */
[----:B------:R-:W-:Y:S01]  /*16f0*/  FMUL.FTZ R3, R12, R15 ;  /* 0x0000000f0c037220 */ /* 0x000fe20000410000 */
[----:B------:R-:W-:Y:S01]  /*1700*/  FMUL.FTZ R5, R21, R6 ;  /* 0x0000000615057220 */ /* 0x000fe20000410000 */
[----:B------:R-:W-:Y:S01]  /*1710*/  FFMA.FTZ R4, R4, R33, R9 ;  /* 0x0000002104047223 */ /* 0x000fe20000010009 */
[C---:B---3--:R-:W-:Y:S01]  /*1720*/  FMUL.FTZ R15, R10.reuse, R15 ;  /* 0x0000000f0a0f7220 */ /* 0x048fe20000410000 */
[----:B------:R-:W-:Y:S01]  /*1730*/  FFMA.FTZ R3, R10, R13, -R3 ;  /* 0x0000000d0a037223 */ /* 0x000fe20000010803 */
[----:B------:R-:W-:-:S02]  /*1740*/  F2FP.F16.F32.PACK_AB R32, R32, R7 ;  /* 0x000000072020723e */ /* 0x000fc400000000ff */
[----:B------:R-:W-:Y:S01]  /*1750*/  FFMA.FTZ R34, R12, R13, R15 ;  /* 0x0000000d0c227223 */ /* 0x000fe2000001000f */
[----:B------:R-:W-:Y:S01]  /*1760*/  F2FP.F16.F32.PACK_AB R33, R4, R11 ;  /* 0x0000000b0421723e */ /* 0x000fe200000000ff */
[C---:B0-----:R-:W-:Y:S01]  /*1770*/  FMUL.FTZ R6, R20.reuse, R6 ;  /* 0x0000000614067220 */ /* 0x041fe20000410000 */
[----:B------:R-:W-:Y:S02]  /*1780*/  FFMA.FTZ R5, R20, R35, -R5 ;  /* 0x0000002314057223 */ /* 0x000fe40000010805 */
[----:B------:R-:W-:Y:S01]  /*1790*/  F2FP.F16.F32.PACK_AB R34, R34, R3 ;  /* 0x000000032222723e */ /* 0x000fe200000000ff */
[----:B------:R-:W-:-:S05]  /*17a0*/  FFMA.FTZ R6, R21, R35, R6 ;  /* 0x0000002315067223 */ /* 0x000fca0000010006 */
[----:B------:R-:W-:Y:S01]  /*17b0*/  F2FP.F16.F32.PACK_AB R35, R6, R5 ;  /* 0x000000050623723e */ /* 0x000fe200000000ff */
[----:B------:R-:W-:Y:S06]  /*17c0*/  BRA `(.L_x_795) ;  /* 0x0000001400207947 */ /* 0x000fec0003800000 */
.L_x_793:
        /* <DEDUP_REMOVED lines=53> */
.L_x_796:
        /* <DEDUP_REMOVED lines=15> */
.L_x_797:
        /* <DEDUP_REMOVED lines=59> */
[----:B------:R-:W-:Y:S01]  /*1fc0*/  HADD2.F32 R32, -RZ, R33.H1_H1 ;  /* 0x30000021ff207230 */ /* 0x000fe20000004100 */
[----:B------:R-:W-:Y:S01]  /*1fd0*/  I2FP.F32.S32 R12, R10 ;  /* 0x0000000a000c7245 */ /* 0x000fe20000201400 */
[----:B------:R-:W-:-:S02]  /*1fe0*/  HADD2.F32 R34, -RZ, R29.H1_H1 ;  /* 0x3000001dff227230 */ /* 0x000fc40000004100 */
        /* <DEDUP_REMOVED lines=24> */
[----:B--2---:R-:W-:Y:S01]  /*2170*/  FMUL.FTZ R5, R12, R7 ;  /* 0x000000070c057220 */ /* 0x004fe20000410000 */
[----:B------:R-:W-:-:S03]  /*2180*/  FMUL.RZ R6, R6, 0.15915493667125701904 ;  /* 0x3e22f98306067820 */ /* 0x000fc6000040c000 */
[----:B------:R-:W-:Y:S01]  /*2190*/  FMUL.RZ R7, R5, 0.15915493667125701904 ;  /* 0x3e22f98305077820 */ /* 0x000fe2000040c000 */
[----:B---3--:R-:W-:Y:S01]  /*21a0*/  FMUL.FTZ R5, R12, R8 ;  /* 0x000000080c057220 */ /* 0x008fe20000410000 */
[----:B------:R-:W-:Y:S01]  /*21b0*/  HADD2.F32 R12, -RZ, R28.H1_H1 ;  /* 0x3000001cff0c7230 */ /* 0x000fe20000004100 */
[----:B------:R1:W2:Y:S02]  /*21c0*/  MUFU.SIN R4, R11 ;  /* 0x0000000b00047308 */ /* 0x0002a40000000400 */
[----:B------:R-:W-:-:S06]  /*21d0*/  FMUL.RZ R15, R5, 0.15915493667125701904 ;  /* 0x3e22f983050f7820 */ /* 0x000fcc000040c000 */
[----:B------:R-:W3:Y:S01]  /*21e0*/  MUFU.COS R9, R6 ;  /* 0x0000000600097308 */ /* 0x000ee20000000000 */
[----:B-1----:R-:W-:Y:S02]  /*21f0*/  HADD2.F32 R11, -RZ, R28.H0_H0 ;  /* 0x2000001cff0b7230 */ /* 0x002fe40000004100 */
[----:B0-----:R-:W-:-:S05]  /*2200*/  FMUL.FTZ R5, R20, R3 ;  /* 0x0000000314057220 */ /* 0x001fca0000410000 */
[----:B------:R0:W1:Y:S01]  /*2210*/  MUFU.SIN R10, R6 ;  /* 0x00000006000a7308 */ /* 0x0000620000000400 */
[-C--:B--2---:R-:W-:Y:S01]  /*2220*/  FFMA.FTZ R5, R21, R4.reuse, R5 ;  /* 0x0000000415057223 */ /* 0x084fe20000010005 */
[----:B------:R-:W-:-:S04]  /*2230*/  FMUL.FTZ R8, R12, R4 ;  /* 0x000000040c087220 */ /* 0x000fc80000410000 */
[----:B------:R-:W-:Y:S02]  /*2240*/  FFMA.FTZ R8, R11, R3, -R8 ;  /* 0x000000030b087223 */ /* 0x000fe40000010808 */
        /* <DEDUP_REMOVED lines=18> */
[C---:B------:R-:W-:Y:S01]  /*2370*/  FMUL.FTZ R20, R46.reuse, R14 ;  /* 0x0000000e2e147220 */ /* 0x040fe20000410000 */
[----:B------:R-:W-:Y:S01]  /*2380*/  F2FP.F16.F32.PACK_AB R32, R5, R6 ;  /* 0x000000060520723e */ /* 0x000fe200000000ff */
[-C--:B0-----:R-:W-:Y:S01]  /*2390*/  FMUL.FTZ R15, R46, R13.reuse ;  /* 0x0000000d2e0f7220 */ /* 0x081fe20000410000 */
[CC--:B------:R-:W-:Y:S01]  /*23a0*/  FFMA.FTZ R10, R49.reuse, R13.reuse, -R10 ;  /* 0x0000000d310a7223 */ /* 0x0c0fe2000001080a */
[-C--:B------:R-:W-:Y:S01]  /*23b0*/  FFMA.FTZ R9, R49, R14.reuse, R9 ;  /* 0x0000000e31097223 */ /* 0x080fe20000010009 */
[C---:B------:R-:W-:Y:S01]  /*23c0*/  FFMA.FTZ R20, R35.reuse, R13, -R20 ;  /* 0x0000000d23147223 */ /* 0x040fe20000010814 */
[----:B------:R-:W-:Y:S01]  /*23d0*/  FFMA.FTZ R15, R35, R14, R15 ;  /* 0x0000000e230f7223 */ /* 0x000fe2000001000f */
[-C--:B----4-:R-:W-:Y:S01]  /*23e0*/  FMUL.FTZ R14, R48, R28.reuse ;  /* 0x0000001c300e7220 */ /* 0x090fe20000410000 */
[----:B------:R-:W-:Y:S01]  /*23f0*/  FMUL.FTZ R30, R50, R28 ;  /* 0x0000001c321e7220 */ /* 0x000fe20000410000 */
        /* <DEDUP_REMOVED lines=12> */
[----:B------:R-:W-:-:S07]  /*24c0*/  F2FP.F16.F32.PACK_AB R31, R42, R31 ;  /* 0x0000001f2a1f723e */ /* 0x000fce00000000ff */
.L_x_803:
[----:B------:R-:W-:Y:S05]  /*24d0*/  BSYNC.RECONVERGENT B2 ;  /* 0x0000000000027941 */ /* 0x000fea0003800200 */
.L_x_802:
        /* <DEDUP_REMOVED lines=17> */
.L_x_801:
        /* <DEDUP_REMOVED lines=9> */
[--C-:B------:R-:W-:Y:S01]  /*2680*/  HADD2.F32 R21, -RZ, R33.reuse.H1_H1 ;  /* 0x30000021ff157230 */ /* 0x100fe20000004100 */
[C---:B------:R-:W-:Y:S01]  /*2690*/  IADD3 R4, PT, PT, R7.reuse, 0x2, RZ ;  /* 0x0000000207047810 */ /* 0x040fe20007ffe0ff */
[----:B------:R-:W-:Y:S01]  /*26a0*/  HADD2.F32 R33, -RZ, R33.H0_H0 ;  /* 0x20000021ff217230 */ /* 0x000fe20000004100 */
[----:B------:R-:W0:Y:S01]  /*26b0*/  MUFU.RCP R8, R8 ;  /* 0x0000000800087308 */ /* 0x000e220000001000 */
[----:B------:R-:W-:Y:S01]  /*26c0*/  IADD3 R7, PT, PT, R7, 0x6, RZ ;  /* 0x0000000607077810 */ /* 0x000fe20007ffe0ff */
[----:B------:R-:W-:Y:S01]  /*26d0*/  HADD2.F32 R42, -RZ, R34.H1_H1 ;  /* 0x30000022ff2a7230 */ /* 0x000fe20000004100 */
        /* <DEDUP_REMOVED lines=9> */
[----:B------:R-:W-:Y:S01]  /*2770*/  I2FP.F32.S32 R3, R10 ;  /* 0x0000000a00037245 */ /* 0x000fe20000201400 */
[----:B------:R-:W0:Y:S01]  /*2780*/  MUFU.EX2 R4, -R4 ;  /* 0x8000000400047308 */ /* 0x000e220000000800 */
[----:B------:R-:W-:Y:S01]  /*2790*/  FMUL.FTZ R9, R7, 13.28771209716796875 ;  /* 0x41549a7807097820 */ /* 0x000fe20000410000 */
[----:B------:R-:W-:Y:S02]  /*27a0*/  FMUL.FTZ R10, R5, 13.28771209716796875 ;  /* 0x41549a78050a7820 */ /* 0x000fe40000410000 */
        /* <DEDUP_REMOVED lines=38> */
[C---:B--2---:R-:W-:Y:S01]  /*2a10*/  FMUL.FTZ R8, R34.reuse, R14 ;  /* 0x0000000e22087220 */ /* 0x044fe20000410000 */
[----:B0-----:R-:W-:-:S03]  /*2a20*/  FMUL.FTZ R7, R34, R13 ;  /* 0x0000000d22077220 */ /* 0x001fc60000410000 */
[----:B------:R-:W-:Y:S01]  /*2a30*/  FFMA.FTZ R8, R35, R13, -R8 ;  /* 0x0000000d23087223 */ /* 0x000fe20000010808 */
[----:B------:R-:W-:Y:S01]  /*2a40*/  F2FP.F16.F32.PACK_AB R34, R5, R4 ;  /* 0x000000040522723e */ /* 0x000fe200000000ff */
[----:B------:R-:W-:-:S05]  /*2a50*/  FFMA.FTZ R7, R35, R14, R7 ;  /* 0x0000000e23077223 */ /* 0x000fca0000010007 */
[----:B------:R-:W-:-:S07]  /*2a60*/  F2FP.F16.F32.PACK_AB R35, R7, R8 ;  /* 0x000000080723723e */ /* 0x000fce00000000ff */
.L_x_804:
[----:B------:R-:W-:Y:S05]  /*2a70*/  BSYNC.RECONVERGENT B1 ;  /* 0x0000000000017941 */ /* 0x000fea0003800200 */
.L_x_800:
        /* <DEDUP_REMOVED lines=16> */
.L_x_799:
[----:B------:R-:W-:Y:S05]  /*2b80*/  BSYNC.RECONVERGENT B0 ;  /* 0x0000000000007941 */ /* 0x000fea0003800200 */
.L_x_798:
        /* <DEDUP_REMOVED lines=10> */
.L_x_806:
[----:B------:R-:W-:Y:S05]  /*2c30*/  BSYNC.RECONVERGENT B0 ;  /* 0x0000000000007941 */ /* 0x000fea0003800200 */
.L_x_805:
[----:B------:R-:W-:Y:S06]  /*2c40*/  BAR.SYNC.DEFER_BLOCKING 0x0 ;  /* 0x0000000000007b1d */ /* 0x000fec0000010000 */
.L_x_795:
[----:B------:R-:W-:Y:S05]  /*2c50*/  BSYNC.RECONVERGENT B6 ;  /* 0x0000000000067941 */ /* 0x000fea0003800200 */
.L_x_792:
[----:B------:R-:W0:Y:S01]  /*2c60*/  LDCU UR4, c[0x0][0x3f4] ;  /* 0x00007e80ff0477ac */ /* 0x000e220008000800 */
[----:B------:R-:W-:Y:S01]  /*2c70*/  ISETP.GT.U32.AND P0, PT, R37, 0x1f, PT ;  /* 0x0000001f2500780c */ /* 0x000fe20003f04070 */
[----:B---3--:R-:W-:Y:S01]  /*2c80*/  IMAD.MOV.U32 R0, RZ, RZ, -0x800001 ;  /* 0xff7fffffff007424 */ /* 0x008fe200078e00ff */
[----:B0-----:R-:W-:-:S04]  /*2c90*/  MOV R7, UR4 ;  /* 0x0000000400077c02 */ /* 0x001fc80008000f00 */
[----:B------:R-:W-:-:S07]  /*2ca0*/  VIADDMNMX R9, R18, -R7, RZ, !PT ;  /* 0x8000000712097246 */ /* 0x000fce00078001ff */
[----:B------:R-:W-:Y:S05]  /*2cb0*/  @P0 BRA `(.L_x_807) ;  /* 0x0000000000ec0947 */ /* 0x000fea0003800000 */
[----:B------:R-:W0:Y:S01]  /*2cc0*/  LDCU UR4, c[0x0][0x40c] ;  /* 0x00008180ff0477ac */ /* 0x000e220008000800 */
[----:B------:R-:W3:Y:S01]  /*2cd0*/  S2R R20, SR_CgaCtaId ;  /* 0x0000000000147919 */ /* 0x000ee20000008800 */
[----:B------:R-:W-:Y:S01]  /*2ce0*/  MOV R10, 0x400 ;  /* 0x00000400000a7802 */ /* 0x000fe20000000f00 */
[----:B--2-4-:R-:W-:-:S03]  /*2cf0*/  HMUL2 R14, R33, R29 ;  /* 0x0000001d210e7232 */ /* 0x014fc60000000000 */
[----:B-1----:R-:W-:Y:S01]  /*2d00*/  IADD3 R4, PT, PT, R10, 0x20, RZ ;  /* 0x000000200a047810 */ /* 0x002fe20007ffe0ff */
[----:B------:R-:W-:-:S04]  /*2d10*/  HFMA2 R15, R32, R28, R14 ;  /* 0x0000001c200f7231 */ /* 0x000fc8000000000e */
[----:B------:R-:W-:-:S04]  /*2d20*/  HFMA2 R15, R34, R30, R15 ;  /* 0x0000001e220f7231 */ /* 0x000fc8000000000f */
[----:B------:R-:W-:Y:S01]  /*2d30*/  HFMA2 R15, R35, R31, R15 ;  /* 0x0000001f230f7231 */ /* 0x000fe2000000000f */
[----:B0-----:R-:W-:Y:S01]  /*2d40*/  ISETP.NE.AND P1, PT, RZ, UR4, PT ;  /* 0x00000004ff007c0c */ /* 0x001fe2000bf25270 */
[----:B------:R-:W-:-:S03]  /*2d50*/  UMOV UR4, 0xffffffff ;  /* 0xffffffff00047882 */ /* 0x000fc60000000000 */
[----:B------:R-:W-:Y:S01]  /*2d60*/  HADD2.F32 R13, -RZ, R15.H0_H0 ;  /* 0x2000000fff0d7230 */ /* 0x000fe20000004100 */
[----:B------:R-:W-:-:S08]  /*2d70*/  ISETP.GT.U32.OR P0, PT, R37, 0x1b, P1 ;  /* 0x0000001b2500780c */ /* 0x000fd00000f04470 */
[----:B------:R-:W-:Y:S01]  /*2d80*/  @!P1 VIADD R5, R10, 0x220 ;  /* 0x000002200a059836 */ /* 0x000fe20000000000 */
[----:B---3--:R-:W-:-:S04]  /*2d90*/  LEA R4, R20, R4, 0x18 ;  /* 0x0000000414047211 */ /* 0x008fc800078ec0ff */
[----:B------:R-:W0:Y:S01]  /*2da0*/  @!P0 LDC.64 R2, c[0x0][0x3b8] ;  /* 0x0000ee00ff028b82 */ /* 0x000e220000000a00 */
[C---:B------:R-:W-:Y:S02]  /*2db0*/  @!P0 IMAD R6, R37.reuse, R7, R16 ;  /* 0x0000000725068224 */ /* 0x040fe400078e0210 */
[----:B------:R-:W-:-:S03]  /*2dc0*/  IMAD R4, R37, 0x10, R4 ;  /* 0x0000001025047824 */ /* 0x000fc600078e0204 */
[----:B------:R-:W-:Y:S02]  /*2dd0*/  @!P0 SHF.L.U32 R8, R6, 0x3, RZ ;  /* 0x0000000306088819 */ /* 0x000fe400000006ff */
[----:B------:R-:W-:Y:S01]  /*2de0*/  @!P1 LEA R6, R20, R5, 0x18 ;  /* 0x0000000514069211 */ /* 0x000fe200078ec0ff */
[----:B------:R1:W-:Y:S02]  /*2df0*/  STS.128 [R4], R32 ;  /* 0x0000002004007388 */ /* 0x0003e40000000c00 */
[----:B------:R-:W-:Y:S01]  /*2e00*/  @!P0 IMAD R5, R38, R7, R8 ;  /* 0x0000000726058224 */ /* 0x000fe200078e0208 */
[----:B------:R-:W-:Y:S01]  /*2e10*/  @!P1 LEA R6, R37, R6, 0x4 ;  /* 0x0000000625069211 */ /* 0x000fe200078e20ff */
[----:B------:R-:W-:-:S04]  /*2e20*/  HADD2.F32 R8, -RZ, R15.H1_H1 ;  /* 0x3000000fff087230 */ /* 0x000fc80000004100 */
[----:B------:R1:W-:Y:S01]  /*2e30*/  @!P1 STS.128 [R6], R24 ;  /* 0x0000001806009388 */ /* 0x0003e20000000c00 */
[----:B------:R-:W-:Y:S01]  /*2e40*/  FADD.FTZ R13, R13, R8 ;  /* 0x000000080d0d7221 */ /* 0x000fe20000010000 */
        /* <DEDUP_REMOVED lines=12> */
.L_x_1011:
        /* <DEDUP_REMOVED lines=9> */
[----:B------:R-:W3:Y:S01]  /*2fa0*/  @P0 LDC.64 R2, c[0x0][0x438] ;  /* 0x00010e00ff020b82 */ /* 0x000ee20000000a00 */
[----:B--2---:R-:W-:-:S04]  /*2fb0*/  @P0 IMAD R23, R23, R0, R22 ;  /* 0x0000000017170224 */ /* 0x004fc800078e0216 */
[----:B------:R-:W-:-:S04]  /*2fc0*/  @P0 IMAD R23, R23, R0, R22 ;  /* 0x0000000017170224 */ /* 0x000fc800078e0216 */
[----:B---3--:R-:W-:-:S06]  /*2fd0*/  @P0 IMAD.WIDE R2, R23, 0x2, R2 ;  /* 0x0000000217020825 */ /* 0x008fcc00078e0202 */
[----:B------:R-:W2:Y:S01]  /*2fe0*/  @P0 LDG.E.U16 R2, desc[UR36][R2.64] ;  /* 0x0000002402020981 */ /* 0x000ea2000c1e1500 */
[----:B0-----:R-:W-:Y:S01]  /*2ff0*/  IADD3 R5, PT, PT, R10, 0x420, RZ ;  /* 0x000004200a057810 */ /* 0x001fe20007ffe0ff */
[----:B------:R-:W-:Y:S02]  /*3000*/  IMAD.IADD R4, R18, 0x1, -R9 ;  /* 0x0000000112047824 */ /* 0x000fe400078e0a09 */
[----:B-1----:R-:W-:Y:S01]  /*3010*/  FMUL.FTZ R0, R14, UR4 ;  /* 0x000000040e007c20 */ /* 0x002fe20008410000 */
[----:B------:R-:W-:-:S04]  /*3020*/  LEA R11, R20, R5, 0x18 ;  /* 0x00000005140b7211 */ /* 0x000fc800078ec0ff */
[----:B------:R-:W-:Y:S01]  /*3030*/  LEA R11, R4, R11, 0x2 ;  /* 0x0000000b040b7211 */ /* 0x000fe200078e10ff */
[----:B--2---:R-:W-:-:S05]  /*3040*/  @P0 HADD2.F32 R5, -RZ, R2.H0_H0 ;  /* 0x20000002ff050230 */ /* 0x004fca0000004100 */
[----:B------:R-:W-:-:S05]  /*3050*/  @P0 FADD.FTZ R0, R0, R5 ;  /* 0x0000000500000221 */ /* 0x000fca0000010000 */
[----:B------:R3:W-:Y:S02]  /*3060*/  STS [R11+-0x4], R0 ;  /* 0xfffffc000b007388 */ /* 0x0007e40000000800 */
.L_x_807:
[----:B------:R-:W-:Y:S05]  /*3070*/  WARPSYNC.ALL ;  /* 0x0000000000007948 */ /* 0x000fea0003800000 */
[----:B------:R-:W5:Y:S08]  /*3080*/  S2UR UR13, SR_CgaCtaId ;  /* 0x00000000000d79c3 */ /* 0x000f700000008800 */
[----:B------:R-:W-:Y:S01]  /*3090*/  BAR.SYNC.DEFER_BLOCKING 0x0 ;  /* 0x0000000000007b1d */ /* 0x000fe20000010000 */
[----:B------:R-:W-:-:S02]  /*30a0*/  LOP3.LUT R2, R36, 0x8, RZ, 0xc0, !PT ;  /* 0x0000000824027812 */ /* 0x000fc400078ec0ff */
[----:B-1----:R-:W-:-:S03]  /*30b0*/  LOP3.LUT R3, RZ, R9, RZ, 0x33, !PT ;  /* 0x00000009ff037212 */ /* 0x002fc600078e33ff */
[----:B------:R-:W-:Y:S01]  /*30c0*/  UMOV UR12, 0x400 ;  /* 0x00000400000c7882 */ /* 0x000fe20000000000 */
[----:B------:R-:W1:Y:S01]  /*30d0*/  LDCU UR5, c[0x0][0x40c] ;  /* 0x00008180ff0577ac */ /* 0x000e620008000800 */
[----:B------:R-:W2:Y:S01]  /*30e0*/  S2R R4, SR_TID.X ;  /* 0x0000000000047919 */ /* 0x000ea20000002100 */
[----:B------:R-:W4:Y:S01]  /*30f0*/  S2UR UR17, SR_CTAID.X ;  /* 0x00000000001179c3 */ /* 0x000f220000002500 */
[----:B------:R-:W-:Y:S01]  /*3100*/  IADD3 R3, PT, PT, R3, 0xf, R18 ;  /* 0x0000000f03037810 */ /* 0x000fe20007ffe012 */
[----:B------:R-:W-:Y:S01]  /*3110*/  UIADD3 UR4, UPT, UPT, UR12, 0x20, URZ ;  /* 0x000000200c047890 */ /* 0x000fe2000fffe0ff */
[----:B------:R-:W2:Y:S02]  /*3120*/  LDCU UR14, c[0x0][0x40c] ;  /* 0x00008180ff0e77ac */ /* 0x000ea40008000800 */
[----:B------:R-:W-:-:S03]  /*3130*/  SHF.R.S32.HI R6, RZ, 0x1f, R3 ;  /* 0x0000001fff067819 */ /* 0x000fc60000011403 */
[----:B0-----:R-:W4:Y:S01]  /*3140*/  LDC R5, c[0x0][0x3f0] ;  /* 0x0000fc00ff057b82 */ /* 0x001f220000000800 */
[----:B------:R-:W-:Y:S01]  /*3150*/  LEA.HI R6, R6, R3, RZ, 0x4 ;  /* 0x0000000306067211 */ /* 0x000fe200078f20ff */
[----:B------:R-:W0:Y:S03]  /*3160*/  LDCU UR15, c[0x0][0x3f8] ;  /* 0x00007f00ff0f77ac */ /* 0x000e260008000800 */
[----:B------:R-:W-:Y:S01]  /*3170*/  LOP3.LUT R214, R6, 0xfffffff0, RZ, 0xc0, !PT ;  /* 0xfffffff006d67812 */ /* 0x000fe200078ec0ff */
[----:B-----5:R-:W-:Y:S02]  /*3180*/  ULEA UR4, UR13, UR4, 0x18 ;  /* 0x000000040d047291 */ /* 0x020fe4000f8ec0ff */
[----:B-1----:R-:W-:Y:S01]  /*3190*/  UISETP.NE.AND UP0, UPT, UR5, URZ, UPT ;  /* 0x000000ff0500728c */ /* 0x002fe2000bf05270 */
[----:B------:R-:W1:Y:S01]  /*31a0*/  LDCU UR16, c[0x0][0x3f4] ;  /* 0x00007e80ff1077ac */ /* 0x000e620008000800 */
[----:B------:R-:W0:Y:S05]  /*31b0*/  LDCU UR18, c[0x0][0x410] ;  /* 0x00008200ff1277ac */ /* 0x000e2a0008000800 */
[----:B------:R0:W0:Y:S01]  /*31c0*/  LDS.64 R82, [R2+UR4] ;  /* 0x0000000402527984 */ /* 0x0000220008000a00 */
[----:B------:R-:W0:Y:S03]  /*31d0*/  LDCU.64 UR6, c[0x0][0x3b8] ;  /* 0x00007700ff0677ac */ /* 0x000e260008000a00 */
[----:B------:R0:W0:Y:S01]  /*31e0*/  LDS.64 R80, [R2+UR4+0x10] ;  /* 0x0000100402507984 */ /* 0x0000220008000a00 */
[----:B------:R-:W0:Y:S03]  /*31f0*/  LDCU.64 UR8, c[0x0][0x438] ;  /* 0x00008700ff0877ac */ /* 0x000e260008000a00 */
[----:B------:R0:W0:Y:S01]  /*3200*/  LDS.64 R78, [R2+UR4+0x20] ;  /* 0x00002004024e7984 */ /* 0x0000220008000a00 */
[----:B--2---:R-:W-:Y:S01]  /*3210*/  SHF.R.U32.HI R216, RZ, 0x1, R4 ;  /* 0x00000001ffd87819 */ /* 0x004fe20000011604 */
[----:B----4-:R-:W-:Y:S01]  /*3220*/  IMAD R6, R84, R5, UR17 ;  /* 0x0000001154067e24 */ /* 0x010fe2000f8e0205 */
[----:B------:R-:W2:Y:S01]  /*3230*/  LDCU.64 UR10, c[0x0][0x448] ;  /* 0x00008900ff0a77ac */ /* 0x000ea20008000a00 */
[----:B------:R4:W0:Y:S01]  /*3240*/  LDS.64 R76, [R2+UR4+0x30] ;  /* 0x00003004024c7984 */ /* 0x0008220008000a00 */
[----:B------:R-:W-:-:S03]  /*3250*/  ISETP.GE.AND P0, PT, R216, R214, PT ;  /* 0x000000d6d800720c */ /* 0x000fc60003f06270 */
[----:B------:R4:W0:Y:S04]  /*3260*/  LDS.64 R74, [R2+UR4+0x40] ;  /* 0x00004004024a7984 */ /* 0x0008280008000a00 */
        /* <DEDUP_REMOVED lines=26> */
[----:B------:R4:W0:Y:S01]  /*3410*/  LDS.64 R20, [R2+UR4+0x1f0] ;  /* 0x0001f00402147984 */ /* 0x0008220008000a00 */
[----:B-12---:R-:W-:Y:S05]  /*3420*/  BRA.U UP0, `(.L_x_809) ;  /* 0x0000000100887547 */ /* 0x006fea000b800000 */
[----:B------:R-:W-:-:S04]  /*3430*/  UIADD3 UR4, UPT, UPT, UR12, 0x220, URZ ;  /* 0x000002200c047890 */ /* 0x000fc8000fffe0ff */
[----:B------:R-:W-:-:S09]  /*3440*/  ULEA UR4, UR13, UR4, 0x18 ;  /* 0x000000040d047291 */ /* 0x000fd2000f8ec0ff */
[----:B------:R1:W2:Y:S04]  /*3450*/  LDS.64 R160, [R2+UR4] ;  /* 0x0000000402a07984 */ /* 0x0002a80008000a00 */
        /* <DEDUP_REMOVED lines=30> */
[----:B--2---:R1:W0:Y:S02]  /*3640*/  LDS.64 R98, [R2+UR4+0x1f0] ;  /* 0x0001f00402627984 */ /* 0x0042240008000a00 */
.L_x_809:
[----:B------:R-:W-:Y:S01]  /*3650*/  BSSY B0, `(.L_x_810) ;  /* 0x0000608000007945 */ /* 0x000fe20003800000 */
[----:B------:R-:W-:-:S03]  /*3660*/  IMAD R6, R6, 0xe0, RZ ;  /* 0x000000e006067824 */ /* 0x000fc600078e02ff */
[----:B------:R-:W-:Y:S05]  /*3670*/  @P0 BRA `(.L_x_811) ;  /* 0x0000006000140947 */ /* 0x000fea0003800000 */
[----:B------:R-:W-:Y:S01]  /*3680*/  IABS R5, R7 ;  /* 0x0000000700057213 */ /* 0x000fe20000000000 */
[----:B------:R-:W2:Y:S01]  /*3690*/  LDC R8, c[0x0][0x3f8] ;  /* 0x0000fe00ff087b82 */ /* 0x000ea20000000800 */
[----:B------:R-:W5:Y:S01]  /*36a0*/  LDCU.64 UR20, c[0x0][0x420] ;  /* 0x00008400ff1477ac */ /* 0x000f620008000a00 */
[----:B------:R-:W-:Y:S01]  /*36b0*/  IMAD.SHL.U32 R4, R4, 0x4, RZ ;  /* 0x0000000404047824 */ /* 0x000fe200078e00ff */
[----:B------:R-:W1:Y:S01]  /*36c0*/  I2F.RP R12, R5 ;  /* 0x00000005000c7306 */ /* 0x000e620000209400 */
[--C-:B------:R-:W-:Y:S01]  /*36d0*/  IMAD.IADD R215, R216, 0x1, R9.reuse ;  /* 0x00000001d8d77824 */ /* 0x100fe200078e0209 */
[----:B------:R-:W-:Y:S01]  /*36e0*/  UIADD3 UR4, UPT, UPT, UR12, 0x420, URZ ;  /* 0x000004200c047890 */ /* 0x000fe2000fffe0ff */
[----:B------:R-:W-:Y:S01]  /*36f0*/  IMAD.IADD R214, R214, 0x1, R9 ;  /* 0x00000001d6d67824 */ /* 0x000fe200078e0209 */
[----:B------:R-:W-:Y:S01]  /*3700*/  LOP3.LUT R13, R4, 0x4, RZ, 0xc0, !PT ;  /* 0x00000004040d7812 */ /* 0x000fe200078ec0ff */
[----:B------:R-:W3:Y:S01]  /*3710*/  LDC R15, c[0x0][0x440] ;  /* 0x00011000ff0f7b82 */ /* 0x000ee20000000800 */
[----:B------:R-:W-:-:S06]  /*3720*/  ULEA UR4, UR13, UR4, 0x18 ;  /* 0x000000040d047291 */ /* 0x000fcc000f8ec0ff */
[----:B------:R-:W-:Y:S01]  /*3730*/  LEA R216, R216, UR4, 0x2 ;  /* 0x00000004d8d87c11 */ /* 0x000fe2000f8e10ff */
[----:B------:R-:W3:Y:S01]  /*3740*/  S2UR UR5, SR_CTAID.Y ;  /* 0x00000000000579c3 */ /* 0x000ee20000002600 */
[----:B-1----:R-:W1:Y:S01]  /*3750*/  MUFU.RCP R12, R12 ;  /* 0x0000000c000c7308 */ /* 0x002e620000001000 */
[----:B-----5:R-:W-:-:S04]  /*3760*/  ISETP.NE.U32.AND P0, PT, RZ, UR20, PT ;  /* 0x00000014ff007c0c */ /* 0x020fc8000bf05070 */
[----:B------:R-:W-:Y:S02]  /*3770*/  ISETP.NE.AND.EX P0, PT, RZ, UR21, PT, P0 ;  /* 0x00000015ff007c0c */ /* 0x000fe4000bf05300 */
[----:B0---4-:R-:W0:Y:S01]  /*3780*/  LDC.64 R2, c[0x0][0x450] ;  /* 0x00011400ff027b82 */ /* 0x011e220000000a00 */
[----:B--2---:R-:W-:-:S04]  /*3790*/  IMAD R4, R17, R8, UR17 ;  /* 0x0000001111047e24 */ /* 0x004fc8000f8e0208 */
[----:B------:R-:W-:Y:S02]  /*37a0*/  IMAD R13, R4, 0xe0, R13 ;  /* 0x000000e0040d7824 */ /* 0x000fe400078e020d */
[----:B---3--:R-:W-:Y:S02]  /*37b0*/  IMAD R4, R15, UR17, R18 ;  /* 0x000000110f047c24 */ /* 0x008fe4000f8e0212 */
[----:B-1----:R-:W-:-:S03]  /*37c0*/  VIADD R10, R12, 0xffffffe ;  /* 0x0ffffffe0c0a7836 */ /* 0x002fc60000000000 */
[----:B------:R-:W-:Y:S01]  /*37d0*/  IADD3 R4, PT, PT, R4, -0x1, RZ ;  /* 0xffffffff04047810 */ /* 0x000fe20007ffe0ff */
[----:B------:R1:W2:Y:S04]  /*37e0*/  F2I.FTZ.U32.TRUNC.NTZ R11, R10 ;  /* 0x0000000a000b7305 */ /* 0x0002a8000021f000 */
[----:B------:R-:W-:Y:S02]  /*37f0*/  IMAD R212, R4, R15, R215 ;  /* 0x0000000f04d47224 */ /* 0x000fe400078e02d7 */
[----:B0-----:R-:W-:-:S04]  /*3800*/  IMAD.WIDE R2, R13, 0x2, R2 ;  /* 0x000000020d027825 */ /* 0x001fc800078e0202 */
[----:B-1----:R-:W-:Y:S01]  /*3810*/  HFMA2 R10, -RZ, RZ, 0, 0 ;  /* 0x00000000ff0a7431 */ /* 0x002fe200000001ff */
[----:B--2---:R-:W-:-:S05]  /*3820*/  IADD3 R14, PT, PT, RZ, -R11, RZ ;  /* 0x8000000bff0e7210 */ /* 0x004fca0007ffe0ff */
[----:B------:R-:W-:-:S04]  /*3830*/  IMAD R85, R14, R5, RZ ;  /* 0x000000050e557224 */ /* 0x000fc800078e02ff */
[----:B------:R-:W-:-:S04]  /*3840*/  IMAD.HI.U32 R8, R11, R85, R10 ;  /* 0x000000550b087227 */ /* 0x000fc800078e000a */
[----:B------:R-:W-:-:S05]  /*3850*/  IMAD R10, R7, UR5, RZ ;  /* 0x00000005070a7c24 */ /* 0x000fca000f8e02ff */
[----:B------:R-:W-:Y:S02]  /*3860*/  SHF.R.S32.HI R213, RZ, 0x1f, R10 ;  /* 0x0000001fffd57819 */ /* 0x000fe4000001140a */
[----:B------:R-:W-:Y:S02]  /*3870*/  IADD3 R10, P1, P2, R10, UR20, R215 ;  /* 0x000000140a0a7c10 */ /* 0x000fe4000fa3e0d7 */
[----:B------:R-:W-:Y:S02]  /*3880*/  IADD3 R215, PT, PT, R215, 0x1, RZ ;  /* 0x00000001d7d77810 */ /* 0x000fe40007ffe0ff */
[----:B------:R-:W-:-:S09]  /*3890*/  IADD3.X R213, PT, PT, R213, UR21, RZ, P1, P2 ;  /* 0x00000015d5d57c10 */ /* 0x000fd20008fe44ff */
.L_x_943:
[----:B------:R-:W-:-:S05]  /*38a0*/  @P0 IMAD.MOV.U32 R11, RZ, RZ, R213 ;  /* 0x000000ffff0b0224 */ /* 0x000fca00078e00d5 */
[----:B0-----:R0:W2:Y:S01]  /*38b0*/  @P0 LDG.E.U8 R12, desc[UR36][R10.64] ;  /* 0x000000240a0c0981 */ /* 0x0010a2000c1e1100 */
[----:B------:R-:W-:Y:S01]  /*38c0*/  IADD3 R218, PT, PT, R215, -0x1, RZ ;  /* 0xffffffffd7da7810 */ /* 0x000fe20007ffe0ff */
[----:B------:R-:W-:Y:S01]  /*38d0*/  IMAD.U32 R7, RZ, RZ, UR16 ;  /* 0x00000010ff077e24 */ /* 0x000fe2000f8e00ff */
[----:B------:R-:W-:Y:S02]  /*38e0*/  BSSY.RECONVERGENT B1, `(.L_x_812) ;  /* 0x0000039000017945 */ /* 0x000fe40003800200 */
[----:B------:R-:W-:Y:S02]  /*38f0*/  IABS R13, R218 ;  /* 0x000000da000d7213 */ /* 0x000fe40000000000 */
[----:B------:R-:W-:Y:S02]  /*3900*/  IABS R15, R7 ;  /* 0x00000007000f7213 */ /* 0x000fe40000000000 */
[----:B------:R-:W-:Y:S01]  /*3910*/  ISETP.GE.AND P2, PT, R218, RZ, PT ;  /* 0x000000ffda00720c */ /* 0x000fe20003f46270 */
[----:B------:R-:W-:Y:S01]  /*3920*/  IMAD.HI.U32 R4, R8, R13, RZ ;  /* 0x0000000d08047227 */ /* 0x000fe200078e00ff */
[----:B0-----:R-:W-:-:S02]  /*3930*/  IADD3 R11, PT, PT, R18, -0x1, RZ ;  /* 0xffffffff120b7810 */ /* 0x001fc40007ffe0ff */
[----:B------:R-:W-:Y:S02]  /*3940*/  ISETP.NE.AND P3, PT, R7, RZ, PT ;  /* 0x000000ff0700720c */ /* 0x000fe40003f65270 */
[----:B------:R-:W-:-:S05]  /*3950*/  IADD3 R4, PT, PT, -R4, RZ, RZ ;  /* 0x000000ff04047210 */ /* 0x000fca0007ffe1ff */
[----:B------:R-:W-:-:S05]  /*3960*/  IMAD R4, R15, R4, R13 ;  /* 0x000000040f047224 */ /* 0x000fca00078e020d */
[----:B------:R-:W-:-:S13]  /*3970*/  ISETP.GT.U32.AND P1, PT, R5, R4, PT ;  /* 0x000000040500720c */ /* 0x000fda0003f24070 */
[----:B------:R-:W-:-:S05]  /*3980*/  @!P1 IMAD.IADD R4, R4, 0x1, -R15 ;  /* 0x0000000104049824 */ /* 0x000fca00078e0a0f */
[----:B------:R-:W-:-:S13]  /*3990*/  ISETP.GT.U32.AND P1, PT, R5, R4, PT ;  /* 0x000000040500720c */ /* 0x000fda0003f24070 */
[----:B------:R-:W-:Y:S02]  /*39a0*/  @!P1 IADD3 R4, PT, PT, R4, -R15, RZ ;  /* 0x8000000f04049210 */ /* 0x000fe40007ffe0ff */
[----:B------:R-:W-:-:S03]  /*39b0*/  ISETP.GE.AND P1, PT, R218, R11, PT ;  /* 0x0000000bda00720c */ /* 0x000fc60003f26270 */
[----:B------:R-:W-:Y:S02]  /*39c0*/  IMAD.MOV.U32 R222, RZ, RZ, R4 ;  /* 0x000000ffffde7224 */ /* 0x000fe400078e0004 */
[----:B------:R-:W-:Y:S02]  /*39d0*/  IMAD R4, R7, 0xe0, RZ ;  /* 0x000000e007047824 */ /* 0x000fe400078e02ff */
[----:B------:R-:W-:Y:S01]  /*39e0*/  @!P2 IMAD.MOV R222, RZ, RZ, -R222 ;  /* 0x000000ffffdea224 */ /* 0x000fe200078e0ade */
[----:B------:R-:W-:Y:S02]  /*39f0*/  @!P3 LOP3.LUT R222, RZ, R7, RZ, 0x33, !PT ;  /* 0x00000007ffdeb212 */ /* 0x000fe400078e33ff */
[----:B--2---:R-:W-:Y:S02]  /*3a00*/  ISETP.NE.AND P2, PT, R12, RZ, P0 ;  /* 0x000000ff0c00720c */ /* 0x004fe40000745270 */
[----:B------:R-:W-:Y:S01]  /*3a10*/  SHF.L.U32 R12, R222, 0x3, RZ ;  /* 0x00000003de0c7819 */ /* 0x000fe200000006ff */
[----:B------:R-:W-:Y:S10]  /*3a20*/  @P1 BRA `(.L_x_813) ;  /* 0x0000000000901947 */ /* 0x000ff40003800000 */
[----:B------:R-:W-:Y:S01]  /*3a30*/  ISETP.GE.AND P3, PT, R12, R4, PT ;  /* 0x000000040c00720c */ /* 0x000fe20003f66270 */
[----:B------:R-:W-:Y:S01]  /*3a40*/  BSSY.RECONVERGENT B2, `(.L_x_814) ;  /* 0x000000c000027945 */ /* 0x000fe20003800200 */
[----:B------:R-:W-:-:S11]  /*3a50*/  CS2R R96, SRZ ;  /* 0x0000000000607805 */ /* 0x000fd6000001ff00 */
[----:B------:R-:W-:Y:S05]  /*3a60*/  @P3 BRA `(.L_x_815) ;  /* 0x0000000000243947 */ /* 0x000fea0003800000 */
[----:B------:R-:W0:Y:S02]  /*3a70*/  S2R R11, SR_TID.X ;  /* 0x00000000000b7919 */ /* 0x000e240000002100 */
[----:B0-----:R-:W-:-:S05]  /*3a80*/  IMAD.SHL.U32 R11, R11, 0x4, RZ ;  /* 0x000000040b0b7824 */ /* 0x001fca00078e00ff */
[----:B------:R-:W-:-:S05]  /*3a90*/  LOP3.LUT R11, R11, 0x4, RZ, 0xc0, !PT ;  /* 0x000000040b0b7812 */ /* 0x000fca00078ec0ff */
[----:B------:R-:W-:-:S05]  /*3aa0*/  IMAD R11, R6, R7, R11 ;  /* 0x00000007060b7224 */ /* 0x000fca00078e020b */
[----:B------:R-:W-:-:S04]  /*3ab0*/  IADD3 R13, P4, PT, R12, R11, RZ ;  /* 0x0000000b0c0d7210 */ /* 0x000fc80007f9e0ff */
[----:B------:R-:W-:Y:S02]  /*3ac0*/  LEA.HI.X.SX32 R14, R11, RZ, 0x1, P4 ;  /* 0x000000ff0b0e7211 */ /* 0x000fe400020f0eff */
[----:B------:R-:W-:-:S04]  /*3ad0*/  LEA R96, P4, R13, UR6, 0x1 ;  /* 0x000000060d607c11 */ /* 0x000fc8000f8808ff */
[----:B------:R-:W-:-:S06]  /*3ae0*/  LEA.HI.X R97, R13, UR7, R14, 0x1, P4 ;  /* 0x000000070d617c11 */ /* 0x000fcc000a0f0c0e */
[----:B------:R-:W5:Y:S03]  /*3af0*/  LDG.E.64 R96, desc[UR36][R96.64] ;  /* 0x0000002460607981 */ /* 0x000f66000c1e1b00 */
.L_x_815:
[----:B------:R-:W-:Y:S05]  /*3b00*/  BSYNC.RECONVERGENT B2 ;  /* 0x0000000000027941 */ /* 0x000fea0003800200 */
.L_x_814:
[----:B------:R-:W-:-:S09]  /*3b10*/  UISETP.NE.AND UP0, UPT, UR14, URZ, UPT ;  /* 0x000000ff0e00728c */ /* 0x000fd2000bf05270 */
[----:B------:R-:W-:Y:S05]  /*3b20*/  BRA.U UP0, `(.L_x_813) ;  /* 0x0000000100507547 */ /* 0x000fea000b800000 */
[----:B------:R-:W-:-:S13]  /*3b30*/  ISETP.NE.AND P4, PT, R217, RZ, PT ;  /* 0x000000ffd900720c */ /* 0x000fda0003f85270 */
[----:B------:R-:W2:Y:S01]  /*3b40*/  @P4 LDG.E.64 R14, desc[UR36][R2.64] ;  /* 0x00000024020e4981 */ /* 0x000ea2000c1e1b00 */
[----:B-----5:R-:W-:Y:S02]  /*3b50*/  HFMA2 R97, R97, 1, 1, R161 ;  /* 0x3c003c0061617831 */ /* 0x020fe400000000a1 */
[----:B------:R-:W-:Y:S02]  /*3b60*/  HADD2 R96, R96, R160 ;  /* 0x000000a060607230 */ /* 0x000fe40000000000 */
[----:B--2---:R-:W-:Y:S02]  /*3b70*/  @P4 HFMA2 R97, R97, R15, -RZ ;  /* 0x0000000f61614231 */ /* 0x004fe400001000ff */
[----:B------:R-:W-:Y:S01]  /*3b80*/  @P4 HMUL2 R96, R96, R14 ;  /* 0x0000000e60604232 */ /* 0x000fe20000000000 */
[----:B------:R-:W-:Y:S06]  /*3b90*/  @P3 BRA `(.L_x_813) ;  /* 0x0000000000343947 */ /* 0x000fec0003800000 */
[----:B------:R-:W0:Y:S01]  /*3ba0*/  S2R R11, SR_TID.X ;  /* 0x00000000000b7919 */ /* 0x000e220000002100 */
[----:B------:R-:W-:Y:S08]  /*3bb0*/  S2UR UR4, SR_CTAID.Y ;  /* 0x00000000000479c3 */ /* 0x000ff00000002600 */
[----:B------:R-:W1:Y:S01]  /*3bc0*/  S2UR UR5, SR_CTAID.X ;  /* 0x00000000000579c3 */ /* 0x000e620000002500 */
[----:B0-----:R-:W-:Y:S01]  /*3bd0*/  SHF.L.U32 R11, R11, 0x2, RZ ;  /* 0x000000020b0b7819 */ /* 0x001fe200000006ff */
[----:B-1----:R-:W-:-:S03]  /*3be0*/  UIMAD UR4, UR4, UR15, UR5 ;  /* 0x0000000f040472a4 */ /* 0x002fc6000f8e0205 */
[----:B------:R-:W-:-:S03]  /*3bf0*/  LOP3.LUT R14, R11, 0x4, RZ, 0xc0, !PT ;  /* 0x000000040b0e7812 */ /* 0x000fc600078ec0ff */
[----:B------:R-:W-:-:S04]  /*3c00*/  IMAD R11, R7, UR4, RZ ;  /* 0x00000004070b7c24 */ /* 0x000fc8000f8e02ff */
[----:B------:R-:W-:-:S05]  /*3c10*/  IMAD R11, R11, 0xe0, R14 ;  /* 0x000000e00b0b7824 */ /* 0x000fca00078e020e */
[----:B------:R-:W-:-:S04]  /*3c20*/  IADD3 R13, P3, PT, R12, R11, RZ ;  /* 0x0000000b0c0d7210 */ /* 0x000fc80007f7e0ff */
[----:B------:R-:W-:Y:S02]  /*3c30*/  LEA.HI.X.SX32 R220, R11, RZ, 0x1, P3 ;  /* 0x000000ff0bdc7211 */ /* 0x000fe400018f0eff */
[----:B------:R-:W-:-:S04]  /*3c40*/  LEA R14, P3, R13, UR6, 0x1 ;  /* 0x000000060d0e7c11 */ /* 0x000fc8000f8608ff */
[----:B------:R-:W-:-:S05]  /*3c50*/  LEA.HI.X R15, R13, UR7, R220, 0x1, P3 ;  /* 0x000000070d0f7c11 */ /* 0x000fca00098f0cdc */
[----:B------:R0:W-:Y:S04]  /*3c60*/  STG.E.64 desc[UR36][R14.64], R96 ;  /* 0x000000600e007986 */ /* 0x0001e8000c101b24 */
.L_x_813:
[----:B------:R-:W-:Y:S05]  /*3c70*/  BSYNC.RECONVERGENT B1 ;  /* 0x0000000000017941 */ /* 0x000fea0003800200 */
.L_x_812:
[----:B------:R-:W-:Y:S01]  /*3c80*/  BSSY.RECONVERGENT B1, `(.L_x_816) ;  /* 0x0000055000017945 */ /* 0x000fe20003800200 */
[----:B0-----:R-:W-:-:S03]  /*3c90*/  IMAD.IADD R14, R222, 0x1, R7 ;  /* 0x00000001de0e7824 */ /* 0x001fc600078e0207 */
[----:B------:R-:W-:Y:S05]  /*3ca0*/  @P1 BRA `(.L_x_817) ;  /* 0x0000000400481947 */ /* 0x000fea0003800000 */
[----:B------:R-:W-:Y:S01]  /*3cb0*/  SHF.L.U32 R13, R14, 0x3, RZ ;  /* 0x000000030e0d7819 */ /* 0x000fe200000006ff */
[----:B------:R-:W-:Y:S01]  /*3cc0*/  IMAD R11, R7, 0x10, R12 ;  /* 0x00000010070b7824 */ /* 0x000fe200078e020c */
[----:B------:R-:W-:Y:S01]  /*3cd0*/  BSSY.RECONVERGENT B2, `(.L_x_818) ;  /* 0x000000f000027945 */ /* 0x000fe20003800200 */
[----:B------:R-:W-:Y:S02]  /*3ce0*/  CS2R R94, SRZ ;  /* 0x00000000005e7805 */ /* 0x000fe4000001ff00 */
[-C--:B------:R-:W-:Y:S02]  /*3cf0*/  ISETP.GE.AND P3, PT, R13, R4.reuse, PT ;  /* 0x000000040d00720c */ /* 0x080fe40003f66270 */
[----:B------:R-:W-:-:S11]  /*3d00*/  ISETP.GE.AND P4, PT, R11, R4, PT ;  /* 0x000000040b00720c */ /* 0x000fd60003f86270 */
[----:B------:R-:W-:Y:S05]  /*3d10*/  @P3 BRA `(.L_x_819) ;  /* 0x0000000000283947 */ /* 0x000fea0003800000 */
[----:B------:R-:W0:Y:S02]  /*3d20*/  S2R R15, SR_TID.X ;  /* 0x00000000000f7919 */ /* 0x000e240000002100 */
[----:B0-----:R-:W-:-:S04]  /*3d30*/  SHF.L.U32 R15, R15, 0x2, RZ ;  /* 0x000000020f0f7819 */ /* 0x001fc800000006ff */
[----:B------:R-:W-:-:S05]  /*3d40*/  LOP3.LUT R15, R15, 0x4, RZ, 0xc0, !PT ;  /* 0x000000040f0f7812 */ /* 0x000fca00078ec0ff */
[----:B------:R-:W-:Y:S01]  /*3d50*/  IMAD R94, R6, R7, R15 ;  /* 0x00000007065e7224 */ /* 0x000fe200078e020f */
[----:B------:R-:W-:-:S04]  /*3d60*/  SHF.R.S32.HI R15, RZ, 0x1f, R13 ;  /* 0x0000001fff0f7819 */ /* 0x000fc8000001140d */
[----:B------:R-:W-:-:S04]  /*3d70*/  IADD3 R92, P5, PT, R94, R13, RZ ;  /* 0x0000000d5e5c7210 */ /* 0x000fc80007fbe0ff */
[----:B------:R-:W-:Y:S02]  /*3d80*/  LEA.HI.X.SX32 R15, R94, R15, 0x1, P5 ;  /* 0x0000000f5e0f7211 */ /* 0x000fe400028f0eff */
[----:B------:R-:W-:-:S04]  /*3d90*/  LEA R94, P5, R92, UR6, 0x1 ;  /* 0x000000065c5e7c11 */ /* 0x000fc8000f8a08ff */
[----:B------:R-:W-:-:S06]  /*3da0*/  LEA.HI.X R95, R92, UR7, R15, 0x1, P5 ;  /* 0x000000075c5f7c11 */ /* 0x000fcc000a8f0c0f */
[----:B------:R-:W5:Y:S03]  /*3db0*/  LDG.E.64 R94, desc[UR36][R94.64] ;  /* 0x000000245e5e7981 */ /* 0x000f66000c1e1b00 */
.L_x_819:
[----:B------:R-:W-:Y:S05]  /*3dc0*/  BSYNC.RECONVERGENT B2 ;  /* 0x0000000000027941 */ /* 0x000fea0003800200 */
.L_x_818:
[----:B------:R-:W-:Y:S01]  /*3dd0*/  UISETP.NE.AND UP0, UPT, UR14, URZ, UPT ;  /* 0x000000ff0e00728c */ /* 0x000fe2000bf05270 */
[----:B------:R-:W-:-:S08]  /*3de0*/  IMAD.MOV.U32 R93, RZ, RZ, RZ ;  /* 0x000000ffff5d7224 */ /* 0x000fd000078e00ff */
[----:B------:R-:W-:Y:S05]  /*3df0*/  BRA.U UP0, `(.L_x_820) ;  /* 0x00000001005c7547 */ /* 0x000fea000b800000 */
[----:B------:R-:W-:-:S13]  /*3e00*/  ISETP.NE.AND P5, PT, R217, RZ, PT ;  /* 0x000000ffd900720c */ /* 0x000fda0003fa5270 */
[----:B------:R-:W2:Y:S01]  /*3e10*/  @P5 LDG.E.64 R220, desc[UR36][R2.64+0x10] ;  /* 0x0000102402dc5981 */ /* 0x000ea2000c1e1b00 */
[----:B-----5:R-:W-:Y:S02]  /*3e20*/  HFMA2 R95, R95, 1, 1, R159 ;  /* 0x3c003c005f5f7831 */ /* 0x020fe4000000009f */
[----:B------:R-:W-:Y:S01]  /*3e30*/  HADD2 R94, R94, R158 ;  /* 0x0000009e5e5e7230 */ /* 0x000fe20000000000 */
[----:B------:R-:W-:Y:S01]  /*3e40*/  BSSY.RECONVERGENT B2, `(.L_x_820) ;  /* 0x0000012000027945 */ /* 0x000fe20003800200 */
        /* <DEDUP_REMOVED lines=10> */
[----:B------:R-:W-:Y:S01]  /*3ef0*/  IMAD R15, R15, 0xe0, R92 ;  /* 0x000000e00f0f7824 */ /* 0x000fe200078e025c */
[----:B------:R-:W-:-:S04]  /*3f00*/  SHF.R.S32.HI R92, RZ, 0x1f, R13 ;  /* 0x0000001fff5c7819 */ /* 0x000fc8000001140d */
[----:B------:R-:W-:-:S04]  /*3f10*/  IADD3 R13, P3, PT, R15, R13, RZ ;  /* 0x0000000d0f0d7210 */ /* 0x000fc80007f7e0ff */
[----:B------:R-:W-:Y:S02]  /*3f20*/  LEA.HI.X.SX32 R92, R15, R92, 0x1, P3 ;  /* 0x0000005c0f5c7211 */ /* 0x000fe400018f0eff */
[----:B------:R-:W-:-:S04]  /*3f30*/  LEA R220, P3, R13, UR6, 0x1 ;  /* 0x000000060ddc7c11 */ /* 0x000fc8000f8608ff */
[----:B------:R-:W-:-:S05]  /*3f40*/  LEA.HI.X R221, R13, UR7, R92, 0x1, P3 ;  /* 0x000000070ddd7c11 */ /* 0x000fca00098f0c5c */
[----:B------:R0:W-:Y:S04]  /*3f50*/  STG.E.64 desc[UR36][R220.64], R94 ;  /* 0x0000005edc007986 */ /* 0x0001e8000c101b24 */
.L_x_821:
[----:B------:R-:W-:Y:S05]  /*3f60*/  BSYNC.RECONVERGENT B2 ;  /* 0x0000000000027941 */ /* 0x000fea0003800200 */
.L_x_820:
[----:B------:R-:W-:Y:S01]  /*3f70*/  BSSY.RECONVERGENT B2, `(.L_x_822) ;  /* 0x000000d000027945 */ /* 0x000fe20003800200 */
[----:B------:R-:W-:-:S03]  /*3f80*/  IMAD.MOV.U32 R92, RZ, RZ, RZ ;  /* 0x000000ffff5c7224 */ /* 0x000fc600078e00ff */
[----:B------:R-:W-:Y:S05]  /*3f90*/  @P4 BRA `(.L_x_823) ;  /* 0x0000000000284947 */ /* 0x000fea0003800000 */
[----:B------:R-:W1:Y:S02]  /*3fa0*/  S2R R13, SR_TID.X ;  /* 0x00000000000d7919 */ /* 0x000e640000002100 */
[----:B-1----:R-:W-:-:S04]  /*3fb0*/  SHF.L.U32 R13, R13, 0x2, RZ ;  /* 0x000000020d0d7819 */ /* 0x002fc800000006ff */
[----:B------:R-:W-:-:S05]  /*3fc0*/  LOP3.LUT R13, R13, 0x4, RZ, 0xc0, !PT ;  /* 0x000000040d0d7812 */ /* 0x000fca00078ec0ff */
[----:B0-----:R-:W-:Y:S01]  /*3fd0*/  IMAD R220, R6, R7, R13 ;  /* 0x0000000706dc7224 */ /* 0x001fe200078e020d */
[----:B------:R-:W-:-:S04]  /*3fe0*/  SHF.R.S32.HI R13, RZ, 0x1f, R11 ;  /* 0x0000001fff0d7819 */ /* 0x000fc8000001140b */
[----:B------:R-:W-:-:S04]  /*3ff0*/  IADD3 R15, P3, PT, R220, R11, RZ ;  /* 0x0000000bdc0f7210 */ /* 0x000fc80007f7e0ff */
[----:B------:R-:W-:Y:S02]  /*4000*/  LEA.HI.X.SX32 R220, R220, R13, 0x1, P3 ;  /* 0x0000000ddcdc7211 */ /* 0x000fe400018f0eff */
[----:B------:R-:W-:-:S04]  /*4010*/  LEA R92, P3, R15, UR6, 0x1 ;  /* 0x000000060f5c7c11 */ /* 0x000fc8000f8608ff */
[----:B------:R-:W-:-:S06]  /*4020*/  LEA.HI.X R93, R15, UR7, R220, 0x1, P3 ;  /* 0x000000070f5d7c11 */ /* 0x000fcc00098f0cdc */
[----:B------:R-:W5:Y:S03]  /*4030*/  LDG.E.64 R92, desc[UR36][R92.64] ;  /* 0x000000245c5c7981 */ /* 0x000f66000c1e1b00 */
.L_x_823:
[----:B------:R-:W-:Y:S05]  /*4040*/  BSYNC.RECONVERGENT B2 ;  /* 0x0000000000027941 */ /* 0x000fea0003800200 */
.L_x_822:
[----:B------:R-:W-:-:S09]  /*4050*/  UISETP.NE.AND UP0, UPT, UR14, URZ, UPT ;  /* 0x000000ff0e00728c */ /* 0x000fd2000bf05270 */
[----:B------:R-:W-:Y:S05]  /*4060*/  BRA.U UP0, `(.L_x_817) ;  /* 0x0000000100587547 */ /* 0x000fea000b800000 */
[----:B------:R-:W-:-:S13]  /*4070*/  ISETP.NE.AND P4, PT, R217, RZ, PT ;  /* 0x000000ffd900720c */ /* 0x000fda0003f85270 */
[----:B0-----:R-:W2:Y:S01]  /*4080*/  @P4 LDG.E.64 R220, desc[UR36][R2.64+0x20] ;  /* 0x0000202402dc4981 */ /* 0x001ea2000c1e1b00 */
[----:B------:R-:W-:Y:S01]  /*4090*/  ISETP.GE.AND P3, PT, R11, R4, PT ;  /* 0x000000040b00720c */ /* 0x000fe20003f66270 */
[----:B-----5:R-:W-:Y:S02]  /*40a0*/  HFMA2 R93, R93, 1, 1, R157 ;  /* 0x3c003c005d5d7831 */ /* 0x020fe4000000009d */
[----:B------:R-:W-:Y:S02]  /*40b0*/  HADD2 R92, R92, R156 ;  /* 0x0000009c5c5c7230 */ /* 0x000fe40000000000 */
[----:B--2---:R-:W-:Y:S02]  /*40c0*/  @P4 HFMA2 R93, R93, R221, -RZ ;  /* 0x000000dd5d5d4231 */ /* 0x004fe400001000ff */
[----:B------:R-:W-:-:S06]  /*40d0*/  @P4 HMUL2 R92, R92, R220 ;  /* 0x000000dc5c5c4232 */ /* 0x000fcc0000000000 */
[----:B------:R-:W-:Y:S05]  /*40e0*/  @P3 BRA `(.L_x_817) ;  /* 0x0000000000383947 */ /* 0x000fea0003800000 */
[----:B------:R-:W0:Y:S01]  /*40f0*/  S2R R13, SR_TID.X ;  /* 0x00000000000d7919 */ /* 0x000e220000002100 */
[----:B------:R-:W-:Y:S08]  /*4100*/  S2UR UR4, SR_CTAID.Y ;  /* 0x00000000000479c3 */ /* 0x000ff00000002600 */
[----:B------:R-:W1:Y:S01]  /*4110*/  S2UR UR5, SR_CTAID.X ;  /* 0x00000000000579c3 */ /* 0x000e620000002500 */
[----:B0-----:R-:W-:Y:S01]  /*4120*/  IMAD.SHL.U32 R13, R13, 0x4, RZ ;  /* 0x000000040d0d7824 */ /* 0x001fe200078e00ff */
[----:B-1----:R-:W-:-:S04]  /*4130*/  UIMAD UR4, UR4, UR15, UR5 ;  /* 0x0000000f040472a4 */ /* 0x002fc8000f8e0205 */
[----:B------:R-:W-:Y:S02]  /*4140*/  LOP3.LUT R220, R13, 0x4, RZ, 0xc0, !PT ;  /* 0x000000040ddc7812 */ /* 0x000fe400078ec0ff */
        /* <DEDUP_REMOVED lines=8> */
.L_x_817:
[----:B------:R-:W-:Y:S05]  /*41d0*/  BSYNC.RECONVERGENT B1 ;  /* 0x0000000000017941 */ /* 0x000fea0003800200 */
.L_x_816:
[----:B------:R-:W-:Y:S04]  /*41e0*/  BSSY.RECONVERGENT B1, `(.L_x_824) ;  /* 0x0000056000017945 */ /* 0x000fe80003800200 */
[----:B------:R-:W-:Y:S05]  /*41f0*/  @P1 BRA `(.L_x_825) ;  /* 0x0000000400501947 */ /* 0x000fea0003800000 */
[----:B------:R-:W-:Y:S01]  /*4200*/  LEA R11, R7, R14, 0x1 ;  /* 0x0000000e070b7211 */ /* 0x000fe200078e08ff */
[----:B------:R-:W-:Y:S01]  /*4210*/  BSSY.RECONVERGENT B2, `(.L_x_826) ;  /* 0x000000f000027945 */ /* 0x000fe20003800200 */
[----:B------:R-:W-:-:S03]  /*4220*/  CS2R R90, SRZ ;  /* 0x00000000005a7805 */ /* 0x000fc6000001ff00 */
[----:B------:R-:W-:-:S05]  /*4230*/  IMAD.SHL.U32 R15, R11, 0x8, RZ ;  /* 0x000000080b0f7824 */ /* 0x000fca00078e00ff */
[----:B------:R-:W-:-:S13]  /*4240*/  ISETP.GE.AND P3, PT, R15, R4, PT ;  /* 0x000000040f00720c */ /* 0x000fda0003f66270 */
[----:B------:R-:W-:Y:S05]  /*4250*/  @P3 BRA `(.L_x_827) ;  /* 0x0000000000283947 */ /* 0x000fea0003800000 */
[----:B------:R-:W2:Y:S02]  /*4260*/  S2R R11, SR_TID.X ;  /* 0x00000000000b7919 */ /* 0x000ea40000002100 */
[----:B--2---:R-:W-:-:S04]  /*4270*/  SHF.L.U32 R11, R11, 0x2, RZ ;  /* 0x000000020b0b7819 */ /* 0x004fc800000006ff */
[----:B------:R-:W-:-:S05]  /*4280*/  LOP3.LUT R11, R11, 0x4, RZ, 0xc0, !PT ;  /* 0x000000040b0b7812 */ /* 0x000fca00078ec0ff */
[----:B01----:R-:W-:Y:S01]  /*4290*/  IMAD R220, R6, R7, R11 ;  /* 0x0000000706dc7224 */ /* 0x003fe200078e020b */
[----:B------:R-:W-:-:S04]  /*42a0*/  SHF.R.S32.HI R11, RZ, 0x1f, R15 ;  /* 0x0000001fff0b7819 */ /* 0x000fc8000001140f */
[----:B------:R-:W-:-:S04]  /*42b0*/  IADD3 R13, P3, PT, R220, R15, RZ ;  /* 0x0000000fdc0d7210 */ /* 0x000fc80007f7e0ff */
[----:B------:R-:W-:Y:S02]  /*42c0*/  LEA.HI.X.SX32 R220, R220, R11, 0x1, P3 ;  /* 0x0000000bdcdc7211 */ /* 0x000fe400018f0eff */
[----:B------:R-:W-:-:S04]  /*42d0*/  LEA R90, P3, R13, UR6, 0x1 ;  /* 0x000000060d5a7c11 */ /* 0x000fc8000f8608ff */
[----:B------:R-:W-:-:S06]  /*42e0*/  LEA.HI.X R91, R13, UR7, R220, 0x1, P3 ;  /* 0x000000070d5b7c11 */ /* 0x000fcc00098f0cdc */
[----:B------:R-:W5:Y:S03]  /*42f0*/  LDG.E.64 R90, desc[UR36][R90.64] ;  /* 0x000000245a5a7981 */ /* 0x000f66000c1e1b00 */
.L_x_827:
[----:B------:R-:W-:Y:S05]  /*4300*/  BSYNC.RECONVERGENT B2 ;  /* 0x0000000000027941 */ /* 0x000fea0003800200 */
.L_x_826:
[----:B------:R-:W-:-:S09]  /*4310*/  UISETP.NE.AND UP0, UPT, UR14, URZ, UPT ;  /* 0x000000ff0e00728c */ /* 0x000fd2000bf05270 */
[----:B------:R-:W-:Y:S05]  /*4320*/  BRA.U UP0, `(.L_x_828) ;  /* 0x0000000100607547 */ /* 0x000fea000b800000 */
[----:B------:R-:W-:-:S13]  /*4330*/  ISETP.NE.AND P4, PT, R217, RZ, PT ;  /* 0x000000ffd900720c */ /* 0x000fda0003f85270 */
[----:B01----:R-:W2:Y:S01]  /*4340*/  @P4 LDG.E.64 R220, desc[UR36][R2.64+0x30] ;  /* 0x0000302402dc4981 */ /* 0x003ea2000c1e1b00 */
[----:B------:R-:W-:Y:S01]  /*4350*/  ISETP.GE.AND P3, PT, R15, R4, PT ;  /* 0x000000040f00720c */ /* 0x000fe20003f66270 */
[----:B-----5:R-:W-:Y:S02]  /*4360*/  HFMA2 R91, R91, 1, 1, R155 ;  /* 0x3c003c005b5b7831 */ /* 0x020fe4000000009b */
[----:B------:R-:W-:Y:S01]  /*4370*/  HADD2 R90, R90, R154 ;  /* 0x0000009a5a5a7230 */ /* 0x000fe20000000000 */
[----:B------:R-:W-:Y:S01]  /*4380*/  BSSY.RECONVERGENT B2, `(.L_x_828) ;  /* 0x0000012000027945 */ /* 0x000fe20003800200 */
        /* <DEDUP_REMOVED lines=17> */
.L_x_829:
[----:B------:R-:W-:Y:S05]  /*44a0*/  BSYNC.RECONVERGENT B2 ;  /* 0x0000000000027941 */ /* 0x000fea0003800200 */
.L_x_828:
[----:B------:R-:W-:Y:S05]  /*44b0*/  @P1 BRA `(.L_x_825) ;  /* 0x0000000000a01947 */ /* 0x000fea0003800000 */
[----:B------:R-:W-:Y:S01]  /*44c0*/  LEA R15, R7, R12, 0x5 ;  /* 0x0000000c070f7211 */ /* 0x000fe200078e28ff */
[----:B------:R-:W-:Y:S01]  /*44d0*/  BSSY.RECONVERGENT B2, `(.L_x_830) ;  /* 0x000000e000027945 */ /* 0x000fe20003800200 */
[----:B------:R-:W-:Y:S02]  /*44e0*/  CS2R R88, SRZ ;  /* 0x0000000000587805 */ /* 0x000fe4000001ff00 */
[----:B------:R-:W-:-:S13]  /*44f0*/  ISETP.GE.AND P3, PT, R15, R4, PT ;  /* 0x000000040f00720c */ /* 0x000fda0003f66270 */
[----:B------:R-:W-:Y:S05]  /*4500*/  @P3 BRA `(.L_x_831) ;  /* 0x0000000000283947 */ /* 0x000fea0003800000 */
[----:B------:R-:W2:Y:S02]  /*4510*/  S2R R11, SR_TID.X ;  /* 0x00000000000b7919 */ /* 0x000ea40000002100 */
[----:B--2---:R-:W-:-:S05]  /*4520*/  IMAD.SHL.U32 R11, R11, 0x4, RZ ;  /* 0x000000040b0b7824 */ /* 0x004fca00078e00ff */
        /* <DEDUP_REMOVED lines=8> */
.L_x_831:
[----:B------:R-:W-:Y:S05]  /*45b0*/  BSYNC.RECONVERGENT B2 ;  /* 0x0000000000027941 */ /* 0x000fea0003800200 */
.L_x_830:
[----:B------:R-:W-:-:S09]  /*45c0*/  UISETP.NE.AND UP0, UPT, UR14, URZ, UPT ;  /* 0x000000ff0e00728c */ /* 0x000fd2000bf05270 */
[----:B------:R-:W-:Y:S05]  /*45d0*/  BRA.U UP0, `(.L_x_825) ;  /* 0x0000000100587547 */ /* 0x000fea000b800000 */
[----:B------:R-:W-:-:S13]  /*45e0*/  ISETP.NE.AND P4, PT, R217, RZ, PT ;  /* 0x000000ffd900720c */ /* 0x000fda0003f85270 */
[----:B01----:R-:W2:Y:S01]  /*45f0*/  @P4 LDG.E.64 R220, desc[UR36][R2.64+0x40] ;  /* 0x0000402402dc4981 */ /* 0x003ea2000c1e1b00 */
        /* <DEDUP_REMOVED lines=20> */
.L_x_825:
[----:B------:R-:W-:Y:S05]  /*4740*/  BSYNC.RECONVERGENT B1 ;  /* 0x0000000000017941 */ /* 0x000fea0003800200 */
.L_x_824:
[----:B------:R-:W-:Y:S01]  /*4750*/  BSSY.RECONVERGENT B1, `(.L_x_832) ;  /* 0x000002a000017945 */ /* 0x000fe20003800200 */
[----:B------:R-:W-:-:S03]  /*4760*/  IMAD R222, R7, 0x4, R14 ;  /* 0x0000000407de7824 */ /* 0x000fc600078e020e */
[----:B------:R-:W-:Y:S05]  /*4770*/  @P1 BRA `(.L_x_833) ;  /* 0x00000000009c1947 */ /* 0x000fea0003800000 */
[----:B------:R-:W-:Y:S01]  /*4780*/  SHF.L.U32 R11, R222, 0x3, RZ ;  /* 0x00000003de0b7819 */ /* 0x000fe200000006ff */
[----:B------:R-:W-:Y:S01]  /*4790*/  BSSY.RECONVERGENT B2, `(.L_x_834) ;  /* 0x000000e000027945 */ /* 0x000fe20003800200 */
[----:B------:R-:W-:Y:S02]  /*47a0*/  CS2R R86, SRZ ;  /* 0x0000000000567805 */ /* 0x000fe4000001ff00 */
[----:B------:R-:W-:-:S13]  /*47b0*/  ISETP.GE.AND P3, PT, R11, R4, PT ;  /* 0x000000040b00720c */ /* 0x000fda0003f66270 */
[----:B------:R-:W-:Y:S05]  /*47c0*/  @P3 BRA `(.L_x_835) ;  /* 0x0000000000283947 */ /* 0x000fea0003800000 */
[----:B------:R-:W3:Y:S02]  /*47d0*/  S2R R13, SR_TID.X ;  /* 0x00000000000d7919 */ /* 0x000ee40000002100 */
[----:B---3--:R-:W-:-:S05]  /*47e0*/  IMAD.SHL.U32 R13, R13, 0x4, RZ ;  /* 0x000000040d0d7824 */ /* 0x008fca00078e00ff */
        /* <DEDUP_REMOVED lines=8> */
.L_x_835:
[----:B------:R-:W-:Y:S05]  /*4870*/  BSYNC.RECONVERGENT B2 ;  /* 0x0000000000027941 */ /* 0x000fea0003800200 */
.L_x_834:
[----:B------:R-:W-:-:S09]  /*4880*/  UISETP.NE.AND UP0, UPT, UR14, URZ, UPT ;  /* 0x000000ff0e00728c */ /* 0x000fd2000bf05270 */
[----:B------:R-:W-:Y:S05]  /*4890*/  BRA.U UP0, `(.L_x_833) ;  /* 0x0000000100547547 */ /* 0x000fea000b800000 */
[----:B------:R-:W-:-:S13]  /*48a0*/  ISETP.NE.AND P4, PT, R217, RZ, PT ;  /* 0x000000ffd900720c */ /* 0x000fda0003f85270 */
[----:B------:R-:W3:Y:S01]  /*48b0*/  @P4 LDG.E.64 R14, desc[UR36][R2.64+0x50] ;  /* 0x00005024020e4981 */ /* 0x000ee2000c1e1b00 */
[----:B-----5:R-:W-:Y:S02]  /*48c0*/  HFMA2 R87, R87, 1, 1, R151 ;  /* 0x3c003c0057577831 */ /* 0x020fe40000000097 */
[----:B------:R-:W-:Y:S02]  /*48d0*/  HADD2 R86, R86, R150 ;  /* 0x0000009656567230 */ /* 0x000fe40000000000 */
[----:B---3--:R-:W-:Y:S02]  /*48e0*/  @P4 HFMA2 R87, R87, R15, -RZ ;  /* 0x0000000f57574231 */ /* 0x008fe400001000ff */
[----:B------:R-:W-:Y:S01]  /*48f0*/  @P4 HMUL2 R86, R86, R14 ;  /* 0x0000000e56564232 */ /* 0x000fe20000000000 */
[----:B------:R-:W-:Y:S06]  /*4900*/  @P3 BRA `(.L_x_833) ;  /* 0x0000000000383947 */ /* 0x000fec0003800000 */
[----:B------:R-:W3:Y:S01]  /*4910*/  S2R R13, SR_TID.X ;  /* 0x00000000000d7919 */ /* 0x000ee20000002100 */
[----:B------:R-:W-:Y:S01]  /*4920*/  S2UR UR4, SR_CTAID.Y ;  /* 0x00000000000479c3 */ /* 0x000fe20000002600 */
[----:B012---:R-:W-:-:S07]  /*4930*/  SHF.R.S32.HI R220, RZ, 0x1f, R11 ;  /* 0x0000001fffdc7819 */ /* 0x007fce000001140b */
[----:B------:R-:W0:Y:S01]  /*4940*/  S2UR UR5, SR_CTAID.X ;  /* 0x00000000000579c3 */ /* 0x000e220000002500 */
[----:B---3--:R-:W-:Y:S01]  /*4950*/  SHF.L.U32 R13, R13, 0x2, RZ ;  /* 0x000000020d0d7819 */ /* 0x008fe200000006ff */
[----:B0-----:R-:W-:-:S03]  /*4960*/  UIMAD UR4, UR4, UR15, UR5 ;  /* 0x0000000f040472a4 */ /* 0x001fc6000f8e0205 */
[----:B------:R-:W-:-:S03]  /*4970*/  LOP3.LUT R14, R13, 0x4, RZ, 0xc0, !PT ;  /* 0x000000040d0e7812 */ /* 0x000fc600078ec0ff */
[----:B------:R-:W-:-:S04]  /*4980*/  IMAD R13, R7, UR4, RZ ;  /* 0x00000004070d7c24 */ /* 0x000fc8000f8e02ff */
[----:B------:R-:W-:-:S05]  /*4990*/  IMAD R13, R13, 0xe0, R14 ;  /* 0x000000e00d0d7824 */ /* 0x000fca00078e020e */
[----:B------:R-:W-:-:S04]  /*49a0*/  IADD3 R11, P3, PT, R13, R11, RZ ;  /* 0x0000000b0d0b7210 */ /* 0x000fc80007f7e0ff */
[----:B------:R-:W-:Y:S02]  /*49b0*/  LEA.HI.X.SX32 R220, R13, R220, 0x1, P3 ;  /* 0x000000dc0ddc7211 */ /* 0x000fe400018f0eff */
[----:B------:R-:W-:-:S04]  /*49c0*/  LEA R14, P3, R11, UR6, 0x1 ;  /* 0x000000060b0e7c11 */ /* 0x000fc8000f8608ff */
[----:B------:R-:W-:-:S05]  /*49d0*/  LEA.HI.X R15, R11, UR7, R220, 0x1, P3 ;  /* 0x000000070b0f7c11 */ /* 0x000fca00098f0cdc */
[----:B------:R3:W-:Y:S04]  /*49e0*/  STG.E.64 desc[UR36][R14.64], R86 ;  /* 0x000000560e007986 */ /* 0x0007e8000c101b24 */
.L_x_833:
[----:B------:R-:W-:Y:S05]  /*49f0*/  BSYNC.RECONVERGENT B1 ;  /* 0x0000000000017941 */ /* 0x000fea0003800200 */
.L_x_832:
[----:B------:R-:W-:Y:S01]  /*4a00*/  BSSY.RECONVERGENT B1, `(.L_x_836) ;  /* 0x000002a000017945 */ /* 0x000fe20003800200 */
[----:B------:R-:W-:-:S03]  /*4a10*/  IMAD.IADD R222, R222, 0x1, R7 ;  /* 0x00000001dede7824 */ /* 0x000fc600078e0207 */
[----:B------:R-:W-:Y:S05]  /*4a20*/  @P1 BRA `(.L_x_837) ;  /* 0x00000000009c1947 */ /* 0x000fea0003800000 */
[----:B------:R-:W-:Y:S01]  /*4a30*/  SHF.L.U32 R11, R222, 0x3, RZ ;  /* 0x00000003de0b7819 */ /* 0x000fe200000006ff */
[----:B------:R-:W-:Y:S01]  /*4a40*/  BSSY.RECONVERGENT B2, `(.L_x_838) ;  /* 0x000000e000027945 */ /* 0x000fe20003800200 */
[----:B------:R-:W-:Y:S02]  /*4a50*/  CS2R R84, SRZ ;  /* 0x0000000000547805 */ /* 0x000fe4000001ff00 */
[----:B------:R-:W-:-:S13]  /*4a60*/  ISETP.GE.AND P3, PT, R11, R4, PT ;  /* 0x000000040b00720c */ /* 0x000fda0003f66270 */
[----:B------:R-:W-:Y:S05]  /*4a70*/  @P3 BRA `(.L_x_839) ;  /* 0x0000000000283947 */ /* 0x000fea0003800000 */
[----:B------:R-:W4:Y:S02]  /*4a80*/  S2R R13, SR_TID.X ;  /* 0x00000000000d7919 */ /* 0x000f240000002100 */
[----:B----4-:R-:W-:-:S05]  /*4a90*/  IMAD.SHL.U32 R13, R13, 0x4, RZ ;  /* 0x000000040d0d7824 */ /* 0x010fca00078e00ff */
[----:B------:R-:W-:-:S05]  /*4aa0*/  LOP3.LUT R13, R13, 0x4, RZ, 0xc0, !PT ;  /* 0x000000040d0d7812 */ /* 0x000fca00078ec0ff */
[----:B------:R-:W-:Y:S01]  /*4ab0*/  IMAD R84, R6, R7, R13 ;  /* 0x0000000706547224 */ /* 0x000fe200078e020d */
[----:B------:R-:W-:-:S04]  /*4ac0*/  SHF.R.S32.HI R13, RZ, 0x1f, R11 ;  /* 0x0000001fff0d7819 */ /* 0x000fc8000001140b */
[----:B---3--:R-:W-:-:S04]  /*4ad0*/  IADD3 R14, P4, PT, R84, R11, RZ ;  /* 0x0000000b540e7210 */ /* 0x008fc80007f9e0ff */
[----:B------:R-:W-:Y:S02]  /*4ae0*/  LEA.HI.X.SX32 R13, R84, R13, 0x1, P4 ;  /* 0x0000000d540d7211 */ /* 0x000fe400020f0eff */
[----:B------:R-:W-:-:S04]  /*4af0*/  LEA R84, P4, R14, UR6, 0x1 ;  /* 0x000000060e547c11 */ /* 0x000fc8000f8808ff */
[----:B------:R-:W-:-:S06]  /*4b00*/  LEA.HI.X R85, R14, UR7, R13, 0x1, P4 ;  /* 0x000000070e557c11 */ /* 0x000fcc000a0f0c0d */
[----:B------:R-:W5:Y:S03]  /*4b10*/  LDG.E.64 R84, desc[UR36][R84.64] ;  /* 0x0000002454547981 */ /* 0x000f66000c1e1b00 */
.L_x_839:
[----:B------:R-:W-:Y:S05]  /*4b20*/  BSYNC.RECONVERGENT B2 ;  /* 0x0000000000027941 */ /* 0x000fea0003800200 */
.L_x_838:
[----:B------:R-:W-:-:S09]  /*4b30*/  UISETP.NE.AND UP0, UPT, UR14, URZ, UPT ;  /* 0x000000ff0e00728c */ /* 0x000fd2000bf05270 */
[----:B------:R-:W-:Y:S05]  /*4b40*/  BRA.U UP0, `(.L_x_837) ;  /* 0x0000000100547547 */ /* 0x000fea000b800000 */
[----:B------:R-:W-:-:S13]  /*4b50*/  ISETP.NE.AND P4, PT, R217, RZ, PT ;  /* 0x000000ffd900720c */ /* 0x000fda0003f85270 */
[----:B---3--:R-:W3:Y:S01]  /*4b60*/  @P4 LDG.E.64 R14, desc[UR36][R2.64+0x60] ;  /* 0x00006024020e4981 */ /* 0x008ee2000c1e1b00 */
        /* <DEDUP_REMOVED lines=19> */
.L_x_837:
[----:B------:R-:W-:Y:S05]  /*4ca0*/  BSYNC.RECONVERGENT B1 ;  /* 0x0000000000017941 */ /* 0x000fea0003800200 */
.L_x_836:
[----:B------:R-:W-:Y:S01]  /*4cb0*/  BSSY.RECONVERGENT B1, `(.L_x_840) ;  /* 0x0000055000017945 */ /* 0x000fe20003800200 */
[----:B---34-:R-:W-:-:S03]  /*4cc0*/  IMAD.IADD R14, R222, 0x1, R7 ;  /* 0x00000001de0e7824 */ /* 0x018fc600078e0207 */
        /* <DEDUP_REMOVED lines=8> */
[----:B------:R-:W3:Y:S02]  /*4d50*/  S2R R15, SR_TID.X ;  /* 0x00000000000f7919 */ /* 0x000ee40000002100 */
[----:B---3--:R-:W-:-:S04]  /*4d60*/  SHF.L.U32 R15, R15, 0x2, RZ ;  /* 0x000000020f0f7819 */ /* 0x008fc800000006ff */
        /* <DEDUP_REMOVED lines=8> */
.L_x_843:
[----:B------:R-:W-:Y:S05]  /*4df0*/  BSYNC.RECONVERGENT B2 ;  /* 0x0000000000027941 */ /* 0x000fea0003800200 */
.L_x_842:
[----:B------:R-:W-:Y:S01]  /*4e00*/  UISETP.NE.AND UP0, UPT, UR14, URZ, UPT ;  /* 0x000000ff0e00728c */ /* 0x000fe2000bf05270 */
[----:B------:R-:W-:-:S08]  /*4e10*/  IMAD.MOV.U32 R165, RZ, RZ, RZ ;  /* 0x000000ffffa57224 */ /* 0x000fd000078e00ff */
[----:B------:R-:W-:Y:S05]  /*4e20*/  BRA.U UP0, `(.L_x_844) ;  /* 0x00000001005c7547 */ /* 0x000fea000b800000 */
[----:B------:R-:W-:-:S13]  /*4e30*/  ISETP.NE.AND P5, PT, R217, RZ, PT ;  /* 0x000000ffd900720c */ /* 0x000fda0003fa5270 */
[----:B012---:R-:W2:Y:S01]  /*4e40*/  @P5 LDG.E.64 R220, desc[UR36][R2.64+0x70] ;  /* 0x0000702402dc5981 */ /* 0x007ea2000c1e1b00 */
        /* <DEDUP_REMOVED lines=20> */
.L_x_845:
[----:B------:R-:W-:Y:S05]  /*4f90*/  BSYNC.RECONVERGENT B2 ;  /* 0x0000000000027941 */ /* 0x000fea0003800200 */
.L_x_844:
[----:B------:R-:W-:Y:S01]  /*4fa0*/  BSSY.RECONVERGENT B2, `(.L_x_846) ;  /* 0x000000d000027945 */ /* 0x000fe20003800200 */
[----:B------:R-:W-:-:S03]  /*4fb0*/  IMAD.MOV.U32 R164, RZ, RZ, RZ ;  /* 0x000000ffffa47224 */ /* 0x000fc600078e00ff */
[----:B------:R-:W-:Y:S05]  /*4fc0*/  @P4 BRA `(.L_x_847) ;  /* 0x0000000000284947 */ /* 0x000fea0003800000 */
[----:B------:R-:W3:Y:S02]  /*4fd0*/  S2R R13, SR_TID.X ;  /* 0x00000000000d7919 */ /* 0x000ee40000002100 */
[----:B---3--:R-:W-:-:S04]  /*4fe0*/  SHF.L.U32 R13, R13, 0x2, RZ ;  /* 0x000000020d0d7819 */ /* 0x008fc800000006ff */
[----:B------:R-:W-:-:S05]  /*4ff0*/  LOP3.LUT R13, R13, 0x4, RZ, 0xc0, !PT ;  /* 0x000000040d0d7812 */ /* 0x000fca00078ec0ff */
[----:B012---:R-:W-:Y:S01]  /*5000*/  IMAD R220, R6, R7, R13 ;  /* 0x0000000706dc7224 */ /* 0x007fe200078e020d */
[----:B------:R-:W-:-:S04]  /*5010*/  SHF.R.S32.HI R13, RZ, 0x1f, R11 ;  /* 0x0000001fff0d7819 */ /* 0x000fc8000001140b */
[----:B------:R-:W-:-:S04]  /*5020*/  IADD3 R15, P3, PT, R220, R11, RZ ;  /* 0x0000000bdc0f7210 */ /* 0x000fc80007f7e0ff */
[----:B------:R-:W-:Y:S02]  /*5030*/  LEA.HI.X.SX32 R220, R220, R13, 0x1, P3 ;  /* 0x0000000ddcdc7211 */ /* 0x000fe400018f0eff */
[----:B------:R-:W-:-:S04]  /*5040*/  LEA R164, P3, R15, UR6, 0x1 ;  /* 0x000000060fa47c11 */ /* 0x000fc8000f8608ff */
[----:B------:R-:W-:-:S06]  /*5050*/  LEA.HI.X R165, R15, UR7, R220, 0x1, P3 ;  /* 0x000000070fa57c11 */ /* 0x000fcc00098f0cdc */
[----:B------:R-:W5:Y:S03]  /*5060*/  LDG.E.64 R164, desc[UR36][R164.64] ;  /* 0x00000024a4a47981 */ /* 0x000f66000c1e1b00 */
.L_x_847:
[----:B------:R-:W-:Y:S05]  /*5070*/  BSYNC.RECONVERGENT B2 ;  /* 0x0000000000027941 */ /* 0x000fea0003800200 */
.L_x_846:
[----:B------:R-:W-:-:S09]  /*5080*/  UISETP.NE.AND UP0, UPT, UR14, URZ, UPT ;  /* 0x000000ff0e00728c */ /* 0x000fd2000bf05270 */
[----:B------:R-:W-:Y:S05]  /*5090*/  BRA.U UP0, `(.L_x_841) ;  /* 0x0000000100587547 */ /* 0x000fea000b800000 */
[----:B------:R-:W-:-:S13]  /*50a0*/  ISETP.NE.AND P4, PT, R217, RZ, PT ;  /* 0x000000ffd900720c */ /* 0x000fda0003f85270 */
[----:B012---:R-:W2:Y:S01]  /*50b0*/  @P4 LDG.E.64 R220, desc[UR36][R2.64+0x80] ;  /* 0x0000802402dc4981 */ /* 0x007ea2000c1e1b00 */
        /* <DEDUP_REMOVED lines=20> */
.L_x_841:
[----:B------:R-:W-:Y:S05]  /*5200*/  BSYNC.RECONVERGENT B1 ;  /* 0x0000000000017941 */ /* 0x000fea0003800200 */
.L_x_840:
[----:B------:R-:W-:Y:S01]  /*5210*/  BSSY.RECONVERGENT B1, `(.L_x_848) ;  /* 0x000002a000017945 */ /* 0x000fe20003800200 */
[----:B------:R-:W-:-:S03]  /*5220*/  LEA R222, R7, R14, 0x1 ;  /* 0x0000000e07de7211 */ /* 0x000fc600078e08ff */
[----:B------:R-:W-:Y:S05]  /*5230*/  @P1 BRA `(.L_x_849) ;  /* 0x00000000009c1947 */ /* 0x000fea0003800000 */
[----:B------:R-:W-:Y:S01]  /*5240*/  IMAD.SHL.U32 R11, R222, 0x8, RZ ;  /* 0x00000008de0b7824 */ /* 0x000fe200078e00ff */
[----:B------:R-:W-:Y:S01]  /*5250*/  BSSY.RECONVERGENT B2, `(.L_x_850) ;  /* 0x000000e000027945 */ /* 0x000fe20003800200 */
[----:B------:R-:W-:-:S03]  /*5260*/  CS2R R166, SRZ ;  /* 0x0000000000a67805 */ /* 0x000fc6000001ff00 */
[----:B------:R-:W-:-:S13]  /*5270*/  ISETP.GE.AND P3, PT, R11, R4, PT ;  /* 0x000000040b00720c */ /* 0x000fda0003f66270 */
[----:B------:R-:W-:Y:S05]  /*5280*/  @P3 BRA `(.L_x_851) ;  /* 0x0000000000283947 */ /* 0x000fea0003800000 */
[----:B------:R-:W4:Y:S02]  /*5290*/  S2R R13, SR_TID.X ;  /* 0x00000000000d7919 */ /* 0x000f240000002100 */
[----:B----4-:R-:W-:-:S04]  /*52a0*/  SHF.L.U32 R13, R13, 0x2, RZ ;  /* 0x000000020d0d7819 */ /* 0x010fc800000006ff */
        /* <DEDUP_REMOVED lines=8> */
.L_x_851:
[----:B------:R-:W-:Y:S05]  /*5330*/  BSYNC.RECONVERGENT B2 ;  /* 0x0000000000027941 */ /* 0x000fea0003800200 */
.L_x_850:
[----:B------:R-:W-:-:S09]  /*5340*/  UISETP.NE.AND UP0, UPT, UR14, URZ, UPT ;  /* 0x000000ff0e00728c */ /* 0x000fd2000bf05270 */
[----:B------:R-:W-:Y:S05]  /*5350*/  BRA.U UP0, `(.L_x_849) ;  /* 0x0000000100547547 */ /* 0x000fea000b800000 */
[----:B------:R-:W-:-:S13]  /*5360*/  ISETP.NE.AND P4, PT, R217, RZ, PT ;  /* 0x000000ffd900720c */ /* 0x000fda0003f85270 */
[----:B------:R-:W4:Y:S01]  /*5370*/  @P4 LDG.E.64 R14, desc[UR36][R2.64+0x90] ;  /* 0x00009024020e4981 */ /* 0x000f22000c1e1b00 */
[----:B-----5:R-:W-:Y:S02]  /*5380*/  HFMA2 R167, R167, 1, 1, R143 ;  /* 0x3c003c00a7a77831 */ /* 0x020fe4000000008f */
[----:B------:R-:W-:Y:S02]  /*5390*/  HADD2 R166, R166, R142 ;  /* 0x0000008ea6a67230 */ /* 0x000fe40000000000 */
[----:B----4-:R-:W-:Y:S02]  /*53a0*/  @P4 HFMA2 R167, R167, R15, -RZ ;  /* 0x0000000fa7a74231 */ /* 0x010fe400001000ff */
[----:B------:R-:W-:Y:S01]  /*53b0*/  @P4 HMUL2 R166, R166, R14 ;  /* 0x0000000ea6a64232 */ /* 0x000fe20000000000 */
[----:B------:R-:W-:Y:S06]  /*53c0*/  @P3 BRA `(.L_x_849) ;  /* 0x0000000000383947 */ /* 0x000fec0003800000 */
[----:B------:R-:W4:Y:S01]  /*53d0*/  S2R R13, SR_TID.X ;  /* 0x00000000000d7919 */ /* 0x000f220000002100 */
[----:B------:R-:W-:Y:S01]  /*53e0*/  S2UR UR4, SR_CTAID.Y ;  /* 0x00000000000479c3 */ /* 0x000fe20000002600 */
[----:B0123--:R-:W-:-:S07]  /*53f0*/  SHF.R.S32.HI R220, RZ, 0x1f, R11 ;  /* 0x0000001fffdc7819 */ /* 0x00ffce000001140b */
[----:B------:R-:W0:Y:S01]  /*5400*/  S2UR UR5, SR_CTAID.X ;  /* 0x00000000000579c3 */ /* 0x000e220000002500 */
[----:B----4-:R-:W-:Y:S01]  /*5410*/  IMAD.SHL.U32 R13, R13, 0x4, RZ ;  /* 0x000000040d0d7824 */ /* 0x010fe200078e00ff */
[----:B0-----:R-:W-:-:S04]  /*5420*/  UIMAD UR4, UR4, UR15, UR5 ;  /* 0x0000000f040472a4 */ /* 0x001fc8000f8e0205 */
[----:B------:R-:W-:Y:S02]  /*5430*/  LOP3.LUT R14, R13, 0x4, RZ, 0xc0, !PT ;  /* 0x000000040d0e7812 */ /* 0x000fe400078ec0ff */
[----:B------:R-:W-:-:S04]  /*5440*/  IMAD R13, R7, UR4, RZ ;  /* 0x00000004070d7c24 */ /* 0x000fc8000f8e02ff */
[----:B------:R-:W-:-:S05]  /*5450*/  IMAD R13, R13, 0xe0, R14 ;  /* 0x000000e00d0d7824 */ /* 0x000fca00078e020e */
[----:B------:R-:W-:-:S04]  /*5460*/  IADD3 R11, P3, PT, R13, R11, RZ ;  /* 0x0000000b0d0b7210 */ /* 0x000fc80007f7e0ff */
[----:B------:R-:W-:Y:S02]  /*5470*/  LEA.HI.X.SX32 R220, R13, R220, 0x1, P3 ;  /* 0x000000dc0ddc7211 */ /* 0x000fe400018f0eff */
[----:B------:R-:W-:-:S04]  /*5480*/  LEA R14, P3, R11, UR6, 0x1 ;  /* 0x000000060b0e7c11 */ /* 0x000fc8000f8608ff */
[----:B------:R-:W-:-:S05]  /*5490*/  LEA.HI.X R15, R11, UR7, R220, 0x1, P3 ;  /* 0x000000070b0f7c11 */ /* 0x000fca00098f0cdc */
[----:B------:R4:W-:Y:S04]  /*54a0*/  STG.E.64 desc[UR36][R14.64], R166 ;  /* 0x000000a60e007986 */ /* 0x0009e8000c101b24 */
.L_x_849:
[----:B------:R-:W-:Y:S05]  /*54b0*/  BSYNC.RECONVERGENT B1 ;  /* 0x0000000000017941 */ /* 0x000fea0003800200 */
.L_x_848:
[----:B------:R-:W-:Y:S01]  /*54c0*/  BSSY.RECONVERGENT B1, `(.L_x_852) ;  /* 0x000002a000017945 */ /* 0x000fe20003800200 */
[----:B------:R-:W-:-:S03]  /*54d0*/  IADD3 R222, PT, PT, R222, R7, RZ ;  /* 0x00000007dede7210 */ /* 0x000fc60007ffe0ff */
[----:B------:R-:W-:Y:S05]  /*54e0*/  @P1 BRA `(.L_x_853) ;  /* 0x00000000009c1947 */ /* 0x000fea0003800000 */
[----:B------:R-:W-:Y:S01]  /*54f0*/  IMAD.SHL.U32 R11, R222, 0x8, RZ ;  /* 0x00000008de0b7824 */ /* 0x000fe200078e00ff */
[----:B------:R-:W-:Y:S01]  /*5500*/  BSSY.RECONVERGENT B2, `(.L_x_854) ;  /* 0x000000e000027945 */ /* 0x000fe20003800200 */
[----:B------:R-:W-:-:S03]  /*5510*/  CS2R R168, SRZ ;  /* 0x0000000000a87805 */ /* 0x000fc6000001ff00 */
[----:B------:R-:W-:-:S13]  /*5520*/  ISETP.GE.AND P3, PT, R11, R4, PT ;  /* 0x000000040b00720c */ /* 0x000fda0003f66270 */
[----:B------:R-:W-:Y:S05]  /*5530*/  @P3 BRA `(.L_x_855) ;  /* 0x0000000000283947 */ /* 0x000fea0003800000 */
[----:B------:R-:W0:Y:S02]  /*5540*/  S2R R13, SR_TID.X ;  /* 0x00000000000d7919 */ /* 0x000e240000002100 */
[----:B0-----:R-:W-:-:S04]  /*5550*/  SHF.L.U32 R13, R13, 0x2, RZ ;  /* 0x000000020d0d7819 */ /* 0x001fc800000006ff */
[----:B------:R-:W-:-:S05]  /*5560*/  LOP3.LUT R13, R13, 0x4, RZ, 0xc0, !PT ;  /* 0x000000040d0d7812 */ /* 0x000fca00078ec0ff */
[----:B------:R-:W-:Y:S01]  /*5570*/  IMAD R168, R6, R7, R13 ;  /* 0x0000000706a87224 */ /* 0x000fe200078e020d */
[----:B------:R-:W-:-:S04]  /*5580*/  SHF.R.S32.HI R13, RZ, 0x1f, R11 ;  /* 0x0000001fff0d7819 */ /* 0x000fc8000001140b */
[----:B----4-:R-:W-:-:S04]  /*5590*/  IADD3 R14, P4, PT, R168, R11, RZ ;  /* 0x0000000ba80e7210 */ /* 0x010fc80007f9e0ff */
[----:B------:R-:W-:Y:S02]  /*55a0*/  LEA.HI.X.SX32 R13, R168, R13, 0x1, P4 ;  /* 0x0000000da80d7211 */ /* 0x000fe400020f0eff */
[----:B------:R-:W-:-:S04]  /*55b0*/  LEA R168, P4, R14, UR6, 0x1 ;  /* 0x000000060ea87c11 */ /* 0x000fc8000f8808ff */
[----:B------:R-:W-:-:S06]  /*55c0*/  LEA.HI.X R169, R14, UR7, R13, 0x1, P4 ;  /* 0x000000070ea97c11 */ /* 0x000fcc000a0f0c0d */
[----:B------:R-:W5:Y:S03]  /*55d0*/  LDG.E.64 R168, desc[UR36][R168.64] ;  /* 0x00000024a8a87981 */ /* 0x000f66000c1e1b00 */
.L_x_855:
[----:B------:R-:W-:Y:S05]  /*55e0*/  BSYNC.RECONVERGENT B2 ;  /* 0x0000000000027941 */ /* 0x000fea0003800200 */
.L_x_854:
[----:B------:R-:W-:-:S09]  /*55f0*/  UISETP.NE.AND UP0, UPT, UR14, URZ, UPT ;  /* 0x000000ff0e00728c */ /* 0x000fd2000bf05270 */
[----:B------:R-:W-:Y:S05]  /*5600*/  BRA.U UP0, `(.L_x_853) ;  /* 0x0000000100547547 */ /* 0x000fea000b800000 */
[----:B------:R-:W-:-:S13]  /*5610*/  ISETP.NE.AND P4, PT, R217, RZ, PT ;  /* 0x000000ffd900720c */ /* 0x000fda0003f85270 */
[----:B----4-:R-:W4:Y:S01]  /*5620*/  @P4 LDG.E.64 R14, desc[UR36][R2.64+0xa0] ;  /* 0x0000a024020e4981 */ /* 0x010f22000c1e1b00 */
        /* <DEDUP_REMOVED lines=19> */
.L_x_853:
[----:B------:R-:W-:Y:S05]  /*5760*/  BSYNC.RECONVERGENT B1 ;  /* 0x0000000000017941 */ /* 0x000fea0003800200 */
.L_x_852:
        /* <DEDUP_REMOVED lines=18> */
.L_x_859:
[----:B------:R-:W-:Y:S05]  /*5890*/  BSYNC.RECONVERGENT B2 ;  /* 0x0000000000027941 */ /* 0x000fea0003800200 */
.L_x_858:
[----:B------:R-:W-:-:S09]  /*58a0*/  UISETP.NE.AND UP0, UPT, UR14, URZ, UPT ;  /* 0x000000ff0e00728c */ /* 0x000fd2000bf05270 */
[----:B------:R-:W-:Y:S05]  /*58b0*/  BRA.U UP0, `(.L_x_857) ;  /* 0x0000000100547547 */ /* 0x000fea000b800000 */
[----:B------:R-:W-:-:S13]  /*58c0*/  ISETP.NE.AND P4, PT, R217, RZ, PT ;  /* 0x000000ffd900720c */ /* 0x000fda0003f85270 */
[----:B0---4-:R-:W4:Y:S01]  /*58d0*/  @P4 LDG.E.64 R14, desc[UR36][R2.64+0xb0] ;  /* 0x0000b024020e4981 */ /* 0x011f22000c1e1b00 */
[----:B-----5:R-:W-:Y:S02]  /*58e0*/  HFMA2 R171, R171, 1, 1, R139 ;  /* 0x3c003c00abab7831 */ /* 0x020fe4000000008b */
[----:B------:R-:W-:Y:S02]  /*58f0*/  HADD2 R170, R170, R138 ;  /* 0x0000008aaaaa7230 */ /* 0x000fe40000000000 */
[----:B----4-:R-:W-:Y:S02]  /*5900*/  @P4 HFMA2 R171, R171, R15, -RZ ;  /* 0x0000000fabab4231 */ /* 0x010fe400001000ff */
[----:B------:R-:W-:Y:S01]  /*5910*/  @P4 HMUL2 R170, R170, R14 ;  /* 0x0000000eaaaa4232 */ /* 0x000fe20000000000 */
[----:B------:R-:W-:Y:S06]  /*5920*/  @P3 BRA `(.L_x_857) ;  /* 0x0000000000383947 */ /* 0x000fec0003800000 */
[----:B------:R-:W0:Y:S01]  /*5930*/  S2R R13, SR_TID.X ;  /* 0x00000000000d7919 */ /* 0x000e220000002100 */
[----:B------:R-:W-:Y:S01]  /*5940*/  S2UR UR4, SR_CTAID.Y ;  /* 0x00000000000479c3 */ /* 0x000fe20000002600 */
[----:B-123--:R-:W-:-:S07]  /*5950*/  SHF.R.S32.HI R220, RZ, 0x1f, R11 ;  /* 0x0000001fffdc7819 */ /* 0x00efce000001140b */
[----:B------:R-:W1:Y:S01]  /*5960*/  S2UR UR5, SR_CTAID.X ;  /* 0x00000000000579c3 */ /* 0x000e620000002500 */
[----:B0-----:R-:W-:Y:S01]  /*5970*/  IMAD.SHL.U32 R13, R13, 0x4, RZ ;  /* 0x000000040d0d7824 */ /* 0x001fe200078e00ff */
[----:B-1----:R-:W-:-:S04]  /*5980*/  UIMAD UR4, UR4, UR15, UR5 ;  /* 0x0000000f040472a4 */ /* 0x002fc8000f8e0205 */
        /* <DEDUP_REMOVED lines=8> */
.L_x_857:
[----:B------:R-:W-:Y:S05]  /*5a10*/  BSYNC.RECONVERGENT B1 ;  /* 0x0000000000017941 */ /* 0x000fea0003800200 */
.L_x_856:
        /* <DEDUP_REMOVED lines=18> */
.L_x_863:
[----:B------:R-:W-:Y:S05]  /*5b40*/  BSYNC.RECONVERGENT B2 ;  /* 0x0000000000027941 */ /* 0x000fea0003800200 */
.L_x_862:
        /* <DEDUP_REMOVED lines=13> */
[----:B0-----:R-:W-:Y:S01]  /*5c20*/  SHF.L.U32 R13, R13, 0x2, RZ ;  /* 0x000000020d0d7819 */ /* 0x001fe200000006ff */
[----:B-1----:R-:W-:-:S03]  /*5c30*/  UIMAD UR4, UR4, UR15, UR5 ;  /* 0x0000000f040472a4 */ /* 0x002fc6000f8e0205 */
        /* <DEDUP_REMOVED lines=8> */
.L_x_861:
[----:B------:R-:W-:Y:S05]  /*5cc0*/  BSYNC.RECONVERGENT B1 ;  /* 0x0000000000017941 */ /* 0x000fea0003800200 */
.L_x_860:
        /* <DEDUP_REMOVED lines=18> */
.L_x_867:
[----:B------:R-:W-:Y:S05]  /*5df0*/  BSYNC.RECONVERGENT B2 ;  /* 0x0000000000027941 */ /* 0x000fea0003800200 */
.L_x_866:
        /* <DEDUP_REMOVED lines=23> */
.L_x_865:
[----:B------:R-:W-:Y:S05]  /*5f70*/  BSYNC.RECONVERGENT B1 ;  /* 0x0000000000017941 */ /* 0x000fea0003800200 */
.L_x_864:
[----:B------:R-:W-:Y:S01]  /*5f80*/  BSSY.RECONVERGENT B1, `(.L_x_868) ;  /* 0x000002a000017945 */ /* 0x000fe20003800200 */
[----:B------:R-:W-:-:S03]  /*5f90*/  IADD3 R222, PT, PT, R222, R7, RZ ;  /* 0x00000007dede7210 */ /* 0x000fc60007ffe0ff */
[----:B------:R-:W-:Y:S05]  /*5fa0*/  @P1 BRA `(.L_x_869) ;  /* 0x00000000009c1947 */ /* 0x000fea0003800000 */
[----:B------:R-:W-:Y:S01]  /*5fb0*/  SHF.L.U32 R11, R222, 0x3, RZ ;  /* 0x00000003de0b7819 */ /* 0x000fe200000006ff */
[----:B------:R-:W-:Y:S01]  /*5fc0*/  BSSY.RECONVERGENT B2, `(.L_x_870) ;  /* 0x000000e000027945 */ /* 0x000fe20003800200 */
[----:B------:R-:W-:Y:S02]  /*5fd0*/  CS2R R176, SRZ ;  /* 0x0000000000b07805 */ /* 0x000fe4000001ff00 */
[----:B------:R-:W-:-:S13]  /*5fe0*/  ISETP.GE.AND P3, PT, R11, R4, PT ;  /* 0x000000040b00720c */ /* 0x000fda0003f66270 */
[----:B------:R-:W-:Y:S05]  /*5ff0*/  @P3 BRA `(.L_x_871) ;  /* 0x0000000000283947 */ /* 0x000fea0003800000 */
[----:B------:R-:W0:Y:S02]  /*6000*/  S2R R13, SR_TID.X ;  /* 0x00000000000d7919 */ /* 0x000e240000002100 */
[----:B0-----:R-:W-:-:S05]  /*6010*/  IMAD.SHL.U32 R13, R13, 0x4, RZ ;  /* 0x000000040d0d7824 */ /* 0x001fca00078e00ff */
        /* <DEDUP_REMOVED lines=8> */
.L_x_871:
[----:B------:R-:W-:Y:S05]  /*60a0*/  BSYNC.RECONVERGENT B2 ;  /* 0x0000000000027941 */ /* 0x000fea0003800200 */
.L_x_870:
        /* <DEDUP_REMOVED lines=23> */
.L_x_869:
[----:B------:R-:W-:Y:S05]  /*6220*/  BSYNC.RECONVERGENT B1 ;  /* 0x0000000000017941 */ /* 0x000fea0003800200 */
.L_x_868:
[----:B------:R-:W-:Y:S01]  /*6230*/  BSSY.RECONVERGENT B1, `(.L_x_872) ;  /* 0x000002a000017945 */ /* 0x000fe20003800200 */
[----:B0---4-:R-:W-:-:S03]  /*6240*/  IADD3 R14, PT, PT, R222, R7, RZ ;  /* 0x00000007de0e7210 */ /* 0x011fc60007ffe0ff */
        /* <DEDUP_REMOVED lines=9> */
[----:B-123--:R-:W-:Y:S01]  /*62e0*/  IMAD R220, R6, R7, R13 ;  /* 0x0000000706dc7224 */ /* 0x00efe200078e020d */
[----:B------:R-:W-:-:S04]  /*62f0*/  SHF.R.S32.HI R13, RZ, 0x1f, R11 ;  /* 0x0000001fff0d7819 */ /* 0x000fc8000001140b */
[----:B------:R-:W-:-:S04]  /*6300*/  IADD3 R15, P4, PT, R220, R11, RZ ;  /* 0x0000000bdc0f7210 */ /* 0x000fc80007f9e0ff */
[----:B------:R-:W-:Y:S02]  /*6310*/  LEA.HI.X.SX32 R220, R220, R13, 0x1, P4 ;  /* 0x0000000ddcdc7211 */ /* 0x000fe400020f0eff */
[----:B------:R-:W-:-:S04]  /*6320*/  LEA R178, P4, R15, UR6, 0x1 ;  /* 0x000000060fb27c11 */ /* 0x000fc8000f8808ff */
[----:B------:R-:W-:-:S06]  /*6330*/  LEA.HI.X R179, R15, UR7, R220, 0x1, P4 ;  /* 0x000000070fb37c11 */ /* 0x000fcc000a0f0cdc */
[----:B------:R-:W5:Y:S03]  /*6340*/  LDG.E.64 R178, desc[UR36][R178.64] ;  /* 0x00000024b2b27981 */ /* 0x000f66000c1e1b00 */
.L_x_875:
[----:B------:R-:W-:Y:S05]  /*6350*/  BSYNC.RECONVERGENT B2 ;  /* 0x0000000000027941 */ /* 0x000fea0003800200 */
.L_x_874:
[----:B------:R-:W-:-:S09]  /*6360*/  UISETP.NE.AND UP0, UPT, UR14, URZ, UPT ;  /* 0x000000ff0e00728c */ /* 0x000fd2000bf05270 */
[----:B------:R-:W-:Y:S05]  /*6370*/  BRA.U UP0, `(.L_x_873) ;  /* 0x0000000100547547 */ /* 0x000fea000b800000 */
[----:B------:R-:W-:-:S13]  /*6380*/  ISETP.NE.AND P4, PT, R217, RZ, PT ;  /* 0x000000ffd900720c */ /* 0x000fda0003f85270 */
[----:B-123--:R-:W2:Y:S01]  /*6390*/  @P4 LDG.E.64 R220, desc[UR36][R2.64+0xf0] ;  /* 0x0000f02402dc4981 */ /* 0x00eea2000c1e1b00 */
[----:B-----5:R-:W-:Y:S02]  /*63a0*/  HFMA2 R179, R179, 1, 1, R131 ;  /* 0x3c003c00b3b37831 */ /* 0x020fe40000000083 */
[----:B------:R-:W-:Y:S02]  /*63b0*/  HADD2 R178, R178, R130 ;  /* 0x00000082b2b27230 */ /* 0x000fe40000000000 */
[----:B--2---:R-:W-:Y:S02]  /*63c0*/  @P4 HFMA2 R179, R179, R221, -RZ ;  /* 0x000000ddb3b34231 */ /* 0x004fe400001000ff */
[----:B------:R-:W-:Y:S01]  /*63d0*/  @P4 HMUL2 R178, R178, R220 ;  /* 0x000000dcb2b24232 */ /* 0x000fe20000000000 */
[----:B------:R-:W-:Y:S06]  /*63e0*/  @P3 BRA `(.L_x_873) ;  /* 0x0000000000383947 */ /* 0x000fec0003800000 */
[----:B------:R-:W0:Y:S01]  /*63f0*/  S2R R13, SR_TID.X ;  /* 0x00000000000d7919 */ /* 0x000e220000002100 */
[----:B------:R-:W-:Y:S01]  /*6400*/  S2UR UR4, SR_CTAID.Y ;  /* 0x00000000000479c3 */ /* 0x000fe20000002600 */
[----:B------:R-:W-:-:S07]  /*6410*/  SHF.R.S32.HI R222, RZ, 0x1f, R11 ;  /* 0x0000001fffde7819 */ /* 0x000fce000001140b */
        /* <DEDUP_REMOVED lines=11> */
.L_x_873:
[----:B------:R-:W-:Y:S05]  /*64d0*/  BSYNC.RECONVERGENT B1 ;  /* 0x0000000000017941 */ /* 0x000fea0003800200 */
.L_x_872:
[----:B------:R-:W-:Y:S01]  /*64e0*/  BSSY.RECONVERGENT B1, `(.L_x_876) ;  /* 0x0000029000017945 */ /* 0x000fe20003800200 */
[----:B------:R-:W-:-:S03]  /*64f0*/  IMAD R15, R7, 0x80, R12 ;  /* 0x00000080070f7824 */ /* 0x000fc600078e020c */
[----:B------:R-:W-:Y:S05]  /*6500*/  @P1 BRA `(.L_x_877) ;  /* 0x0000000000981947 */ /* 0x000fea0003800000 */
[----:B------:R-:W-:Y:S01]  /*6510*/  ISETP.GE.AND P3, PT, R15, R4, PT ;  /* 0x000000040f00720c */ /* 0x000fe20003f66270 */
[----:B------:R-:W-:Y:S01]  /*6520*/  BSSY.RECONVERGENT B2, `(.L_x_878) ;  /* 0x000000d000027945 */ /* 0x000fe20003800200 */
[----:B------:R-:W-:-:S11]  /*6530*/  CS2R R180, SRZ ;  /* 0x0000000000b47805 */ /* 0x000fd6000001ff00 */
        /* <DEDUP_REMOVED lines=11> */
.L_x_879:
[----:B------:R-:W-:Y:S05]  /*65f0*/  BSYNC.RECONVERGENT B2 ;  /* 0x0000000000027941 */ /* 0x000fea0003800200 */
.L_x_878:
        /* <DEDUP_REMOVED lines=13> */
[----:B----4-:R-:W-:Y:S01]  /*66d0*/  SHF.L.U32 R11, R11, 0x2, RZ ;  /* 0x000000020b0b7819 */ /* 0x010fe200000006ff */
        /* <DEDUP_REMOVED lines=9> */
.L_x_877:
[----:B------:R-:W-:Y:S05]  /*6770*/  BSYNC.RECONVERGENT B1 ;  /* 0x0000000000017941 */ /* 0x000fea0003800200 */
.L_x_876:
[----:B------:R-:W-:Y:S01]  /*6780*/  BSSY.RECONVERGENT B1, `(.L_x_880) ;  /* 0x000002a000017945 */ /* 0x000fe20003800200 */
[----:B0123--:R-:W-:-:S03]  /*6790*/  IMAD R220, R7, 0x2, R14 ;  /* 0x0000000207dc7824 */ /* 0x00ffc600078e020e */
[----:B------:R-:W-:Y:S05]  /*67a0*/  @P1 BRA `(.L_x_881) ;  /* 0x00000000009c1947 */ /* 0x000fea0003800000 */
[----:B------:R-:W-:Y:S01]  /*67b0*/  SHF.L.U32 R11, R220, 0x3, RZ ;  /* 0x00000003dc0b7819 */ /* 0x000fe200000006ff */
[----:B------:R-:W-:Y:S01]  /*67c0*/  BSSY.RECONVERGENT B2, `(.L_x_882) ;  /* 0x000000e000027945 */ /* 0x000fe20003800200 */
[----:B------:R-:W-:Y:S02]  /*67d0*/  CS2R R182, SRZ ;  /* 0x0000000000b67805 */ /* 0x000fe4000001ff00 */
[----:B------:R-:W-:-:S13]  /*67e0*/  ISETP.GE.AND P3, PT, R11, R4, PT ;  /* 0x000000040b00720c */ /* 0x000fda0003f66270 */
[----:B------:R-:W-:Y:S05]  /*67f0*/  @P3 BRA `(.L_x_883) ;  /* 0x0000000000283947 */ /* 0x000fea0003800000 */
[----:B----4-:R-:W0:Y:S02]  /*6800*/  S2R R12, SR_TID.X ;  /* 0x00000000000c7919 */ /* 0x010e240000002100 */
        /* <DEDUP_REMOVED lines=9> */
.L_x_883:
[----:B------:R-:W-:Y:S05]  /*68a0*/  BSYNC.RECONVERGENT B2 ;  /* 0x0000000000027941 */ /* 0x000fea0003800200 */
.L_x_882:
[----:B------:R-:W-:-:S09]  /*68b0*/  UISETP.NE.AND UP0, UPT, UR14, URZ, UPT ;  /* 0x000000ff0e00728c */ /* 0x000fd2000bf05270 */
[----:B------:R-:W-:Y:S05]  /*68c0*/  BRA.U UP0, `(.L_x_881) ;  /* 0x0000000100547547 */ /* 0x000fea000b800000 */
[----:B------:R-:W-:-:S13]  /*68d0*/  ISETP.NE.AND P4, PT, R217, RZ, PT ;  /* 0x000000ffd900720c */ /* 0x000fda0003f85270 */
[----:B----4-:R-:W2:Y:S01]  /*68e0*/  @P4 LDG.E.64 R12, desc[UR36][R2.64+0x110] ;  /* 0x00011024020c4981 */ /* 0x010ea2000c1e1b00 */
        /* <DEDUP_REMOVED lines=19> */
.L_x_881:
[----:B------:R-:W-:Y:S05]  /*6a20*/  BSYNC.RECONVERGENT B1 ;  /* 0x0000000000017941 */ /* 0x000fea0003800200 */
.L_x_880:
        /* <DEDUP_REMOVED lines=8> */
[----:B0---4-:R-:W0:Y:S02]  /*6ab0*/  S2R R12, SR_TID.X ;  /* 0x00000000000c7919 */ /* 0x011e240000002100 */
[----:B0-----:R-:W-:-:S05]  /*6ac0*/  IMAD.SHL.U32 R12, R12, 0x4, RZ ;  /* 0x000000040c0c7824 */ /* 0x001fca00078e00ff */
        /* <DEDUP_REMOVED lines=8> */
.L_x_887:
[----:B------:R-:W-:Y:S05]  /*6b50*/  BSYNC.RECONVERGENT B2 ;  /* 0x0000000000027941 */ /* 0x000fea0003800200 */
.L_x_886:
[----:B------:R-:W-:-:S09]  /*6b60*/  UISETP.NE.AND UP0, UPT, UR14, URZ, UPT ;  /* 0x000000ff0e00728c */ /* 0x000fd2000bf05270 */
[----:B------:R-:W-:Y:S05]  /*6b70*/  BRA.U UP0, `(.L_x_885) ;  /* 0x0000000100547547 */ /* 0x000fea000b800000 */
[----:B------:R-:W-:-:S13]  /*6b80*/  ISETP.NE.AND P4, PT, R217, RZ, PT ;  /* 0x000000ffd900720c */ /* 0x000fda0003f85270 */
[----:B0---4-:R-:W2:Y:S01]  /*6b90*/  @P4 LDG.E.64 R12, desc[UR36][R2.64+0x120] ;  /* 0x00012024020c4981 */ /* 0x011ea2000c1e1b00 */
        /* <DEDUP_REMOVED lines=19> */
.L_x_885:
[----:B------:R-:W-:Y:S05]  /*6cd0*/  BSYNC.RECONVERGENT B1 ;  /* 0x0000000000017941 */ /* 0x000fea0003800200 */
.L_x_884:
        /* <DEDUP_REMOVED lines=8> */
[----:B01--4-:R-:W0:Y:S02]  /*6d60*/  S2R R12, SR_TID.X ;  /* 0x00000000000c7919 */ /* 0x013e240000002100 */
        /* <DEDUP_REMOVED lines=9> */
.L_x_891:
[----:B------:R-:W-:Y:S05]  /*6e00*/  BSYNC.RECONVERGENT B2 ;  /* 0x0000000000027941 */ /* 0x000fea0003800200 */
.L_x_890:
[----:B------:R-:W-:-:S09]  /*6e10*/  UISETP.NE.AND UP0, UPT, UR14, URZ, UPT ;  /* 0x000000ff0e00728c */ /* 0x000fd2000bf05270 */
[----:B------:R-:W-:Y:S05]  /*6e20*/  BRA.U UP0, `(.L_x_889) ;  /* 0x0000000100547547 */ /* 0x000fea000b800000 */
[----:B------:R-:W-:-:S13]  /*6e30*/  ISETP.NE.AND P4, PT, R217, RZ, PT ;  /* 0x000000ffd900720c */ /* 0x000fda0003f85270 */
[----:B01--4-:R-:W2:Y:S01]  /*6e40*/  @P4 LDG.E.64 R12, desc[UR36][R2.64+0x130] ;  /* 0x00013024020c4981 */ /* 0x013ea2000c1e1b00 */
        /* <DEDUP_REMOVED lines=19> */
.L_x_889:
[----:B------:R-:W-:Y:S05]  /*6f80*/  BSYNC.RECONVERGENT B1 ;  /* 0x0000000000017941 */ /* 0x000fea0003800200 */
.L_x_888:
        /* <DEDUP_REMOVED lines=8> */
[----:B012-4-:R-:W0:Y:S02]  /*7010*/  S2R R12, SR_TID.X ;  /* 0x00000000000c7919 */ /* 0x017e240000002100 */
        /* <DEDUP_REMOVED lines=9> */
.L_x_895:
[----:B------:R-:W-:Y:S05]  /*70b0*/  BSYNC.RECONVERGENT B2 ;  /* 0x0000000000027941 */ /* 0x000fea0003800200 */
.L_x_894:
[----:B------:R-:W-:-:S09]  /*70c0*/  UISETP.NE.AND UP0, UPT, UR14, URZ, UPT ;  /* 0x000000ff0e00728c */ /* 0x000fd2000bf05270 */
[----:B------:R-:W-:Y:S05]  /*70d0*/  BRA.U UP0, `(.L_x_893) ;  /* 0x0000000100547547 */ /* 0x000fea000b800000 */
[----:B------:R-:W-:-:S13]  /*70e0*/  ISETP.NE.AND P4, PT, R217, RZ, PT ;  /* 0x000000ffd900720c */ /* 0x000fda0003f85270 */
[----:B012-4-:R-:W2:Y:S01]  /*70f0*/  @P4 LDG.E.64 R12, desc[UR36][R2.64+0x140] ;  /* 0x00014024020c4981 */ /* 0x017ea2000c1e1b00 */
        /* <DEDUP_REMOVED lines=19> */
.L_x_893:
[----:B------:R-:W-:Y:S05]  /*7230*/  BSYNC.RECONVERGENT B1 ;  /* 0x0000000000017941 */ /* 0x000fea0003800200 */
.L_x_892:
        /* <DEDUP_REMOVED lines=8> */
[----:B01234-:R-:W0:Y:S02]  /*72c0*/  S2R R12, SR_TID.X ;  /* 0x00000000000c7919 */ /* 0x01fe240000002100 */
        /* <DEDUP_REMOVED lines=9> */
.L_x_899:
[----:B------:R-:W-:Y:S05]  /*7360*/  BSYNC.RECONVERGENT B2 ;  /* 0x0000000000027941 */ /* 0x000fea0003800200 */
.L_x_898:
[----:B------:R-:W-:-:S09]  /*7370*/  UISETP.NE.AND UP0, UPT, UR14, URZ, UPT ;  /* 0x000000ff0e00728c */ /* 0x000fd2000bf05270 */
[----:B------:R-:W-:Y:S05]  /*7380*/  BRA.U UP0, `(.L_x_897) ;  /* 0x0000000100547547 */ /* 0x000fea000b800000 */
[----:B------:R-:W-:-:S13]  /*7390*/  ISETP.NE.AND P4, PT, R217, RZ, PT ;  /* 0x000000ffd900720c */ /* 0x000fda0003f85270 */
[----:B01234-:R-:W2:Y:S01]  /*73a0*/  @P4 LDG.E.64 R12, desc[UR36][R2.64+0x150] ;  /* 0x00015024020c4981 */ /* 0x01fea2000c1e1b00 */
        /* <DEDUP_REMOVED lines=19> */
.L_x_897:
[----:B------:R-:W-:Y:S05]  /*74e0*/  BSYNC.RECONVERGENT B1 ;  /* 0x0000000000017941 */ /* 0x000fea0003800200 */
.L_x_896:
        /* <DEDUP_REMOVED lines=8> */
[----:B01234-:R-:W0:Y:S02]  /*7570*/  S2R R12, SR_TID.X ;  /* 0x00000000000c7919 */ /* 0x01fe240000002100 */
        /* <DEDUP_REMOVED lines=9> */
.L_x_903:
[----:B------:R-:W-:Y:S05]  /*7610*/  BSYNC.RECONVERGENT B2 ;  /* 0x0000000000027941 */ /* 0x000fea0003800200 */
.L_x_902:
        /* <DEDUP_REMOVED lines=23> */
.L_x_901:
[----:B------:R-:W-:Y:S05]  /*7790*/  BSYNC.RECONVERGENT B1 ;  /* 0x0000000000017941 */ /* 0x000fea0003800200 */
.L_x_900:
        /* <DEDUP_REMOVED lines=18> */
.L_x_907:
[----:B------:R-:W-:Y:S05]  /*78c0*/  BSYNC.RECONVERGENT B2 ;  /* 0x0000000000027941 */ /* 0x000fea0003800200 */
.L_x_906:
        /* <DEDUP_REMOVED lines=23> */
.L_x_905:
[----:B------:R-:W-:Y:S05]  /*7a40*/  BSYNC.RECONVERGENT B1 ;  /* 0x0000000000017941 */ /* 0x000fea0003800200 */
.L_x_904:
        /* <DEDUP_REMOVED lines=18> */
.L_x_911:
[----:B------:R-:W-:Y:S05]  /*7b70*/  BSYNC.RECONVERGENT B2 ;  /* 0x0000000000027941 */ /* 0x000fea0003800200 */
.L_x_910:
        /* <DEDUP_REMOVED lines=23> */
.L_x_909:
[----:B------:R-:W-:Y:S05]  /*7cf0*/  BSYNC.RECONVERGENT B1 ;  /* 0x0000000000017941 */ /* 0x000fea0003800200 */
.L_x_908:
        /* <DEDUP_REMOVED lines=18> */
.L_x_915:
[----:B------:R-:W-:Y:S05]  /*7e20*/  BSYNC.RECONVERGENT B2 ;  /* 0x0000000000027941 */ /* 0x000fea0003800200 */
.L_x_914:
        /* <DEDUP_REMOVED lines=23> */
.L_x_913:
[----:B------:R-:W-:Y:S05]  /*7fa0*/  BSYNC.RECONVERGENT B1 ;  /* 0x0000000000017941 */ /* 0x000fea0003800200 */
.L_x_912:
        /* <DEDUP_REMOVED lines=18> */
.L_x_919:
[----:B------:R-:W-:Y:S05]  /*80d0*/  BSYNC.RECONVERGENT B2 ;  /* 0x0000000000027941 */ /* 0x000fea0003800200 */
.L_x_918:
        /* <DEDUP_REMOVED lines=23> */
.L_x_917:
[----:B------:R-:W-:Y:S05]  /*8250*/  BSYNC.RECONVERGENT B1 ;  /* 0x0000000000017941 */ /* 0x000fea0003800200 */
.L_x_916:
        /* <DEDUP_REMOVED lines=18> */
.L_x_923:
[----:B------:R-:W-:Y:S05]  /*8380*/  BSYNC.RECONVERGENT B2 ;  /* 0x0000000000027941 */ /* 0x000fea0003800200 */
.L_x_922:
        /* <DEDUP_REMOVED lines=23> */
.L_x_921:
[----:B------:R-:W-:Y:S05]  /*8500*/  BSYNC.RECONVERGENT B1 ;  /* 0x0000000000017941 */ /* 0x000fea0003800200 */
.L_x_920:
        /* <DEDUP_REMOVED lines=18> */
.L_x_927:
[----:B------:R-:W-:Y:S05]  /*8630*/  BSYNC.RECONVERGENT B2 ;  /* 0x0000000000027941 */ /* 0x000fea0003800200 */
.L_x_926:
        /* <DEDUP_REMOVED lines=23> */
.L_x_925:
[----:B------:R-:W-:Y:S05]  /*87b0*/  BSYNC.RECONVERGENT B1 ;  /* 0x0000000000017941 */ /* 0x000fea0003800200 */
.L_x_924:
        /* <DEDUP_REMOVED lines=18> */
.L_x_931:
[----:B------:R-:W-:Y:S05]  /*88e0*/  BSYNC.RECONVERGENT B2 ;  /* 0x0000000000027941 */ /* 0x000fea0003800200 */
.L_x_930:
        /* <DEDUP_REMOVED lines=23> */
.L_x_929:
[----:B------:R-:W-:Y:S05]  /*8a60*/  BSYNC.RECONVERGENT B1 ;  /* 0x0000000000017941 */ /* 0x000fea0003800200 */
.L_x_928:
        /* <DEDUP_REMOVED lines=18> */
.L_x_935:
[----:B------:R-:W-:Y:S05]  /*8b90*/  BSYNC.RECONVERGENT B2 ;  /* 0x0000000000027941 */ /* 0x000fea0003800200 */
.L_x_934:
        /* <DEDUP_REMOVED lines=23> */
.L_x_933:
[----:B------:R-:W-:Y:S05]  /*8d10*/  BSYNC.RECONVERGENT B1 ;  /* 0x0000000000017941 */ /* 0x000fea0003800200 */
.L_x_932:
[----:B------:R-:W-:Y:S04]  /*8d20*/  BSSY.RECONVERGENT B1, `(.L_x_936) ;  /* 0x000002b000017945 */ /* 0x000fe80003800200 */
[----:B------:R-:W-:Y:S05]  /*8d30*/  @P1 BRA `(.L_x_937) ;  /* 0x0000000000a41947 */ /* 0x000fea0003800000 */
[----:B------:R-:W-:Y:S01]  /*8d40*/  IADD3 R11, PT, PT, R220, R7, RZ ;  /* 0x00000007dc0b7210 */ /* 0x000fe20007ffe0ff */
[----:B------:R-:W-:Y:S01]  /*8d50*/  BSSY.RECONVERGENT B2, `(.L_x_938) ;  /* 0x000000f000027945 */ /* 0x000fe20003800200 */
[----:B------:R-:W-:-:S03]  /*8d60*/  CS2R R210, SRZ ;  /* 0x0000000000d27805 */ /* 0x000fc6000001ff00 */
[----:B------:R-:W-:-:S05]  /*8d70*/  IMAD.SHL.U32 R219, R11, 0x8, RZ ;  /* 0x000000080bdb7824 */ /* 0x000fca00078e00ff */
[----:B------:R-:W-:-:S13]  /*8d80*/  ISETP.GE.AND P3, PT, R219, R4, PT ;  /* 0x00000004db00720c */ /* 0x000fda0003f66270 */
[----:B------:R-:W-:Y:S05]  /*8d90*/  @P3 BRA `(.L_x_939) ;  /* 0x0000000000283947 */ /* 0x000fea0003800000 */
[----:B------:R-:W0:Y:S02]  /*8da0*/  S2R R4, SR_TID.X ;  /* 0x0000000000047919 */ /* 0x000e240000002100 */
[----:B0-----:R-:W-:-:S04]  /*8db0*/  SHF.L.U32 R4, R4, 0x2, RZ ;  /* 0x0000000204047819 */ /* 0x001fc800000006ff */
[----:B------:R-:W-:-:S05]  /*8dc0*/  LOP3.LUT R4, R4, 0x4, RZ, 0xc0, !PT ;  /* 0x0000000404047812 */ /* 0x000fca00078ec0ff */
[----:B-1234-:R-:W-:Y:S01]  /*8dd0*/  IMAD R12, R6, R7, R4 ;  /* 0x00000007060c7224 */ /* 0x01efe200078e0204 */
[----:B------:R-:W-:-:S04]  /*8de0*/  SHF.R.S32.HI R4, RZ, 0x1f, R219 ;  /* 0x0000001fff047819 */ /* 0x000fc800000114db */
[----:B------:R-:W-:-:S04]  /*8df0*/  IADD3 R11, P4, PT, R12, R219, RZ ;  /* 0x000000db0c0b7210 */ /* 0x000fc80007f9e0ff */
[----:B------:R-:W-:Y:S02]  /*8e00*/  LEA.HI.X.SX32 R4, R12, R4, 0x1, P4 ;  /* 0x000000040c047211 */ /* 0x000fe400020f0eff */
[----:B------:R-:W-:-:S04]  /*8e10*/  LEA R210, P4, R11, UR6, 0x1 ;  /* 0x000000060bd27c11 */ /* 0x000fc8000f8808ff */
[----:B------:R-:W-:-:S06]  /*8e20*/  LEA.HI.X R211, R11, UR7, R4, 0x1, P4 ;  /* 0x000000070bd37c11 */ /* 0x000fcc000a0f0c04 */
[----:B------:R-:W5:Y:S03]  /*8e30*/  LDG.E.64 R210, desc[UR36][R210.64] ;  /* 0x00000024d2d27981 */ /* 0x000f66000c1e1b00 */
.L_x_939:
[----:B------:R-:W-:Y:S05]  /*8e40*/  BSYNC.RECONVERGENT B2 ;  /* 0x0000000000027941 */ /* 0x000fea0003800200 */
.L_x_938:
[----:B------:R-:W-:-:S09]  /*8e50*/  UISETP.NE.AND UP0, UPT, UR14, URZ, UPT ;  /* 0x000000ff0e00728c */ /* 0x000fd2000bf05270 */
[----:B------:R-:W-:Y:S05]  /*8e60*/  BRA.U UP0, `(.L_x_937) ;  /* 0x0000000100587547 */ /* 0x000fea000b800000 */
[----:B------:R-:W-:Y:S01]  /*8e70*/  ISETP.NE.AND P5, PT, R217, RZ, PT ;  /* 0x000000ffd900720c */ /* 0x000fe20003fa5270 */
[----:B------:R-:W0:Y:S01]  /*8e80*/  @!P3 S2R R221, SR_TID.X ;  /* 0x0000000000ddb919 */ /* 0x000e220000002100 */
[----:B------:R-:W0:Y:S01]  /*8e90*/  @!P3 LDC R220, c[0x0][0x3f8] ;  /* 0x0000fe00ffdcbb82 */ /* 0x000e220000000800 */
[----:B------:R-:W0:Y:S01]  /*8ea0*/  @!P3 S2R R4, SR_CTAID.Y ;  /* 0x000000000004b919 */ /* 0x000e220000002600 */
[----:B------:R-:W0:Y:S06]  /*8eb0*/  @!P3 S2R R11, SR_CTAID.X ;  /* 0x00000000000bb919 */ /* 0x000e2c0000002500 */
[----:B------:R-:W0:Y:S03]  /*8ec0*/  @!P3 LDC.64 R14, c[0x0][0x3b8] ;  /* 0x0000ee00ff0ebb82 */ /* 0x000e260000000a00 */
[----:B01234-:R-:W2:Y:S01]  /*8ed0*/  @P5 LDG.E.64 R12, desc[UR36][R2.64+0x1f0] ;  /* 0x0001f024020c5981 */ /* 0x01fea2000c1e1b00 */
[----:B-----5:R-:W-:-:S02]  /*8ee0*/  HADD2 R210, R210, R98 ;  /* 0x00000062d2d27230 */ /* 0x020fc40000000000 */
[----:B------:R-:W-:Y:S01]  /*8ef0*/  HFMA2 R211, R211, 1, 1, R99 ;  /* 0x3c003c00d3d37831 */ /* 0x000fe20000000063 */
[----:B------:R-:W-:-:S04]  /*8f00*/  @!P3 SHF.L.U32 R221, R221, 0x2, RZ ;  /* 0x00000002ddddb819 */ /* 0x000fc800000006ff */
[----:B------:R-:W-:Y:S01]  /*8f10*/  @!P3 LOP3.LUT R221, R221, 0x4, RZ, 0xc0, !PT ;  /* 0x00000004ddddb812 */ /* 0x000fe200078ec0ff */
[----:B------:R-:W-:Y:S01]  /*8f20*/  @!P3 IMAD R4, R4, R220, R11 ;  /* 0x000000dc0404b224 */ /* 0x000fe200078e020b */
[----:B------:R-:W-:-:S03]  /*8f30*/  @!P3 SHF.R.S32.HI R11, RZ, 0x1f, R219 ;  /* 0x0000001fff0bb819 */ /* 0x000fc600000114db */
[----:B------:R-:W-:-:S04]  /*8f40*/  @!P3 IMAD R4, R4, R7, RZ ;  /* 0x000000070404b224 */ /* 0x000fc800078e02ff */
[----:B------:R-:W-:-:S05]  /*8f50*/  @!P3 IMAD R220, R4, 0xe0, R221 ;  /* 0x000000e004dcb824 */ /* 0x000fca00078e02dd */
[----:B------:R-:W-:-:S04]  /*8f60*/  @!P3 IADD3 R4, P4, PT, R220, R219, RZ ;  /* 0x000000dbdc04b210 */ /* 0x000fc80007f9e0ff */
[----:B------:R-:W-:Y:S02]  /*8f70*/  @!P3 LEA.HI.X.SX32 R11, R220, R11, 0x1, P4 ;  /* 0x0000000bdc0bb211 */ /* 0x000fe400020f0eff */
[----:B------:R-:W-:-:S04]  /*8f80*/  @!P3 LEA R14, P4, R4, R14, 0x1 ;  /* 0x0000000e040eb211 */ /* 0x000fc800078808ff */
[----:B------:R-:W-:Y:S01]  /*8f90*/  @!P3 LEA.HI.X R15, R4, R15, R11, 0x1, P4 ;  /* 0x0000000f040fb211 */ /* 0x000fe200020f0c0b */
[----:B--2---:R-:W-:Y:S02]  /*8fa0*/  @P5 HMUL2 R210, R210, R12 ;  /* 0x0000000cd2d25232 */ /* 0x004fe40000000000 */
[----:B------:R-:W-:-:S05]  /*8fb0*/  @P5 HFMA2 R211, R211, R13, -RZ ;  /* 0x0000000dd3d35231 */ /* 0x000fca00001000ff */
[----:B------:R0:W-:Y:S02]  /*8fc0*/  @!P3 STG.E.64 desc[UR36][R14.64], R210 ;  /* 0x000000d20e00b986 */ /* 0x0001e4000c101b24 */
.L_x_937:
[----:B------:R-:W-:Y:S05]  /*8fd0*/  BSYNC.RECONVERGENT B1 ;  /* 0x0000000000017941 */ /* 0x000fea0003800200 */
.L_x_936:
[----:B-----5:R-:W-:Y:S02]  /*8fe0*/  HMUL2 R4, R82, R96 ;  /* 0x0000006052047232 */ /* 0x020fe40000000000 */
[----:B------:R-:W-:Y:S01]  /*8ff0*/  HFMA2 R11, R83, R97, -RZ ;  /* 0x00000061530b7231 */ /* 0x000fe200001000ff */
[----:B------:R-:W-:Y:S01]  /*9000*/  UMOV UR4, 0xffffffff ;  /* 0xffffffff00047882 */ /* 0x000fe20000000000 */
        /* <DEDUP_REMOVED lines=48> */
[----:B0-----:R-:W-:Y:S02]  /*9310*/  HFMA2 R15, R32, R198, R4 ;  /* 0x000000c6200f7231 */ /* 0x001fe40000000004 */
[----:B------:R-:W-:Y:S01]  /*9320*/  HFMA2 R11, R33, R199, R11 ;  /* 0x000000c7210b7231 */ /* 0x000fe2000000000b */
[----:B------:R-:W0:Y:S01]  /*9330*/  S2R R4, SR_TID.X ;  /* 0x0000000000047919 */ /* 0x000e220000002100 */
[----:B------:R-:W-:Y:S02]  /*9340*/  HFMA2 R14, R30, R200, R15 ;  /* 0x000000c81e0e7231 */ /* 0x000fe4000000000f */
[----:B------:R-:W-:-:S02]  /*9350*/  HFMA2 R11, R31, R201, R11 ;  /* 0x000000c91f0b7231 */ /* 0x000fc4000000000b */
[----:B-1234-:R-:W-:Y:S02]  /*9360*/  HFMA2 R13, R28, R202, R14 ;  /* 0x000000ca1c0d7231 */ /* 0x01efe4000000000e */
        /* <DEDUP_REMOVED lines=10> */
[--C-:B------:R-:W-:Y:S01]  /*9410*/  HADD2.F32 R13, -RZ, R11.reuse.H0_H0 ;  /* 0x2000000bff0d7230 */ /* 0x100fe20000004100 */
[----:B0-----:R-:W-:Y:S01]  /*9420*/  LOP3.LUT R219, R4, 0x1, RZ, 0xc0, !PT ;  /* 0x0000000104db7812 */ /* 0x001fe200078ec0ff */
[----:B------:R-:W-:-:S05]  /*9430*/  HADD2.F32 R12, -RZ, R11.H1_H1 ;  /* 0x3000000bff0c7230 */ /* 0x000fca0000004100 */
[----:B------:R-:W-:Y:S01]  /*9440*/  FADD.FTZ R13, R13, R12 ;  /* 0x0000000c0d0d7221 */ /* 0x000fe20000010000 */
[----:B------:R-:W-:Y:S06]  /*9450*/  BRA.DIV UR4, `(.L_x_940) ;  /* 0x0000005204347947 */ /* 0x000fec000b800000 */
[----:B------:R0:W1:Y:S02]  /*9460*/  SHFL.BFLY PT, R14, R13, 0x1, 0x1f ;  /* 0x0c201f000d0e7f89 */ /* 0x00006400000e0000 */
.L_x_1014:
[----:B------:R-:W-:Y:S01]  /*9470*/  ISETP.EQ.U32.OR P1, PT, R219, 0x1, P1 ;  /* 0x00000001db00780c */ /* 0x000fe20000f22470 */
        /* <DEDUP_REMOVED lines=17> */
[----:B--2---:R-:W-:-:S05]  /*9590*/  @P1 IMAD.IADD R219, R219, 0x1, R220 ;  /* 0x00000001dbdb1824 */ /* 0x004fca00078e02dc */
        /* <DEDUP_REMOVED lines=10> */
.L_x_942:
[----:B------:R-:W-:Y:S05]  /*9640*/  BSYNC.RECONVERGENT B1 ;  /* 0x0000000000017941 */ /* 0x000fea0003800200 */
.L_x_941:
[----:B-1----:R-:W-:Y:S01]  /*9650*/  IADD3 R11, PT, PT, R215, 0x3f, RZ ;  /* 0x0000003fd70b7810 */ /* 0x002fe20007ffe0ff */
[----:B------:R-:W-:Y:S01]  /*9660*/  VIADD R216, R216, 0x100 ;  /* 0x00000100d8d87836 */ /* 0x000fe20000000000 */
[----:B------:R-:W-:Y:S02]  /*9670*/  IADD3 R10, P2, PT, R10, 0x40, RZ ;  /* 0x000000400a0a7810 */ /* 0x000fe40007f5e0ff */
[----:B------:R-:W-:Y:S02]  /*9680*/  ISETP.GE.AND P1, PT, R11, R214, PT ;  /* 0x000000d60b00720c */ /* 0x000fe40003f26270 */
[----:B------:R-:W-:Y:S02]  /*9690*/  IADD3 R215, PT, PT, R215, 0x40, RZ ;  /* 0x00000040d7d77810 */ /* 0x000fe40007ffe0ff */
[----:B------:R-:W-:Y:S02]  /*96a0*/  IADD3 R212, PT, PT, R212, 0x40, RZ ;  /* 0x00000040d4d47810 */ /* 0x000fe40007ffe0ff */
[----:B------:R-:W-:-:S07]  /*96b0*/  IADD3.X R213, PT, PT, RZ, R213, RZ, P2, !PT ;  /* 0x000000d5ffd57210 */ /* 0x000fce00017fe4ff */
[----:B------:R-:W-:Y:S05]  /*96c0*/  @!P1 BRA `(.L_x_943) ;  /* 0xffffffa000749947 */ /* 0x000fea000383ffff */
.L_x_811:
[----:B0-----:R-:W-:Y:S05]  /*96d0*/  BSYNC B0 ;  /* 0x0000000000007941 */ /* 0x001fea0003800000 */
.L_x_810:
[----:B------:R-:W-:-:S03]  /*96e0*/  UMOV UR4, 0xffffffff ;  /* 0xffffffff00047882 */ /* 0x000fc60000000000 */
[----:B------:R-:W-:Y:S05]  /*96f0*/  BRA.DIV UR4, `(.L_x_944) ;  /* 0x0000004e04b07947 */ /* 0x000fea000b800000 */
[----:B------:R-:W0:Y:S02]  /*9700*/  SHFL.BFLY PT, R14, R0, 0x10, 0x1f ;  /* 0x0e001f00000e7f89 */ /* 0x000e2400000e0000 */
[----:B0-----:R-:W-:-:S05]  /*9710*/  FMNMX.FTZ R13, R14, R0, !PT ;  /* 0x000000000e0d7209 */ /* 0x001fca0007810000 */
[----:B------:R-:W1:Y:S02]  /*9720*/  SHFL.BFLY PT, R14, R13, 0x8, 0x1f ;  /* 0x0d001f000d0e7f89 */ /* 0x000e6400000e0000 */
[----:B-1--4-:R-:W-:-:S05]  /*9730*/  FMNMX.FTZ R2, R13, R14, !PT ;  /* 0x0000000e0d027209 */ /* 0x012fca0007810000 */
[----:B------:R-:W0:Y:S02]  /*9740*/  SHFL.BFLY PT, R14, R2, 0x4, 0x1f ;  /* 0x0c801f00020e7f89 */ /* 0x000e2400000e0000 */
[----:B0-----:R-:W-:-:S05]  /*9750*/  FMNMX.FTZ R3, R2, R14, !PT ;  /* 0x0000000e02037209 */ /* 0x001fca0007810000 */
[----:B------:R0:W1:Y:S02]  /*9760*/  SHFL.BFLY PT, R14, R3, 0x2, 0x1f ;  /* 0x0c401f00030e7f89 */ /* 0x00006400000e0000 */
.L_x_1020:
[----:B------:R-:W2:Y:S01]  /*9770*/  S2R R20, SR_CgaCtaId ;  /* 0x0000000000147919 */ /* 0x000ea20000008800 */
[----:B---3--:R-:W-:Y:S01]  /*9780*/  LOP3.LUT P0, R0, R4, 0x1f, RZ, 0xc0, !PT ;  /* 0x0000001f04007812 */ /* 0x008fe2000780c0ff */
[----:B------:R-:W-:Y:S05]  /*9790*/  WARPSYNC.ALL ;  /* 0x0000000000007948 */ /* 0x000fea0003800000 */
[----:B------:R-:W-:Y:S02]  /*97a0*/  MOV R13, 0x400 ;  /* 0x00000400000d7802 */ /* 0x000fe40000000f00 */
[----:B01----:R-:W-:Y:S02]  /*97b0*/  FMNMX.FTZ R3, R3, R14, !PT ;  /* 0x0000000e03037209 */ /* 0x003fe40007810000 */
[----:B--2---:R-:W-:-:S04]  /*97c0*/  LEA R5, R20, R13, 0x18 ;  /* 0x0000000d14057211 */ /* 0x004fc800078ec0ff */
[----:B------:R-:W-:-:S05]  /*97d0*/  @!P0 LEA.HI R2, R4, R5, RZ, 0x1d ;  /* 0x0000000504028211 */ /* 0x000fca00078fe8ff */
[----:B------:R0:W-:Y:S01]  /*97e0*/  @!P0 STS [R2], R3 ;  /* 0x0000000302008388 */ /* 0x0001e20000000800 */
[----:B------:R-:W-:Y:S01]  /*97f0*/  BAR.SYNC.DEFER_BLOCKING 0x0 ;  /* 0x0000000000007b1d */ /* 0x000fe20000010000 */
[C---:B------:R-:W-:Y:S01]  /*9800*/  ISETP.GT.U32.AND P0, PT, R0.reuse, 0x3, PT ;  /* 0x000000030000780c */ /* 0x040fe20003f04070 */
[----:B0-----:R-:W-:Y:S01]  /*9810*/  IMAD R2, R0, 0x4, R5 ;  /* 0x0000000400027824 */ /* 0x001fe200078e0205 */
[----:B------:R-:W-:Y:S01]  /*9820*/  MOV R8, 0xff7fffff ;  /* 0xff7fffff00087802 */ /* 0x000fe20000000f00 */
[----:B------:R-:W-:Y:S02]  /*9830*/  IMAD.MOV.U32 R12, RZ, RZ, RZ ;  /* 0x000000ffff0c7224 */ /* 0x000fe400078e00ff */
[----:B------:R-:W-:Y:S08]  /*9840*/  BSSY.RECONVERGENT B0, `(.L_x_945) ;  /* 0x0000150000007945 */ /* 0x000ff00003800200 */
[----:B------:R-:W0:Y:S04]  /*9850*/  @!P0 LDS R8, [R2] ;  /* 0x0000000002088984 */ /* 0x000e280000000800 */
[----:B0-----:R-:W0:Y:S02]  /*9860*/  SHFL.BFLY PT, R3, R8, 0x2, 0x1f ;  /* 0x0c401f0008037f89 */ /* 0x001e2400000e0000 */
[----:B0-----:R-:W-:-:S05]  /*9870*/  FMNMX.FTZ R10, R3, R8, !PT ;  /* 0x00000008030a7209 */ /* 0x001fca0007810000 */
[----:B------:R-:W0:Y:S02]  /*9880*/  SHFL.BFLY PT, R3, R10, 0x1, 0x1f ;  /* 0x0c201f000a037f89 */ /* 0x000e2400000e0000 */
[----:B0-----:R-:W-:Y:S02]  /*9890*/  FMNMX.FTZ R11, R10, R3, !PT ;  /* 0x000000030a0b7209 */ /* 0x001fe40007810000 */
[----:B------:R-:W-:-:S03]  /*98a0*/  IADD3 R3, PT, PT, R4, R9, RZ ;  /* 0x0000000904037210 */ /* 0x000fc60007ffe0ff */
[----:B------:R0:W1:Y:S01]  /*98b0*/  SHFL.IDX PT, R38, R11, RZ, 0x1f ;  /* 0x00001fff0b267589 */ /* 0x00006200000e0000 */
[----:B------:R-:W-:-:S13]  /*98c0*/  ISETP.GE.AND P0, PT, R3, R18, PT ;  /* 0x000000120300720c */ /* 0x000fda0003f06270 */
[----:B0-----:R-:W-:Y:S05]  /*98d0*/  @P0 BRA `(.L_x_946) ;  /* 0x0000001400180947 */ /* 0x001fea0003800000 */
[----:B------:R-:W0:Y:S02]  /*98e0*/  LDC.64 R10, c[0x0][0x420] ;  /* 0x00010800ff0a7b82 */ /* 0x000e240000000a00 */
[----:B0-----:R-:W-:-:S04]  /*98f0*/  ISETP.NE.U32.AND P0, PT, R10, RZ, PT ;  /* 0x000000ff0a00720c */ /* 0x001fc80003f05070 */
[----:B------:R-:W-:-:S13]  /*9900*/  ISETP.NE.AND.EX P0, PT, R11, RZ, PT, P0 ;  /* 0x000000ff0b00720c */ /* 0x000fda0003f05300 */
[----:B------:R-:W-:Y:S05]  /*9910*/  @P0 BRA `(.L_x_947) ;  /* 0x0000000c008c0947 */ /* 0x000fea0003800000 */
[----:B------:R-:W-:Y:S01]  /*9920*/  VIADDMNMX R8, R3, 0x80, R18, !PT ;  /* 0x0000008003087846 */ /* 0x000fe20007800112 */
[----:B------:R-:W-:Y:S01]  /*9930*/  BSSY.RECONVERGENT B1, `(.L_x_948) ;  /* 0x000001c000017945 */ /* 0x000fe20003800200 */
[----:B------:R-:W-:Y:S01]  /*9940*/  LOP3.LUT R7, RZ, R4, RZ, 0x33, !PT ;  /* 0x00000004ff077212 */ /* 0x000fe200078e33ff */
[----:B------:R-:W-:-:S03]  /*9950*/  HFMA2 R12, -RZ, RZ, 0, 0 ;  /* 0x00000000ff0c7431 */ /* 0x000fc600000001ff */
[----:B------:R-:W-:-:S04]  /*9960*/  IADD3 R8, PT, PT, -R9, R8, R7 ;  /* 0x0000000809087210 */ /* 0x000fc80007ffe107 */
        /* <DEDUP_REMOVED lines=9> */
[----:B------:R-:W-:Y:S02]  /*9a00*/  LOP3.LUT R8, R7, 0x3, RZ, 0xc0, !PT ;  /* 0x0000000307087812 */ /* 0x000fe400078ec0ff */
[----:B------:R-:W-:Y:S01]  /*9a10*/  MOV R7, R3 ;  /* 0x0000000300077202 */ /* 0x000fe20000000f00 */
[----:B------:R-:W-:Y:S01]  /*9a20*/  IMAD R10, R4, 0x4, R11 ;  /* 0x00000004040a7824 */ /* 0x000fe200078e020b */
[----:B------:R-:W-:-:S07]  /*9a30*/  IADD3 R8, PT, PT, -R8, RZ, RZ ;  /* 0x000000ff08087210 */ /* 0x000fce0007ffe1ff */
.L_x_950:
        /* <DEDUP_REMOVED lines=11> */
.L_x_949:
[----:B------:R-:W-:Y:S05]  /*9af0*/  BSYNC.RECONVERGENT B1 ;  /* 0x0000000000017941 */ /* 0x000fea0003800200 */
.L_x_948:
[----:B------:R-:W-:Y:S05]  /*9b00*/  @!P1 BRA `(.L_x_946) ;  /* 0x00000010008c9947 */ /* 0x000fea0003800000 */
[----:B------:R-:W-:Y:S01]  /*9b10*/  IADD3 R10, PT, PT, R18, -R7, RZ ;  /* 0x80000007120a7210 */ /* 0x000fe20007ffe0ff */
[----:B------:R-:W-:Y:S01]  /*9b20*/  VIADD R13, R13, 0x420 ;  /* 0x000004200d0d7836 */ /* 0x000fe20000000000 */
[----:B------:R-:W-:Y:S01]  /*9b30*/  SHF.L.U32 R8, R9, 0x2, RZ ;  /* 0x0000000209087819 */ /* 0x000fe200000006ff */
[----:B------:R-:W-:Y:S01]  /*9b40*/  BSSY.RECONVERGENT B1, `(.L_x_951) ;  /* 0x000006d000017945 */ /* 0x000fe20003800200 */
[----:B------:R-:W-:Y:S02]  /*9b50*/  ISETP.GT.AND P1, PT, R10, 0x600, PT ;  /* 0x000006000a00780c */ /* 0x000fe40003f24270 */
[----:B------:R-:W-:Y:S02]  /*9b60*/  LEA R13, R20, R13, 0x18 ;  /* 0x0000000d140d7211 */ /* 0x000fe400078ec0ff */
[----:B------:R-:W-:Y:S02]  /*9b70*/  LEA R8, R7, -R8, 0x2 ;  /* 0x8000000807087211 */ /* 0x000fe400078e10ff */
[----:B------:R-:W-:-:S02]  /*9b80*/  PLOP3.LUT P0, PT, PT, PT, PT, 0x80, 0x8 ;  /* 0x000000000008781c */ /* 0x000fc40003f0f070 */
[----:B------:R-:W-:-:S05]  /*9b90*/  IADD3 R8, PT, PT, R8, 0x400, R13 ;  /* 0x0000040008087810 */ /* 0x000fca0007ffe00d */
[----:B------:R-:W-:Y:S06]  /*9ba0*/  @!P1 BRA `(.L_x_952) ;  /* 0x0000000400989947 */ /* 0x000fec0003800000 */
[----:B------:R-:W-:Y:S01]  /*9bb0*/  PLOP3.LUT P0, PT, PT, PT, PT, 0x8, 0x80 ;  /* 0x000000000080781c */ /* 0x000fe20003f0e170 */
[----:B------:R-:W-:-:S12]  /*9bc0*/  VIADD R36, R18, 0xfffffa00 ;  /* 0xfffffa0012247836 */ /* 0x000fd80000000000 */
.L_x_953:
        /* <DEDUP_REMOVED lines=13> */
[C---:B-1----:R-:W-:Y:S01]  /*9ca0*/  FADD.FTZ R10, -R38.reuse, R10 ;  /* 0x0000000a260a7221 */ /* 0x042fe20000010100 */
[----:B0-----:R-:W-:-:S02]  /*9cb0*/  FADD.FTZ R11, -R38, R11 ;  /* 0x0000000b260b7221 */ /* 0x001fc40000010100 */
[----:B------:R-:W0:Y:S01]  /*9cc0*/  LDS R30, [R8+0x1200] ;  /* 0x00120000081e7984 */ /* 0x000e220000000800 */
[----:B------:R-:W-:Y:S01]  /*9cd0*/  FMUL.FTZ R10, R10, 1.4426950216293334961 ;  /* 0x3fb8aa3b0a0a7820 */ /* 0x000fe20000410000 */
[C---:B--2---:R-:W-:Y:S01]  /*9ce0*/  FADD.FTZ R14, -R38.reuse, R13 ;  /* 0x0000000d260e7221 */ /* 0x044fe20000010100 */
[----:B------:R-:W-:Y:S01]  /*9cf0*/  FMUL.FTZ R13, R11, 1.4426950216293334961 ;  /* 0x3fb8aa3b0b0d7820 */ /* 0x000fe20000410000 */
[----:B------:R-:W1:Y:S01]  /*9d00*/  LDS R32, [R8+0x1400] ;  /* 0x0014000008207984 */ /* 0x000e620000000800 */
[----:B------:R2:W2:Y:S01]  /*9d10*/  MUFU.EX2 R11, R10 ;  /* 0x0000000a000b7308 */ /* 0x0004a20000000800 */
[----:B---3--:R-:W-:Y:S01]  /*9d20*/  FADD.FTZ R15, -R38, R15 ;  /* 0x0000000f260f7221 */ /* 0x008fe20000010100 */
[----:B------:R-:W-:Y:S01]  /*9d30*/  FMUL.FTZ R14, R14, 1.4426950216293334961 ;  /* 0x3fb8aa3b0e0e7820 */ /* 0x000fe20000410000 */
[----:B------:R-:W3:Y:S01]  /*9d40*/  LDS R33, [R8+0x1600] ;  /* 0x0016000008217984 */ /* 0x000ee20000000800 */
[----:B------:R-:W2:Y:S01]  /*9d50*/  MUFU.EX2 R13, R13 ;  /* 0x0000000d000d7308 */ /* 0x000ea20000000800 */
[C---:B----4-:R-:W-:Y:S01]  /*9d60*/  FADD.FTZ R20, -R38.reuse, R19 ;  /* 0x0000001326147221 */ /* 0x050fe20000010100 */
[----:B------:R-:W-:Y:S01]  /*9d70*/  FMUL.FTZ R19, R15, 1.4426950216293334961 ;  /* 0x3fb8aa3b0f137820 */ /* 0x000fe20000410000 */
[----:B------:R-:W4:Y:S01]  /*9d80*/  LDS R34, [R8+0x1800] ;  /* 0x0018000008227984 */ /* 0x000f220000000800 */
[----:B------:R-:W2:Y:S01]  /*9d90*/  MUFU.EX2 R15, R14 ;  /* 0x0000000e000f7308 */ /* 0x000ea20000000800 */
[----:B-----5:R-:W-:Y:S01]  /*9da0*/  FADD.FTZ R21, -R38, R21 ;  /* 0x0000001526157221 */ /* 0x020fe20000010100 */
[----:B------:R-:W-:Y:S01]  /*9db0*/  FMUL.FTZ R20, R20, 1.4426950216293334961 ;  /* 0x3fb8aa3b14147820 */ /* 0x000fe20000410000 */
[----:B------:R-:W5:Y:S01]  /*9dc0*/  LDS R35, [R8+0x1a00] ;  /* 0x001a000008237984 */ /* 0x000f620000000800 */
[----:B------:R-:W0:Y:S01]  /*9dd0*/  MUFU.EX2 R19, R19 ;  /* 0x0000001300137308 */ /* 0x000e220000000800 */
[----:B--2---:R-:W-:Y:S01]  /*9de0*/  FMUL.FTZ R10, R21, 1.4426950216293334961 ;  /* 0x3fb8aa3b150a7820 */ /* 0x004fe20000410000 */
[----:B------:R-:W-:Y:S01]  /*9df0*/  FADD.FTZ R12, R11, R12 ;  /* 0x0000000c0b0c7221 */ /* 0x000fe20000010000 */
[C---:B------:R-:W-:Y:S01]  /*9e00*/  FADD.FTZ R22, -R38.reuse, R22 ;  /* 0x0000001626167221 */ /* 0x040fe20000010100 */
[----:B------:R-:W2:Y:S01]  /*9e10*/  MUFU.EX2 R21, R20 ;  /* 0x0000001400157308 */ /* 0x000ea20000000800 */
[----:B------:R-:W-:Y:S01]  /*9e20*/  FADD.FTZ R24, -R38, R23 ;  /* 0x0000001726187221 */ /* 0x000fe20000010100 */
[----:B------:R-:W-:Y:S01]  /*9e30*/  FADD.FTZ R12, R12, R13 ;  /* 0x0000000d0c0c7221 */ /* 0x000fe20000010000 */
[----:B------:R-:W-:Y:S01]  /*9e40*/  FMUL.FTZ R22, R22, 1.4426950216293334961 ;  /* 0x3fb8aa3b16167820 */ /* 0x000fe20000410000 */
[----:B------:R-:W2:Y:S01]  /*9e50*/  MUFU.EX2 R23, R10 ;  /* 0x0000000a00177308 */ /* 0x000ea20000000800 */
[----:B------:R-:W-:Y:S01]  /*9e60*/  FADD.FTZ R26, -R38, R25 ;  /* 0x00000019261a7221 */ /* 0x000fe20000010100 */
[----:B------:R-:W-:Y:S01]  /*9e70*/  FADD.FTZ R12, R12, R15 ;  /* 0x0000000f0c0c7221 */ /* 0x000fe20000010000 */
[----:B------:R-:W-:Y:S01]  /*9e80*/  FMUL.FTZ R24, R24, 1.4426950216293334961 ;  /* 0x3fb8aa3b18187820 */ /* 0x000fe20000410000 */
[----:B------:R-:W1:Y:S01]  /*9e90*/  MUFU.EX2 R25, R22 ;  /* 0x0000001600197308 */ /* 0x000e620000000800 */
[----:B------:R-:W-:Y:S01]  /*9ea0*/  FADD.FTZ R14, -R38, R27 ;  /* 0x0000001b260e7221 */ /* 0x000fe20000010100 */
[----:B0-----:R-:W-:Y:S01]  /*9eb0*/  FADD.FTZ R12, R12, R19 ;  /* 0x000000130c0c7221 */ /* 0x001fe20000010000 */
[----:B------:R-:W-:Y:S01]  /*9ec0*/  FMUL.FTZ R26, R26, 1.4426950216293334961 ;  /* 0x3fb8aa3b1a1a7820 */ /* 0x000fe20000410000 */
[----:B------:R-:W0:Y:S01]  /*9ed0*/  MUFU.EX2 R27, R24 ;  /* 0x00000018001b7308 */ /* 0x000e220000000800 */
[----:B------:R-:W-:Y:S01]  /*9ee0*/  FADD.FTZ R28, -R38, R28 ;  /* 0x0000001c261c7221 */ /* 0x000fe20000010100 */
[----:B--2---:R-:W-:Y:S01]  /*9ef0*/  FADD.FTZ R12, R12, R21 ;  /* 0x000000150c0c7221 */ /* 0x004fe20000010000 */
[----:B------:R-:W-:Y:S01]  /*9f00*/  FMUL.FTZ R14, R14, 1.4426950216293334961 ;  /* 0x3fb8aa3b0e0e7820 */ /* 0x000fe20000410000 */
[----:B------:R-:W2:Y:S01]  /*9f10*/  MUFU.EX2 R29, R26 ;  /* 0x0000001a001d7308 */ /* 0x000ea20000000800 */
[----:B------:R-:W-:Y:S01]  /*9f20*/  FMUL.FTZ R28, R28, 1.4426950216293334961 ;  /* 0x3fb8aa3b1c1c7820 */ /* 0x000fe20000410000 */
[----:B------:R-:W-:Y:S01]  /*9f30*/  FADD.FTZ R12, R12, R23 ;  /* 0x000000170c0c7221 */ /* 0x000fe20000010000 */
[----:B------:R-:W-:Y:S01]  /*9f40*/  FADD.FTZ R30, -R38, R30 ;  /* 0x0000001e261e7221 */ /* 0x000fe20000010100 */
[----:B------:R-:W4:Y:S01]  /*9f50*/  MUFU.EX2 R31, R14 ;  /* 0x0000000e001f7308 */ /* 0x000f220000000800 */
[----:B------:R2:W-:Y:S01]  /*9f60*/  STS [R8+-0x400], R11 ;  /* 0xfffc000b08007388 */ /* 0x0005e20000000800 */
[----:B-1----:R-:W-:Y:S01]  /*9f70*/  FADD.FTZ R12, R12, R25 ;  /* 0x000000190c0c7221 */ /* 0x002fe20000010000 */
[----:B------:R-:W-:Y:S01]  /*9f80*/  FADD.FTZ R32, -R38, R32 ;  /* 0x0000002026207221 */ /* 0x000fe20000010100 */
[----:B------:R-:W-:Y:S01]  /*9f90*/  FMUL.FTZ R30, R30, 1.4426950216293334961 ;  /* 0x3fb8aa3b1e1e7820 */ /* 0x000fe20000410000 */
[----:B------:R1:W-:Y:S01]  /*9fa0*/  STS [R8+-0x200], R13 ;  /* 0xfffe000d08007388 */ /* 0x0003e20000000800 */
[----:B0-----:R-:W-:Y:S01]  /*9fb0*/  FADD.FTZ R12, R12, R27 ;  /* 0x0000001b0c0c7221 */ /* 0x001fe20000010000 */
[----:B---3--:R-:W-:Y:S01]  /*9fc0*/  FADD.FTZ R33, -R38, R33 ;  /* 0x0000002126217221 */ /* 0x008fe20000010100 */
[----:B------:R-:W-:Y:S01]  /*9fd0*/  FMUL.FTZ R32, R32, 1.4426950216293334961 ;  /* 0x3fb8aa3b20207820 */ /* 0x000fe20000410000 */
[----:B------:R-:W-:Y:S01]  /*9fe0*/  STS [R8], R15 ;  /* 0x0000000f08007388 */ /* 0x000fe20000000800 */
[----:B--2---:R-:W-:Y:S01]  /*9ff0*/  FADD.FTZ R12, R12, R29 ;  /* 0x0000001d0c0c7221 */ /* 0x004fe20000010000 */
[----:B------:R-:W0:Y:S01]  /*a000*/  MUFU.EX2 R11, R28 ;  /* 0x0000001c000b7308 */ /* 0x000e220000000800 */
[----:B------:R-:W-:Y:S01]  /*a010*/  FMUL.FTZ R10, R33, 1.4426950216293334961 ;  /* 0x3fb8aa3b210a7820 */ /* 0x000fe20000410000 */
[----:B----4-:R-:W-:Y:S01]  /*a020*/  FADD.FTZ R34, -R38, R34 ;  /* 0x0000002226227221 */ /* 0x010fe20000010100 */
[----:B------:R-:W-:Y:S01]  /*a030*/  FADD.FTZ R12, R12, R31 ;  /* 0x0000001f0c0c7221 */ /* 0x000fe20000010000 */
[----:B-1----:R-:W1:Y:S01]  /*a040*/  MUFU.EX2 R13, R30 ;  /* 0x0000001e000d7308 */ /* 0x002e620000000800 */
[----:B-----5:R-:W-:Y:S01]  /*a050*/  FADD.FTZ R14, -R38, R35 ;  /* 0x00000023260e7221 */ /* 0x020fe20000010100 */
[----:B------:R-:W-:Y:S01]  /*a060*/  FMUL.FTZ R34, R34, 1.4426950216293334961 ;  /* 0x3fb8aa3b22227820 */ /* 0x000fe20000410000 */
[----:B------:R-:W-:Y:S01]  /*a070*/  STS [R8+0x200], R19 ;  /* 0x0002001308007388 */ /* 0x000fe20000000800 */
[----:B------:R-:W2:Y:S01]  /*a080*/  MUFU.EX2 R33, R32 ;  /* 0x0000002000217308 */ /* 0x000ea20000000800 */
[----:B------:R-:W-:-:S02]  /*a090*/  FMUL.FTZ R14, R14, 1.4426950216293334961 ;  /* 0x3fb8aa3b0e0e7820 */ /* 0x000fc40000410000 */
[----:B------:R-:W-:Y:S01]  /*a0a0*/  STS [R8+0x400], R21 ;  /* 0x0004001508007388 */ /* 0x000fe20000000800 */
[----:B------:R-:W3:Y:S01]  /*a0b0*/  MUFU.EX2 R35, R10 ;  /* 0x0000000a00237308 */ /* 0x000ee20000000800 */
[----:B0-----:R-:W-:Y:S02]  /*a0c0*/  FADD.FTZ R12, R12, R11 ;  /* 0x0000000b0c0c7221 */ /* 0x001fe40000010000 */
[----:B------:R-:W-:Y:S01]  /*a0d0*/  STS [R8+0x600], R23 ;  /* 0x0006001708007388 */ /* 0x000fe20000000800 */
[----:B------:R-:W0:Y:S01]  /*a0e0*/  MUFU.EX2 R37, R34 ;  /* 0x0000002200257308 */ /* 0x000e220000000800 */
[----:B-1----:R-:W-:Y:S02]  /*a0f0*/  FADD.FTZ R12, R12, R13 ;  /* 0x0000000d0c0c7221 */ /* 0x002fe40000010000 */
[----:B------:R-:W-:Y:S01]  /*a100*/  STS [R8+0x800], R25 ;  /* 0x0008001908007388 */ /* 0x000fe20000000800 */
[----:B------:R-:W1:Y:S01]  /*a110*/  MUFU.EX2 R39, R14 ;  /* 0x0000000e00277308 */ /* 0x000e620000000800 */
[----:B--2---:R-:W-:-:S02]  /*a120*/  FADD.FTZ R12, R12, R33 ;  /* 0x000000210c0c7221 */ /* 0x004fc40000010000 */
[----:B------:R-:W-:Y:S02]  /*a130*/  STS [R8+0xa00], R27 ;  /* 0x000a001b08007388 */ /* 0x000fe40000000800 */
[----:B---3--:R-:W-:Y:S02]  /*a140*/  FADD.FTZ R12, R12, R35 ;  /* 0x000000230c0c7221 */ /* 0x008fe40000010000 */
[----:B------:R-:W-:Y:S02]  /*a150*/  STS [R8+0xc00], R29 ;  /* 0x000c001d08007388 */ /* 0x000fe40000000800 */
[----:B0-----:R-:W-:Y:S02]  /*a160*/  FADD.FTZ R12, R12, R37 ;  /* 0x000000250c0c7221 */ /* 0x001fe40000010000 */
[----:B------:R-:W-:Y:S02]  /*a170*/  STS [R8+0xe00], R31 ;  /* 0x000e001f08007388 */ /* 0x000fe40000000800 */
[----:B-1----:R-:W-:-:S02]  /*a180*/  FADD.FTZ R12, R12, R39 ;  /* 0x000000270c0c7221 */ /* 0x002fc40000010000 */
        /* <DEDUP_REMOVED lines=8> */
.L_x_952:
[----:B------:R-:W-:Y:S05]  /*a210*/  BSYNC.RECONVERGENT B1 ;  /* 0x0000000000017941 */ /* 0x000fea0003800200 */
.L_x_951:
[----:B------:R-:W-:Y:S01]  /*a220*/  IMAD.IADD R10, R18, 0x1, -R7 ;  /* 0x00000001120a7824 */ /* 0x000fe200078e0a07 */
[----:B------:R-:W-:Y:S04]  /*a230*/  BSSY.RECONVERGENT B1, `(.L_x_954) ;  /* 0x0000036000017945 */ /* 0x000fe80003800200 */
        /* <DEDUP_REMOVED lines=15> */
[C---:B--2---:R-:W-:Y:S01]  /*a330*/  FADD.FTZ R14, -R38.reuse, R13 ;  /* 0x0000000d260e7221 */ /* 0x044fe20000010100 */
[----:B------:R-:W-:Y:S02]  /*a340*/  FMUL.FTZ R13, R11, 1.4426950216293334961 ;  /* 0x3fb8aa3b0b0d7820 */ /* 0x000fe40000410000 */
[----:B------:R0:W1:Y:S01]  /*a350*/  MUFU.EX2 R11, R10 ;  /* 0x0000000a000b7308 */ /* 0x0000620000000800 */
[----:B---3--:R-:W-:Y:S01]  /*a360*/  FADD.FTZ R15, -R38, R15 ;  /* 0x0000000f260f7221 */ /* 0x008fe20000010100 */
[----:B------:R-:W-:Y:S02]  /*a370*/  FMUL.FTZ R14, R14, 1.4426950216293334961 ;  /* 0x3fb8aa3b0e0e7820 */ /* 0x000fe40000410000 */
[----:B------:R-:W2:Y:S01]  /*a380*/  MUFU.EX2 R13, R13 ;  /* 0x0000000d000d7308 */ /* 0x000ea20000000800 */
[----:B----4-:R-:W-:Y:S01]  /*a390*/  FADD.FTZ R20, -R38, R19 ;  /* 0x0000001326147221 */ /* 0x010fe20000010100 */
[----:B------:R-:W-:-:S02]  /*a3a0*/  FMUL.FTZ R19, R15, 1.4426950216293334961 ;  /* 0x3fb8aa3b0f137820 */ /* 0x000fc40000410000 */
[----:B------:R-:W3:Y:S01]  /*a3b0*/  MUFU.EX2 R15, R14 ;  /* 0x0000000e000f7308 */ /* 0x000ee20000000800 */
[----:B-----5:R-:W-:Y:S01]  /*a3c0*/  FADD.FTZ R21, -R38, R21 ;  /* 0x0000001526157221 */ /* 0x020fe20000010100 */
[----:B------:R-:W-:Y:S02]  /*a3d0*/  FMUL.FTZ R20, R20, 1.4426950216293334961 ;  /* 0x3fb8aa3b14147820 */ /* 0x000fe40000410000 */
[----:B------:R-:W4:Y:S01]  /*a3e0*/  MUFU.EX2 R19, R19 ;  /* 0x0000001300137308 */ /* 0x000f220000000800 */
[----:B0-----:R-:W-:Y:S01]  /*a3f0*/  FMUL.FTZ R10, R21, 1.4426950216293334961 ;  /* 0x3fb8aa3b150a7820 */ /* 0x001fe20000410000 */
[----:B-1----:R-:W-:Y:S01]  /*a400*/  FADD.FTZ R12, R12, R11 ;  /* 0x0000000b0c0c7221 */ /* 0x002fe20000010000 */
[C---:B------:R-:W-:Y:S01]  /*a410*/  FADD.FTZ R22, -R38.reuse, R22 ;  /* 0x0000001626167221 */ /* 0x040fe20000010100 */
[----:B------:R-:W0:Y:S01]  /*a420*/  MUFU.EX2 R21, R20 ;  /* 0x0000001400157308 */ /* 0x000e220000000800 */
[----:B------:R-:W-:Y:S01]  /*a430*/  FADD.FTZ R24, -R38, R23 ;  /* 0x0000001726187221 */ /* 0x000fe20000010100 */
[----:B--2---:R-:W-:Y:S01]  /*a440*/  FADD.FTZ R12, R12, R13 ;  /* 0x0000000d0c0c7221 */ /* 0x004fe20000010000 */
[----:B------:R-:W-:Y:S01]  /*a450*/  FMUL.FTZ R22, R22, 1.4426950216293334961 ;  /* 0x3fb8aa3b16167820 */ /* 0x000fe20000410000 */
[----:B------:R-:W1:Y:S01]  /*a460*/  MUFU.EX2 R23, R10 ;  /* 0x0000000a00177308 */ /* 0x000e620000000800 */
[----:B------:R-:W-:Y:S01]  /*a470*/  FMUL.FTZ R24, R24, 1.4426950216293334961 ;  /* 0x3fb8aa3b18187820 */ /* 0x000fe20000410000 */
[----:B---3--:R-:W-:Y:S01]  /*a480*/  FADD.FTZ R12, R12, R15 ;  /* 0x0000000f0c0c7221 */ /* 0x008fe20000010000 */
[----:B------:R-:W-:Y:S01]  /*a490*/  STS [R8+-0x400], R11 ;  /* 0xfffc000b08007388 */ /* 0x000fe20000000800 */
[----:B------:R-:W2:Y:S02]  /*a4a0*/  MUFU.EX2 R25, R22 ;  /* 0x0000001600197308 */ /* 0x000ea40000000800 */
[----:B----4-:R-:W-:Y:S01]  /*a4b0*/  FADD.FTZ R12, R12, R19 ;  /* 0x000000130c0c7221 */ /* 0x010fe20000010000 */
[----:B------:R-:W-:Y:S01]  /*a4c0*/  STS [R8+-0x200], R13 ;  /* 0xfffe000d08007388 */ /* 0x000fe20000000800 */
[----:B------:R-:W3:Y:S02]  /*a4d0*/  MUFU.EX2 R27, R24 ;  /* 0x00000018001b7308 */ /* 0x000ee40000000800 */
[----:B0-----:R-:W-:Y:S01]  /*a4e0*/  FADD.FTZ R12, R12, R21 ;  /* 0x000000150c0c7221 */ /* 0x001fe20000010000 */
[----:B------:R-:W-:Y:S03]  /*a4f0*/  STS [R8], R15 ;  /* 0x0000000f08007388 */ /* 0x000fe60000000800 */
[----:B-1----:R-:W-:Y:S01]  /*a500*/  FADD.FTZ R12, R12, R23 ;  /* 0x000000170c0c7221 */ /* 0x002fe20000010000 */
[----:B------:R-:W-:Y:S03]  /*a510*/  STS [R8+0x200], R19 ;  /* 0x0002001308007388 */ /* 0x000fe60000000800 */
[----:B--2---:R-:W-:Y:S01]  /*a520*/  FADD.FTZ R12, R12, R25 ;  /* 0x000000190c0c7221 */ /* 0x004fe20000010000 */
[----:B------:R-:W-:Y:S03]  /*a530*/  STS [R8+0x400], R21 ;  /* 0x0004001508007388 */ /* 0x000fe60000000800 */
[----:B---3--:R-:W-:Y:S01]  /*a540*/  FADD.FTZ R12, R12, R27 ;  /* 0x0000001b0c0c7221 */ /* 0x008fe20000010000 */
[----:B------:R-:W-:Y:S04]  /*a550*/  STS [R8+0x600], R23 ;  /* 0x0006001708007388 */ /* 0x000fe80000000800 */
[----:B------:R-:W-:Y:S04]  /*a560*/  STS [R8+0x800], R25 ;  /* 0x0008001908007388 */ /* 0x000fe80000000800 */
[----:B------:R0:W-:Y:S02]  /*a570*/  STS [R8+0xa00], R27 ;  /* 0x000a001b08007388 */ /* 0x0001e40000000800 */
[----:B0-----:R-:W-:-:S07]  /*a580*/  IADD3 R8, PT, PT, R8, 0x1000, RZ ;  /* 0x0000100008087810 */ /* 0x001fce0007ffe0ff */
.L_x_955:
[----:B------:R-:W-:Y:S05]  /*a590*/  BSYNC.RECONVERGENT B1 ;  /* 0x0000000000017941 */ /* 0x000fea0003800200 */
.L_x_954:
[----:B------:R-:W-:-:S13]  /*a5a0*/  ISETP.LT.OR P0, PT, R7, R18, P0 ;  /* 0x000000120700720c */ /* 0x000fda0000701670 */
[----:B------:R-:W-:Y:S05]  /*a5b0*/  @!P0 BRA `(.L_x_946) ;  /* 0x0000000400e08947 */ /* 0x000fea0003800000 */
[----:B------:R-:W1:Y:S04]  /*a5c0*/  LDS R7, [R8+-0x400] ;  /* 0xfffc000008077984 */ /* 0x000e680000000800 */
[----:B------:R-:W0:Y:S04]  /*a5d0*/  LDS R11, [R8] ;  /* 0x00000000080b7984 */ /* 0x000e280000000800 */
[----:B------:R-:W2:Y:S04]  /*a5e0*/  LDS R10, [R8+-0x200] ;  /* 0xfffe0000080a7984 */ /* 0x000ea80000000800 */
[----:B------:R-:W3:Y:S01]  /*a5f0*/  LDS R13, [R8+0x200] ;  /* 0x00020000080d7984 */ /* 0x000ee20000000800 */
[C---:B-1----:R-:W-:Y:S01]  /*a600*/  FADD.FTZ R7, -R38.reuse, R7 ;  /* 0x0000000726077221 */ /* 0x042fe20000010100 */
[----:B0-----:R-:W-:-:S03]  /*a610*/  FADD.FTZ R11, -R38, R11 ;  /* 0x0000000b260b7221 */ /* 0x001fc60000010100 */
[----:B------:R-:W-:Y:S01]  /*a620*/  FMUL.FTZ R7, R7, 1.4426950216293334961 ;  /* 0x3fb8aa3b07077820 */ /* 0x000fe20000410000 */
[----:B--2---:R-:W-:-:S05]  /*a630*/  FADD.FTZ R10, -R38, R10 ;  /* 0x0000000a260a7221 */ /* 0x004fca0000010100 */
[----:B------:R-:W0:Y:S01]  /*a640*/  MUFU.EX2 R7, R7 ;  /* 0x0000000700077308 */ /* 0x000e220000000800 */
[----:B---3--:R-:W-:Y:S01]  /*a650*/  FADD.FTZ R14, -R38, R13 ;  /* 0x0000000d260e7221 */ /* 0x008fe20000010100 */
[----:B------:R-:W-:Y:S01]  /*a660*/  FMUL.FTZ R13, R11, 1.4426950216293334961 ;  /* 0x3fb8aa3b0b0d7820 */ /* 0x000fe20000410000 */
[----:B------:R-:W-:Y:S02]  /*a670*/  FMUL.FTZ R10, R10, 1.4426950216293334961 ;  /* 0x3fb8aa3b0a0a7820 */ /* 0x000fe40000410000 */
[----:B------:R-:W-:Y:S02]  /*a680*/  FMUL.FTZ R14, R14, 1.4426950216293334961 ;  /* 0x3fb8aa3b0e0e7820 */ /* 0x000fe40000410000 */
[----:B------:R-:W1:Y:S04]  /*a690*/  MUFU.EX2 R11, R10 ;  /* 0x0000000a000b7308 */ /* 0x000e680000000800 */
[----:B------:R-:W2:Y:S01]  /*a6a0*/  MUFU.EX2 R13, R13 ;  /* 0x0000000d000d7308 */ /* 0x000ea20000000800 */
[----:B0-----:R0:W-:Y:S03]  /*a6b0*/  STS [R8+-0x400], R7 ;  /* 0xfffc000708007388 */ /* 0x0011e60000000800 */
[----:B------:R-:W3:Y:S01]  /*a6c0*/  MUFU.EX2 R15, R14 ;  /* 0x0000000e000f7308 */ /* 0x000ee20000000800 */
[----:B------:R-:W-:Y:S01]  /*a6d0*/  FADD.FTZ R12, R12, R7 ;  /* 0x000000070c0c7221 */ /* 0x000fe20000010000 */
[----:B-1----:R0:W-:Y:S03]  /*a6e0*/  STS [R8+-0x200], R11 ;  /* 0xfffe000b08007388 */ /* 0x0021e60000000800 */
[----:B------:R-:W-:Y:S01]  /*a6f0*/  FADD.FTZ R12, R12, R11 ;  /* 0x0000000b0c0c7221 */ /* 0x000fe20000010000 */
[----:B--2---:R0:W-:Y:S03]  /*a700*/  STS [R8], R13 ;  /* 0x0000000d08007388 */ /* 0x0041e60000000800 */
[----:B------:R-:W-:Y:S01]  /*a710*/  FADD.FTZ R12, R12, R13 ;  /* 0x0000000d0c0c7221 */ /* 0x000fe20000010000 */
[----:B---3--:R0:W-:Y:S03]  /*a720*/  STS [R8+0x200], R15 ;  /* 0x0002000f08007388 */ /* 0x0081e60000000800 */
[----:B------:R-:W-:Y:S01]  /*a730*/  FADD.FTZ R12, R12, R15 ;  /* 0x0000000f0c0c7221 */ /* 0x000fe20000010000 */
[----:B------:R-:W-:Y:S06]  /*a740*/  BRA `(.L_x_946) ;  /* 0x00000004007c7947 */ /* 0x000fec0003800000 */
.L_x_947:
[----:B------:R-:W0:Y:S01]  /*a750*/  S2UR UR4, SR_CTAID.Y ;  /* 0x00000000000479c3 */ /* 0x000e220000002600 */
[----:B------:R-:W-:Y:S01]  /*a760*/  VIADDMNMX R8, R3, 0x80, R18, !PT ;  /* 0x0000008003087846 */ /* 0x000fe20007800112 */
[----:B------:R-:W-:Y:S01]  /*a770*/  BSSY.RECONVERGENT B1, `(.L_x_956) ;  /* 0x0000025000017945 */ /* 0x000fe20003800200 */
[----:B------:R-:W-:-:S04]  /*a780*/  LOP3.LUT R12, RZ, R4, RZ, 0x33, !PT ;  /* 0x00000004ff0c7212 */ /* 0x000fc800078e33ff */
[----:B------:R-:W-:-:S04]  /*a790*/  IADD3 R8, PT, PT, -R9, R8, R12 ;  /* 0x0000000809087210 */ /* 0x000fc80007ffe10c */
[C---:B------:R-:W-:Y:S02]  /*a7a0*/  LOP3.LUT R12, R8.reuse, 0x180, RZ, 0xc0, !PT ;  /* 0x00000180080c7812 */ /* 0x040fe400078ec0ff */
[----:B------:R-:W-:Y:S02]  /*a7b0*/  ISETP.GE.U32.AND P0, PT, R8, 0x180, PT ;  /* 0x000001800800780c */ /* 0x000fe40003f06070 */
[----:B------:R-:W-:Y:S01]  /*a7c0*/  ISETP.NE.AND P1, PT, R12, 0x180, PT ;  /* 0x000001800c00780c */ /* 0x000fe20003f25270 */
[----:B------:R-:W-:Y:S02]  /*a7d0*/  IMAD.MOV.U32 R12, RZ, RZ, RZ ;  /* 0x000000ffff0c7224 */ /* 0x000fe400078e00ff */
[----:B0-----:R-:W-:Y:S01]  /*a7e0*/  IMAD R22, R7, UR4, RZ ;  /* 0x0000000407167c24 */ /* 0x001fe2000f8e02ff */
[----:B------:R-:W-:-:S04]  /*a7f0*/  MOV R7, R3 ;  /* 0x0000000300077202 */ /* 0x000fc80000000f00 */
[----:B------:R-:W-:-:S05]  /*a800*/  SHF.R.S32.HI R24, RZ, 0x1f, R22 ;  /* 0x0000001fff187819 */ /* 0x000fca0000011416 */
[----:B------:R-:W-:Y:S05]  /*a810*/  @!P1 BRA `(.L_x_957) ;  /* 0x0000000000689947 */ /* 0x000fea0003800000 */
[----:B------:R-:W-:Y:S01]  /*a820*/  LEA.HI R7, R8, 0x1, RZ, 0x19 ;  /* 0x0000000108077811 */ /* 0x000fe200078fc8ff */
[----:B------:R-:W-:Y:S01]  /*a830*/  IMAD.MOV.U32 R12, RZ, RZ, RZ ;  /* 0x000000ffff0c7224 */ /* 0x000fe200078e00ff */
[----:B------:R-:W-:Y:S02]  /*a840*/  IADD3 R13, PT, PT, R13, 0x420, RZ ;  /* 0x000004200d0d7810 */ /* 0x000fe40007ffe0ff */
[----:B------:R-:W-:Y:S02]  /*a850*/  LOP3.LUT R8, R7, 0x3, RZ, 0xc0, !PT ;  /* 0x0000000307087812 */ /* 0x000fe400078ec0ff */
[----:B------:R-:W-:Y:S02]  /*a860*/  IADD3 R10, P1, P2, R22, R10, R3 ;  /* 0x0000000a160a7210 */ /* 0x000fe40007a3e003 */
[----:B------:R-:W-:Y:S01]  /*a870*/  LEA R13, R20, R13, 0x18 ;  /* 0x0000000d140d7211 */ /* 0x000fe200078ec0ff */
[----:B------:R-:W-:Y:S01]  /*a880*/  IMAD.MOV R8, RZ, RZ, -R8 ;  /* 0x000000ffff087224 */ /* 0x000fe200078e0a08 */
[----:B------:R-:W-:-:S02]  /*a890*/  IADD3.X R11, PT, PT, R24, R11, RZ, P1, P2 ;  /* 0x0000000b180b7210 */ /* 0x000fc40000fe44ff */
[----:B------:R-:W-:Y:S02]  /*a8a0*/  MOV R7, R3 ;  /* 0x0000000300077202 */ /* 0x000fe40000000f00 */
[----:B------:R-:W-:-:S07]  /*a8b0*/  LEA R13, R4, R13, 0x2 ;  /* 0x0000000d040d7211 */ /* 0x000fce00078e10ff */
.L_x_958:
[----:B------:R0:W2:Y:S01]  /*a8c0*/  LDG.E.U8 R14, desc[UR36][R10.64] ;  /* 0x000000240a0e7981 */ /* 0x0000a2000c1e1100 */
[----:B------:R-:W-:Y:S01]  /*a8d0*/  IADD3 R8, PT, PT, R8, 0x1, RZ ;  /* 0x0000000108087810 */ /* 0x000fe20007ffe0ff */
[----:B------:R-:W-:Y:S01]  /*a8e0*/  VIADD R7, R7, 0x80 ;  /* 0x0000008007077836 */ /* 0x000fe20000000000 */
[----:B0-----:R-:W-:-:S04]  /*a8f0*/  IADD3 R10, P2, PT, R10, 0x80, RZ ;  /* 0x000000800a0a7810 */ /* 0x001fc80007f5e0ff */
[----:B------:R-:W-:Y:S02]  /*a900*/  IADD3.X R11, PT, PT, RZ, R11, RZ, P2, !PT ;  /* 0x0000000bff0b7210 */ /* 0x000fe400017fe4ff */
        /* <DEDUP_REMOVED lines=11> */
.L_x_957:
[----:B------:R-:W-:Y:S05]  /*a9c0*/  BSYNC.RECONVERGENT B1 ;  /* 0x0000000000017941 */ /* 0x000fea0003800200 */
.L_x_956:
[----:B------:R-:W-:Y:S05]  /*a9d0*/  @!P0 BRA `(.L_x_946) ;  /* 0x0000000000d88947 */ /* 0x000fea0003800000 */
[----:B------:R-:W0:Y:S01]  /*a9e0*/  S2R R14, SR_CgaCtaId ;  /* 0x00000000000e7919 */ /* 0x000e220000008800 */
[----:B------:R-:W2:Y:S01]  /*a9f0*/  LDCU.64 UR4, c[0x0][0x420] ;  /* 0x00008400ff0477ac */ /* 0x000ea20008000a00 */
[----:B------:R-:W-:Y:S01]  /*aa00*/  MOV R11, 0x400 ;  /* 0x00000400000b7802 */ /* 0x000fe20000000f00 */
[----:B------:R-:W-:-:S03]  /*aa10*/  IMAD.SHL.U32 R8, R9, 0x4, RZ ;  /* 0x0000000409087824 */ /* 0x000fc600078e00ff */
[----:B------:R-:W-:Y:S02]  /*aa20*/  IADD3 R11, PT, PT, R11, 0x420, RZ ;  /* 0x000004200b0b7810 */ /* 0x000fe40007ffe0ff */
[----:B------:R-:W-:Y:S02]  /*aa30*/  LEA R8, R7, -R8, 0x2 ;  /* 0x8000000807087211 */ /* 0x000fe400078e10ff */
[----:B--2---:R-:W-:-:S04]  /*aa40*/  IADD3 R10, P0, P1, R22, UR4, R7 ;  /* 0x00000004160a7c10 */ /* 0x004fc8000f91e007 */
[----:B------:R-:W-:Y:S02]  /*aa50*/  IADD3 R10, P2, PT, R10, 0x100, RZ ;  /* 0x000001000a0a7810 */ /* 0x000fe40007f5e0ff */
[----:B0-----:R-:W-:Y:S02]  /*aa60*/  LEA R13, R14, R11, 0x18 ;  /* 0x0000000b0e0d7211 */ /* 0x001fe400078ec0ff */
[----:B------:R-:W-:Y:S02]  /*aa70*/  IADD3.X R11, PT, PT, R24, UR5, RZ, P0, P1 ;  /* 0x00000005180b7c10 */ /* 0x000fe400087e24ff */
[----:B------:R-:W-:-:S03]  /*aa80*/  IADD3 R8, PT, PT, R8, 0x400, R13 ;  /* 0x0000040008087810 */ /* 0x000fc60007ffe00d */
[----:B------:R-:W-:-:S07]  /*aa90*/  IMAD.X R11, RZ, RZ, R11, P2 ;  /* 0x000000ffff0b7224 */ /* 0x000fce00010e060b */
.L_x_959:
[----:B------:R-:W2:Y:S04]  /*aaa0*/  LDG.E.U8 R19, desc[UR36][R10.64+-0x100] ;  /* 0xffff00240a137981 */ /* 0x000ea8000c1e1100 */
[----:B------:R-:W3:Y:S04]  /*aab0*/  LDG.E.U8 R13, desc[UR36][R10.64+-0x80] ;  /* 0xffff80240a0d7981 */ /* 0x000ee8000c1e1100 */
[----:B------:R-:W4:Y:S04]  /*aac0*/  LDG.E.U8 R14, desc[UR36][R10.64] ;  /* 0x000000240a0e7981 */ /* 0x000f28000c1e1100 */
[----:B------:R-:W5:Y:S01]  /*aad0*/  LDG.E.U8 R15, desc[UR36][R10.64+0x80] ;  /* 0x000080240a0f7981 */ /* 0x000f62000c1e1100 */
[----:B------:R-:W-:Y:S01]  /*aae0*/  IMAD.MOV.U32 R21, RZ, RZ, RZ ;  /* 0x000000ffff157224 */ /* 0x000fe200078e00ff */
[----:B------:R-:W-:-:S02]  /*aaf0*/  MOV R23, RZ ;  /* 0x000000ff00177202 */ /* 0x000fc40000000f00 */
[----:B------:R-:W-:Y:S02]  /*ab00*/  IADD3 R7, PT, PT, R7, 0x200, RZ ;  /* 0x0000020007077810 */ /* 0x000fe40007ffe0ff */
[----:B--2---:R-:W-:Y:S02]  /*ab10*/  ISETP.NE.AND P0, PT, R19, RZ, PT ;  /* 0x000000ff1300720c */ /* 0x004fe40003f05270 */
        /* <DEDUP_REMOVED lines=8> */
[----:B------:R-:W-:-:S03]  /*aba0*/  MOV R13, RZ ;  /* 0x000000ff000d7202 */ /* 0x000fc60000000f00 */
[----:B------:R-:W-:Y:S01]  /*abb0*/  @!P0 FMUL.FTZ R14, R14, 1.4426950216293334961 ;  /* 0x3fb8aa3b0e0e8820 */ /* 0x000fe20000410000 */
[C---:B0-----:R-:W-:Y:S01]  /*abc0*/  @!P1 FADD.FTZ R19, -R38.reuse, R15 ;  /* 0x0000000f26139221 */ /* 0x041fe20000010100 */
[----:B------:R-:W-:Y:S02]  /*abd0*/  HFMA2 R15, -RZ, RZ, 0, 0 ;  /* 0x00000000ff0f7431 */ /* 0x000fe400000001ff */
[----:B------:R-:W0:Y:S01]  /*abe0*/  @!P0 MUFU.EX2 R13, R14 ;  /* 0x0000000e000d8308 */ /* 0x000e220000000800 */
[----:B------:R-:W-:Y:S01]  /*abf0*/  @!P1 FMUL.FTZ R19, R19, 1.4426950216293334961 ;  /* 0x3fb8aa3b13139820 */ /* 0x000fe20000410000 */
[C---:B--2---:R-:W-:Y:S01]  /*ac00*/  @!P2 FADD.FTZ R20, -R38.reuse, R20 ;  /* 0x000000142614a221 */ /* 0x044fe20000010100 */
[----:B------:R-:W-:Y:S01]  /*ac10*/  ISETP.GE.AND P0, PT, R7, R18, PT ;  /* 0x000000120700720c */ /* 0x000fe20003f06270 */
[----:B---3--:R-:W-:Y:S01]  /*ac20*/  @!P3 FADD.FTZ R22, -R38, R22 ;  /* 0x000000162616b221 */ /* 0x008fe20000010100 */
[----:B------:R-:W1:Y:S01]  /*ac30*/  @!P1 MUFU.EX2 R15, R19 ;  /* 0x00000013000f9308 */ /* 0x000e620000000800 */
[----:B------:R-:W-:Y:S01]  /*ac40*/  @!P2 FMUL.FTZ R20, R20, 1.4426950216293334961 ;  /* 0x3fb8aa3b1414a820 */ /* 0x000fe20000410000 */
[----:B------:R-:W-:Y:S01]  /*ac50*/  IADD3 R10, P1, PT, R10, 0x200, RZ ;  /* 0x000002000a0a7810 */ /* 0x000fe20007f3e0ff */
[----:B------:R-:W-:-:S02]  /*ac60*/  @!P3 FMUL.FTZ R22, R22, 1.4426950216293334961 ;  /* 0x3fb8aa3b1616b820 */ /* 0x000fc40000410000 */
[----:B------:R-:W2:Y:S02]  /*ac70*/  @!P2 MUFU.EX2 R21, R20 ;  /* 0x000000140015a308 */ /* 0x000ea40000000800 */
[----:B------:R-:W-:Y:S02]  /*ac80*/  IMAD.X R11, RZ, RZ, R11, P1 ;  /* 0x000000ffff0b7224 */ /* 0x000fe400008e060b */
[----:B------:R-:W3:Y:S01]  /*ac90*/  @!P3 MUFU.EX2 R23, R22 ;  /* 0x000000160017b308 */ /* 0x000ee20000000800 */
[----:B0-----:R-:W-:Y:S01]  /*aca0*/  FADD.FTZ R12, R13, R12 ;  /* 0x0000000c0d0c7221 */ /* 0x001fe20000010000 */
[----:B------:R-:W-:Y:S03]  /*acb0*/  STS [R8+-0x400], R13 ;  /* 0xfffc000d08007388 */ /* 0x000fe60000000800 */
[----:B-1----:R-:W-:Y:S01]  /*acc0*/  FADD.FTZ R12, R12, R15 ;  /* 0x0000000f0c0c7221 */ /* 0x002fe20000010000 */
[----:B------:R-:W-:Y:S03]  /*acd0*/  STS [R8+-0x200], R15 ;  /* 0xfffe000f08007388 */ /* 0x000fe60000000800 */
[----:B--2---:R-:W-:Y:S01]  /*ace0*/  FADD.FTZ R12, R12, R21 ;  /* 0x000000150c0c7221 */ /* 0x004fe20000010000 */
[----:B------:R-:W-:Y:S03]  /*acf0*/  STS [R8], R21 ;  /* 0x0000001508007388 */ /* 0x000fe60000000800 */
[----:B---3--:R-:W-:Y:S01]  /*ad00*/  FADD.FTZ R12, R12, R23 ;  /* 0x000000170c0c7221 */ /* 0x008fe20000010000 */
[----:B------:R0:W-:Y:S02]  /*ad10*/  STS [R8+0x200], R23 ;  /* 0x0002001708007388 */ /* 0x0001e40000000800 */
[----:B0-----:R-:W-:Y:S01]  /*ad20*/  IADD3 R8, PT, PT, R8, 0x800, RZ ;  /* 0x0000080008087810 */ /* 0x001fe20007ffe0ff */
[----:B------:R-:W-:Y:S06]  /*ad30*/  @!P0 BRA `(.L_x_959) ;  /* 0xfffffffc00588947 */ /* 0x000fec000383ffff */
.L_x_946:
[----:B------:R-:W-:Y:S05]  /*ad40*/  BSYNC.RECONVERGENT B0 ;  /* 0x0000000000007941 */ /* 0x000fea0003800200 */
.L_x_945:
[----:B0-----:R-:W0:Y:S01]  /*ad50*/  SHFL.BFLY PT, R7, R12, 0x10, 0x1f ;  /* 0x0e001f000c077f89 */ /* 0x001e2200000e0000 */
[C---:B------:R-:W-:Y:S01]  /*ad60*/  ISETP.NE.AND P0, PT, R0.reuse, RZ, PT ;  /* 0x000000ff0000720c */ /* 0x040fe20003f05270 */
[----:B------:R-:W2:Y:S01]  /*ad70*/  LDCU UR4, c[0x0][0x3f4] ;  /* 0x00007e80ff0477ac */ /* 0x000ea20008000800 */
[----:B------:R-:W-:Y:S02]  /*ad80*/  ISETP.GT.U32.AND P1, PT, R0, 0x3, PT ;  /* 0x000000030000780c */ /* 0x000fe40003f24070 */
[----:B------:R-:W-:Y:S01]  /*ad90*/  SHF.R.U32.HI R0, RZ, 0x5, R4 ;  /* 0x00000005ff007819 */ /* 0x000fe20000011604 */
[----:B------:R-:W3:Y:S01]  /*ada0*/  LDCU.U8 UR7, c[0x0][0x48c] ;  /* 0x00009180ff0777ac */ /* 0x000ee20008000000 */
[----:B--2---:R-:W-:Y:S01]  /*adb0*/  UIADD3 UR4, UPT, UPT, UR4, 0x4, URZ ;  /* 0x0000000404047890 */ /* 0x004fe2000fffe0ff */
[----:B0-----:R-:W-:-:S06]  /*adc0*/  FADD.FTZ R7, R7, R12 ;  /* 0x0000000c07077221 */ /* 0x001fcc0000010000 */
[----:B------:R-:W-:Y:S01]  /*add0*/  @!P0 LEA R12, R0, R5, 0x2 ;  /* 0x00000005000c8211 */ /* 0x000fe200078e10ff */
[----:B------:R-:W-:Y:S01]  /*ade0*/  USHF.R.S32.HI UR5, URZ, 0x1f, UR4 ;  /* 0x0000001fff057899 */ /* 0x000fe20008011404 */
[----:B------:R-:W0:Y:S03]  /*adf0*/  SHFL.BFLY PT, R8, R7, 0x8, 0x1f ;  /* 0x0d001f0007087f89 */ /* 0x000e2600000e0000 */
[----:B------:R-:W-:-:S04]  /*ae00*/  ULEA.HI UR5, UR5, UR4, URZ, 0x2 ;  /* 0x0000000405057291 */ /* 0x000fc8000f8f10ff */
[----:B------:R-:W-:-:S04]  /*ae10*/  USHF.L.U32 UR5, UR5, 0x2, URZ ;  /* 0x0000000205057899 */ /* 0x000fc800080006ff */
[----:B------:R-:W-:Y:S01]  /*ae20*/  ULOP3.LUT UR5, UR5, 0xfffffff0, URZ, 0xc0, !UPT ;  /* 0xfffffff005057892 */ /* 0x000fe2000f8ec0ff */
[----:B0-----:R-:W-:-:S05]  /*ae30*/  FADD.FTZ R8, R7, R8 ;  /* 0x0000000807087221 */ /* 0x001fca0000010000 */
[----:B------:R-:W0:Y:S02]  /*ae40*/  SHFL.BFLY PT, R11, R8, 0x4, 0x1f ;  /* 0x0c801f00080b7f89 */ /* 0x000e2400000e0000 */
[----:B0-----:R-:W-:-:S05]  /*ae50*/  FADD.FTZ R11, R8, R11 ;  /* 0x0000000b080b7221 */ /* 0x001fca0000010000 */
[----:B------:R-:W0:Y:S02]  /*ae60*/  SHFL.BFLY PT, R10, R11, 0x2, 0x1f ;  /* 0x0c401f000b0a7f89 */ /* 0x000e2400000e0000 */
[----:B0-----:R-:W-:-:S05]  /*ae70*/  FADD.FTZ R10, R11, R10 ;  /* 0x0000000a0b0a7221 */ /* 0x001fca0000010000 */
[----:B------:R-:W0:Y:S02]  /*ae80*/  SHFL.BFLY PT, R13, R10, 0x1, 0x1f ;  /* 0x0c201f000a0d7f89 */ /* 0x000e2400000e0000 */
[----:B0-----:R-:W-:Y:S01]  /*ae90*/  FADD.FTZ R13, R10, R13 ;  /* 0x0000000d0a0d7221 */ /* 0x001fe20000010000 */
[----:B------:R-:W-:-:S04]  /*aea0*/  CS2R R10, SRZ ;  /* 0x00000000000a7805 */ /* 0x000fc8000001ff00 */
[----:B------:R-:W-:Y:S01]  /*aeb0*/  @!P0 STS [R12+0x10], R13 ;  /* 0x0000100d0c008388 */ /* 0x000fe20000000800 */
[----:B------:R-:W-:Y:S01]  /*aec0*/  BAR.SYNC.DEFER_BLOCKING 0x0 ;  /* 0x0000000000007b1d */ /* 0x000fe20000010000 */
[----:B---3--:R-:W-:-:S05]  /*aed0*/  ISETP.NE.AND P0, PT, RZ, UR7, PT ;  /* 0x00000007ff007c0c */ /* 0x008fca000bf05270 */
[----:B------:R-:W0:Y:S01]  /*aee0*/  @!P1 LDS R13, [R2+0x10] ;  /* 0x00001000020d9984 */ /* 0x000e220000000800 */
[----:B------:R-:W-:-:S03]  /*aef0*/  ISETP.GE.AND P1, PT, R3, R18, PT ;  /* 0x000000120300720c */ /* 0x000fc60003f26270 */
[----:B0-----:R-:W0:Y:S02]  /*af00*/  SHFL.BFLY PT, R8, R13, 0x2, 0x1f ;  /* 0x0c401f000d087f89 */ /* 0x001e2400000e0000 */
[----:B0-----:R-:W-:-:S05]  /*af10*/  FADD.FTZ R5, R8, R13 ;  /* 0x0000000d08057221 */ /* 0x001fca0000010000 */
[----:B------:R-:W0:Y:S02]  /*af20*/  SHFL.BFLY PT, R8, R5, 0x1, 0x1f ;  /* 0x0c201f0005087f89 */ /* 0x000e2400000e0000 */
[----:B0-----:R-:W-:Y:S02]  /*af30*/  FADD.FTZ R7, R5, R8 ;  /* 0x0000000805077221 */ /* 0x001fe40000010000 */
[----:B------:R-:W0:Y:S04]  /*af40*/  S2R R8, SR_CTAID.X ;  /* 0x0000000000087919 */ /* 0x000e280000002500 */
[----:B------:R-:W2:Y:S02]  /*af50*/  SHFL.IDX PT, R7, R7, RZ, 0x1f ;  /* 0x00001fff07077589 */ /* 0x000ea400000e0000 */
[----:B--2---:R-:W-:-:S04]  /*af60*/  FADD.FTZ R2, R7, 9.9999999747524270788e-07 ;  /* 0x358637bd07027421 */ /* 0x004fc80000010000 */
[----:B------:R2:W3:Y:S01]  /*af70*/  MUFU.RCP R22, R2 ;  /* 0x0000000200167308 */ /* 0x0004e20000001000 */
[----:B0-----:R-:W-:Y:S05]  /*af80*/  @!P0 BRA `(.L_x_960) ;  /* 0x0000000000248947 */ /* 0x001fea0003800000 */
[----:B------:R-:W0:Y:S01]  /*af90*/  S2R R5, SR_CTAID.Y ;  /* 0x0000000000057919 */ /* 0x000e220000002600 */
[----:B------:R-:W0:Y:S08]  /*afa0*/  LDC R7, c[0x0][0x3f8] ;  /* 0x0000fe00ff077b82 */ /* 0x000e300000000800 */
[----:B--2---:R-:W2:Y:S08]  /*afb0*/  LDC R2, c[0x0][0x488] ;  /* 0x00012200ff027b82 */ /* 0x004eb00000000800 */
[----:B------:R-:W2:Y:S08]  /*afc0*/  LDC R10, c[0x0][0x40c] ;  /* 0x00010300ff0a7b82 */ /* 0x000eb00000000800 */
[----:B------:R-:W4:Y:S01]  /*afd0*/  LDC R11, c[0x0][0x3f4] ;  /* 0x0000fd00ff0b7b82 */ /* 0x000f220000000800 */
[----:B0-----:R-:W-:-:S04]  /*afe0*/  IMAD R5, R5, R7, R8 ;  /* 0x0000000705057224 */ /* 0x001fc800078e0208 */
[----:B--2---:R-:W-:-:S04]  /*aff0*/  IMAD R2, R5, R2, R10 ;  /* 0x0000000205027224 */ /* 0x004fc800078e020a */
[----:B----4-:R-:W-:-:S05]  /*b000*/  IMAD R10, R2, R11, RZ ;  /* 0x0000000b020a7224 */ /* 0x010fca00078e02ff */
[----:B------:R-:W-:-:S07]  /*b010*/  SHF.R.S32.HI R11, RZ, 0x1f, R10 ;  /* 0x0000001fff0b7819 */ /* 0x000fce000001140a */
.L_x_960:
[----:B------:R-:W-:Y:S04]  /*b020*/  BSSY.RECONVERGENT B0, `(.L_x_961) ;  /* 0x0000062000007945 */ /* 0x000fe80003800200 */
[----:B------:R-:W-:Y:S05]  /*b030*/  @P1 BRA `(.L_x_962) ;  /* 0x0000000400801947 */ /* 0x000fea0003800000 */
[----:B--2---:R-:W-:Y:S01]  /*b040*/  VIADDMNMX R2, R3, 0x80, R18, !PT ;  /* 0x0000008003027846 */ /* 0x004fe20007800112 */
        /* <DEDUP_REMOVED lines=8> */
[----:B------:R-:W2:Y:S01]  /*b0d0*/  LDCU.64 UR8, c[0x0][0x480] ;  /* 0x00009000ff0877ac */ /* 0x000ea20008000a00 */
[----:B------:R-:W-:Y:S02]  /*b0e0*/  LEA.HI R2, R2, 0x1, RZ, 0x19 ;  /* 0x0000000102027811 */ /* 0x000fe400078fc8ff */
[----:B------:R-:W-:Y:S01]  /*b0f0*/  IADD3 R15, P2, PT, R3, R10, RZ ;  /* 0x0000000a030f7210 */ /* 0x000fe20007f5e0ff */
[----:B------:R-:W-:Y:S02]  /*b100*/  UMOV UR4, 0x400 ;  /* 0x0000040000047882 */ /* 0x000fe40000000000 */
[----:B------:R-:W-:Y:S01]  /*b110*/  UIADD3 UR4, UPT, UPT, UR4, 0x420, URZ ;  /* 0x0000042004047890 */ /* 0x000fe2000fffe0ff */
[C---:B------:R-:W-:Y:S01]  /*b120*/  IMAD.SHL.U32 R5, R2.reuse, 0x80, RZ ;  /* 0x0000008002057824 */ /* 0x040fe200078e00ff */
[----:B------:R-:W-:Y:S02]  /*b130*/  LOP3.LUT R2, R2, 0x3, RZ, 0xc0, !PT ;  /* 0x0000000302027812 */ /* 0x000fe400078ec0ff */
[----:B------:R-:W-:-:S02]  /*b140*/  IADD3.X R20, PT, PT, RZ, R11, RZ, P2, !PT ;  /* 0x0000000bff147210 */ /* 0x000fc400017fe4ff */
[----:B------:R-:W-:Y:S01]  /*b150*/  LOP3.LUT R12, R5, 0x180, RZ, 0xc0, !PT ;  /* 0x00000180050c7812 */ /* 0x000fe200078ec0ff */
[----:B------:R-:W-:Y:S01]  /*b160*/  IMAD.MOV R7, RZ, RZ, -R2 ;  /* 0x000000ffff077224 */ /* 0x000fe200078e0a02 */
[----:B------:R-:W-:Y:S02]  /*b170*/  LEA R5, R4, UR5, 0x1 ;  /* 0x0000000504057c11 */ /* 0x000fe4000f8e08ff */
[----:B------:R-:W-:Y:S02]  /*b180*/  IADD3 R3, PT, PT, R3, R12, RZ ;  /* 0x0000000c03037210 */ /* 0x000fe40007ffe0ff */
[----:B--2---:R-:W-:-:S04]  /*b190*/  LEA R14, P2, R15, UR8, 0x2 ;  /* 0x000000080f0e7c11 */ /* 0x004fc8000f8410ff */
[----:B------:R-:W-:Y:S01]  /*b1a0*/  LEA.HI.X R15, R15, UR9, R20, 0x2, P2 ;  /* 0x000000090f0f7c11 */ /* 0x000fe200090f1414 */
[----:B0-----:R-:W-:-:S06]  /*b1b0*/  ULEA UR4, UR6, UR4, 0x18 ;  /* 0x0000000406047291 */ /* 0x001fcc000f8ec0ff */
[----:B------:R-:W-:Y:S02]  /*b1c0*/  IADD3 R5, PT, PT, R5, UR4, RZ ;  /* 0x0000000405057c10 */ /* 0x000fe4000fffe0ff */
[----:B------:R-:W-:-:S07]  /*b1d0*/  LEA R2, R4, UR4, 0x2 ;  /* 0x0000000404027c11 */ /* 0x000fce000f8e10ff */
.L_x_965:
[----:B--2---:R0:W3:Y:S01]  /*b1e0*/  LDS R12, [R2] ;  /* 0x00000000020c7984 */ /* 0x0040e20000000800 */
[----:B------:R-:W-:Y:S01]  /*b1f0*/  @P0 IMAD.MOV.U32 R13, RZ, RZ, R15 ;  /* 0x000000ffff0d0224 */ /* 0x000fe200078e000f */
[----:B------:R-:W-:-:S04]  /*b200*/  IADD3 R7, PT, PT, R7, 0x1, RZ ;  /* 0x0000000107077810 */ /* 0x000fc80007ffe0ff */
[----:B------:R-:W-:Y:S02]  /*b210*/  ISETP.NE.AND P3, PT, R7, RZ, PT ;  /* 0x000000ff0700720c */ /* 0x000fe40003f65270 */
[----:B0-----:R-:W-:Y:S01]  /*b220*/  IADD3 R2, PT, PT, R2, 0x200, RZ ;  /* 0x0000020002027810 */ /* 0x001fe20007ffe0ff */
[----:B---3--:R-:W-:-:S05]  /*b230*/  FMUL.FTZ R19, R12, R22 ;  /* 0x000000160c137220 */ /* 0x008fca0000410000 */
[----:B------:R-:W-:-:S04]  /*b240*/  F2FP.F16.F32.PACK_AB R12, RZ, R19 ;  /* 0x00000013ff0c723e */ /* 0x000fc800000000ff */
[----:B------:R-:W-:Y:S02]  /*b250*/  PRMT R20, R12, 0x7610, R20 ;  /* 0x000076100c147816 */ /* 0x000fe40000000014 */
[----:B------:R-:W-:Y:S02]  /*b260*/  @P0 MOV R12, R14 ;  /* 0x0000000e000c0202 */ /* 0x000fe40000000f00 */
[----:B------:R-:W-:Y:S01]  /*b270*/  IADD3 R14, P2, PT, R14, 0x200, RZ ;  /* 0x000002000e0e7810 */ /* 0x000fe20007f5e0ff */
[----:B------:R0:W-:Y:S04]  /*b280*/  STS.U16 [R5], R20 ;  /* 0x0000001405007388 */ /* 0x0001e80000000400 */
[----:B------:R2:W-:Y:S01]  /*b290*/  @P0 STG.E desc[UR36][R12.64], R19 ;  /* 0x000000130c000986 */ /* 0x0005e2000c101924 */
[----:B------:R-:W-:Y:S01]  /*b2a0*/  IMAD.X R15, RZ, RZ, R15, P2 ;  /* 0x000000ffff0f7224 */ /* 0x000fe200010e060f */
[----:B0-----:R-:W-:Y:S01]  /*b2b0*/  IADD3 R5, PT, PT, R5, 0x100, RZ ;  /* 0x0000010005057810 */ /* 0x001fe20007ffe0ff */
[----:B------:R-:W-:Y:S06]  /*b2c0*/  @P3 BRA `(.L_x_965) ;  /* 0xfffffffc00c43947 */ /* 0x000fec000383ffff */
.L_x_964:
[----:B------:R-:W-:Y:S05]  /*b2d0*/  BSYNC.RECONVERGENT B1 ;  /* 0x0000000000017941 */ /* 0x000fea0003800200 */
.L_x_963:
[----:B------:R-:W-:Y:S05]  /*b2e0*/  @!P1 BRA `(.L_x_962) ;  /* 0x0000000000d49947 */ /* 0x000fea0003800000 */
[----:B------:R-:W0:Y:S01]  /*b2f0*/  S2R R5, SR_CgaCtaId ;  /* 0x0000000000057919 */ /* 0x000e220000008800 */
[----:B------:R-:W2:Y:S01]  /*b300*/  LDCU.64 UR8, c[0x0][0x480] ;  /* 0x00009000ff0877ac */ /* 0x000ea20008000a00 */
[----:B------:R-:W-:Y:S02]  /*b310*/  MOV R2, 0x400 ;  /* 0x0000040000027802 */ /* 0x000fe40000000f00 */
[C---:B------:R-:W-:Y:S01]  /*b320*/  IADD3 R7, P0, PT, R3.reuse, R10, RZ ;  /* 0x0000000a03077210 */ /* 0x040fe20007f1e0ff */
[----:B------:R-:W-:Y:S01]  /*b330*/  UISETP.NE.AND UP0, UPT, UR7, URZ, UPT ;  /* 0x000000ff0700728c */ /* 0x000fe2000bf05270 */
[----:B------:R-:W-:Y:S02]  /*b340*/  IADD3 R2, PT, PT, R2, 0x420, RZ ;  /* 0x0000042002027810 */ /* 0x000fe40007ffe0ff */
[----:B------:R-:W-:Y:S01]  /*b350*/  LEA R10, R3, UR5, 0x1 ;  /* 0x00000005030a7c11 */ /* 0x000fe2000f8e08ff */
[----:B------:R-:W-:Y:S01]  /*b360*/  IMAD.X R14, RZ, RZ, R11, P0 ;  /* 0x000000ffff0e7224 */ /* 0x000fe200000e060b */
[----:B------:R-:W-:-:S02]  /*b370*/  ISETP.NE.AND P1, PT, RZ, UR7, PT ;  /* 0x00000007ff007c0c */ /* 0x000fc4000bf25270 */
[----:B------:R-:W-:Y:S01]  /*b380*/  PLOP3.LUT P0, PT, PT, PT, UP0, 0x80, 0x8 ;  /* 0x000000000008781c */ /* 0x000fe20003f0f008 */
[----:B------:R-:W-:Y:S01]  /*b390*/  IMAD R10, R9, -0x2, R10 ;  /* 0xfffffffe090a7824 */ /* 0x000fe200078e020a */
[----:B--2---:R-:W-:-:S04]  /*b3a0*/  LEA R12, P3, R7, UR8, 0x2 ;  /* 0x00000008070c7c11 */ /* 0x004fc8000f8610ff */
[----:B------:R-:W-:Y:S02]  /*b3b0*/  IADD3 R12, P2, PT, R12, 0x400, RZ ;  /* 0x000004000c0c7810 */ /* 0x000fe40007f5e0ff */
[----:B------:R-:W-:-:S05]  /*b3c0*/  LEA.HI.X R14, R7, UR9, R14, 0x2, P3 ;  /* 0x00000009070e7c11 */ /* 0x000fca00098f140e */
[----:B------:R-:W-:Y:S01]  /*b3d0*/  IMAD.X R13, RZ, RZ, R14, P2 ;  /* 0x000000ffff0d7224 */ /* 0x000fe200010e060e */
[----:B0-----:R-:W-:Y:S02]  /*b3e0*/  LEA R5, R5, R2, 0x18 ;  /* 0x0000000205057211 */ /* 0x001fe400078ec0ff */
[----:B------:R-:W-:-:S04]  /*b3f0*/  SHF.L.U32 R2, R9, 0x2, RZ ;  /* 0x0000000209027819 */ /* 0x000fc800000006ff */
[----:B------:R-:W-:-:S04]  /*b400*/  LEA R2, R3, -R2, 0x2 ;  /* 0x8000000203027211 */ /* 0x000fc800078e10ff */
[--C-:B------:R-:W-:Y:S02]  /*b410*/  IADD3 R2, PT, PT, R2, 0x400, R5.reuse ;  /* 0x0000040002027810 */ /* 0x100fe40007ffe005 */
[----:B------:R-:W-:-:S07]  /*b420*/  IADD3 R5, PT, PT, R10, 0x200, R5 ;  /* 0x000002000a057810 */ /* 0x000fce0007ffe005 */
.L_x_966:
[----:B------:R-:W3:Y:S01]  /*b430*/  LDS R7, [R2+-0x400] ;  /* 0xfffc000002077984 */ /* 0x000ee20000000800 */
[----:B------:R-:W-:-:S05]  /*b440*/  VIADD R3, R3, 0x200 ;  /* 0x0000020003037836 */ /* 0x000fca0000000000 */
[----:B------:R-:W-:Y:S01]  /*b450*/  ISETP.GE.AND P2, PT, R3, R18, PT ;  /* 0x000000120300720c */ /* 0x000fe20003f46270 */
[----:B---3--:R-:W-:-:S05]  /*b460*/  FMUL.FTZ R15, R7, R22 ;  /* 0x00000016070f7220 */ /* 0x008fca0000410000 */
        /* <DEDUP_REMOVED lines=11> */
[----:B0-----:R-:W-:-:S04]  /*b520*/  MOV R11, R13 ;  /* 0x0000000d000b7202 */ /* 0x001fc80000000f00 */
[----:B------:R-:W-:Y:S01]  /*b530*/  IADD3.X R13, PT, PT, RZ, R11, RZ, P3, !PT ;  /* 0x0000000bff0d7210 */ /* 0x000fe20001ffe4ff */
        /* <DEDUP_REMOVED lines=16> */
.L_x_962:
[----:B------:R-:W-:Y:S05]  /*b640*/  BSYNC.RECONVERGENT B0 ;  /* 0x0000000000007941 */ /* 0x000fea0003800200 */
.L_x_961:
[----:B------:R-:W-:Y:S01]  /*b650*/  IADD3 R25, PT, PT, R18, -0x1, RZ ;  /* 0xffffffff12197810 */ /* 0x000fe20007ffe0ff */
[----:B------:R-:W0:Y:S01]  /*b660*/  S2R R31, SR_CgaCtaId ;  /* 0x00000000001f7919 */ /* 0x000e220000008800 */
[----:B------:R-:W4:Y:S01]  /*b670*/  LDCU UR9, c[0x0][0x40c] ;  /* 0x00008180ff0977ac */ /* 0x000f220008000800 */
[----:B------:R-:W5:Y:S01]  /*b680*/  S2UR UR4, SR_CTAID.Y ;  /* 0x00000000000479c3 */ /* 0x000f620000002600 */
[----:B--2---:R-:W-:Y:S01]  /*b690*/  SHF.R.S32.HI R2, RZ, 0x1f, R25 ;  /* 0x0000001fff027819 */ /* 0x004fe20000011419 */
[----:B------:R-:W-:Y:S01]  /*b6a0*/  BSSY.RECONVERGENT B0, `(.L_x_967) ;  /* 0x0000022000007945 */ /* 0x000fe20003800200 */
[----:B------:R-:W-:Y:S01]  /*b6b0*/  SHF.L.U32 R5, R4, 0x3, RZ ;  /* 0x0000000304057819 */ /* 0x000fe200000006ff */
[----:B------:R-:W2:Y:S01]  /*b6c0*/  LDCU UR8, c[0x0][0x3f4] ;  /* 0x00007e80ff0877ac */ /* 0x000ea20008000800 */
[----:B------:R-:W-:Y:S02]  /*b6d0*/  LEA.HI R2, R2, R25, RZ, 0x2 ;  /* 0x0000001902027211 */ /* 0x000fe400078f10ff */
[----:B------:R-:W-:-:S02]  /*b6e0*/  CS2R R14, SRZ ;  /* 0x00000000000e7805 */ /* 0x000fc4000001ff00 */
[----:B------:R-:W-:Y:S01]  /*b6f0*/  LOP3.LUT R5, R5, 0xf8, RZ, 0xc0, !PT ;  /* 0x000000f805057812 */ /* 0x000fe200078ec0ff */
[----:B------:R-:W5:Y:S01]  /*b700*/  LDC R33, c[0x0][0x3f8] ;  /* 0x0000fe00ff217b82 */ /* 0x000f620000000800 */
[----:B------:R-:W-:Y:S02]  /*b710*/  LOP3.LUT R2, R2, 0xfffffffc, RZ, 0xc0, !PT ;  /* 0xfffffffc02027812 */ /* 0x000fe400078ec0ff */
[----:B------:R-:W-:Y:S02]  /*b720*/  CS2R R12, SRZ ;  /* 0x00000000000c7805 */ /* 0x000fe4000001ff00 */
[----:B------:R-:W-:Y:S02]  /*b730*/  MOV R29, 0x400 ;  /* 0x00000400001d7802 */ /* 0x000fe40000000f00 */
[----:B------:R-:W-:Y:S01]  /*b740*/  SHF.L.U32 R3, R4, 0x4, RZ ;  /* 0x0000000404037819 */ /* 0x000fe200000006ff */
[----:B------:R-:W-:Y:S01]  /*b750*/  IMAD.IADD R27, R25, 0x1, -R2 ;  /* 0x00000001191b7824 */ /* 0x000fe200078e0a02 */
[----:B------:R-:W-:-:S02]  /*b760*/  IADD3 R2, PT, PT, R29, 0x220, RZ ;  /* 0x000002201d027810 */ /* 0x000fc40007ffe0ff */
[----:B------:R-:W-:Y:S02]  /*b770*/  LOP3.LUT R3, R3, 0x1f0, RZ, 0xc0, !PT ;  /* 0x000001f003037812 */ /* 0x000fe400078ec0ff */
[----:B------:R-:W-:Y:S01]  /*b780*/  ISETP.NE.AND P0, PT, R0, R27, PT ;  /* 0x0000001b0000720c */ /* 0x000fe20003f05270 */
[----:B--2---:R-:W-:-:S03]  /*b790*/  IMAD R37, R6, UR8, R5 ;  /* 0x0000000806257c24 */ /* 0x004fc6000f8e0205 */
[----:B----4-:R-:W-:-:S04]  /*b7a0*/  ISETP.NE.OR P0, PT, RZ, UR9, P0 ;  /* 0x00000009ff007c0c */ /* 0x010fc80008705670 */
[----:B------:R-:W-:Y:S02]  /*b7b0*/  ISETP.GT.U32.OR P0, PT, R5, 0xdf, P0 ;  /* 0x000000df0500780c */ /* 0x000fe40000704470 */
[----:B0-----:R-:W-:Y:S01]  /*b7c0*/  LEA R2, R31, R2, 0x18 ;  /* 0x000000021f027211 */ /* 0x001fe200078ec0ff */
[----:B-----5:R-:W-:-:S04]  /*b7d0*/  IMAD R10, R33, UR4, R8 ;  /* 0x00000004210a7c24 */ /* 0x020fc8000f8e0208 */
[----:B------:R-:W-:Y:S02]  /*b7e0*/  IMAD.IADD R28, R2, 0x1, R3 ;  /* 0x00000001021c7824 */ /* 0x000fe400078e0203 */
[----:B------:R-:W-:-:S04]  /*b7f0*/  IMAD R10, R10, 0xe0, RZ ;  /* 0x000000e00a0a7824 */ /* 0x000fc800078e02ff */
[----:B------:R-:W-:Y:S01]  /*b800*/  IMAD R35, R10, UR8, R5 ;  /* 0x000000080a237c24 */ /* 0x000fe2000f8e0205 */
[----:B------:R-:W-:Y:S06]  /*b810*/  @P0 BRA `(.L_x_968) ;  /* 0x0000000000280947 */ /* 0x000fec0003800000 */
[----:B------:R-:W0:Y:S01]  /*b820*/  LDCU.64 UR6, c[0x0][0x3b0] ;  /* 0x00007600ff0677ac */ /* 0x000e220008000a00 */
[----:B------:R-:W-:Y:S01]  /*b830*/  HFMA2 R15, -RZ, RZ, 0, 0 ;  /* 0x00000000ff0f7431 */ /* 0x000fe200000001ff */
[----:B0-----:R-:W-:-:S04]  /*b840*/  UISETP.NE.U32.AND UP0, UPT, UR6, URZ, UPT ;  /* 0x000000ff0600728c */ /* 0x001fc8000bf05070 */
[----:B------:R-:W-:-:S09]  /*b850*/  UISETP.NE.AND.EX UP0, UPT, UR7, URZ, UPT, UP0 ;  /* 0x000000ff0700728c */ /* 0x000fd2000bf05300 */
[----:B------:R-:W-:Y:S05]  /*b860*/  BRA.U !UP0, `(.L_x_969) ;  /* 0x0000000108107547 */ /* 0x000fea000b800000 */
[----:B------:R-:W0:Y:S01]  /*b870*/  LDC.64 R12, c[0x0][0x3b0] ;  /* 0x0000ec00ff0c7b82 */ /* 0x000e220000000a00 */
[----:B------:R-:W-:-:S04]  /*b880*/  IMAD R3, R8, 0xe0, R5 ;  /* 0x000000e008037824 */ /* 0x000fc800078e0205 */
[----:B0-----:R-:W-:-:S06]  /*b890*/  IMAD.WIDE.U32 R12, R3, 0x2, R12 ;  /* 0x00000002030c7825 */ /* 0x001fcc00078e000c */
[----:B------:R-:W5:Y:S02]  /*b8a0*/  LDG.E.128 R12, desc[UR36][R12.64] ;  /* 0x000000240c0c7981 */ /* 0x000f64000c1e1d00 */
.L_x_969:
[----:B-----5:R0:W-:Y:S02]  /*b8b0*/  STS.128 [R28], R12 ;  /* 0x0000000c1c007388 */ /* 0x0201e40000000c00 */
.L_x_968:
[----:B------:R-:W-:Y:S05]  /*b8c0*/  BSYNC.RECONVERGENT B0 ;  /* 0x0000000000007941 */ /* 0x000fea0003800200 */
.L_x_967:
[----:B------:R-:W-:Y:S01]  /*b8d0*/  ISETP.GT.U32.AND P0, PT, R5, 0xdf, PT ;  /* 0x000000df0500780c */ /* 0x000fe20003f04070 */
[----:B------:R-:W-:Y:S01]  /*b8e0*/  BAR.SYNC.DEFER_BLOCKING 0x0 ;  /* 0x0000000000007b1d */ /* 0x000fe20000010000 */
[----:B------:R-:W-:Y:S01]  /*b8f0*/  HFMA2 R24, -RZ, RZ, 0, 0 ;  /* 0x00000000ff187431 */ /* 0x000fe200000001ff */
[----:B------:R-:W-:Y:S02]  /*b900*/  MOV R11, RZ ;  /* 0x000000ff000b7202 */ /* 0x000fe40000000f00 */
[----:B------:R-:W-:Y:S01]  /*b910*/  CS2R R20, SRZ ;  /* 0x0000000000147805 */ /* 0x000fe2000001ff00 */
[----:B------:R-:W-:Y:S01]  /*b920*/  IMAD.MOV.U32 R19, RZ, RZ, RZ ;  /* 0x000000ffff137224 */ /* 0x000fe200078e00ff */
[----:B---3--:R-:W-:Y:S01]  /*b930*/  CS2R R22, SRZ ;  /* 0x0000000000167805 */ /* 0x008fe2000001ff00 */
[----:B------:R-:W2:Y:S01]  /*b940*/  LDCU UR10, c[0x0][0x40c] ;  /* 0x00008180ff0a77ac */ /* 0x000ea20008000800 */
[----:B------:R-:W-:Y:S01]  /*b950*/  BSSY.RECONVERGENT B0, `(.L_x_970) ;  /* 0x000020b000007945 */ /* 0x000fe20003800200 */
[----:B------:R-:W-:-:S03]  /*b960*/  MOV R26, RZ ;  /* 0x000000ff001a7202 */ /* 0x000fc60000000f00 */
[----:B------:R-:W-:Y:S05]  /*b970*/  @P0 BRA `(.L_x_971) ;  /* 0x0000002000200947 */ /* 0x000fea0003800000 */
[----:B------:R-:W3:Y:S01]  /*b980*/  LDC.64 R6, c[0x0][0x3c0] ;  /* 0x0000f000ff067b82 */ /* 0x000ee20000000a00 */
[----:B------:R-:W-:Y:S01]  /*b990*/  IMAD.IADD R46, R0, 0x1, R9 ;  /* 0x00000001002e7824 */ /* 0x000fe200078e0209 */
[----:B------:R-:W-:Y:S01]  /*b9a0*/  VIMNMX R45, PT, PT, R25, UR8, PT ;  /* 0x00000008192d7c48 */ /* 0x000fe2000bfe0100 */
[----:B------:R-:W-:Y:S01]  /*b9b0*/  BSSY.RECONVERGENT B1, `(.L_x_972) ;  /* 0x00000f1000017945 */ /* 0x000fe20003800200 */
[----:B------:R-:W-:Y:S02]  /*b9c0*/  IADD3 R44, PT, PT, R29, 0x420, RZ ;  /* 0x000004201d2c7810 */ /* 0x000fe40007ffe0ff */
[----:B------:R-:W-:Y:S02]  /*b9d0*/  ISETP.GE.AND P0, PT, R46, R45, PT ;  /* 0x0000002d2e00720c */ /* 0x000fe40003f06270 */
[----:B------:R-:W-:Y:S02]  /*b9e0*/  LEA R44, R31, R44, 0x18 ;  /* 0x0000002c1f2c7211 */ /* 0x000fe400078ec0ff */
[----:B------:R-:W-:-:S03]  /*b9f0*/  MOV R11, RZ ;  /* 0x000000ff000b7202 */ /* 0x000fc60000000f00 */
[----:B------:R-:W-:Y:S02]  /*ba00*/  VIADD R29, R44, UR5 ;  /* 0x000000052c1d7c36 */ /* 0x000fe40008000000 */
[----:B---3--:R-:W-:-:S04]  /*ba10*/  IMAD.WIDE R2, R35, 0x2, R6 ;  /* 0x0000000223027825 */ /* 0x008fc800078e0206 */
[----:B------:R-:W-:Y:S01]  /*ba20*/  IMAD.WIDE R6, R37, 0x2, R6 ;  /* 0x0000000225067825 */ /* 0x000fe200078e0206 */
[----:B------:R-:W-:Y:S06]  /*ba30*/  @P0 BRA `(.L_x_973) ;  /* 0x0000000c00a00947 */ /* 0x000fec0003800000 */
[----:B------:R-:W-:Y:S01]  /*ba40*/  VIADDMNMX R11, R46, 0x4, R45, !PT ;  /* 0x000000042e0b7846 */ /* 0x000fe2000780012d */
[----:B------:R-:W3:Y:S01]  /*ba50*/  LDC.64 R30, c[0x0][0x458] ;  /* 0x00011600ff1e7b82 */ /* 0x000ee20000000a00 */
[----:B------:R-:W-:Y:S01]  /*ba60*/  LOP3.LUT R36, RZ, R9, RZ, 0x33, !PT ;  /* 0x00000009ff247212 */ /* 0x000fe200078e33ff */
[----:B------:R-:W-:Y:S01]  /*ba70*/  IMAD R20, R17, R33, R8 ;  /* 0x0000002111147224 */ /* 0x000fe200078e0208 */
[----:B------:R-:W-:Y:S01]  /*ba80*/  BSSY.RECONVERGENT B2, `(.L_x_974) ;  /* 0x000004c000027945 */ /* 0x000fe20003800200 */
[----:B------:R-:W-:Y:S01]  /*ba90*/  HFMA2 R26, -RZ, RZ, 0, 0 ;  /* 0x00000000ff1a7431 */ /* 0x000fe200000001ff */
[----:B------:R-:W-:Y:S01]  /*baa0*/  IADD3 R36, PT, PT, -R0, R11, R36 ;  /* 0x0000000b00247210 */ /* 0x000fe20007ffe124 */
[----:B------:R-:W-:Y:S01]  /*bab0*/  IMAD R11, R20, 0xe0, R5 ;  /* 0x000000e0140b7824 */ /* 0x000fe200078e0205 */
[----:B------:R-:W-:Y:S02]  /*bac0*/  MOV R52, R46 ;  /* 0x0000002e00347202 */ /* 0x000fe40000000f00 */
[----:B------:R-:W-:-:S02]  /*bad0*/  CS2R R22, SRZ ;  /* 0x0000000000167805 */ /* 0x000fc4000001ff00 */
[----:B------:R-:W-:Y:S01]  /*bae0*/  LOP3.LUT R19, R36, 0xc, RZ, 0xc0, !PT ;  /* 0x0000000c24137812 */ /* 0x000fe200078ec0ff */
[----:B------:R-:W-:Y:S01]  /*baf0*/  IMAD.MOV.U32 R24, RZ, RZ, RZ ;  /* 0x000000ffff187224 */ /* 0x000fe200078e00ff */
[----:B------:R-:W-:Y:S02]  /*bb00*/  CS2R R20, SRZ ;  /* 0x0000000000147805 */ /* 0x000fe4000001ff00 */
[----:B------:R-:W-:Y:S01]  /*bb10*/  ISETP.NE.AND P0, PT, R19, 0xc, PT ;  /* 0x0000000c1300780c */ /* 0x000fe20003f05270 */
[----:B------:R-:W-:Y:S02]  /*bb20*/  HFMA2 R19, -RZ, RZ, 0, 0 ;  /* 0x00000000ff137431 */ /* 0x000fe400000001ff */
[----:B---3--:R-:W-:Y:S01]  /*bb30*/  IMAD.WIDE R30, R11, 0x2, R30 ;  /* 0x000000020b1e7825 */ /* 0x008fe200078e021e */
[----:B------:R-:W-:-:S09]  /*bb40*/  MOV R11, RZ ;  /* 0x000000ff000b7202 */ /* 0x000fd20000000f00 */
[----:B------:R-:W-:Y:S05]  /*bb50*/  @!P0 BRA `(.L_x_975) ;  /* 0x0000000000f88947 */ /* 0x000fea0003800000 */
[----:B------:R-:W3:Y:S01]  /*bb60*/  LDCU.64 UR6, c[0x0][0x3c0] ;  /* 0x00007800ff0677ac */ /* 0x000ee20008000a00 */
[----:B------:R-:W-:Y:S01]  /*bb70*/  IMAD R32, R46, 0xe0, RZ ;  /* 0x000000e02e207824 */ /* 0x000fe200078e02ff */
[----:B------:R-:W-:Y:S02]  /*bb80*/  LEA.HI R26, R36, 0x1, RZ, 0x1e ;  /* 0x00000001241a7811 */ /* 0x000fe400078ff0ff */
[----:B------:R-:W-:Y:S01]  /*bb90*/  MOV R52, R46 ;  /* 0x0000002e00347202 */ /* 0x000fe20000000f00 */
[----:B------:R-:W-:-:S04]  /*bba0*/  IMAD.WIDE.U32 R32, R32, 0x2, RZ ;  /* 0x0000000220207825 */ /* 0x000fc800078e00ff */
[----:B------:R-:W-:-:S04]  /*bbb0*/  IMAD.WIDE R34, R35, 0x2, R32 ;  /* 0x0000000223227825 */ /* 0x000fc800078e0220 */
[----:B------:R-:W-:Y:S01]  /*bbc0*/  IMAD.WIDE R32, R37, 0x2, R32 ;  /* 0x0000000225207825 */ /* 0x000fe200078e0220 */
[----:B---3--:R-:W-:Y:S02]  /*bbd0*/  IADD3 R53, P0, PT, R34, UR6, RZ ;  /* 0x0000000622357c10 */ /* 0x008fe4000ff1e0ff */
[----:B------:R-:W-:Y:S02]  /*bbe0*/  IADD3 R47, P1, PT, R32, UR6, RZ ;  /* 0x00000006202f7c10 */ /* 0x000fe4000ff3e0ff */
[----:B------:R-:W-:Y:S01]  /*bbf0*/  LOP3.LUT R32, R26, 0x3, RZ, 0xc0, !PT ;  /* 0x000000031a207812 */ /* 0x000fe200078ec0ff */
[----:B------:R-:W-:Y:S01]  /*bc00*/  IMAD.MOV.U32 R26, RZ, RZ, RZ ;  /* 0x000000ffff1a7224 */ /* 0x000fe200078e00ff */
[----:B------:R-:W-:Y:S02]  /*bc10*/  IADD3.X R54, PT, PT, R33, UR7, RZ, P1, !PT ;  /* 0x0000000721367c10 */ /* 0x000fe40008ffe4ff */
[----:B------:R-:W-:Y:S02]  /*bc20*/  LEA R33, R0, UR5, 0x1 ;  /* 0x0000000500217c11 */ /* 0x000fe4000f8e08ff */
[----:B------:R-:W-:Y:S01]  /*bc30*/  IADD3.X R60, PT, PT, R35, UR7, RZ, P0, !PT ;  /* 0x00000007233c7c10 */ /* 0x000fe200087fe4ff */
[----:B------:R-:W-:Y:S01]  /*bc40*/  IMAD.MOV R35, RZ, RZ, -R32 ;  /* 0x000000ffff237224 */ /* 0x000fe200078e0a20 */
[----:B------:R-:W-:-:S07]  /*bc50*/  IADD3 R34, PT, PT, R44, R33, RZ ;  /* 0x000000212c227210 */ /* 0x000fce0007ffe0ff */
.L_x_977:
[----:B------:R-:W-:Y:S01]  /*bc60*/  MOV R32, R47 ;  /* 0x0000002f00207202 */ /* 0x000fe20000000f00 */
[----:B------:R-:W3:Y:S01]  /*bc70*/  LDS.U16 R37, [R34] ;  /* 0x0000000022257984 */ /* 0x000ee20000000400 */
[----:B------:R-:W-:-:S05]  /*bc80*/  MOV R33, R54 ;  /* 0x0000003600217202 */ /* 0x000fca0000000f00 */
[----:B------:R4:W5:Y:S01]  /*bc90*/  LDG.E.128 R40, desc[UR36][R32.64] ;  /* 0x0000002420287981 */ /* 0x000962000c1e1d00 */
[----:B------:R-:W-:Y:S01]  /*bca0*/  UISETP.NE.AND UP0, UPT, UR9, URZ, UPT ;  /* 0x000000ff0900728c */ /* 0x000fe2000bf05270 */
[----:B---3--:R-:W-:-:S08]  /*bcb0*/  HADD2.F32 R37, -RZ, R37.H0_H0 ;  /* 0x20000025ff257230 */ /* 0x008fd00000004100 */
[----:B----4-:R-:W-:Y:S05]  /*bcc0*/  BRA.U UP0, `(.L_x_976) ;  /* 0x0000000100387547 */ /* 0x010fea000b800000 */
[----:B------:R-:W-:Y:S01]  /*bcd0*/  ISETP.NE.AND P0, PT, R217, RZ, PT ;  /* 0x000000ffd900720c */ /* 0x000fe20003f05270 */
[----:B------:R-:W3:-:S12]  /*bce0*/  LDS.128 R48, [R28] ;  /* 0x000000001c307984 */ /* 0x000ed80000000c00 */
[----:B------:R-:W4:Y:S01]  /*bcf0*/  @P0 LDG.E.128 R56, desc[UR36][R30.64] ;  /* 0x000000241e380981 */ /* 0x000f22000c1e1d00 */
[----:B------:R-:W-:Y:S01]  /*bd00*/  IMAD.MOV.U32 R32, RZ, RZ, R53 ;  /* 0x000000ffff207224 */ /* 0x000fe200078e0035 */
[----:B------:R-:W-:Y:S01]  /*bd10*/  MOV R33, R60 ;  /* 0x0000003c00217202 */ /* 0x000fe20000000f00 */
[----:B---3-5:R-:W-:Y:S02]  /*bd20*/  HFMA2 R40, R40, 1, 1, R48 ;  /* 0x3c003c0028287831 */ /* 0x028fe40000000030 */
[----:B------:R-:W-:Y:S02]  /*bd30*/  HADD2 R41, R41, R49 ;  /* 0x0000003129297230 */ /* 0x000fe40000000000 */
[----:B------:R-:W-:Y:S02]  /*bd40*/  HFMA2 R42, R42, 1, 1, R50 ;  /* 0x3c003c002a2a7831 */ /* 0x000fe40000000032 */
[----:B------:R-:W-:Y:S02]  /*bd50*/  HADD2 R43, R43, R51 ;  /* 0x000000332b2b7230 */ /* 0x000fe40000000000 */
[----:B----4-:R-:W-:-:S02]  /*bd60*/  @P0 HMUL2 R40, R40, R56 ;  /* 0x0000003828280232 */ /* 0x010fc40000000000 */
[----:B------:R-:W-:Y:S02]  /*bd70*/  @P0 HFMA2 R41, R41, R57, -RZ ;  /* 0x0000003929290231 */ /* 0x000fe400001000ff */
[----:B------:R-:W-:Y:S02]  /*bd80*/  @P0 HMUL2 R42, R42, R58 ;  /* 0x0000003a2a2a0232 */ /* 0x000fe40000000000 */
[----:B------:R-:W-:-:S05]  /*bd90*/  @P0 HFMA2 R43, R43, R59, -RZ ;  /* 0x0000003b2b2b0231 */ /* 0x000fca00001000ff */
[----:B------:R3:W-:Y:S02]  /*bda0*/  STG.E.128 desc[UR36][R32.64], R40 ;  /* 0x0000002820007986 */ /* 0x0007e4000c101d24 */
.L_x_976:
[----:B------:R-:W-:Y:S01]  /*bdb0*/  IADD3 R35, PT, PT, R35, 0x1, RZ ;  /* 0x0000000123237810 */ /* 0x000fe20007ffe0ff */
[----:B---3-5:R-:W-:Y:S01]  /*bdc0*/  HADD2.F32 R32, -RZ, R40.H0_H0 ;  /* 0x20000028ff207230 */ /* 0x028fe20000004100 */
[----:B------:R-:W-:Y:S01]  /*bdd0*/  IADD3 R53, P1, PT, R53, 0x700, RZ ;  /* 0x0000070035357810 */ /* 0x000fe20007f3e0ff */
[--C-:B------:R-:W-:Y:S01]  /*bde0*/  HADD2.F32 R33, -RZ, R41.reuse.H0_H0 ;  /* 0x20000029ff217230 */ /* 0x100fe20000004100 */
[----:B------:R-:W-:Y:S01]  /*bdf0*/  ISETP.NE.AND P0, PT, R35, RZ, PT ;  /* 0x000000ff2300720c */ /* 0x000fe20003f05270 */
[----:B-1----:R-:W-:Y:S01]  /*be00*/  HADD2.F32 R38, -RZ, R41.H1_H1 ;  /* 0x30000029ff267230 */ /* 0x002fe20000004100 */
[----:B------:R-:W-:Y:S01]  /*be10*/  IADD3 R47, P2, PT, R47, 0x700, RZ ;  /* 0x000007002f2f7810 */ /* 0x000fe20007f5e0ff */
[----:B------:R-:W-:Y:S02]  /*be20*/  HADD2.F32 R39, -RZ, R42.H0_H0 ;  /* 0x2000002aff277230 */ /* 0x000fe40000004100 */
[----:B------:R-:W-:Y:S01]  /*be30*/  FFMA.FTZ R26, R37, R32, R26 ;  /* 0x00000020251a7223 */ /* 0x000fe2000001001a */
[----:B------:R-:W-:-:S02]  /*be40*/  HADD2.F32 R40, -RZ, R40.H1_H1 ;  /* 0x30000028ff287230 */ /* 0x000fc40000004100 */
[C---:B------:R-:W-:Y:S01]  /*be50*/  FFMA.FTZ R24, R37.reuse, R33, R24 ;  /* 0x0000002125187223 */ /* 0x040fe20000010018 */
[----:B------:R-:W-:Y:S02]  /*be60*/  HADD2.F32 R42, -RZ, R42.H1_H1 ;  /* 0x3000002aff2a7230 */ /* 0x000fe40000004100 */
[C---:B------:R-:W-:Y:S01]  /*be70*/  FFMA.FTZ R21, R37.reuse, R38, R21 ;  /* 0x0000002625157223 */ /* 0x040fe20000010015 */
[--C-:B------:R-:W-:Y:S02]  /*be80*/  HADD2.F32 R41, -RZ, R43.reuse.H0_H0 ;  /* 0x2000002bff297230 */ /* 0x100fe40000004100 */
[C---:B------:R-:W-:Y:S01]  /*be90*/  FFMA.FTZ R23, R37.reuse, R40, R23 ;  /* 0x0000002825177223 */ /* 0x040fe20000010017 */
[----:B------:R-:W-:Y:S02]  /*bea0*/  HADD2.F32 R48, -RZ, R43.H1_H1 ;  /* 0x3000002bff307230 */ /* 0x000fe40000004100 */
[C---:B------:R-:W-:Y:S01]  /*beb0*/  FFMA.FTZ R22, R37.reuse, R39, R22 ;  /* 0x0000002725167223 */ /* 0x040fe20000010016 */
[C---:B------:R-:W-:Y:S01]  /*bec0*/  FFMA.FTZ R19, R37.reuse, R42, R19 ;  /* 0x0000002a25137223 */ /* 0x040fe20000010013 */
[----:B------:R-:W-:Y:S01]  /*bed0*/  FFMA.FTZ R20, R37, R41, R20 ;  /* 0x0000002925147223 */ /* 0x000fe20000010014 */
[----:B------:R-:W-:-:S02]  /*bee0*/  VIADD R52, R52, 0x4 ;  /* 0x0000000434347836 */ /* 0x000fc40000000000 */
[----:B------:R-:W-:Y:S01]  /*bef0*/  FFMA.FTZ R11, R37, R48, R11 ;  /* 0x00000030250b7223 */ /* 0x000fe2000001000b */
[----:B------:R-:W-:Y:S01]  /*bf00*/  IADD3 R34, PT, PT, R34, 0x8, RZ ;  /* 0x0000000822227810 */ /* 0x000fe20007ffe0ff */
[----:B------:R-:W-:Y:S01]  /*bf10*/  IMAD.X R60, RZ, RZ, R60, P1 ;  /* 0x000000ffff3c7224 */ /* 0x000fe200008e063c */
[----:B------:R-:W-:Y:S01]  /*bf20*/  IADD3.X R54, PT, PT, RZ, R54, RZ, P2, !PT ;  /* 0x00000036ff367210 */ /* 0x000fe200017fe4ff */
[----:B------:R-:W-:Y:S06]  /*bf30*/  @P0 BRA `(.L_x_977) ;  /* 0xfffffffc00480947 */ /* 0x000fec000383ffff */
.L_x_975:
[----:B--2---:R-:W-:Y:S05]  /*bf40*/  BSYNC.RECONVERGENT B2 ;  /* 0x0000000000027941 */ /* 0x004fea0003800200 */
.L_x_974:
[----:B------:R-:W-:-:S13]  /*bf50*/  ISETP.GE.U32.AND P0, PT, R36, 0xc, PT ;  /* 0x0000000c2400780c */ /* 0x000fda0003f06070 */
[----:B------:R-:W-:Y:S05]  /*bf60*/  @!P0 BRA `(.L_x_973) ;  /* 0x0000000800548947 */ /* 0x000fea0003800000 */
[----:B------:R-:W2:Y:S02]  /*bf70*/  LDCU UR4, c[0x0][0x40c] ;  /* 0x00008180ff0477ac */ /* 0x000ea40008000800 */
[----:B--2---:R-:W-:-:S06]  /*bf80*/  UISETP.NE.AND UP0, UPT, UR4, URZ, UPT ;  /* 0x000000ff0400728c */ /* 0x004fcc000bf05270 */
[----:B------:R-:W-:-:S13]  /*bf90*/  PLOP3.LUT P1, PT, PT, PT, UP0, 0x80, 0x8 ;  /* 0x000000000008781c */ /* 0x000fda0003f2f008 */
.L_x_983:
[----:B------:R-:W-:Y:S01]  /*bfa0*/  IMAD R41, R52, 0xe0, RZ ;  /* 0x000000e034297824 */ /* 0x000fe200078e02ff */
[----:B------:R-:W-:-:S03]  /*bfb0*/  ISETP.NE.AND P0, PT, R217, RZ, PT ;  /* 0x000000ffd900720c */ /* 0x000fc60003f05270 */
[----:B------:R-:W-:-:S06]  /*bfc0*/  IMAD.WIDE.U32 R48, R41, 0x2, R6 ;  /* 0x0000000229307825 */ /* 0x000fcc00078e0006 */
[----:B------:R-:W5:Y:S01]  /*bfd0*/  LDG.E.128 R48, desc[UR36][R48.64] ;  /* 0x0000002430307981 */ /* 0x000f62000c1e1d00 */
[----:B------:R-:W-:Y:S04]  /*bfe0*/  BSSY.RECONVERGENT B2, `(.L_x_978) ;  /* 0x000000e000027945 */ /* 0x000fe80003800200 */
[----:B------:R-:W-:Y:S05]  /*bff0*/  @P1 BRA `(.L_x_979) ;  /* 0x0000000000301947 */ /* 0x000fea0003800000 */
[----:B-1----:R-:W2:Y:S04]  /*c000*/  @P0 LDG.E.128 R36, desc[UR36][R30.64] ;  /* 0x000000241e240981 */ /* 0x002ea8000c1e1d00 */
        /* <DEDUP_REMOVED lines=11> */
.L_x_979:
[----:B------:R-:W-:Y:S05]  /*c0c0*/  BSYNC.RECONVERGENT B2 ;  /* 0x0000000000027941 */ /* 0x000fea0003800200 */
.L_x_978:
[C---:B--2---:R-:W-:Y:S01]  /*c0d0*/  IADD3 R33, PT, PT, R41.reuse, 0x380, RZ ;  /* 0x0000038029217810 */ /* 0x044fe20007ffe0ff */
[C---:B------:R-:W-:Y:S01]  /*c0e0*/  VIADD R61, R41.reuse, 0xa80 ;  /* 0x00000a80293d7836 */ /* 0x040fe20000000000 */
[----:B------:R-:W-:Y:S01]  /*c0f0*/  IADD3 R37, PT, PT, R41, 0x700, RZ ;  /* 0x0000070029257810 */ /* 0x000fe20007ffe0ff */
[----:B------:R-:W-:Y:S02]  /*c100*/  UISETP.NE.AND UP0, UPT, UR10, URZ, UPT ;  /* 0x000000ff0a00728c */ /* 0x000fe4000bf05270 */
[----:B------:R-:W-:-:S04]  /*c110*/  IMAD.WIDE.U32 R40, R33, 0x2, R6 ;  /* 0x0000000221287825 */ /* 0x000fc800078e0006 */
[----:B------:R-:W-:Y:S01]  /*c120*/  PLOP3.LUT P1, PT, PT, PT, UP0, 0x80, 0x8 ;  /* 0x000000000008781c */ /* 0x000fe20003f2f008 */
[--C-:B------:R-:W-:Y:S01]  /*c130*/  IMAD.WIDE.U32 R34, R37, 0x2, R6.reuse ;  /* 0x0000000225227825 */ /* 0x100fe200078e0006 */
[----:B------:R-:W5:Y:S03]  /*c140*/  LDG.E.128 R40, desc[UR36][R40.64] ;  /* 0x0000002428287981 */ /* 0x000f66000c1e1d00 */
[----:B-1----:R-:W-:-:S08]  /*c150*/  IMAD.WIDE.U32 R38, R61, 0x2, R6 ;  /* 0x000000023d267825 */ /* 0x002fd000078e0006 */
[----:B------:R-:W-:Y:S05]  /*c160*/  @P1 BRA `(.L_x_980) ;  /* 0x0000000000301947 */ /* 0x000fea0003800000 */
[----:B------:R-:W2:Y:S01]  /*c170*/  @P0 LDG.E.128 R56, desc[UR36][R30.64] ;  /* 0x000000241e380981 */ /* 0x000ea2000c1e1d00 */
[----:B------:R-:W-:-:S03]  /*c180*/  IMAD.WIDE.U32 R32, R33, 0x2, R2 ;  /* 0x0000000221207825 */ /* 0x000fc600078e0002 */
[----:B------:R-:W1:Y:S02]  /*c190*/  LDS.128 R64, [R28] ;  /* 0x000000001c407984 */ /* 0x000e640000000c00 */
[----:B-1---5:R-:W-:Y:S02]  /*c1a0*/  HFMA2 R40, R40, 1, 1, R64 ;  /* 0x3c003c0028287831 */ /* 0x022fe40000000040 */
[----:B------:R-:W-:Y:S02]  /*c1b0*/  HADD2 R41, R41, R65 ;  /* 0x0000004129297230 */ /* 0x000fe40000000000 */
[----:B------:R-:W-:Y:S02]  /*c1c0*/  HFMA2 R42, R42, 1, 1, R66 ;  /* 0x3c003c002a2a7831 */ /* 0x000fe40000000042 */
[----:B------:R-:W-:Y:S02]  /*c1d0*/  HADD2 R43, R43, R67 ;  /* 0x000000432b2b7230 */ /* 0x000fe40000000000 */
[----:B--2---:R-:W-:-:S02]  /*c1e0*/  @P0 HMUL2 R40, R40, R56 ;  /* 0x0000003828280232 */ /* 0x004fc40000000000 */
[----:B------:R-:W-:Y:S02]  /*c1f0*/  @P0 HFMA2 R41, R41, R57, -RZ ;  /* 0x0000003929290231 */ /* 0x000fe400001000ff */
[----:B------:R-:W-:Y:S02]  /*c200*/  @P0 HMUL2 R42, R42, R58 ;  /* 0x0000003a2a2a0232 */ /* 0x000fe40000000000 */
[----:B------:R-:W-:-:S05]  /*c210*/  @P0 HFMA2 R43, R43, R59, -RZ ;  /* 0x0000003b2b2b0231 */ /* 0x000fca00001000ff */
[----:B------:R1:W-:Y:S02]  /*c220*/  STG.E.128 desc[UR36][R32.64], R40 ;  /* 0x0000002820007986 */ /* 0x0003e4000c101d24 */
.L_x_980:
[----:B-1----:R-:W5:Y:S01]  /*c230*/  LDG.E.128 R32, desc[UR36][R34.64] ;  /* 0x0000002422207981 */ /* 0x002f62000c1e1d00 */
[----:B------:R-:W-:Y:S05]  /*c240*/  @P1 BRA `(.L_x_981) ;  /* 0x0000000000301947 */ /* 0x000fea0003800000 */
[----:B------:R-:W2:Y:S01]  /*c250*/  @P0 LDG.E.128 R56, desc[UR36][R30.64] ;  /* 0x000000241e380981 */ /* 0x000ea2000c1e1d00 */
[----:B------:R-:W-:-:S03]  /*c260*/  IMAD.WIDE.U32 R36, R37, 0x2, R2 ;  /* 0x0000000225247825 */ /* 0x000fc600078e0002 */
[----:B------:R-:W1:Y:S02]  /*c270*/  LDS.128 R64, [R28] ;  /* 0x000000001c407984 */ /* 0x000e640000000c00 */
[----:B-1---5:R-:W-:Y:S02]  /*c280*/  HADD2 R32, R32, R64 ;  /* 0x0000004020207230 */ /* 0x022fe40000000000 */
[----:B------:R-:W-:Y:S02]  /*c290*/  HFMA2 R33, R33, 1, 1, R65 ;  /* 0x3c003c0021217831 */ /* 0x000fe40000000041 */
[----:B------:R-:W-:Y:S02]  /*c2a0*/  HADD2 R34, R34, R66 ;  /* 0x0000004222227230 */ /* 0x000fe40000000000 */
[----:B------:R-:W-:Y:S02]  /*c2b0*/  HFMA2 R35, R35, 1, 1, R67 ;  /* 0x3c003c0023237831 */ /* 0x000fe40000000043 */
[----:B--2---:R-:W-:-:S02]  /*c2c0*/  @P0 HMUL2 R32, R32, R56 ;  /* 0x0000003820200232 */ /* 0x004fc40000000000 */
[----:B------:R-:W-:Y:S02]  /*c2d0*/  @P0 HFMA2 R33, R33, R57, -RZ ;  /* 0x0000003921210231 */ /* 0x000fe400001000ff */
[----:B------:R-:W-:Y:S02]  /*c2e0*/  @P0 HMUL2 R34, R34, R58 ;  /* 0x0000003a22220232 */ /* 0x000fe40000000000 */
[----:B------:R-:W-:-:S05]  /*c2f0*/  @P0 HFMA2 R35, R35, R59, -RZ ;  /* 0x0000003b23230231 */ /* 0x000fca00001000ff */
[----:B------:R1:W-:Y:S02]  /*c300*/  STG.E.128 desc[UR36][R36.64], R32 ;  /* 0x0000002024007986 */ /* 0x0003e4000c101d24 */
.L_x_981:
[----:B-1----:R-:W5:Y:S01]  /*c310*/  LDG.E.128 R36, desc[UR36][R38.64] ;  /* 0x0000002426247981 */ /* 0x002f62000c1e1d00 */
[----:B------:R-:W-:Y:S01]  /*c320*/  IADD3 R54, PT, PT, R52, -R9, RZ ;  /* 0x8000000934367210 */ /* 0x000fe20007ffe0ff */
[--C-:B-----5:R-:W-:Y:S02]  /*c330*/  HADD2.F32 R55, -RZ, R49.reuse.H0_H0 ;  /* 0x20000031ff377230 */ /* 0x120fe40000004100 */
[----:B------:R-:W-:Y:S01]  /*c340*/  HADD2.F32 R53, -RZ, R48.H0_H0 ;  /* 0x20000030ff357230 */ /* 0x000fe20000004100 */
[----:B------:R-:W-:Y:S01]  /*c350*/  LEA R60, R54, R29, 0x1 ;  /* 0x0000001d363c7211 */ /* 0x000fe200078e08ff */
[----:B------:R-:W-:Y:S02]  /*c360*/  HADD2.F32 R54, -RZ, R49.H1_H1 ;  /* 0x30000031ff367230 */ /* 0x000fe40000004100 */
[----:B------:R-:W-:Y:S02]  /*c370*/  HADD2.F32 R49, -RZ, R50.H0_H0 ;  /* 0x20000032ff317230 */ /* 0x000fe40000004100 */
[----:B------:R-:W1:Y:S01]  /*c380*/  LDS.U16 R47, [R60] ;  /* 0x000000003c2f7984 */ /* 0x000e620000000400 */
[----:B------:R-:W-:-:S02]  /*c390*/  HADD2.F32 R48, -RZ, R48.H1_H1 ;  /* 0x30000030ff307230 */ /* 0x000fc40000004100 */
[--C-:B------:R-:W-:Y:S01]  /*c3a0*/  HADD2.F32 R57, -RZ, R51.reuse.H0_H0 ;  /* 0x20000033ff397230 */ /* 0x100fe20000004100 */
[----:B------:R-:W2:Y:S01]  /*c3b0*/  LDS.U16 R58, [R60+0x8] ;  /* 0x000008003c3a7984 */ /* 0x000ea20000000400 */
[----:B------:R-:W-:Y:S02]  /*c3c0*/  HADD2.F32 R50, -RZ, R50.H1_H1 ;  /* 0x30000032ff327230 */ /* 0x000fe40000004100 */
[----:B------:R-:W-:Y:S01]  /*c3d0*/  HADD2.F32 R56, -RZ, R51.H1_H1 ;  /* 0x30000033ff387230 */ /* 0x000fe20000004100 */
[----:B------:R-:W3:Y:S01]  /*c3e0*/  LDS.U16 R59, [R60+0x10] ;  /* 0x000010003c3b7984 */ /* 0x000ee20000000400 */
[----:B-1----:R-:W-:Y:S02]  /*c3f0*/  HADD2.F32 R47, -RZ, R47.H0_H0 ;  /* 0x2000002fff2f7230 */ /* 0x002fe40000004100 */
[----:B--2---:R-:W-:-:S03]  /*c400*/  HADD2.F32 R58, -RZ, R58.H0_H0 ;  /* 0x2000003aff3a7230 */ /* 0x004fc60000004100 */
[C---:B------:R-:W-:Y:S01]  /*c410*/  FFMA.FTZ R22, R47.reuse, R49, R22 ;  /* 0x000000312f167223 */ /* 0x040fe20000010016 */
[C---:B------:R-:W-:Y:S01]  /*c420*/  FFMA.FTZ R48, R47.reuse, R48, R23 ;  /* 0x000000302f307223 */ /* 0x040fe20000010017 */
[C---:B------:R-:W-:Y:S01]  /*c430*/  FFMA.FTZ R54, R47.reuse, R54, R21 ;  /* 0x000000362f367223 */ /* 0x040fe20000010015 */
[----:B------:R-:W-:Y:S02]  /*c440*/  HADD2.F32 R49, -RZ, R43.H0_H0 ;  /* 0x2000002bff317230 */ /* 0x000fe40000004100 */
[C---:B------:R-:W-:Y:S01]  /*c450*/  FFMA.FTZ R20, R47.reuse, R57, R20 ;  /* 0x000000392f147223 */ /* 0x040fe20000010014 */
[----:B------:R-:W-:Y:S02]  /*c460*/  HADD2.F32 R21, -RZ, R41.H0_H0 ;  /* 0x20000029ff157230 */ /* 0x000fe40000004100 */
[C---:B------:R-:W-:Y:S01]  /*c470*/  FFMA.FTZ R53, R47.reuse, R53, R26 ;  /* 0x000000352f357223 */ /* 0x040fe2000001001a */
[----:B------:R-:W-:Y:S02]  /*c480*/  HADD2.F32 R23, -RZ, R42.H0_H0 ;  /* 0x2000002aff177230 */ /* 0x000fe40000004100 */
[C---:B------:R-:W-:Y:S01]  /*c490*/  FFMA.FTZ R24, R47.reuse, R55, R24 ;  /* 0x000000372f187223 */ /* 0x040fe20000010018 */
[C---:B------:R-:W-:Y:S01]  /*c4a0*/  FFMA.FTZ R50, R47.reuse, R50, R19 ;  /* 0x000000322f327223 */ /* 0x040fe20000010013 */
        /* <DEDUP_REMOVED lines=9> */
[----:B------:R-:W-:-:S02]  /*c540*/  HADD2.F32 R43, -RZ, R43.H1_H1 ;  /* 0x3000002bff2b7230 */ /* 0x000fc40000004100 */
[C---:B------:R-:W-:Y:S01]  /*c550*/  FFMA.FTZ R19, R58.reuse, R19, R48 ;  /* 0x000000133a137223 */ /* 0x040fe20000010030 */
[----:B------:R-:W-:Y:S02]  /*c560*/  HADD2.F32 R20, -RZ, R32.H0_H0 ;  /* 0x20000020ff147230 */ /* 0x000fe40000004100 */
[C---:B------:R-:W-:Y:S01]  /*c570*/  FFMA.FTZ R41, R58.reuse, R41, R54 ;  /* 0x000000293a297223 */ /* 0x040fe20000010036 */
[----:B------:R-:W-:Y:S02]  /*c580*/  HADD2.F32 R26, -RZ, R34.H0_H0 ;  /* 0x20000022ff1a7230 */ /* 0x000fe40000004100 */
[C---:B------:R-:W-:Y:S01]  /*c590*/  FFMA.FTZ R47, R58.reuse, R47, R50 ;  /* 0x0000002f3a2f7223 */ /* 0x040fe20000010032 */
[----:B---3--:R-:W-:Y:S02]  /*c5a0*/  HADD2.F32 R59, -RZ, R59.H0_H0 ;  /* 0x2000003bff3b7230 */ /* 0x008fe40000004100 */
[----:B------:R-:W-:Y:S01]  /*c5b0*/  FFMA.FTZ R43, R58, R43, R56 ;  /* 0x0000002b3a2b7223 */ /* 0x000fe20000010038 */
[----:B------:R-:W-:-:S02]  /*c5c0*/  HADD2.F32 R32, -RZ, R32.H1_H1 ;  /* 0x30000020ff207230 */ /* 0x000fc40000004100 */
[--C-:B------:R-:W-:Y:S02]  /*c5d0*/  HADD2.F32 R22, -RZ, R33.reuse.H0_H0 ;  /* 0x20000021ff167230 */ /* 0x100fe40000004100 */
[C---:B------:R-:W-:Y:S01]  /*c5e0*/  FFMA.FTZ R62, R59.reuse, R20, R62 ;  /* 0x000000143b3e7223 */ /* 0x040fe2000001003e */
[----:B------:R-:W-:Y:S02]  /*c5f0*/  HADD2.F32 R24, -RZ, R33.H1_H1 ;  /* 0x30000021ff187230 */ /* 0x000fe40000004100 */
[C---:B------:R-:W-:Y:S01]  /*c600*/  FFMA.FTZ R19, R59.reuse, R32, R19 ;  /* 0x000000203b137223 */ /* 0x040fe20000010013 */
[----:B------:R-:W-:Y:S02]  /*c610*/  HADD2.F32 R34, -RZ, R34.H1_H1 ;  /* 0x30000022ff227230 */ /* 0x000fe40000004100 */
[C---:B------:R-:W-:Y:S01]  /*c620*/  FFMA.FTZ R33, R59.reuse, R22, R21 ;  /* 0x000000163b217223 */ /* 0x040fe20000010015 */
[--C-:B------:R-:W-:Y:S02]  /*c630*/  HADD2.F32 R40, -RZ, R35.reuse.H0_H0 ;  /* 0x20000023ff287230 */ /* 0x100fe40000004100 */
[----:B------:R-:W-:Y:S01]  /*c640*/  FFMA.FTZ R41, R59, R24, R41 ;  /* 0x000000183b297223 */ /* 0x000fe20000010029 */
[----:B------:R-:W-:-:S02]  /*c650*/  HADD2.F32 R42, -RZ, R35.H1_H1 ;  /* 0x30000023ff2a7230 */ /* 0x000fc40000004100 */
[C---:B------:R-:W-:Y:S01]  /*c660*/  FFMA.FTZ R35, R59.reuse, R26, R23 ;  /* 0x0000001a3b237223 */ /* 0x040fe20000010017 */
[C---:B------:R-:W-:Y:S01]  /*c670*/  FFMA.FTZ R47, R59.reuse, R34, R47 ;  /* 0x000000223b2f7223 */ /* 0x040fe2000001002f */
[C---:B------:R-:W-:Y:S01]  /*c680*/  FFMA.FTZ R49, R59.reuse, R40, R49 ;  /* 0x000000283b317223 */ /* 0x040fe20000010031 */
[----:B------:R-:W-:Y:S01]  /*c690*/  FFMA.FTZ R43, R59, R42, R43 ;  /* 0x0000002a3b2b7223 */ /* 0x000fe2000001002b */
[----:B------:R-:W-:Y:S06]  /*c6a0*/  @P1 BRA `(.L_x_982) ;  /* 0x0000000000301947 */ /* 0x000fec0003800000 */
[----:B------:R-:W2:Y:S04]  /*c6b0*/  @P0 LDG.E.128 R20, desc[UR36][R30.64] ;  /* 0x000000241e140981 */ /* 0x000ea8000c1e1d00 */
[----:B------:R-:W1:Y:S02]  /*c6c0*/  LDS.128 R56, [R28] ;  /* 0x000000001c387984 */ /* 0x000e640000000c00 */
[----:B-1----:R-:W-:Y:S02]  /*c6d0*/  HFMA2 R36, R36, 1, 1, R56 ;  /* 0x3c003c0024247831 */ /* 0x002fe40000000038 */
[----:B------:R-:W-:Y:S02]  /*c6e0*/  HADD2 R37, R37, R57 ;  /* 0x0000003925257230 */ /* 0x000fe40000000000 */
[----:B------:R-:W-:-:S02]  /*c6f0*/  HFMA2 R38, R38, 1, 1, R58 ;  /* 0x3c003c0026267831 */ /* 0x000fc4000000003a */
[----:B------:R-:W-:Y:S02]  /*c700*/  HADD2 R39, R39, R59 ;  /* 0x0000003b27277230 */ /* 0x000fe40000000000 */
[----:B--2---:R-:W-:Y:S02]  /*c710*/  @P0 HMUL2 R36, R36, R20 ;  /* 0x0000001424240232 */ /* 0x004fe40000000000 */
[----:B------:R-:W-:Y:S02]  /*c720*/  @P0 HFMA2 R37, R37, R21, -RZ ;  /* 0x0000001525250231 */ /* 0x000fe400001000ff */
[----:B------:R-:W-:Y:S02]  /*c730*/  @P0 HMUL2 R38, R38, R22 ;  /* 0x0000001626260232 */ /* 0x000fe40000000000 */
[----:B------:R-:W-:Y:S02]  /*c740*/  @P0 HFMA2 R39, R39, R23, -RZ ;  /* 0x0000001727270231 */ /* 0x000fe400001000ff */
[----:B------:R-:W-:-:S05]  /*c750*/  IMAD.WIDE.U32 R20, R61, 0x2, R2 ;  /* 0x000000023d147825 */ /* 0x000fca00078e0002 */
[----:B------:R1:W-:Y:S02]  /*c760*/  STG.E.128 desc[UR36][R20.64], R36 ;  /* 0x0000002414007986 */ /* 0x0003e4000c101d24 */
.L_x_982:
[----:B------:R-:W2:Y:S01]  /*c770*/  LDS.U16 R11, [R60+0x18] ;  /* 0x000018003c0b7984 */ /* 0x000ea20000000400 */
[----:B------:R-:W-:Y:S02]  /*c780*/  VIADD R52, R52, 0x10 ;  /* 0x0000001034347836 */ /* 0x000fe40000000000 */
[--C-:B------:R-:W-:Y:S02]  /*c790*/  HADD2.F32 R26, -RZ, R36.reuse.H0_H0 ;  /* 0x20000024ff1a7230 */ /* 0x100fe40000004100 */
[----:B-1----:R-:W-:Y:S01]  /*c7a0*/  HADD2.F32 R36, -RZ, R36.H1_H1 ;  /* 0x30000024ff247230 */ /* 0x002fe20000004100 */
[----:B------:R-:W-:Y:S01]  /*c7b0*/  ISETP.GE.AND P0, PT, R52, R45, PT ;  /* 0x0000002d3400720c */ /* 0x000fe20003f06270 */
[--C-:B------:R-:W-:Y:S02]  /*c7c0*/  HADD2.F32 R20, -RZ, R37.reuse.H1_H1 ;  /* 0x30000025ff147230 */ /* 0x100fe40000004100 */
[----:B------:R-:W-:Y:S02]  /*c7d0*/  HADD2.F32 R22, -RZ, R38.H0_H0 ;  /* 0x20000026ff167230 */ /* 0x000fe40000004100 */
[----:B------:R-:W-:-:S02]  /*c7e0*/  HADD2.F32 R24, -RZ, R37.H0_H0 ;  /* 0x20000025ff187230 */ /* 0x000fc40000004100 */
        /* <DEDUP_REMOVED lines=13> */
.L_x_973:
[----:B--2---:R-:W-:Y:S05]  /*c8c0*/  BSYNC.RECONVERGENT B1 ;  /* 0x0000000000017941 */ /* 0x004fea0003800200 */
.L_x_972:
[----:B------:R-:W-:Y:S01]  /*c8d0*/  ISETP.GE.AND P0, PT, R46, R25, PT ;  /* 0x000000192e00720c */ /* 0x000fe20003f06270 */
[----:B------:R-:W-:-:S12]  /*c8e0*/  BSSY.RECONVERGENT B1, `(.L_x_984) ;  /* 0x00000e0000017945 */ /* 0x000fd80003800200 */
[----:B------:R-:W-:Y:S05]  /*c8f0*/  @P0 BRA `(.L_x_985) ;  /* 0x0000000c00780947 */ /* 0x000fea0003800000 */
[----:B------:R-:W-:Y:S01]  /*c900*/  IADD3 R34, PT, PT, R46, 0x4, RZ ;  /* 0x000000042e227810 */ /* 0x000fe20007ffe0ff */
[----:B------:R-:W2:Y:S01]  /*c910*/  LDCU UR4, c[0x0][0x3f8] ;  /* 0x00007f00ff0477ac */ /* 0x000ea20008000800 */
[----:B------:R-:W3:Y:S01]  /*c920*/  LDC.64 R30, c[0x0][0x458] ;  /* 0x00011600ff1e7b82 */ /* 0x000ee20000000a00 */
[----:B------:R-:W-:Y:S01]  /*c930*/  LOP3.LUT R35, RZ, R9, RZ, 0x33, !PT ;  /* 0x00000009ff237212 */ /* 0x000fe200078e33ff */
[----:B------:R-:W-:Y:S01]  /*c940*/  BSSY.RECONVERGENT B2, `(.L_x_986) ;  /* 0x000004b000027945 */ /* 0x000fe20003800200 */
[----:B------:R-:W-:-:S04]  /*c950*/  VIMNMX R33, PT, PT, R25, R34, !PT ;  /* 0x0000002219217248 */ /* 0x000fc80007fe0100 */
[----:B------:R-:W-:-:S04]  /*c960*/  IADD3 R35, PT, PT, -R0, R33, R35 ;  /* 0x0000002100237210 */ /* 0x000fc80007ffe123 */
[----:B------:R-:W-:Y:S01]  /*c970*/  LOP3.LUT P0, RZ, R35, 0x4, RZ, 0xc0, !PT ;  /* 0x0000000423ff7812 */ /* 0x000fe2000780c0ff */
[----:B--2---:R-:W-:-:S04]  /*c980*/  IMAD R32, R17, UR4, R8 ;  /* 0x0000000411207c24 */ /* 0x004fc8000f8e0208 */
[----:B------:R-:W-:Y:S01]  /*c990*/  IMAD R33, R32, 0xe0, R5 ;  /* 0x000000e020217824 */ /* 0x000fe200078e0205 */
[----:B------:R-:W-:-:S03]  /*c9a0*/  MOV R32, R46 ;  /* 0x0000002e00207202 */ /* 0x000fc60000000f00 */
[----:B---3--:R-:W-:-:S04]  /*c9b0*/  IMAD.WIDE R30, R33, 0x2, R30 ;  /* 0x00000002211e7825 */ /* 0x008fc800078e021e */
[----:B------:R-:W-:Y:S05]  /*c9c0*/  @P0 BRA `(.L_x_987) ;  /* 0x0000000400080947 */ /* 0x000fea0003800000 */
[----:B------:R-:W2:Y:S01]  /*c9d0*/  LDC R37, c[0x0][0x3f4] ;  /* 0x0000fd00ff257b82 */ /* 0x000ea20000000800 */
[----:B------:R-:W-:Y:S01]  /*c9e0*/  IMAD.MOV.U32 R32, RZ, RZ, R34 ;  /* 0x000000ffff207224 */ /* 0x000fe200078e0022 */
[----:B--2---:R-:W-:-:S13]  /*c9f0*/  ISETP.GE.AND P0, PT, R46, R37, PT ;  /* 0x000000252e00720c */ /* 0x004fda0003f06270 */
[----:B------:R-:W-:Y:S05]  /*ca00*/  @!P0 BRA `(.L_x_987) ;  /* 0x0000000000f88947 */ /* 0x000fea0003800000 */
[----:B------:R-:W-:Y:S01]  /*ca10*/  IABS R39, R37 ;  /* 0x0000002500277213 */ /* 0x000fe20000000000 */
[----:B------:R-:W2:Y:S01]  /*ca20*/  LDCU UR4, c[0x0][0x40c] ;  /* 0x00008180ff0477ac */ /* 0x000ea20008000800 */
[----:B------:R-:W-:Y:S02]  /*ca30*/  IABS R40, R46 ;  /* 0x0000002e00287213 */ /* 0x000fe40000000000 */
[----:B------:R-:W3:Y:S01]  /*ca40*/  I2F.RP R36, R39 ;  /* 0x0000002700247306 */ /* 0x000ee20000209400 */
[----:B------:R-:W-:Y:S02]  /*ca50*/  ISETP.GE.AND P1, PT, R46, RZ, PT ;  /* 0x000000ff2e00720c */ /* 0x000fe40003f26270 */
[----:B------:R-:W-:-:S05]  /*ca60*/  ISETP.NE.AND P2, PT, R37, RZ, PT ;  /* 0x000000ff2500720c */ /* 0x000fca0003f45270 */
[----:B---3--:R-:W1:Y:S02]  /*ca70*/  MUFU.RCP R36, R36 ;  /* 0x0000002400247308 */ /* 0x008e640000001000 */
[----:B-1----:R-:W-:-:S06]  /*ca80*/  IADD3 R38, PT, PT, R36, 0xffffffe, RZ ;  /* 0x0ffffffe24267810 */ /* 0x002fcc0007ffe0ff */
[----:B------:R-:W1:Y:S02]  /*ca90*/  F2I.FTZ.U32.TRUNC.NTZ R33, R38 ;  /* 0x0000002600217305 */ /* 0x000e64000021f000 */
[----:B-1----:R-:W-:-:S05]  /*caa0*/  IADD3 R32, PT, PT, RZ, -R33, RZ ;  /* 0x80000021ff207210 */ /* 0x002fca0007ffe0ff */
        /* <DEDUP_REMOVED lines=12> */
[----:B------:R-:W-:-:S05]  /*cb70*/  @!P2 LOP3.LUT R32, RZ, R37, RZ, 0x33, !PT ;  /* 0x00000025ff20a212 */ /* 0x000fca00078e33ff */
[----:B------:R-:W-:-:S04]  /*cb80*/  IMAD R33, R32, 0xe0, RZ ;  /* 0x000000e020217824 */ /* 0x000fc800078e02ff */
[----:B------:R-:W-:-:S05]  /*cb90*/  IMAD.WIDE.U32 R32, R33, 0x2, R6 ;  /* 0x0000000221207825 */ /* 0x000fca00078e0006 */
[----:B------:R1:W5:Y:S01]  /*cba0*/  LDG.E.128 R36, desc[UR36][R32.64] ;  /* 0x0000002420247981 */ /* 0x000362000c1e1d00 */
[----:B------:R-:W-:Y:S01]  /*cbb0*/  IMAD R40, R0, 0x2, R29 ;  /* 0x0000000200287824 */ /* 0x000fe200078e021d */
[----:B--2---:R-:W-:-:S05]  /*cbc0*/  UISETP.NE.AND UP0, UPT, UR4, URZ, UPT ;  /* 0x000000ff0400728c */ /* 0x004fca000bf05270 */
[----:B------:R-:W2:Y:S02]  /*cbd0*/  LDS.U16 R40, [R40] ;  /* 0x0000000028287984 */ /* 0x000ea40000000400 */
[----:B--2---:R-:W-:Y:S02]  /*cbe0*/  HADD2.F32 R45, -RZ, R40.H0_H0 ;  /* 0x20000028ff2d7230 */ /* 0x004fe40000004100 */
[----:B-1----:R-:W-:Y:S05]  /*cbf0*/  BRA.U UP0, `(.L_x_988) ;  /* 0x0000000100387547 */ /* 0x002fea000b800000 */
        /* <DEDUP_REMOVED lines=14> */
.L_x_988:
[--C-:B-1---5:R-:W-:Y:S02]  /*cce0*/  HADD2.F32 R33, -RZ, R37.reuse.H0_H0 ;  /* 0x20000025ff217230 */ /* 0x122fe40000004100 */
[----:B------:R-:W-:Y:S02]  /*ccf0*/  HADD2.F32 R40, -RZ, R37.H1_H1 ;  /* 0x30000025ff287230 */ /* 0x000fe40000004100 */
[----:B------:R-:W-:Y:S02]  /*cd00*/  HADD2.F32 R32, -RZ, R36.H0_H0 ;  /* 0x20000024ff207230 */ /* 0x000fe40000004100 */
[C---:B------:R-:W-:Y:S01]  /*cd10*/  FFMA.FTZ R24, R45.reuse, R33, R24 ;  /* 0x000000212d187223 */ /* 0x040fe20000010018 */
        /* <DEDUP_REMOVED lines=10> */
[----:B------:R-:W-:Y:S01]  /*cdc0*/  MOV R32, R34 ;  /* 0x0000002200207202 */ /* 0x000fe20000000f00 */
[C---:B------:R-:W-:Y:S01]  /*cdd0*/  FFMA.FTZ R20, R45.reuse, R41, R20 ;  /* 0x000000292d147223 */ /* 0x040fe20000010014 */
[----:B------:R-:W-:-:S07]  /*cde0*/  FFMA.FTZ R11, R45, R42, R11 ;  /* 0x0000002a2d0b7223 */ /* 0x000fce000001000b */
.L_x_987:
[----:B------:R-:W-:Y:S05]  /*cdf0*/  BSYNC.RECONVERGENT B2 ;  /* 0x0000000000027941 */ /* 0x000fea0003800200 */
.L_x_986:
[----:B------:R-:W-:-:S13]  /*ce00*/  ISETP.GE.U32.AND P0, PT, R35, 0x4, PT ;  /* 0x000000042300780c */ /* 0x000fda0003f06070 */
[----:B------:R-:W-:Y:S05]  /*ce10*/  @!P0 BRA `(.L_x_985) ;  /* 0x0000000800308947 */ /* 0x000fea0003800000 */
[C---:B------:R-:W-:Y:S01]  /*ce20*/  LEA R34, R32.reuse, UR5, 0x1 ;  /* 0x0000000520227c11 */ /* 0x040fe2000f8e08ff */
[----:B------:R-:W-:-:S04]  /*ce30*/  IMAD R35, R32, 0xe0, RZ ;  /* 0x000000e020237824 */ /* 0x000fc800078e02ff */
[----:B------:R-:W-:Y:S01]  /*ce40*/  IMAD R33, R9, -0x2, R34 ;  /* 0xfffffffe09217824 */ /* 0x000fe200078e0222 */
[----:B------:R-:W-:-:S04]  /*ce50*/  IADD3 R34, PT, PT, R32, 0x4, RZ ;  /* 0x0000000420227810 */ /* 0x000fc80007ffe0ff */
[----:B------:R-:W-:-:S07]  /*ce60*/  IADD3 R44, PT, PT, R33, 0x8, R44 ;  /* 0x00000008212c7810 */ /* 0x000fce0007ffe02c */
.L_x_995:
[----:B------:R-:W2:Y:S01]  /*ce70*/  LDC R47, c[0x0][0x3f4] ;  /* 0x0000fd00ff2f7b82 */ /* 0x000ea20000000800 */
[----:B------:R-:W-:Y:S01]  /*ce80*/  VIADD R36, R34, 0xfffffffc ;  /* 0xfffffffc22247836 */ /* 0x000fe20000000000 */
[----:B------:R-:W-:Y:S04]  /*ce90*/  BSSY.RECONVERGENT B2, `(.L_x_989) ;  /* 0x000003e000027945 */ /* 0x000fe80003800200 */
[----:B--2---:R-:W-:-:S13]  /*cea0*/  ISETP.GE.AND P0, PT, R36, R47, PT ;  /* 0x0000002f2400720c */ /* 0x004fda0003f06270 */
[----:B------:R-:W-:Y:S05]  /*ceb0*/  @!P0 BRA `(.L_x_990) ;  /* 0x0000000000ec8947 */ /* 0x000fea0003800000 */
[----:B------:R-:W-:Y:S01]  /*cec0*/  IABS R37, R47 ;  /* 0x0000002f00257213 */ /* 0x000fe20000000000 */
[----:B------:R-:W2:Y:S01]  /*ced0*/  LDCU UR4, c[0x0][0x40c] ;  /* 0x00008180ff0477ac */ /* 0x000ea20008000800 */
[----:B------:R-:W-:Y:S02]  /*cee0*/  IABS R40, R36 ;  /* 0x0000002400287213 */ /* 0x000fe40000000000 */
[----:B-1----:R-:W1:Y:S01]  /*cef0*/  I2F.RP R38, R37 ;  /* 0x0000002500267306 */ /* 0x002e620000209400 */
[----:B------:R-:W-:Y:S02]  /*cf00*/  ISETP.GE.AND P1, PT, R36, RZ, PT ;  /* 0x000000ff2400720c */ /* 0x000fe40003f26270 */
[----:B------:R-:W-:-:S05]  /*cf10*/  ISETP.NE.AND P2, PT, R47, RZ, PT ;  /* 0x000000ff2f00720c */ /* 0x000fca0003f45270 */
[----:B-1----:R-:W1:Y:S02]  /*cf20*/  MUFU.RCP R38, R38 ;  /* 0x0000002600267308 */ /* 0x002e640000001000 */
[----:B-1----:R-:W-:-:S06]  /*cf30*/  IADD3 R39, PT, PT, R38, 0xffffffe, RZ ;  /* 0x0ffffffe26277810 */ /* 0x002fcc0007ffe0ff */
[----:B------:R-:W1:Y:S02]  /*cf40*/  F2I.FTZ.U32.TRUNC.NTZ R33, R39 ;  /* 0x0000002700217305 */ /* 0x000e64000021f000 */
[----:B-1----:R-:W-:-:S05]  /*cf50*/  IADD3 R32, PT, PT, RZ, -R33, RZ ;  /* 0x80000021ff207210 */ /* 0x002fca0007ffe0ff */
[----:B------:R-:W-:Y:S02]  /*cf60*/  IMAD R41, R32, R37, RZ ;  /* 0x0000002520297224 */ /* 0x000fe400078e02ff */
[----:B------:R-:W-:-:S04]  /*cf70*/  IMAD.MOV.U32 R32, RZ, RZ, RZ ;  /* 0x000000ffff207224 */ /* 0x000fc800078e00ff */
[----:B------:R-:W-:Y:S01]  /*cf80*/  IMAD.HI.U32 R32, R33, R41, R32 ;  /* 0x0000002921207227 */ /* 0x000fe200078e0020 */
[----:B------:R-:W-:Y:S02]  /*cf90*/  MOV R33, R40 ;  /* 0x0000002800217202 */ /* 0x000fe40000000f00 */
[----:B------:R-:W1:Y:S03]  /*cfa0*/  LDS.U16 R40, [R44+-0x8] ;  /* 0xfffff8002c287984 */ /* 0x000e660000000400 */
        /* <DEDUP_REMOVED lines=12> */
[----:B--2---:R-:W-:Y:S01]  /*d070*/  UISETP.NE.AND UP0, UPT, UR4, URZ, UPT ;  /* 0x000000ff0400728c */ /* 0x004fe2000bf05270 */
[----:B-1----:R-:W-:-:S08]  /*d080*/  HADD2.F32 R45, -RZ, R40.H0_H0 ;  /* 0x20000028ff2d7230 */ /* 0x002fd00000004100 */
[----:B---3--:R-:W-:Y:S05]  /*d090*/  BRA.U UP0, `(.L_x_991) ;  /* 0x0000000100347547 */ /* 0x008fea000b800000 */
        /* <DEDUP_REMOVED lines=13> */
.L_x_991:
        /* <DEDUP_REMOVED lines=14> */
[----:B------:R-:W-:-:S02]  /*d250*/  FFMA.FTZ R20, R45, R41, R20 ;  /* 0x000000292d147223 */ /* 0x000fc40000010014 */
[----:B------:R-:W-:-:S07]  /*d260*/  FFMA.FTZ R11, R45, R42, R11 ;  /* 0x0000002a2d0b7223 */ /* 0x000fce000001000b */
.L_x_990:
[----:B------:R-:W-:Y:S05]  /*d270*/  BSYNC.RECONVERGENT B2 ;  /* 0x0000000000027941 */ /* 0x000fea0003800200 */
.L_x_989:
[----:B------:R-:W-:Y:S01]  /*d280*/  ISETP.GE.AND P0, PT, R34, R47, PT ;  /* 0x0000002f2200720c */ /* 0x000fe20003f06270 */
[----:B------:R-:W-:-:S12]  /*d290*/  BSSY.RECONVERGENT B2, `(.L_x_992) ;  /* 0x000003e000027945 */ /* 0x000fd80003800200 */
        /* <DEDUP_REMOVED lines=8> */
[----:B-1----:R-:W-:-:S06]  /*d320*/  VIADD R38, R36, 0xffffffe ;  /* 0x0ffffffe24267836 */ /* 0x002fcc0000000000 */
[----:B------:R-:W1:Y:S02]  /*d330*/  F2I.FTZ.U32.TRUNC.NTZ R33, R38 ;  /* 0x0000002600217305 */ /* 0x000e64000021f000 */
[----:B-1----:R-:W-:-:S05]  /*d340*/  IADD3 R32, PT, PT, RZ, -R33, RZ ;  /* 0x80000021ff207210 */ /* 0x002fca0007ffe0ff */
[----:B------:R-:W-:Y:S01]  /*d350*/  IMAD R39, R32, R37, RZ ;  /* 0x0000002520277224 */ /* 0x000fe200078e02ff */
[----:B------:R-:W-:-:S05]  /*d360*/  MOV R32, RZ ;  /* 0x000000ff00207202 */ /* 0x000fca0000000f00 */
[----:B------:R-:W-:-:S04]  /*d370*/  IMAD.HI.U32 R32, R33, R39, R32 ;  /* 0x0000002721207227 */ /* 0x000fc800078e0020 */
[----:B------:R-:W-:Y:S02]  /*d380*/  IMAD.MOV.U32 R33, RZ, RZ, R40 ;  /* 0x000000ffff217224 */ /* 0x000fe400078e0028 */
[----:B------:R-:W1:Y:S02]  /*d390*/  LDS.U16 R40, [R44] ;  /* 0x000000002c287984 */ /* 0x000e640000000400 */
[----:B------:R-:W-:-:S05]  /*d3a0*/  IMAD.HI.U32 R32, R32, R33, RZ ;  /* 0x0000002120207227 */ /* 0x000fca00078e00ff */
[----:B------:R-:W-:-:S05]  /*d3b0*/  IADD3 R32, PT, PT, -R32, RZ, RZ ;  /* 0x000000ff20207210 */ /* 0x000fca0007ffe1ff */
        /* <DEDUP_REMOVED lines=27> */
.L_x_994:
        /* <DEDUP_REMOVED lines=16> */
.L_x_993:
[----:B------:R-:W-:Y:S05]  /*d670*/  BSYNC.RECONVERGENT B2 ;  /* 0x0000000000027941 */ /* 0x000fea0003800200 */
.L_x_992:
[C---:B------:R-:W-:Y:S01]  /*d680*/  VIADD R32, R34.reuse, 0x4 ;  /* 0x0000000422207836 */ /* 0x040fe20000000000 */
[----:B------:R-:W-:Y:S01]  /*d690*/  IADD3 R34, PT, PT, R34, 0x8, RZ ;  /* 0x0000000822227810 */ /* 0x000fe20007ffe0ff */
[----:B------:R-:W-:Y:S01]  /*d6a0*/  VIADD R44, R44, 0x10 ;  /* 0x000000102c2c7836 */ /* 0x000fe20000000000 */
[----:B------:R-:W-:Y:S02]  /*d6b0*/  IADD3 R35, PT, PT, R35, 0x700, RZ ;  /* 0x0000070023237810 */ /* 0x000fe40007ffe0ff */
[----:B------:R-:W-:-:S13]  /*d6c0*/  ISETP.GE.AND P0, PT, R32, R25, PT ;  /* 0x000000192000720c */ /* 0x000fda0003f06270 */
[----:B------:R-:W-:Y:S05]  /*d6d0*/  @!P0 BRA `(.L_x_995) ;  /* 0xfffffff400e48947 */ /* 0x000fea000383ffff */
.L_x_985:
[----:B------:R-:W-:Y:S05]  /*d6e0*/  BSYNC.RECONVERGENT B1 ;  /* 0x0000000000017941 */ /* 0x000fea0003800200 */
.L_x_984:
[----:B------:R-:W-:-:S13]  /*d6f0*/  ISETP.NE.AND P0, PT, R0, R27, PT ;  /* 0x0000001b0000720c */ /* 0x000fda0003f05270 */
[----:B------:R-:W-:Y:S05]  /*d700*/  @P0 BRA `(.L_x_971) ;  /* 0x0000000000bc0947 */ /* 0x000fea0003800000 */
[----:B------:R-:W-:Y:S01]  /*d710*/  MOV R7, 0xe0 ;  /* 0x000000e000077802 */ /* 0x000fe20000000f00 */
[----:B------:R-:W2:Y:S04]  /*d720*/  LDCU UR4, c[0x0][0x40c] ;  /* 0x00008180ff0477ac */ /* 0x000ea80008000800 */
[----:B------:R-:W-:-:S04]  /*d730*/  IMAD R7, R18, R7, -0xe0 ;  /* 0xffffff2012077424 */ /* 0x000fc800078e0207 */
[----:B------:R-:W-:-:S05]  /*d740*/  IMAD.WIDE R6, R7, 0x2, R2 ;  /* 0x0000000207067825 */ /* 0x000fca00078e0202 */
[----:B------:R3:W5:Y:S01]  /*d750*/  LDG.E.128 R32, desc[UR36][R6.64] ;  /* 0x0000002406207981 */ /* 0x000762000c1e1d00 */
[----:B------:R-:W-:Y:S01]  /*d760*/  IADD3 R18, PT, PT, R18, -R9, RZ ;  /* 0x8000000912127210 */ /* 0x000fe20007ffe0ff */
[----:B--2---:R-:W-:-:S04]  /*d770*/  UISETP.NE.AND UP0, UPT, UR4, URZ, UPT ;  /* 0x000000ff0400728c */ /* 0x004fc8000bf05270 */
[----:B------:R-:W-:-:S06]  /*d780*/  IMAD R29, R18, 0x2, R29 ;  /* 0x00000002121d7824 */ /* 0x000fcc00078e021d */
[----:B------:R-:W2:Y:S02]  /*d790*/  LDS.U16 R29, [R29+-0x2] ;  /* 0xfffffe001d1d7984 */ /* 0x000ea40000000400 */
[----:B--2---:R-:W-:Y:S01]  /*d7a0*/  HADD2.F32 R25, -RZ, R29.H0_H0 ;  /* 0x2000001dff197230 */ /* 0x004fe20000004100 */
[----:B---3--:R-:W-:Y:S06]  /*d7b0*/  BRA.U UP0, `(.L_x_996) ;  /* 0x0000000100507547 */ /* 0x008fec000b800000 */
[----:B------:R-:W2:Y:S02]  /*d7c0*/  LDCU.64 UR6, c[0x0][0x460] ;  /* 0x00008c00ff0677ac */ /* 0x000ea40008000a00 */
[----:B--2---:R-:W-:-:S04]  /*d7d0*/  ISETP.NE.U32.AND P0, PT, RZ, UR6, PT ;  /* 0x00000006ff007c0c */ /* 0x004fc8000bf05070 */
[----:B------:R-:W-:-:S13]  /*d7e0*/  ISETP.NE.AND.EX P0, PT, RZ, UR7, PT, P0 ;  /* 0x00000007ff007c0c */ /* 0x000fda000bf05300 */
[----:B------:R-:W2:Y:S08]  /*d7f0*/  @P0 LDC R9, c[0x0][0x3f8] ;  /* 0x0000fe00ff090b82 */ /* 0x000eb00000000800 */
[----:B------:R-:W3:Y:S01]  /*d800*/  @P0 LDC.64 R6, c[0x0][0x458] ;  /* 0x00011600ff060b82 */ /* 0x000ee20000000a00 */
[----:B--2---:R-:W-:-:S04]  /*d810*/  @P0 IMAD R8, R17, R9, R8 ;  /* 0x0000000911080224 */ /* 0x004fc800078e0208 */
[----:B------:R-:W-:-:S04]  /*d820*/  @P0 IMAD R9, R8, 0xe0, R5 ;  /* 0x000000e008090824 */ /* 0x000fc800078e0205 */
[----:B---3--:R-:W-:-:S05]  /*d830*/  @P0 IMAD.WIDE R6, R9, 0x2, R6 ;  /* 0x0000000209060825 */ /* 0x008fca00078e0206 */
        /* <DEDUP_REMOVED lines=12> */
.L_x_996:
[----:B--2--5:R-:W-:Y:S02]  /*d900*/  HADD2.F32 R2, -RZ, R32.H0_H0 ;  /* 0x20000020ff027230 */ /* 0x024fe40000004100 */
[----:B------:R-:W-:Y:S02]  /*d910*/  HADD2.F32 R7, -RZ, R34.H0_H0 ;  /* 0x20000022ff077230 */ /* 0x000fe40000004100 */
[----:B------:R-:W-:Y:S02]  /*d920*/  HADD2.F32 R32, -RZ, R32.H1_H1 ;  /* 0x30000020ff207230 */ /* 0x000fe40000004100 */
[C---:B------:R-:W-:Y:S01]  /*d930*/  FFMA.FTZ R26, R25.reuse, R2, R26 ;  /* 0x00000002191a7223 */ /* 0x040fe2000001001a */
[--C-:B------:R-:W-:Y:S02]  /*d940*/  HADD2.F32 R3, -RZ, R33.reuse.H0_H0 ;  /* 0x20000021ff037230 */ /* 0x100fe40000004100 */
        /* <DEDUP_REMOVED lines=11> */
.L_x_971:
[----:B--2---:R-:W-:Y:S05]  /*da00*/  BSYNC.RECONVERGENT B0 ;  /* 0x0000000000007941 */ /* 0x004fea0003800200 */
.L_x_970:
[----:B------:R-:W-:Y:S01]  /*da10*/  BAR.SYNC.DEFER_BLOCKING 0x0 ;  /* 0x0000000000007b1d */ /* 0x000fe20000010000 */
[----:B------:R-:W-:-:S13]  /*da20*/  ISETP.GT.U32.AND P0, PT, R5, 0xdf, PT ;  /* 0x000000df0500780c */ /* 0x000fda0003f04070 */
[----:B------:R-:W-:Y:S05]  /*da30*/  @P0 EXIT ;  /* 0x000000000000094d */ /* 0x000fea0003800000 */
[----:B------:R-:W2:Y:S01]  /*da40*/  S2UR UR5, SR_CgaCtaId ;  /* 0x00000000000579c3 */ /* 0x000ea20000008800 */
[----:B------:R-:W-:Y:S01]  /*da50*/  LOP3.LUT R2, R4, 0x3c0, RZ, 0xc0, !PT ;  /* 0x000003c004027812 */ /* 0x000fe200078ec0ff */
[----:B------:R-:W-:Y:S01]  /*da60*/  UMOV UR4, 0x400 ;  /* 0x0000040000047882 */ /* 0x000fe20000000000 */
[----:B------:R-:W-:Y:S01]  /*da70*/  IMAD R0, R0, 0xe0, R5 ;  /* 0x000000e000007824 */ /* 0x000fe200078e0205 */
[----:B------:R-:W-:Y:S01]  /*da80*/  UIADD3 UR4, UPT, UPT, UR4, 0x420, URZ ;  /* 0x0000042004047890 */ /* 0x000fe2000fffe0ff */
[----:B------:R-:W-:Y:S01]  /*da90*/  ISETP.NE.AND P0, PT, R2, 0x40, PT ;  /* 0x000000400200780c */ /* 0x000fe20003f05270 */
[----:B------:R-:W-:Y:S01]  /*daa0*/  BSSY.RECONVERGENT B0, `(.L_x_997) ;  /* 0x000000d000007945 */ /* 0x000fe20003800200 */
[C---:B------:R-:W-:Y:S02]  /*dab0*/  LOP3.LUT R3, R4.reuse, 0x3e0, RZ, 0xc0, !PT ;  /* 0x000003e004037812 */ /* 0x040fe400078ec0ff */
[C---:B------:R-:W-:Y:S02]  /*dac0*/  ISETP.GT.U32.AND P1, PT, R4.reuse, 0x3f, PT ;  /* 0x0000003f0400780c */ /* 0x040fe40003f24070 */
[----:B------:R-:W-:-:S02]  /*dad0*/  ISETP.GT.U32.AND P3, PT, R4, 0x1f, PT ;  /* 0x0000001f0400780c */ /* 0x000fc40003f64070 */
[----:B------:R-:W-:Y:S01]  /*dae0*/  ISETP.NE.AND P2, PT, R3, 0x20, PT ;  /* 0x000000200300780c */ /* 0x000fe20003f45270 */
[----:B--2---:R-:W-:-:S06]  /*daf0*/  ULEA UR4, UR5, UR4, 0x18 ;  /* 0x0000000405047291 */ /* 0x004fcc000f8ec0ff */
[----:B------:R-:W-:Y:S01]  /*db00*/  LEA R0, R0, UR4, 0x1 ;  /* 0x0000000400007c11 */ /* 0x000fe2000f8e08ff */
[----:B------:R-:W-:Y:S06]  /*db10*/  @P0 BRA `(.L_x_998) ;  /* 0x0000000000140947 */ /* 0x000fec0003800000 */
[----:B0-----:R-:W-:Y:S02]  /*db20*/  F2FP.F16.F32.PACK_AB R12, R23, R26 ;  /* 0x0000001a170c723e */ /* 0x001fe400000000ff */
[----:B------:R-:W-:Y:S02]  /*db30*/  F2FP.F16.F32.PACK_AB R13, R21, R24 ;  /* 0x00000018150d723e */ /* 0x000fe400000000ff */
[----:B------:R-:W-:Y:S02]  /*db40*/  F2FP.F16.F32.PACK_AB R14, R19, R22 ;  /* 0x00000016130e723e */ /* 0x000fe400000000ff */
[----:B------:R-:W-:-:S05]  /*db50*/  F2FP.F16.F32.PACK_AB R15, R11, R20 ;  /* 0x000000140b0f723e */ /* 0x000fca00000000ff */
[----:B------:R2:W-:Y:S02]  /*db60*/  STS.128 [R0+-0x380], R12 ;  /* 0xfffc800c00007388 */ /* 0x0005e40000000c00 */
.L_x_998:
[----:B------:R-:W-:Y:S05]  /*db70*/  BSYNC.RECONVERGENT B0 ;  /* 0x0000000000007941 */ /* 0x000fea0003800200 */
.L_x_997:
[----:B------:R-:W-:Y:S06]  /*db80*/  BAR.SYNC.DEFER_BLOCKING 0x0 ;  /* 0x0000000000007b1d */ /* 0x000fec0000010000 */
[----:B------:R-:W-:Y:S04]  /*db90*/  BSSY.RECONVERGENT B0, `(.L_x_999) ;  /* 0x0000013000007945 */ /* 0x000fe80003800200 */
[----:B------:R-:W-:Y:S05]  /*dba0*/  @P1 BRA `(.L_x_1000) ;  /* 0x0000000000441947 */ /* 0x000fea0003800000 */
[----:B0-2---:R-:W0:Y:S02]  /*dbb0*/  LDS.128 R12, [R0] ;  /* 0x00000000000c7984 */ /* 0x005e240000000c00 */
[----:B0-----:R-:W-:Y:S02]  /*dbc0*/  HADD2.F32 R3, -RZ, R12.H0_H0 ;  /* 0x2000000cff037230 */ /* 0x001fe40000004100 */
[--C-:B------:R-:W-:Y:S02]  /*dbd0*/  HADD2.F32 R7, -RZ, R13.reuse.H0_H0 ;  /* 0x2000000dff077230 */ /* 0x100fe40000004100 */
[----:B------:R-:W-:Y:S02]  /*dbe0*/  HADD2.F32 R2, -RZ, R13.H1_H1 ;  /* 0x3000000dff027230 */ /* 0x000fe40000004100 */
[----:B------:R-:W-:Y:S01]  /*dbf0*/  FADD.FTZ R26, R26, R3 ;  /* 0x000000031a1a7221 */ /* 0x000fe20000010000 */
[----:B------:R-:W-:Y:S02]  /*dc00*/  HADD2.F32 R9, -RZ, R14.H0_H0 ;  /* 0x2000000eff097230 */ /* 0x000fe40000004100 */
[----:B------:R-:W-:Y:S01]  /*dc10*/  FADD.FTZ R24, R24, R7 ;  /* 0x0000000718187221 */ /* 0x000fe20000010000 */
[----:B------:R-:W-:-:S02]  /*dc20*/  HADD2.F32 R12, -RZ, R12.H1_H1 ;  /* 0x3000000cff0c7230 */ /* 0x000fc40000004100 */
[----:B------:R-:W-:Y:S01]  /*dc30*/  FADD.FTZ R21, R21, R2 ;  /* 0x0000000215157221 */ /* 0x000fe20000010000 */
[----:B------:R-:W-:Y:S02]  /*dc40*/  HADD2.F32 R14, -RZ, R14.H1_H1 ;  /* 0x3000000eff0e7230 */ /* 0x000fe40000004100 */
[----:B------:R-:W-:Y:S01]  /*dc50*/  FADD.FTZ R22, R22, R9 ;  /* 0x0000000916167221 */ /* 0x000fe20000010000 */
[--C-:B------:R-:W-:Y:S02]  /*dc60*/  HADD2.F32 R13, -RZ, R15.reuse.H0_H0 ;  /* 0x2000000fff0d7230 */ /* 0x100fe40000004100 */
[----:B------:R-:W-:Y:S01]  /*dc70*/  FADD.FTZ R23, R23, R12 ;  /* 0x0000000c17177221 */ /* 0x000fe20000010000 */
[----:B------:R-:W-:Y:S02]  /*dc80*/  HADD2.F32 R4, -RZ, R15.H1_H1 ;  /* 0x3000000fff047230 */ /* 0x000fe40000004100 */
[----:B------:R-:W-:Y:S01]  /*dc90*/  FADD.FTZ R19, R19, R14 ;  /* 0x0000000e13137221 */ /* 0x000fe20000010000 */
[----:B------:R-:W-:-:S02]  /*dca0*/  FADD.FTZ R20, R20, R13 ;  /* 0x0000000d14147221 */ /* 0x000fc40000010000 */
[----:B------:R-:W-:-:S07]  /*dcb0*/  FADD.FTZ R11, R11, R4 ;  /* 0x000000040b0b7221 */ /* 0x000fce0000010000 */
.L_x_1000:
[----:B------:R-:W-:Y:S05]  /*dcc0*/  BSYNC.RECONVERGENT B0 ;  /* 0x0000000000007941 */ /* 0x000fea0003800200 */
.L_x_999:
        /* <DEDUP_REMOVED lines=8> */
.L_x_1002:
[----:B------:R-:W-:Y:S05]  /*dd50*/  BSYNC.RECONVERGENT B0 ;  /* 0x0000000000007941 */ /* 0x000fea0003800200 */
.L_x_1001:
[----:B------:R-:W-:Y:S06]  /*dd60*/  BAR.SYNC.DEFER_BLOCKING 0x0 ;  /* 0x0000000000007b1d */ /* 0x000fec0000010000 */
[----:B------:R-:W-:Y:S04]  /*dd70*/  BSSY.RECONVERGENT B0, `(.L_x_1003) ;  /* 0x0000013000007945 */ /* 0x000fe80003800200 */
[----:B------:R-:W-:Y:S05]  /*dd80*/  @P3 BRA `(.L_x_1004) ;  /* 0x0000000000443947 */ /* 0x000fea0003800000 */
[----:B0-23--:R-:W0:Y:S02]  /*dd90*/  LDS.128 R12, [R0] ;  /* 0x00000000000c7984 */ /* 0x00de240000000c00 */
        /* <DEDUP_REMOVED lines=16> */
.L_x_1004:
[----:B------:R-:W-:Y:S05]  /*dea0*/  BSYNC.RECONVERGENT B0 ;  /* 0x0000000000007941 */ /* 0x000fea0003800200 */
.L_x_1003:
        /* <DEDUP_REMOVED lines=8> */
[----:B------:R-:W-:-:S04]  /*df30*/  IADD3 R10, PT, PT, R10, R5, RZ ;  /* 0x000000050a0a7210 */ /* 0x000fc80007ffe0ff */
[----:B-----5:R-:W-:Y:S01]  /*df40*/  IADD3 R8, P0, PT, R10, UR4, RZ ;  /* 0x000000040a087c10 */ /* 0x020fe2000ff1e0ff */
[C---:B----4-:R-:W-:Y:S01]  /*df50*/  FMUL.FTZ R20, R2.reuse, R20 ;  /* 0x0000001402147220 */ /* 0x050fe20000410000 */
[C---:B------:R-:W-:Y:S01]  /*df60*/  FMUL.FTZ R19, R2.reuse, R19 ;  /* 0x0000001302137220 */ /* 0x040fe20000410000 */
[C---:B------:R-:W-:Y:S01]  /*df70*/  FMUL.FTZ R11, R2.reuse, R11 ;  /* 0x0000000b020b7220 */ /* 0x040fe20000410000 */
[C---:B------:R-:W-:Y:S01]  /*df80*/  FMUL.FTZ R21, R2.reuse, R21 ;  /* 0x0000001502157220 */ /* 0x040fe20000410000 */
[C---:B------:R-:W-:Y:S01]  /*df90*/  FMUL.FTZ R23, R2.reuse, R23 ;  /* 0x0000001702177220 */ /* 0x040fe20000410000 */
[C---:B------:R-:W-:Y:S01]  /*dfa0*/  FMUL.FTZ R24, R2.reuse, R24 ;  /* 0x0000001802187220 */ /* 0x040fe20000410000 */
[----:B------:R-:W2:Y:S01]  /*dfb0*/  F2I.S8.NTZ R20, R20 ;  /* 0x0000001400147305 */ /* 0x000ea20000202100 */
[C---:B------:R-:W-:Y:S01]  /*dfc0*/  FMUL.FTZ R22, R2.reuse, R22 ;  /* 0x0000001602167220 */ /* 0x040fe20000410000 */
[----:B------:R-:W-:-:S06]  /*dfd0*/  FMUL.FTZ R2, R2, R26 ;  /* 0x0000001a02027220 */ /* 0x000fcc0000410000 */
[----:B------:R-:W4:Y:S01]  /*dfe0*/  F2I.S8.NTZ R19, R19 ;  /* 0x0000001300137305 */ /* 0x000f220000202100 */
[----:B--23--:R-:W-:-:S07]  /*dff0*/  PRMT R0, R20, 0x8880, RZ ;  /* 0x0000888014007816 */ /* 0x00cfce00000000ff */
[----:B------:R-:W2:Y:S01]  /*e000*/  F2I.S8.NTZ R11, R11 ;  /* 0x0000000b000b7305 */ /* 0x000ea20000202100 */
[----:B------:R-:W-:-:S04]  /*e010*/  PRMT R0, R0, 0x7710, RZ ;  /* 0x0000771000007816 */ /* 0x000fc800000000ff */
[----:B------:R-:W-:-:S03]  /*e020*/  SHF.L.U32 R0, R0, 0x10, RZ ;  /* 0x0000001000007819 */ /* 0x000fc600000006ff */
[----:B------:R-:W3:Y:S01]  /*e030*/  F2I.S8.NTZ R21, R21 ;  /* 0x0000001500157305 */ /* 0x000ee20000202100 */
[----:B----4-:R-:W-:Y:S02]  /*e040*/  PRMT R19, R19, 0x8880, RZ ;  /* 0x0000888013137816 */ /* 0x010fe400000000ff */
[----:B------:R-:W-:Y:S02]  /*e050*/  LOP3.LUT R4, R0, 0xff0000, RZ, 0xc0, !PT ;  /* 0x00ff000000047812 */ /* 0x000fe400078ec0ff */
[----:B------:R-:W-:Y:S02]  /*e060*/  PRMT R0, R19, 0x7710, RZ ;  /* 0x0000771013007816 */ /* 0x000fe400000000ff */
[----:B--2---:R-:W-:Y:S01]  /*e070*/  PRMT R3, R11, 0x8880, RZ ;  /* 0x000088800b037816 */ /* 0x004fe200000000ff */
[----:B------:R-:W2:Y:S02]  /*e080*/  F2I.S8.NTZ R23, R23 ;  /* 0x0000001700177305 */ /* 0x000ea40000202100 */
[----:B------:R-:W-:Y:S01]  /*e090*/  IMAD.SHL.U32 R0, R0, 0x100, RZ ;  /* 0x0000010000007824 */ /* 0x000fe200078e00ff */
[----:B------:R-:W-:-:S04]  /*e0a0*/  PRMT R3, R3, 0x7710, RZ ;  /* 0x0000771003037816 */ /* 0x000fc800000000ff */
[----:B------:R-:W-:Y:S01]  /*e0b0*/  PRMT R3, R4, 0x4210, R3 ;  /* 0x0000421004037816 */ /* 0x000fe20000000003 */
[----:B------:R-:W4:Y:S01]  /*e0c0*/  F2I.S8.NTZ R24, R24 ;  /* 0x0000001800187305 */ /* 0x000f220000202100 */
[----:B---3--:R-:W-:Y:S02]  /*e0d0*/  PRMT R4, R21, 0x8880, RZ ;  /* 0x0000888015047816 */ /* 0x008fe400000000ff */
[----:B------:R-:W-:Y:S02]  /*e0e0*/  LOP3.LUT R9, R3, 0xff00, R0, 0xf8, !PT ;  /* 0x0000ff0003097812 */ /* 0x000fe400078ef800 */
[----:B------:R-:W-:Y:S02]  /*e0f0*/  PRMT R4, R4, 0x7710, RZ ;  /* 0x0000771004047816 */ /* 0x000fe400000000ff */
[----:B--2---:R-:W-:Y:S01]  /*e100*/  PRMT R23, R23, 0x8880, RZ ;  /* 0x0000888017177816 */ /* 0x004fe200000000ff */
[----:B------:R-:W2:Y:S01]  /*e110*/  F2I.S8.NTZ R22, R22 ;  /* 0x0000001600167305 */ /* 0x000ea20000202100 */
[----:B------:R-:W-:-:S02]  /*e120*/  LOP3.LUT R4, R4, 0xff, RZ, 0xc0, !PT ;  /* 0x000000ff04047812 */ /* 0x000fc400078ec0ff */
[----:B------:R-:W-:Y:S02]  /*e130*/  PRMT R0, R23, 0x7710, RZ ;  /* 0x0000771017007816 */ /* 0x000fe400000000ff */
[----:B----4-:R-:W-:-:S03]  /*e140*/  PRMT R24, R24, 0x8880, RZ ;  /* 0x0000888018187816 */ /* 0x010fc600000000ff */
[----:B------:R-:W3:Y:S01]  /*e150*/  F2I.S8.NTZ R2, R2 ;  /* 0x0000000200027305 */ /* 0x000ee20000202100 */
[----:B------:R-:W-:Y:S02]  /*e160*/  LOP3.LUT R6, R0, 0xff, RZ, 0xc0, !PT ;  /* 0x000000ff00067812 */ /* 0x000fe400078ec0ff */
[----:B------:R-:W-:-:S03]  /*e170*/  PRMT R3, R24, 0x7710, RZ ;  /* 0x0000771018037816 */ /* 0x000fc600000000ff */
[----:B------:R-:W-:Y:S01]  /*e180*/  IMAD.WIDE.U32 R6, R6, 0x100, RZ ;  /* 0x0000010006067825 */ /* 0x000fe200078e00ff */
[----:B--2---:R-:W-:Y:S02]  /*e190*/  PRMT R22, R22, 0x8880, RZ ;  /* 0x0000888016167816 */ /* 0x004fe400000000ff */
[----:B------:R-:W-:Y:S02]  /*e1a0*/  LOP3.LUT R5, R3, 0xff, RZ, 0xc0, !PT ;  /* 0x000000ff03057812 */ /* 0x000fe400078ec0ff */
[----:B------:R-:W-:Y:S02]  /*e1b0*/  PRMT R0, R22, 0x7710, RZ ;  /* 0x0000771016007816 */ /* 0x000fe400000000ff */
[----:B---3--:R-:W-:Y:S01]  /*e1c0*/  PRMT R11, R2, 0x8880, RZ ;  /* 0x00008880020b7816 */ /* 0x008fe200000000ff */
        /* <DEDUP_REMOVED lines=11> */
.L_x_1005:
[----:B------:R-:W4:Y:S01]  /*e280*/  LDC.64 R2, c[0x0][0x380] ;  /* 0x0000e000ff027b82 */ /* 0x000f220000000a00 */
[----:B------:R-:W-:Y:S02]  /*e290*/  IADD3 R5, PT, PT, R10, R5, RZ ;  /* 0x000000050a057210 */ /* 0x000fe40007ffe0ff */
        /* <DEDUP_REMOVED lines=10> */
.L_x_808:
[----:B------:R-:W-:Y:S01]  /*e340*/  MOV R12, 0x10 ;  /* 0x00000010000c7802 */ /* 0x000fe20000000f00 */
[----:B------:R-:W-:Y:S01]  /*e350*/  IMAD.MOV.U32 R11, RZ, RZ, 0x1f ;  /* 0x0000001fff0b7424 */ /* 0x000fe200078e00ff */
[----:B------:R-:W-:-:S07]  /*e360*/  MOV R15, 0xffffffff ;  /* 0xffffffff000f7802 */ /* 0x000fce0000000f00 */
[----:B-1----:R-:W-:Y:S05]  /*e370*/  WARPSYNC.COLLECTIVE R15, `(.L_x_1006) ;  /* 0x000000000f087348 */ /* 0x002fea0003c00000 */
[----:B------:R0:W2:Y:S02]  /*e380*/  SHFL.BFLY P6, R14, R13, R12, R11 ;  /* 0x0c00000c0d0e7389 */ /* 0x0000a400000c000b */
[----:B012---:R-:W-:Y:S05]  /*e390*/  ENDCOLLECTIVE ;  /* 0x000000000000791b */ /* 0x007fea0003800000 */
.L_x_1006:
[----:B------:R-:W-:Y:S02]  /*e3a0*/  IMAD.MOV.U32 R12, RZ, RZ, 0x8 ;  /* 0x00000008ff0c7424 */ /* 0x000fe400078e00ff */
[----:B------:R-:W-:-:S05]  /*e3b0*/  FADD.FTZ R2, R13, R14 ;  /* 0x0000000e0d027221 */ /* 0x000fca0000010000 */
[----:B------:R-:W-:-:S07]  /*e3c0*/  MOV R13, R2 ;  /* 0x00000002000d7202 */ /* 0x000fce0000000f00 */
[----:B------:R-:W-:Y:S05]  /*e3d0*/  WARPSYNC.COLLECTIVE R15, `(.L_x_1007) ;  /* 0x000000000f087348 */ /* 0x000fea0003c00000 */
[----:B------:R0:W1:Y:S02]  /*e3e0*/  SHFL.BFLY P6, R14, R13, R12, R11 ;  /* 0x0c00000c0d0e7389 */ /* 0x00006400000c000b */
[----:B01----:R-:W-:Y:S05]  /*e3f0*/  ENDCOLLECTIVE ;  /* 0x000000000000791b */ /* 0x003fea0003800000 */
.L_x_1007:
[----:B------:R-:W-:Y:S01]  /*e400*/  MOV R12, 0x4 ;  /* 0x00000004000c7802 */ /* 0x000fe20000000f00 */
[----:B------:R-:W-:-:S05]  /*e410*/  FADD.FTZ R3, R2, R14 ;  /* 0x0000000e02037221 */ /* 0x000fca0000010000 */
[----:B------:R-:W-:-:S07]  /*e420*/  MOV R13, R3 ;  /* 0x00000003000d7202 */ /* 0x000fce0000000f00 */
[----:B------:R-:W-:Y:S05]  /*e430*/  WARPSYNC.COLLECTIVE R15, `(.L_x_1008) ;  /* 0x000000000f087348 */ /* 0x000fea0003c00000 */
[----:B------:R0:W1:Y:S02]  /*e440*/  SHFL.BFLY P6, R14, R13, R12, R11 ;  /* 0x0c00000c0d0e7389 */ /* 0x00006400000c000b */
[----:B01----:R-:W-:Y:S05]  /*e450*/  ENDCOLLECTIVE ;  /* 0x000000000000791b */ /* 0x003fea0003800000 */
.L_x_1008:
[----:B------:R-:W-:Y:S01]  /*e460*/  MOV R12, 0x2 ;  /* 0x00000002000c7802 */ /* 0x000fe20000000f00 */
[----:B------:R-:W-:-:S04]  /*e470*/  FADD.FTZ R4, R3, R14 ;  /* 0x0000000e03047221 */ /* 0x000fc80000010000 */
[----:B------:R-:W-:-:S07]  /*e480*/  IMAD.MOV.U32 R13, RZ, RZ, R4 ;  /* 0x000000ffff0d7224 */ /* 0x000fce00078e0004 */
[----:B------:R-:W-:Y:S05]  /*e490*/  WARPSYNC.COLLECTIVE R15, `(.L_x_1009) ;  /* 0x000000000f087348 */ /* 0x000fea0003c00000 */
[----:B------:R0:W1:Y:S02]  /*e4a0*/  SHFL.BFLY P6, R14, R13, R12, R11 ;  /* 0x0c00000c0d0e7389 */ /* 0x00006400000c000b */
[----:B01----:R-:W-:Y:S05]  /*e4b0*/  ENDCOLLECTIVE ;  /* 0x000000000000791b */ /* 0x003fea0003800000 */
.L_x_1009:
[----:B------:R-:W-:Y:S02]  /*e4c0*/  IMAD.MOV.U32 R12, RZ, RZ, 0x1 ;  /* 0x00000001ff0c7424 */ /* 0x000fe400078e00ff */
[----:B------:R-:W-:-:S05]  /*e4d0*/  FADD.FTZ R5, R4, R14 ;  /* 0x0000000e04057221 */ /* 0x000fca0000010000 */
[----:B------:R-:W-:-:S07]  /*e4e0*/  MOV R13, R5 ;  /* 0x00000005000d7202 */ /* 0x000fce0000000f00 */
[----:B------:R-:W-:Y:S05]  /*e4f0*/  WARPSYNC.COLLECTIVE R15, `(.L_x_1010) ;  /* 0x000000000f087348 */ /* 0x000fea0003c00000 */
[----:B------:R0:W1:Y:S02]  /*e500*/  SHFL.BFLY P6, R14, R13, R12, R11 ;  /* 0x0c00000c0d0e7389 */ /* 0x00006400000c000b */
[----:B01----:R-:W-:Y:S05]  /*e510*/  ENDCOLLECTIVE ;  /* 0x000000000000791b */ /* 0x003fea0003800000 */
.L_x_1010:
[----:B------:R-:W-:Y:S05]  /*e520*/  BRA `(.L_x_1011) ;  /* 0xffffff4800787947 */ /* 0x000fea000383ffff */
.L_x_940:
[----:B------:R-:W-:Y:S01]  /*e530*/  BSSY B1, `(.L_x_1012) ;  /* 0x0000007000017945 */ /* 0x000fe20003800000 */
[----:B------:R-:W-:Y:S01]  /*e540*/  MOV R12, 0x1 ;  /* 0x00000001000c7802 */ /* 0x000fe20000000f00 */
[----:B------:R-:W-:Y:S01]  /*e550*/  IMAD.MOV.U32 R15, RZ, RZ, -0x1 ;  /* 0xffffffffff0f7424 */ /* 0x000fe200078e00ff */
[----:B------:R-:W-:-:S07]  /*e560*/  MOV R11, 0x1f ;  /* 0x0000001f000b7802 */ /* 0x000fce0000000f00 */
[----:B------:R-:W-:Y:S05]  /*e570*/  WARPSYNC.COLLECTIVE R15, `(.L_x_1013) ;  /* 0x000000000f087348 */ /* 0x000fea0003c00000 */
[----:B------:R0:W1:Y:S02]  /*e580*/  SHFL.BFLY P6, R14, R13, R12, R11 ;  /* 0x0c00000c0d0e7389 */ /* 0x00006400000c000b */
[----:B01----:R-:W-:Y:S05]  /*e590*/  ENDCOLLECTIVE ;  /* 0x000000000000791b */ /* 0x003fea0003800000 */
.L_x_1013:
[----:B------:R-:W-:Y:S05]  /*e5a0*/  BSYNC B1 ;  /* 0x0000000000017941 */ /* 0x000fea0003800000 */
.L_x_1012:
[----:B------:R-:W-:Y:S05]  /*e5b0*/  BRA `(.L_x_1014) ;  /* 0xffffffac00ac7947 */ /* 0x000fea000383ffff */
.L_x_944:
[----:B------:R-:W-:Y:S01]  /*e5c0*/  HFMA2 R12, -RZ, RZ, 0, 9.5367431640625e-07 ;  /* 0x00000010ff0c7431 */ /* 0x000fe200000001ff */
[----:B------:R-:W-:Y:S01]  /*e5d0*/  BSSY B0, `(.L_x_1015) ;  /* 0x0000007000007945 */ /* 0x000fe20003800000 */
[----:B------:R-:W-:Y:S01]  /*e5e0*/  MOV R13, R0 ;  /* 0x00000000000d7202 */ /* 0x000fe20000000f00 */
[----:B---3--:R-:W-:Y:S01]  /*e5f0*/  IMAD.MOV.U32 R11, RZ, RZ, 0x1f ;  /* 0x0000001fff0b7424 */ /* 0x008fe200078e00ff */
[----:B------:R-:W-:-:S07]  /*e600*/  MOV R15, 0xffffffff ;  /* 0xffffffff000f7802 */ /* 0x000fce0000000f00 */
[----:B-1--4-:R-:W-:Y:S05]  /*e610*/  WARPSYNC.COLLECTIVE R15, `(.L_x_1016) ;  /* 0x000000000f087348 */ /* 0x012fea0003c00000 */
[----:B------:R0:W2:Y:S02]  /*e620*/  SHFL.BFLY P6, R14, R13, R12, R11 ;  /* 0x0c00000c0d0e7389 */ /* 0x0000a400000c000b */
[----:B012-4-:R-:W-:Y:S05]  /*e630*/  ENDCOLLECTIVE ;  /* 0x000000000000791b */ /* 0x017fea0003800000 */
.L_x_1016:
[----:B------:R-:W-:Y:S05]  /*e640*/  BSYNC B0 ;  /* 0x0000000000007941 */ /* 0x000fea0003800000 */
.L_x_1015:
[----:B------:R-:W-:Y:S01]  /*e650*/  FMNMX.FTZ R13, R14, R0, !PT ;  /* 0x000000000e0d7209 */ /* 0x000fe20007810000 */
[----:B------:R-:W-:Y:S02]  /*e660*/  HFMA2 R12, -RZ, RZ, 0, 4.76837158203125e-07 ;  /* 0x00000008ff0c7431 */ /* 0x000fe400000001ff */
[----:B------:R-:W-:Y:S01]  /*e670*/  IMAD.MOV.U32 R11, RZ, RZ, 0x1f ;  /* 0x0000001fff0b7424 */ /* 0x000fe200078e00ff */
[----:B------:R-:W-:-:S07]  /*e680*/  MOV R15, 0xffffffff ;  /* 0xffffffff000f7802 */ /* 0x000fce0000000f00 */
[----:B------:R-:W-:Y:S05]  /*e690*/  WARPSYNC.COLLECTIVE R15, `(.L_x_1017) ;  /* 0x000000000f087348 */ /* 0x000fea0003c00000 */
[----:B------:R0:W1:Y:S02]  /*e6a0*/  SHFL.BFLY P6, R14, R13, R12, R11 ;  /* 0x0c00000c0d0e7389 */ /* 0x00006400000c000b */
[----:B01----:R-:W-:Y:S05]  /*e6b0*/  ENDCOLLECTIVE ;  /* 0x000000000000791b */ /* 0x003fea0003800000 */
.L_x_1017:
[----:B------:R-:W-:Y:S01]  /*e6c0*/  IMAD.MOV.U32 R12, RZ, RZ, 0x4 ;  /* 0x00000004ff0c7424 */ /* 0x000fe200078e00ff */
[----:B------:R-:W-:-:S04]  /*e6d0*/  FMNMX.FTZ R2, R13, R14, !PT ;  /* 0x0000000e0d027209 */ /* 0x000fc80007810000 */
[----:B------:R-:W-:-:S07]  /*e6e0*/  MOV R13, R2 ;  /* 0x00000002000d7202 */ /* 0x000fce0000000f00 */
[----:B------:R-:W-:Y:S05]  /*e6f0*/  WARPSYNC.COLLECTIVE R15, `(.L_x_1018) ;  /* 0x000000000f087348 */ /* 0x000fea0003c00000 */
[----:B------:R0:W1:Y:S02]  /*e700*/  SHFL.BFLY P6, R14, R13, R12, R11 ;  /* 0x0c00000c0d0e7389 */ /* 0x00006400000c000b */
[----:B01----:R-:W-:Y:S05]  /*e710*/  ENDCOLLECTIVE ;  /* 0x000000000000791b */ /* 0x003fea0003800000 */
.L_x_1018:
[----:B------:R-:W-:Y:S01]  /*e720*/  HFMA2 R12, -RZ, RZ, 0, 1.1920928955078125e-07 ;  /* 0x00000002ff0c7431 */ /* 0x000fe200000001ff */
[----:B------:R-:W-:-:S04]  /*e730*/  FMNMX.FTZ R3, R2, R14, !PT ;  /* 0x0000000e02037209 */ /* 0x000fc80007810000 */
[----:B------:R-:W-:-:S07]  /*e740*/  MOV R13, R3 ;  /* 0x00000003000d7202 */ /* 0x000fce0000000f00 */
[----:B------:R-:W-:Y:S05]  /*e750*/  WARPSYNC.COLLECTIVE R15, `(.L_x_1019) ;  /* 0x000000000f087348 */ /* 0x000fea0003c00000 */
[----:B------:R0:W1:Y:S02]  /*e760*/  SHFL.BFLY P6, R14, R13, R12, R11 ;  /* 0x0c00000c0d0e7389 */ /* 0x00006400000c000b */
[----:B01----:R-:W-:Y:S05]  /*e770*/  ENDCOLLECTIVE ;  /* 0x000000000000791b */ /* 0x003fea0003800000 */
.L_x_1019:
[----:B------:R-:W-:Y:S05]  /*e780*/  BRA `(.L_x_1020) ;  /* 0xffffffac00f87947 */ /* 0x000fea000383ffff */
.L_x_1021:
        /* <DEDUP_REMOVED lines=15> */
.L_x_5593:


//--------------------- .text._ZN4mmha33masked_multihead_attention_kernelItLi224ELi256ELi4ELi32ELi64ELb1ELb0EEEv26Multihead_attention_paramsIT_XT5_EE --------------------------
	.section	.text._ZN4mmha33masked_multihead_attention_kernelItLi224ELi256ELi4ELi32ELi64ELb1ELb0EEEv26Multihead_attention_paramsIT_XT5_EE,"ax",@progbits
	.align	128
        .global         _ZN4mmha33masked_multihead_attention_kernelItLi224ELi256ELi4ELi32ELi64ELb1ELb0EEEv26Multihead_attention_paramsIT_XT5_EE
        .type           _ZN4mmha33masked_multihead_attention_kernelItLi224ELi256ELi4ELi32ELi64ELb1ELb0EEEv26Multihead_attention_paramsIT_XT5_EE,@function
        .size           _ZN4mmha33masked_multihead_attention_kernelItLi224ELi256ELi4ELi32ELi64ELb1ELb0EEEv26Multihead_attention_paramsIT_XT5_EE,(.L_x_5594 - _ZN4mmha33masked_multihead_attention_kernelItLi224ELi256ELi4ELi32ELi64ELb1ELb0EEEv26Multihead_attention_paramsIT_XT5_EE)
        .other          _ZN4mmha33masked_multihead_attention_kernelItLi224ELi256ELi4ELi32ELi64ELb1ELb0EEEv26Multihead_attention_paramsIT_XT5_EE,@"STO_CUDA_ENTRY STV_DEFAULT"
_ZN4mmha33masked_multihead_attention_kernelItLi224ELi256ELi4ELi32ELi64ELb1ELb0EEEv26Multihead_attention_paramsIT_XT5_EE:
.text._ZN4mmha33masked_multihead_attention_kernelItLi224ELi256ELi4ELi32ELi64ELb1ELb0EEEv26Multihead_attention_paramsIT_XT5_EE:
        /* <DEDUP_REMOVED lines=14> */
.L_x_1022:
        /* <DEDUP_REMOVED lines=8> */
[----:B------:R-:W-:Y:S01]  /*0160*/  IMAD.U32 R2, RZ, RZ, UR4 ;  /* 0x00000004ff027e24 */ /* 0x000fe2000f8e00ff */
[----:B------:R-:W-:-:S05]  /*0170*/  MOV R3, UR5 ;  /* 0x0000000500037c02 */ /* 0x000fca0008000f00 */
        /* <DEDUP_REMOVED lines=49> */
[----:B--2---:R-:W-:Y:S02]  /*0490*/  HFMA2 R4, -RZ, RZ, 0, 0 ;  /* 0x00000000ff047431 */ /* 0x004fe400000001ff */
[----:B-1----:R-:W-:-:S04]  /*04a0*/  IMAD.MOV R7, RZ, RZ, -R5 ;  /* 0x000000ffff077224 */ /* 0x002fc800078e0a05 */
[----:B------:R-:W-:-:S04]  /*04b0*/  IMAD R7, R7, R6, RZ ;  /* 0x0000000607077224 */ /* 0x000fc800078e02ff */
[----:B------:R-:W-:Y:S01]  /*04c0*/  IMAD.HI.U32 R5, R5, R7, R4 ;  /* 0x0000000705057227 */ /* 0x000fe200078e0004 */
[----:B-----5:R-:W-:-:S13]  /*04d0*/  R2UR UR44, R10 ;  /* 0x000000000a2c72ca */ /* 0x020fda00000e0000 */
[----:B------:R-:W-:-:S06]  /*04e0*/  UIADD3 UR45, UPT, UPT, UR44, -0x1, URZ ;  /* 0xffffffff2c2d7890 */ /* 0x000fcc000fffe0ff */
[----:B------:R-:W-:-:S05]  /*04f0*/  IMAD.U32 R25, RZ, RZ, UR45 ;  /* 0x0000002dff197e24 */ /* 0x000fca000f8e00ff */
[----:B------:R-:W-:-:S05]  /*0500*/  IABS R0, R25 ;  /* 0x0000001900007213 */ /* 0x000fca0000000000 */
[----:B------:R-:W-:-:S04]  /*0510*/  IMAD.HI.U32 R5, R5, R0, RZ ;  /* 0x0000000005057227 */ /* 0x000fc800078e00ff */
[----:B------:R-:W-:-:S04]  /*0520*/  IMAD.MOV R5, RZ, RZ, -R5 ;  /* 0x000000ffff057224 */ /* 0x000fc800078e0a05 */
[----:B------:R-:W-:-:S05]  /*0530*/  IMAD R5, R6, R5, R0 ;  /* 0x0000000506057224 */ /* 0x000fca00078e0200 */
[----:B------:R-:W-:-:S13]  /*0540*/  R2UR UR40, R5 ;  /* 0x00000000052872ca */ /* 0x000fda00000e0000 */
[----:B------:R-:W-:Y:S01]  /*0550*/  ISETP.GT.U32.AND P0, PT, R6, UR40, PT ;  /* 0x0000002806007c0c */ /* 0x000fe2000bf04070 */
[----:B---3--:R-:W1:-:S12]  /*0560*/  S2R R2, SR_TID.X ;  /* 0x0000000000027919 */ /* 0x008e580000002100 */
[----:B------:R-:W-:-:S04]  /*0570*/  @!P0 IADD3 R0, PT, PT, -R6, UR40, RZ ;  /* 0x0000002806008c10 */ /* 0x000fc8000fffe1ff */
[----:B------:R-:W-:Y:S01]  /*0580*/  @!P0 R2UR UR40, R0 ;  /* 0x00000000002882ca */ /* 0x000fe200000e0000 */
[----:B------:R-:W2:-:S12]  /*0590*/  S2R R5, SR_CTAID.X ;  /* 0x0000000000057919 */ /* 0x000e980000002500 */
[----:B------:R-:W-:Y:S01]  /*05a0*/  ISETP.GT.U32.AND P0, PT, R6, UR40, PT ;  /* 0x0000002806007c0c */ /* 0x000fe2000bf04070 */
[----:B0-----:R-:W-:Y:S02]  /*05b0*/  UISETP.NE.AND UP1, UPT, UR4, URZ, UPT ;  /* 0x000000ff0400728c */ /* 0x001fe4000bf25270 */
[----:B------:R-:W-:Y:S01]  /*05c0*/  UP2UR UR43, UPR, URZ, 0x4 ;  /* 0x00000004ff2b7883 */ /* 0x000fe20008000000 */
[----:B-1----:R-:W-:Y:S01]  /*05d0*/  ISETP.GT.U32.AND P3, PT, R2, 0x1b, PT ;  /* 0x0000001b0200780c */ /* 0x002fe20003f64070 */
[----:B------:R-:W-:-:S08]  /*05e0*/  UISETP.NE.AND UP0, UPT, UR8, URZ, UPT ;  /* 0x000000ff0800728c */ /* 0x000fd0000bf05270 */
[----:B------:R-:W-:-:S04]  /*05f0*/  @!P0 IADD3 R6, PT, PT, -R6, UR40, RZ ;  /* 0x0000002806068c10 */ /* 0x000fc8000fffe1ff */
[----:B------:R-:W-:Y:S02]  /*0600*/  @!P0 R2UR UR40, R6 ;  /* 0x00000000062882ca */ /* 0x000fe400000e0000 */
[----:B------:R-:W-:Y:S01]  /*0610*/  PLOP3.LUT P0, PT, PT, PT, UP2, 0x80, 0x8 ;  /* 0x000000000008781c */ /* 0x000fe20003f0f028 */
[----:B------:R-:W-:Y:S02]  /*0620*/  UISETP.GE.AND UP2, UPT, UR45, URZ, UPT ;  /* 0x000000ff2d00728c */ /* 0x000fe4000bf46270 */
[----:B------:R-:W-:Y:S02]  /*0630*/  UIMAD UR41, UR7, UR6, UR46 ;  /* 0x00000006072972a4 */ /* 0x000fe4000f8e022e */
[----:B------:R-:W-:Y:S01]  /*0640*/  @UP1 UIMAD UR4, UR7, UR4, URZ ;  /* 0x00000004070412a4 */ /* 0x000fe2000f8e02ff */
[----:B------:R-:W-:Y:S01]  /*0650*/  IMAD.SHL.U32 R0, R2, 0x8, RZ ;  /* 0x0000000802007824 */ /* 0x000fe200078e00ff */
[----:B------:R-:W-:Y:S01]  /*0660*/  UMOV UR38, URZ ;  /* 0x000000ff00267c82 */ /* 0x000fe20008000000 */
[----:B------:R-:W-:Y:S01]  /*0670*/  @!UP1 UIMAD UR5, UR41, 0xe0, URZ ;  /* 0x000000e0290598a4 */ /* 0x000fe2000f8e02ff */
[----:B------:R-:W-:Y:S01]  /*0680*/  BSSY.RECONVERGENT B0, `(.L_x_1023) ;  /* 0x0000048000007945 */ /* 0x000fe20003800200 */
[----:B------:R-:W-:-:S02]  /*0690*/  @UP1 UIMAD UR5, UR46, 0xe0, UR4 ;  /* 0x000000e02e0518a4 */ /* 0x000fc4000f8e0204 */
[----:B------:R-:W-:Y:S02]  /*06a0*/  @!UP2 UIADD3 UR40, UPT, UPT, -UR40, URZ, URZ ;  /* 0x000000ff2828a290 */ /* 0x000fe4000fffe1ff */
[----:B------:R-:W-:Y:S02]  /*06b0*/  @!UP0 ULOP3.LUT UR40, URZ, UR8, URZ, 0x33, !UPT ;  /* 0x00000008ff288292 */ /* 0x000fe4000f8e33ff */
[----:B------:R-:W-:Y:S01]  /*06c0*/  UIMAD UR42, UR42, UR6, URZ ;  /* 0x000000062a2a72a4 */ /* 0x000fe2000f8e02ff */
[----:B------:R-:W-:Y:S02]  /*06d0*/  P2R R16, PR, RZ, 0x10 ;  /* 0x00000010ff107803 */ /* 0x000fe40000000000 */
[----:B------:R-:W-:Y:S02]  /*06e0*/  CS2R R34, SRZ ;  /* 0x0000000000227805 */ /* 0x000fe4000001ff00 */
[----:B------:R-:W-:Y:S02]  /*06f0*/  CS2R R32, SRZ ;  /* 0x0000000000207805 */ /* 0x000fe4000001ff00 */
[----:B----4-:R-:W-:Y:S01]  /*0700*/  @P0 R2UR UR38, R3 ;  /* 0x00000000032602ca */ /* 0x010fe200000e0000 */
[----:B--2---:R-:W-:Y:S01]  /*0710*/  IMAD R3, R5, 0xe0, R0 ;  /* 0x000000e005037824 */ /* 0x004fe200078e0200 */
[----:B------:R-:W-:-:S13]  /*0720*/  @P3 BRA `(.L_x_1024) ;  /* 0x0000000000f43947 */ /* 0x000fda0003800000 */
        /* <DEDUP_REMOVED lines=9> */
[----:B0-----:R0:W3:Y:S01]  /*07c0*/  LDG.E R4, desc[UR36][R4.64] ;  /* 0x0000002404047981 */ /* 0x0010e2000c1e1900 */
[----:B--2---:R-:W-:Y:S01]  /*07d0*/  LOP3.LUT R12, R21, 0xff, RZ, 0xc0, !PT ;  /* 0x000000ff150c7812 */ /* 0x004fe200078ec0ff */
[----:B------:R-:W3:Y:S01]  /*07e0*/  I2F.S8 R9, R20 ;  /* 0x0000001400097306 */ /* 0x000ee20000001400 */
[----:B------:R-:W-:Y:S02]  /*07f0*/  SHF.R.S64 R14, R20, 0x10, R21 ;  /* 0x00000010140e7819 */ /* 0x000fe40000001015 */
[----:B------:R-:W-:Y:S02]  /*0800*/  SHF.R.U64 R10, R12, 0x7, RZ ;  /* 0x000000070c0a7819 */ /* 0x000fe400000012ff */
[----:B------:R-:W-:-:S02]  /*0810*/  PRMT R8, R20, 0x9910, RZ ;  /* 0x0000991014087816 */ /* 0x000fc400000000ff */
[----:B------:R-:W-:Y:S02]  /*0820*/  PRMT R6, R21, 0x9910, RZ ;  /* 0x0000991015067816 */ /* 0x000fe400000000ff */
[----:B------:R-:W-:Y:S02]  /*0830*/  LOP3.LUT R14, R14, 0xff, RZ, 0xc0, !PT ;  /* 0x000000ff0e0e7812 */ /* 0x000fe400078ec0ff */
[--C-:B------:R-:W-:Y:S02]  /*0840*/  SHF.R.U64 R7, R20, 0x10, R21.reuse ;  /* 0x0000001014077819 */ /* 0x100fe40000001215 */
[----:B------:R-:W-:Y:S02]  /*0850*/  ISETP.NE.U32.AND P1, PT, R10, RZ, PT ;  /* 0x000000ff0a00720c */ /* 0x000fe40003f25070 */
[----:B0-----:R-:W-:Y:S01]  /*0860*/  SHF.R.S32.HI R5, RZ, 0x8, R8 ;  /* 0x00000008ff057819 */ /* 0x001fe20000011408 */
[----:B------:R-:W-:Y:S01]  /*0870*/  IMAD.MOV.U32 R8, RZ, RZ, R6 ;  /* 0x000000ffff087224 */ /* 0x000fe200078e0006 */
[----:B------:R-:W-:-:S02]  /*0880*/  SHF.R.S32.HI R10, RZ, 0x10, R21 ;  /* 0x00000010ff0a7819 */ /* 0x000fc40000011415 */
[----:B------:R-:W-:Y:S02]  /*0890*/  SHF.R.U64 R6, R14, 0x7, RZ ;  /* 0x000000070e067819 */ /* 0x000fe400000012ff */
[----:B------:R-:W-:Y:S01]  /*08a0*/  PRMT R7, R7, 0x9910, RZ ;  /* 0x0000991007077816 */ /* 0x000fe200000000ff */
[----:B------:R-:W0:Y:S01]  /*08b0*/  I2F.S16 R5, R5 ;  /* 0x0000000500057306 */ /* 0x000e220000101400 */
[----:B------:R-:W-:Y:S01]  /*08c0*/  LOP3.LUT R10, R10, 0xff, RZ, 0xc0, !PT ;  /* 0x000000ff0a0a7812 */ /* 0x000fe200078ec0ff */
[----:B---3--:R-:W-:Y:S01]  /*08d0*/  FMUL.FTZ R9, R4, R9 ;  /* 0x0000000904097220 */ /* 0x008fe20000410000 */
[----:B------:R-:W-:Y:S01]  /*08e0*/  ISETP.NE.U32.AND P0, PT, R6, RZ, PT ;  /* 0x000000ff0600720c */ /* 0x000fe20003f05070 */
[----:B------:R-:W-:Y:S01]  /*08f0*/  IMAD.MOV.U32 R6, RZ, RZ, R7 ;  /* 0x000000ffff067224 */ /* 0x000fe200078e0007 */
[----:B------:R-:W-:Y:S02]  /*0900*/  SHF.R.U64 R7, R10, 0x7, RZ ;  /* 0x000000070a077819 */ /* 0x000fe400000012ff */
[----:B------:R-:W-:-:S02]  /*0910*/  ISETP.NE.U32.AND.EX P1, PT, RZ, RZ, PT, P1 ;  /* 0x000000ffff00720c */ /* 0x000fc40003f25110 */
[----:B------:R-:W-:Y:S02]  /*0920*/  ISETP.NE.U32.AND P2, PT, R7, RZ, PT ;  /* 0x000000ff0700720c */ /* 0x000fe40003f45070 */
[----:B------:R-:W-:Y:S02]  /*0930*/  ISETP.NE.U32.AND.EX P0, PT, RZ, RZ, PT, P0 ;  /* 0x000000ffff00720c */ /* 0x000fe40003f05100 */
[----:B------:R-:W-:Y:S02]  /*0940*/  ISETP.NE.U32.AND.EX P2, PT, RZ, RZ, PT, P2 ;  /* 0x000000ffff00720c */ /* 0x000fe40003f45120 */
[----:B------:R-:W-:Y:S01]  /*0950*/  SHF.R.S32.HI R19, RZ, 0x18, R21 ;  /* 0x00000018ff137819 */ /* 0x000fe20000011415 */
[----:B0-----:R-:W-:Y:S01]  /*0960*/  FMUL.FTZ R32, R4, R5 ;  /* 0x0000000504207220 */ /* 0x001fe20000410000 */
[----:B------:R-:W-:Y:S02]  /*0970*/  SHF.R.S32.HI R8, RZ, 0x8, R8 ;  /* 0x00000008ff087819 */ /* 0x000fe40000011408 */
[----:B------:R-:W-:-:S02]  /*0980*/  SHF.R.S32.HI R6, RZ, 0x8, R6 ;  /* 0x00000008ff067819 */ /* 0x000fc40000011406 */
[----:B------:R-:W-:Y:S01]  /*0990*/  @P1 LOP3.LUT R12, R12, 0xffffff00, RZ, 0xfc, !PT ;  /* 0xffffff000c0c1812 */ /* 0x000fe200078efcff */
[----:B------:R-:W0:Y:S01]  /*09a0*/  I2F.S16 R19, R19 ;  /* 0x0000001300137306 */ /* 0x000e220000101400 */
[----:B------:R-:W-:Y:S02]  /*09b0*/  F2FP.F16.F32.PACK_AB R32, R32, R9 ;  /* 0x000000092020723e */ /* 0x000fe400000000ff */
[----:B------:R-:W-:Y:S02]  /*09c0*/  @P0 LOP3.LUT R14, R14, 0xffffff00, RZ, 0xfc, !PT ;  /* 0xffffff000e0e0812 */ /* 0x000fe400078efcff */
[----:B------:R-:W-:-:S03]  /*09d0*/  @P2 LOP3.LUT R10, R10, 0xffffff00, RZ, 0xfc, !PT ;  /* 0xffffff000a0a2812 */ /* 0x000fc600078efcff */
[----:B------:R0:W1:Y:S08]  /*09e0*/  I2F.S16 R15, R8 ;  /* 0x00000008000f7306 */ /* 0x0000700000101400 */
[----:B------:R-:W2:Y:S01]  /*09f0*/  I2F.S16 R11, R6 ;  /* 0x00000006000b7306 */ /* 0x000ea20000101400 */
[C---:B0-----:R-:W-:Y:S01]  /*0a00*/  FMUL.FTZ R8, R4.reuse, R19 ;  /* 0x0000001304087220 */ /* 0x041fe20000410000 */
[----:B-1----:R-:W-:-:S06]  /*0a10*/  FMUL.FTZ R34, R4, R15 ;  /* 0x0000000f04227220 */ /* 0x002fcc0000410000 */
[----:B------:R-:W0:Y:S01]  /*0a20*/  I2F.S8 R13, R12 ;  /* 0x0000000c000d7306 */ /* 0x000e220000001400 */
[----:B--2---:R-:W-:-:S07]  /*0a30*/  FMUL.FTZ R6, R4, R11 ;  /* 0x0000000b04067220 */ /* 0x004fce0000410000 */
[----:B------:R-:W1:Y:S01]  /*0a40*/  I2F.S8 R7, R14 ;  /* 0x0000000e00077306 */ /* 0x000e620000001400 */
[----:B0-----:R-:W-:-:S07]  /*0a50*/  FMUL.FTZ R13, R4, R13 ;  /* 0x0000000d040d7220 */ /* 0x001fce0000410000 */
[----:B------:R-:W0:Y:S01]  /*0a60*/  I2F.S8 R17, R10 ;  /* 0x0000000a00117306 */ /* 0x000e220000001400 */
[----:B------:R-:W-:Y:S01]  /*0a70*/  F2FP.F16.F32.PACK_AB R34, R34, R13 ;  /* 0x0000000d2222723e */ /* 0x000fe200000000ff */
[----:B-1----:R-:W-:-:S05]  /*0a80*/  FMUL.FTZ R7, R4, R7 ;  /* 0x0000000704077220 */ /* 0x002fca0000410000 */
[----:B------:R-:W-:Y:S01]  /*0a90*/  F2FP.F16.F32.PACK_AB R33, R6, R7 ;  /* 0x000000070621723e */ /* 0x000fe200000000ff */
[----:B0-----:R-:W-:-:S05]  /*0aa0*/  FMUL.FTZ R17, R4, R17 ;  /* 0x0000001104117220 */ /* 0x001fca0000410000 */
[----:B------:R-:W-:Y:S01]  /*0ab0*/  F2FP.F16.F32.PACK_AB R35, R8, R17 ;  /* 0x000000110823723e */ /* 0x000fe200000000ff */
[----:B------:R-:W-:Y:S06]  /*0ac0*/  BRA `(.L_x_1024) ;  /* 0x00000000000c7947 */ /* 0x000fec0003800000 */
.L_x_1025:
[----:B------:R-:W0:Y:S02]  /*0ad0*/  LDC.64 R32, c[0x0][0x388] ;  /* 0x0000e200ff207b82 */ /* 0x000e240000000a00 */
[----:B0-----:R-:W-:-:S06]  /*0ae0*/  IMAD.WIDE R32, R5, 0x2, R32 ;  /* 0x0000000205207825 */ /* 0x001fcc00078e0220 */
[----:B------:R-:W5:Y:S02]  /*0af0*/  LDG.E.128 R32, desc[UR36][R32.64] ;  /* 0x0000002420207981 */ /* 0x000f64000c1e1d00 */
.L_x_1024:
[----:B------:R-:W-:Y:S05]  /*0b00*/  BSYNC.RECONVERGENT B0 ;  /* 0x0000000000007941 */ /* 0x000fea0003800200 */
.L_x_1023:
[----:B------:R-:W0:Y:S01]  /*0b10*/  LDCU.64 UR10, c[0x0][0x3a0] ;  /* 0x00007400ff0a77ac */ /* 0x000e220008000a00 */
[----:B------:R-:W1:Y:S01]  /*0b20*/  LDC.64 R6, c[0x0][0x418] ;  /* 0x00010600ff067b82 */ /* 0x000e620000000a00 */
[----:B------:R-:W-:Y:S01]  /*0b30*/  @!P3 IMAD R8, R2, UR8, R25 ;  /* 0x000000080208bc24 */ /* 0x000fe2000f8e0219 */
[----:B------:R-:W-:Y:S01]  /*0b40*/  CS2R R26, SRZ ;  /* 0x00000000001a7805 */ /* 0x000fe2000001ff00 */
[----:B------:R-:W2:Y:S01]  /*0b50*/  LDCU.64 UR4, c[0x0][0x390] ;  /* 0x00007200ff0477ac */ /* 0x000ea20008000a00 */
[----:B------:R-:W-:Y:S02]  /*0b60*/  CS2R R24, SRZ ;  /* 0x0000000000187805 */ /* 0x000fe4000001ff00 */
[----:B------:R-:W-:Y:S02]  /*0b70*/  CS2R R30, SRZ ;  /* 0x00000000001e7805 */ /* 0x000fe4000001ff00 */
[----:B------:R-:W-:Y:S01]  /*0b80*/  @!P3 SHF.L.U32 R8, R8, 0x3, RZ ;  /* 0x000000030808b819 */ /* 0x000fe200000006ff */
[----:B------:R-:W-:Y:S01]  /*0b90*/  VOTEU.ANY UP0, P4 ;  /* 0x0000000000ff7886 */ /* 0x000fe20002000100 */
[----:B------:R-:W3:Y:S01]  /*0ba0*/  @!P3 LDC.64 R4, c[0x0][0x3b8] ;  /* 0x0000ee00ff04bb82 */ /* 0x000ee20000000a00 */
[----:B------:R-:W-:Y:S01]  /*0bb0*/  UIMAD UR41, UR41, 0xe0, URZ ;  /* 0x000000e0292978a4 */ /* 0x000fe2000f8e02ff */
[----:B------:R-:W-:-:S02]  /*0bc0*/  CS2R R28, SRZ ;  /* 0x00000000001c7805 */ /* 0x000fc4000001ff00 */
[----:B------:R-:W-:Y:S01]  /*0bd0*/  PLOP3.LUT P0, PT, PT, PT, UP0, 0x40, 0x4 ;  /* 0x000000000004781c */ /* 0x000fe20003f0e808 */
[----:B------:R-:W-:Y:S02]  /*0be0*/  UISETP.NE.AND UP1, UPT, UR9, URZ, UPT ;  /* 0x000000ff0900728c */ /* 0x000fe4000bf25270 */
[----:B------:R-:W-:Y:S01]  /*0bf0*/  @!P3 IMAD R13, R23, UR41, R8 ;  /* 0x00000029170dbc24 */ /* 0x000fe2000f8e0208 */
[----:B------:R-:W-:Y:S02]  /*0c00*/  ISETP.GT.U32.OR P0, PT, R2, 0x1f, P0 ;  /* 0x0000001f0200780c */ /* 0x000fe40000704470 */
[----:B0-----:R-:W-:Y:S02]  /*0c10*/  ISETP.NE.U32.AND P1, PT, RZ, UR10, PT ;  /* 0x0000000aff007c0c */ /* 0x001fe4000bf25070 */
[----:B--2---:R-:W-:Y:S02]  /*0c20*/  ISETP.NE.U32.AND P2, PT, RZ, UR4, PT ;  /* 0x00000004ff007c0c */ /* 0x004fe4000bf45070 */
[----:B------:R-:W-:-:S02]  /*0c30*/  ISETP.NE.AND.EX P1, PT, RZ, UR11, PT, P1 ;  /* 0x0000000bff007c0c */ /* 0x000fc4000bf25310 */
[----:B-1----:R-:W-:Y:S02]  /*0c40*/  R2UR UR4, R7 ;  /* 0x00000000070472ca */ /* 0x002fe400000e0000 */
[----:B------:R-:W-:Y:S02]  /*0c50*/  ISETP.GT.U32.OR P1, PT, R2, 0x1b, !P1 ;  /* 0x0000001b0200780c */ /* 0x000fe40004f24470 */
[----:B------:R-:W-:Y:S01]  /*0c60*/  ISETP.NE.U32.AND P4, PT, R6, RZ, PT ;  /* 0x000000ff0600720c */ /* 0x000fe20003f85070 */
[----:B------:R-:W0:Y:S01]  /*0c70*/  @!P0 LDC.64 R10, c[0x0][0x450] ;  /* 0x00011400ff0a8b82 */ /* 0x000e220000000a00 */
[----:B------:R-:W-:Y:S01]  /*0c80*/  ISETP.NE.OR P1, PT, RZ, UR9, P1 ;  /* 0x00000009ff007c0c */ /* 0x000fe20008f25670 */
[----:B---3--:R-:W-:Y:S01]  /*0c90*/  @!P3 IMAD.WIDE R4, R13, 0x2, R4 ;  /* 0x000000020d04b825 */ /* 0x008fe200078e0204 */
[----:B------:R-:W-:-:S04]  /*0ca0*/  ISETP.NE.AND.EX P2, PT, RZ, UR5, PT, P2 ;  /* 0x00000005ff007c0c */ /* 0x000fc8000bf45320 */
[----:B------:R1:W5:Y:S01]  /*0cb0*/  @!P3 LDG.E.128 R24, desc[UR36][R4.64] ;  /* 0x000000240418b981 */ /* 0x000362000c1e1d00 */
[----:B------:R-:W-:-:S04]  /*0cc0*/  ISETP.GT.U32.OR P2, PT, R2, 0x1b, !P2 ;  /* 0x0000001b0200780c */ /* 0x000fc80005744470 */
[----:B------:R-:W-:Y:S01]  /*0cd0*/  VOTEU.ANY UP0, P4 ;  /* 0x0000000000ff7886 */ /* 0x000fe20002000100 */
[----:B------:R-:W-:Y:S01]  /*0ce0*/  UISETP.NE.AND.EX UP0, UPT, UR4, URZ, UPT, UP0 ;  /* 0x000000ff0400728c */ /* 0x000fe2000bf05300 */
[----:B------:R-:W2:Y:S08]  /*0cf0*/  @!P1 LDC.64 R6, c[0x0][0x3a0] ;  /* 0x0000e800ff069b82 */ /* 0x000eb00000000a00 */
[----:B------:R-:W3:Y:S02]  /*0d00*/  @!P2 LDC.64 R8, c[0x0][0x390] ;  /* 0x0000e400ff08ab82 */ /* 0x000ee40000000a00 */
[----:B------:R-:W4:Y:S01]  /*0d10*/  @UP0 LDCU.64 UR4, c[0x0][0x418] ;  /* 0x00008300ff0407ac */ /* 0x000f220008000a00 */
[----:B--2---:R-:W-:-:S05]  /*0d20*/  @!P1 IMAD.WIDE.U32 R6, R3, 0x2, R6 ;  /* 0x0000000203069825 */ /* 0x004fca00078e0006 */
[----:B------:R1:W5:Y:S01]  /*0d30*/  @!P1 LDG.E.128 R28, desc[UR36][R6.64] ;  /* 0x00000024061c9981 */ /* 0x000362000c1e1d00 */
[----:B0---4-:R-:W-:Y:S05]  /*0d40*/  BRA.U UP1, `(.L_x_1026) ;  /* 0x0000000101107547 */ /* 0x011fea000b800000 */
[----:B-----5:R-:W-:Y:S02]  /*0d50*/  HFMA2 R25, R25, 1, 1, R29 ;  /* 0x3c003c0019197831 */ /* 0x020fe4000000001d */
[----:B------:R-:W-:Y:S02]  /*0d60*/  HADD2 R24, R24, R28 ;  /* 0x0000001c18187230 */ /* 0x000fe40000000000 */
[----:B------:R-:W-:Y:S02]  /*0d70*/  HFMA2 R27, R27, 1, 1, R31 ;  /* 0x3c003c001b1b7831 */ /* 0x000fe4000000001f */
[----:B------:R-:W-:-:S07]  /*0d80*/  HADD2 R26, R26, R30 ;  /* 0x0000001e1a1a7230 */ /* 0x000fce0000000000 */
.L_x_1026:
[----:B------:R-:W-:Y:S01]  /*0d90*/  VOTEU.ALL UP2, P0 ;  /* 0x0000000000ff7886 */ /* 0x000fe20000040000 */
[----:B------:R-:W-:Y:S01]  /*0da0*/  PLOP3.LUT P3, PT, PT, PT, UP0, 0x80, 0x8 ;  /* 0x000000000008781c */ /* 0x000fe20003f6f008 */
[----:B------:R-:W-:Y:S01]  /*0db0*/  @UP0 UIMAD.WIDE.U32 UR4, UR7, 0x4, UR4 ;  /* 0x00000004070408a5 */ /* 0x000fe2000f8e0004 */
[----:B------:R-:W-:Y:S02]  /*0dc0*/  CS2R R22, SRZ ;  /* 0x0000000000167805 */ /* 0x000fe4000001ff00 */
[----:B------:R-:W-:Y:S01]  /*0dd0*/  CS2R R20, SRZ ;  /* 0x0000000000147805 */ /* 0x000fe2000001ff00 */
[----:B------:R-:W-:Y:S01]  /*0de0*/  @!UP2 UIMAD UR6, UR38, UR6, URZ ;  /* 0x000000062606a2a4 */ /* 0x000fe2000f8e02ff */
[----:B-1-3--:R-:W-:Y:S01]  /*0df0*/  @!P2 IMAD.WIDE.U32 R4, R3, 0x2, R8 ;  /* 0x000000020304a825 */ /* 0x00afe200078e0008 */
[----:B------:R-:W0:Y:S01]  /*0e00*/  LDC R15, c[0x0][0x400] ;  /* 0x00010000ff0f7b82 */ /* 0x000e220000000800 */
[----:B------:R-:W-:Y:S02]  /*0e10*/  MOV R13, UR5 ;  /* 0x00000005000d7c02 */ /* 0x000fe40008000f00 */
[----:B------:R-:W-:Y:S01]  /*0e20*/  IMAD.U32 R12, RZ, RZ, UR4 ;  /* 0x00000004ff0c7e24 */ /* 0x000fe2000f8e00ff */
[----:B------:R-:W2:Y:S01]  /*0e30*/  @!P2 LDG.E.128 R20, desc[UR36][R4.64] ;  /* 0x000000240414a981 */ /* 0x000ea2000c1e1d00 */
[----:B------:R-:W-:Y:S01]  /*0e40*/  IMAD.U32 R6, RZ, RZ, UR6 ;  /* 0x00000006ff067e24 */ /* 0x000fe2000f8e00ff */
[----:B------:R-:W1:Y:S03]  /*0e50*/  LDCU.U8 UR4, c[0x0][0x404] ;  /* 0x00008080ff0477ac */ /* 0x000e660008000000 */
[----:B------:R-:W-:Y:S01]  /*0e60*/  @!P0 IMAD R7, R6, 0xe0, R3 ;  /* 0x000000e006078824 */ /* 0x000fe200078e0203 */
[----:B------:R-:W3:Y:S03]  /*0e70*/  @P3 LDG.E R12, desc[UR36][R12.64] ;  /* 0x000000240c0c3981 */ /* 0x000ee6000c1e1900 */
[----:B------:R-:W-:-:S05]  /*0e80*/  @!P0 IMAD.WIDE R6, R7, 0x2, R10 ;  /* 0x0000000207068825 */ /* 0x000fca00078e020a */
[----:B------:R-:W4:Y:S01]  /*0e90*/  @!P0 LDG.E.128 R8, desc[UR36][R6.64] ;  /* 0x0000002406088981 */ /* 0x000f22000c1e1d00 */
[----:B-1----:R-:W-:-:S04]  /*0ea0*/  ISETP.NE.AND P1, PT, RZ, UR4, PT ;  /* 0x00000004ff007c0c */ /* 0x002fc8000bf25270 */
[----:B0-----:R-:W-:Y:S01]  /*0eb0*/  ISETP.LT.OR P1, PT, R15, 0x1, P1 ;  /* 0x000000010f00780c */ /* 0x001fe20000f21670 */
        /* <DEDUP_REMOVED lines=28> */
[----:B------:R-:W-:Y:S02]  /*1080*/  HADD2.F32 R21, -RZ, R26.H1_H1 ;  /* 0x3000001aff157230 */ /* 0x000fe40000004100 */
[----:B------:R-:W-:Y:S02]  /*1090*/  HADD2.F32 R15, -RZ, R34.H0_H0 ;  /* 0x20000022ff0f7230 */ /* 0x000fe40000004100 */
[----:B------:R-:W-:Y:S02]  /*10a0*/  HADD2.F32 R19, -RZ, R26.H0_H0 ;  /* 0x2000001aff137230 */ /* 0x000fe40000004100 */
[----:B------:R-:W-:Y:S02]  /*10b0*/  HADD2.F32 R23, -RZ, R35.H1_H1 ;  /* 0x30000023ff177230 */ /* 0x000fe40000004100 */
        /* <DEDUP_REMOVED lines=9> */
[----:B------:R-:W-:Y:S01]  /*1150*/  FMUL.FTZ R9, R4, 13.28771209716796875 ;  /* 0x41549a7804097820 */ /* 0x000fe20000410000 */
[----:B------:R-:W-:Y:S01]  /*1160*/  HADD2.F32 R27, -RZ, R27.H0_H0 ;  /* 0x2000001bff1b7230 */ /* 0x000fe20000004100 */
[----:B------:R-:W0:Y:S01]  /*1170*/  MUFU.EX2 R3, -R3 ;  /* 0x8000000300037308 */ /* 0x000e220000000800 */
[----:B------:R-:W-:-:S03]  /*1180*/  HADD2.F32 R35, -RZ, R35.H0_H0 ;  /* 0x20000023ff237230 */ /* 0x000fc60000004100 */
        /* <DEDUP_REMOVED lines=36> */
[----:B------:R-:W0:Y:S01]  /*13d0*/  MUFU.COS R18, R22 ;  /* 0x0000001600127308 */ /* 0x000e220000000000 */
        /* <DEDUP_REMOVED lines=13> */
[C---:B------:R-:W-:Y:S01]  /*14b0*/  FFMA.FTZ R34, R14.reuse, R15, R17 ;  /* 0x0000000f0e227223 */ /* 0x040fe20000010011 */
[----:B------:R-:W-:Y:S01]  /*14c0*/  FFMA.FTZ R21, R14, R19, R21 ;  /* 0x000000130e157223 */ /* 0x000fe20000010015 */
[----:B------:R-:W-:Y:S01]  /*14d0*/  F2FP.F16.F32.PACK_AB R24, R24, R7 ;  /* 0x000000071818723e */ /* 0x000fe200000000ff */
[C---:B0-----:R-:W-:Y:S01]  /*14e0*/  FMUL.FTZ R23, R18.reuse, R23 ;  /* 0x0000001712177220 */ /* 0x041fe20000410000 */
        /* <DEDUP_REMOVED lines=12> */
.L_x_1029:
[----:B------:R-:W-:-:S13]  /*15b0*/  ISETP.GE.AND P0, PT, R0, R15, PT ;  /* 0x0000000f0000720c */ /* 0x000fda0003f06270 */
[----:B------:R-:W-:Y:S05]  /*15c0*/  @P0 BRA `(.L_x_1030) ;  /* 0x00000018002c0947 */ /* 0x000fea0003800000 */
[----:B------:R-:W-:Y:S01]  /*15d0*/  I2FP.F32.U32 R15, R15 ;  /* 0x0000000f000f7245 */ /* 0x000fe20000201000 */
[C---:B------:R-:W-:Y:S01]  /*15e0*/  VIADD R5, R0.reuse, 0x2 ;  /* 0x0000000200057836 */ /* 0x040fe20000000000 */
[----:B------:R-:W-:Y:S01]  /*15f0*/  I2FP.F32.U32 R3, R0 ;  /* 0x0000000000037245 */ /* 0x000fe20000201000 */
[C---:B------:R-:W-:Y:S01]  /*1600*/  VIADD R6, R0.reuse, 0x4 ;  /* 0x0000000400067836 */ /* 0x040fe20000000000 */
[----:B------:R-:W0:Y:S01]  /*1610*/  MUFU.RCP R4, R15 ;  /* 0x0000000f00047308 */ /* 0x000e220000001000 */
[----:B------:R-:W-:Y:S01]  /*1620*/  IADD3 R0, PT, PT, R0, 0x6, RZ ;  /* 0x0000000600007810 */ /* 0x000fe20007ffe0ff */
[----:B------:R-:W-:Y:S01]  /*1630*/  UIADD3 UR4, UPT, UPT, -UR39, UR9, URZ ;  /* 0x0000000927047290 */ /* 0x000fe2000fffe1ff */
[----:B------:R-:W-:Y:S01]  /*1640*/  I2FP.F32.U32 R5, R5 ;  /* 0x0000000500057245 */ /* 0x000fe20000201000 */
[----:B------:R-:W-:Y:S01]  /*1650*/  HADD2.F32 R18, -RZ, R35.H1_H1 ;  /* 0x30000023ff127230 */ /* 0x000fe20000004100 */
[----:B------:R-:W-:Y:S02]  /*1660*/  I2FP.F32.U32 R7, R6 ;  /* 0x0000000600077245 */ /* 0x000fe40000201000 */
[----:B------:R-:W-:-:S02]  /*1670*/  I2FP.F32.U32 R9, R0 ;  /* 0x0000000000097245 */ /* 0x000fc40000201000 */
[----:B------:R-:W-:Y:S01]  /*1680*/  I2FP.F32.S32 R0, UR4 ;  /* 0x0000000400007c45 */ /* 0x000fe20008201400 */
[-C--:B0-----:R-:W-:Y:S01]  /*1690*/  FMUL.FTZ R3, R3, R4.reuse ;  /* 0x0000000403037220 */ /* 0x081fe20000410000 */
[-C--:B------:R-:W-:Y:S01]  /*16a0*/  FMUL.FTZ R5, R5, R4.reuse ;  /* 0x0000000405057220 */ /* 0x080fe20000410000 */
[-C--:B------:R-:W-:Y:S01]  /*16b0*/  FMUL.FTZ R7, R7, R4.reuse ;  /* 0x0000000407077220 */ /* 0x080fe20000410000 */
[----:B------:R-:W-:Y:S01]  /*16c0*/  FMUL.FTZ R4, R9, R4 ;  /* 0x0000000409047220 */ /* 0x000fe20000410000 */
[----:B------:R-:W-:Y:S01]  /*16d0*/  FMUL.FTZ R3, R3, 13.28771209716796875 ;  /* 0x41549a7803037820 */ /* 0x000fe20000410000 */
[----:B------:R-:W-:Y:S01]  /*16e0*/  FMUL.FTZ R6, R5, 13.28771209716796875 ;  /* 0x41549a7805067820 */ /* 0x000fe20000410000 */
[----:B------:R-:W-:Y:S01]  /*16f0*/  FMUL.FTZ R9, R7, 13.28771209716796875 ;  /* 0x41549a7807097820 */ /* 0x000fe20000410000 */
[----:B------:R-:W-:Y:S02]  /*1700*/  FMUL.FTZ R11, R4, 13.28771209716796875 ;  /* 0x41549a78040b7820 */ /* 0x000fe40000410000 */
        /* <DEDUP_REMOVED lines=16> */
[----:B------:R-:W0:Y:S01]  /*1810*/  MUFU.SIN R5, R4 ;  /* 0x0000000400057308 */ /* 0x000e220000000400 */
[----:B------:R-:W-:-:S02]  /*1820*/  HADD2.F32 R33, -RZ, R33.H0_H0 ;  /* 0x20000021ff217230 */ /* 0x000fc40000004100 */
[--C-:B------:R-:W-:Y:S02]  /*1830*/  HADD2.F32 R13, -RZ, R34.reuse.H1_H1 ;  /* 0x30000022ff0d7230 */ /* 0x100fe40000004100 */
[----:B------:R-:W-:-:S03]  /*1840*/  HADD2.F32 R34, -RZ, R34.H0_H0 ;  /* 0x20000022ff227230 */ /* 0x000fc60000004100 */
[----:B------:R0:W1:Y:S08]  /*1850*/  MUFU.COS R3, R4 ;  /* 0x0000000400037308 */ /* 0x0000700000000000 */
[----:B------:R2:W3:Y:S01]  /*1860*/  MUFU.COS R8, R7 ;  /* 0x0000000700087308 */ /* 0x0004e20000000000 */
[----:B0-----:R-:W-:-:S07]  /*1870*/  FMUL.FTZ R4, R5, R0 ;  /* 0x0000000005047220 */ /* 0x001fce0000410000 */
[----:B------:R-:W0:Y:S01]  /*1880*/  MUFU.SIN R12, R10 ;  /* 0x0000000a000c7308 */ /* 0x000e220000000400 */
[----:B--2---:R-:W-:Y:S01]  /*1890*/  FMUL.FTZ R7, R6, R9 ;  /* 0x0000000906077220 */ /* 0x004fe20000410000 */
[C---:B-1----:R-:W-:Y:S01]  /*18a0*/  FMUL.FTZ R0, R3.reuse, R0 ;  /* 0x0000000003007220 */ /* 0x042fe20000410000 */
[----:B------:R-:W-:-:S03]  /*18b0*/  FFMA.FTZ R4, R3, R32, -R4 ;  /* 0x0000002003047223 */ /* 0x000fc60000010804 */
[----:B------:R-:W-:Y:S02]  /*18c0*/  FFMA.FTZ R5, R5, R32, R0 ;  /* 0x0000002005057223 */ /* 0x000fe40000010000 */
[----:B------:R-:W1:Y:S01]  /*18d0*/  MUFU.SIN R17, R14 ;  /* 0x0000000e00117308 */ /* 0x000e620000000400 */
[C---:B---3--:R-:W-:Y:S01]  /*18e0*/  FMUL.FTZ R9, R8.reuse, R9 ;  /* 0x0000000908097220 */ /* 0x048fe20000410000 */
[-C--:B------:R-:W-:Y:S01]  /*18f0*/  FFMA.FTZ R7, R8, R33.reuse, -R7 ;  /* 0x0000002108077223 */ /* 0x080fe20000010807 */
[----:B------:R-:W-:Y:S02]  /*1900*/  F2FP.F16.F32.PACK_AB R32, R5, R4 ;  /* 0x000000040520723e */ /* 0x000fe400000000ff */
[----:B------:R-:W-:-:S03]  /*1910*/  FFMA.FTZ R6, R6, R33, R9 ;  /* 0x0000002106067223 */ /* 0x000fc60000010009 */
[----:B------:R2:W3:Y:S01]  /*1920*/  MUFU.COS R11, R10 ;  /* 0x0000000a000b7308 */ /* 0x0004e20000000000 */
[----:B0-----:R-:W-:Y:S01]  /*1930*/  FMUL.FTZ R0, R12, R13 ;  /* 0x0000000d0c007220 */ /* 0x001fe20000410000 */
[----:B------:R-:W-:-:S06]  /*1940*/  F2FP.F16.F32.PACK_AB R33, R6, R7 ;  /* 0x000000070621723e */ /* 0x000fcc00000000ff */
[----:B------:R-:W0:Y:S01]  /*1950*/  MUFU.COS R15, R14 ;  /* 0x0000000e000f7308 */ /* 0x000e220000000000 */
[----:B--2---:R-:W-:Y:S02]  /*1960*/  HADD2.F32 R10, -RZ, R35.H0_H0 ;  /* 0x20000023ff0a7230 */ /* 0x004fe40000004100 */
[----:B-1----:R-:W-:Y:S01]  /*1970*/  FMUL.FTZ R8, R17, R18 ;  /* 0x0000001211087220 */ /* 0x002fe20000410000 */
[C---:B---3--:R-:W-:Y:S01]  /*1980*/  FMUL.FTZ R13, R11.reuse, R13 ;  /* 0x0000000d0b0d7220 */ /* 0x048fe20000410000 */
[----:B------:R-:W-:-:S03]  /*1990*/  FFMA.FTZ R0, R11, R34, -R0 ;  /* 0x000000220b007223 */ /* 0x000fc60000010800 */
[----:B------:R-:W-:Y:S01]  /*19a0*/  FFMA.FTZ R13, R12, R34, R13 ;  /* 0x000000220c0d7223 */ /* 0x000fe2000001000d */
[C---:B0-----:R-:W-:Y:S01]  /*19b0*/  FMUL.FTZ R18, R15.reuse, R18 ;  /* 0x000000120f127220 */ /* 0x041fe20000410000 */
[----:B------:R-:W-:-:S03]  /*19c0*/  FFMA.FTZ R8, R15, R10, -R8 ;  /* 0x0000000a0f087223 */ /* 0x000fc60000010808 */
[----:B------:R-:W-:Y:S01]  /*19d0*/  F2FP.F16.F32.PACK_AB R34, R13, R0 ;  /* 0x000000000d22723e */ /* 0x000fe200000000ff */
[----:B------:R-:W-:-:S05]  /*19e0*/  FFMA.FTZ R35, R17, R10, R18 ;  /* 0x0000000a11237223 */ /* 0x000fca0000010012 */
[----:B------:R-:W-:Y:S01]  /*19f0*/  F2FP.F16.F32.PACK_AB R35, R35, R8 ;  /* 0x000000082323723e */ /* 0x000fe200000000ff */
[----:B------:R-:W-:Y:S06]  /*1a00*/  BRA `(.L_x_1030) ;  /* 0x00000014001c7947 */ /* 0x000fec0003800000 */
.L_x_1028:
        /* <DEDUP_REMOVED lines=13> */
[----:B0-----:R-:W-:Y:S01]  /*1ae0*/  MOV R4, RZ ;  /* 0x000000ff00047202 */ /* 0x001fe20000000f00 */
[----:B-1----:R-:W-:-:S04]  /*1af0*/  IMAD.MOV R7, RZ, RZ, -R5 ;  /* 0x000000ffff077224 */ /* 0x002fc800078e0a05 */
[----:B------:R-:W-:-:S04]  /*1b00*/  IMAD R7, R7, R6, RZ ;  /* 0x0000000607077224 */ /* 0x000fc800078e02ff */
        /* <DEDUP_REMOVED lines=12> */
[----:B------:R-:W-:Y:S01]  /*1bd0*/  @!P2 IMAD.MOV R18, RZ, RZ, -R18 ;  /* 0x000000ffff12a224 */ /* 0x000fe200078e0a12 */
[----:B------:R-:W-:Y:S02]  /*1be0*/  @!P1 LOP3.LUT R18, RZ, R17, RZ, 0x33, !PT ;  /* 0x00000011ff129212 */ /* 0x000fe400078e33ff */
[----:B------:R-:W-:Y:S02]  /*1bf0*/  ISETP.LT.U32.AND P1, PT, R2, 0x20, !P0 ;  /* 0x000000200200780c */ /* 0x000fe40004721070 */
[----:B------:R-:W-:Y:S02]  /*1c00*/  LOP3.LUT P0, RZ, R17, 0x7, RZ, 0xc0, !PT ;  /* 0x0000000711ff7812 */ /* 0x000fe4000780c0ff */
[----:B------:R-:W-:Y:S02]  /*1c10*/  IADD3 R19, PT, PT, -R18, RZ, RZ ;  /* 0x000000ff12137210 */ /* 0x000fe40007ffe1ff */
[----:B------:R-:W-:-:S03]  /*1c20*/  P2R R22, PR, RZ, 0x2 ;  /* 0x00000002ff167803 */ /* 0x000fc60000000000 */
[----:B------:R-:W-:-:S06]  /*1c30*/  IMAD R19, R17, R19, R0 ;  /* 0x0000001311137224 */ /* 0x000fcc00078e0200 */
[----:B------:R-:W-:Y:S05]  /*1c40*/  @!P0 BRA `(.L_x_1031) ;  /* 0x0000000000408947 */ /* 0x000fea0003800000 */
[----:B------:R-:W-:Y:S01]  /*1c50*/  MOV R0, 0x0 ;  /* 0x0000000000007802 */ /* 0x000fe20000000f00 */
[----:B------:R-:W0:Y:S01]  /*1c60*/  LDCU.64 UR4, c[0x4][0xc8] ;  /* 0x01001900ff0477ac */ /* 0x000e220008000a00 */
[----:B------:R-:W-:Y:S02]  /*1c70*/  HFMA2 R13, -RZ, RZ, 0, 0 ;  /* 0x00000000ff0d7431 */ /* 0x000fe400000001ff */
[----:B------:R-:W-:Y:S01]  /*1c80*/  IMAD.MOV.U32 R8, RZ, RZ, 0x53f ;  /* 0x0000053fff087424 */ /* 0x000fe200078e00ff */
[----:B------:R1:W2:Y:S01]  /*1c90*/  LDC.64 R14, c[0x4][R0] ;  /* 0x01000000000e7b82 */ /* 0x0002a20000000a00 */
[----:B------:R-:W3:Y:S01]  /*1ca0*/  LDCU.64 UR6, c[0x4][0xd0] ;  /* 0x01001a00ff0677ac */ /* 0x000ee20008000a00 */
[----:B------:R-:W-:Y:S01]  /*1cb0*/  IMAD.MOV.U32 R12, RZ, RZ, 0x1 ;  /* 0x00000001ff0c7424 */ /* 0x000fe200078e00ff */
[----:B------:R-:W4:Y:S01]  /*1cc0*/  LDCU.64 UR8, c[0x4][0x98] ;  /* 0x01001300ff0877ac */ /* 0x000f220008000a00 */
[----:B0-----:R-:W-:Y:S02]  /*1cd0*/  IMAD.U32 R4, RZ, RZ, UR4 ;  /* 0x00000004ff047e24 */ /* 0x001fe4000f8e00ff */
[----:B------:R-:W-:Y:S01]  /*1ce0*/  IMAD.U32 R5, RZ, RZ, UR5 ;  /* 0x00000005ff057e24 */ /* 0x000fe2000f8e00ff */
[----:B---3--:R-:W-:Y:S01]  /*1cf0*/  MOV R6, UR6 ;  /* 0x0000000600067c02 */ /* 0x008fe20008000f00 */
[----:B------:R-:W-:-:S02]  /*1d00*/  IMAD.U32 R7, RZ, RZ, UR7 ;  /* 0x00000007ff077e24 */ /* 0x000fc4000f8e00ff */
[----:B----4-:R-:W-:Y:S01]  /*1d10*/  IMAD.U32 R10, RZ, RZ, UR8 ;  /* 0x00000008ff0a7e24 */ /* 0x010fe2000f8e00ff */
[----:B-1----:R-:W-:-:S07]  /*1d20*/  MOV R11, UR9 ;  /* 0x00000009000b7c02 */ /* 0x002fce0008000f00 */
[----:B------:R-:W-:-:S07]  /*1d30*/  LEPC R20, `(.L_x_1031) ;  /* 0x000000001014794e */ /* 0x000fce0000000000 */
[----:B--2---:R-:W-:Y:S05]  /*1d40*/  CALL.ABS.NOINC R14 ;  /* 0x000000000e007343 */ /* 0x004fea0003c00000 */
.L_x_1031:
[----:B------:R-:W0:Y:S01]  /*1d50*/  S2R R3, SR_CgaCtaId ;  /* 0x0000000000037919 */ /* 0x000e220000008800 */
[----:B------:R-:W1:Y:S01]  /*1d60*/  LDC R11, c[0x0][0x400] ;  /* 0x00010000ff0b7b82 */ /* 0x000e620000000800 */
[----:B------:R-:W-:Y:S02]  /*1d70*/  ISETP.NE.AND P6, PT, R22, RZ, PT ;  /* 0x000000ff1600720c */ /* 0x000fe40003fc5270 */
[----:B------:R-:W-:-:S05]  /*1d80*/  MOV R0, 0x400 ;  /* 0x0000040000007802 */ /* 0x000fca0000000f00 */
[----:B------:R-:W-:-:S05]  /*1d90*/  VIADD R0, R0, 0x410 ;  /* 0x0000041000007836 */ /* 0x000fca0000000000 */
[----:B0-----:R-:W-:-:S05]  /*1da0*/  LEA R0, R3, R0, 0x18 ;  /* 0x0000000003007211 */ /* 0x001fca00078ec0ff */
[----:B-1----:R-:W-:Y:S01]  /*1db0*/  IMAD R3, R11, 0x2, R0 ;  /* 0x000000020b037824 */ /* 0x002fe200078e0200 */
[----:B------:R-:W-:Y:S06]  /*1dc0*/  @!P6 BRA `(.L_x_1032) ;  /* 0x00000000001ce947 */ /* 0x000fec0003800000 */
[----:B------:R-:W0:Y:S01]  /*1dd0*/  LDCU UR4, c[0x0][0x40c] ;  /* 0x00008180ff0477ac */ /* 0x000e220008000800 */
[----:B------:R-:W-:-:S05]  /*1de0*/  IMAD R5, R17, R18, R19 ;  /* 0x0000001211057224 */ /* 0x000fca00078e0213 */
[----:B------:R-:W-:-:S05]  /*1df0*/  LEA R4, R5, R0, 0x1 ;  /* 0x0000000005047211 */ /* 0x000fca00078e08ff */
[----:B------:R1:W-:Y:S01]  /*1e00*/  STS.128 [R4], R32 ;  /* 0x0000002004007388 */ /* 0x0003e20000000c00 */
[----:B0-----:R-:W-:-:S13]  /*1e10*/  ISETP.NE.AND P0, PT, RZ, UR4, PT ;  /* 0x00000004ff007c0c */ /* 0x001fda000bf05270 */
[----:B------:R-:W-:-:S05]  /*1e20*/  @!P0 IMAD R5, R5, 0x2, R3 ;  /* 0x0000000205058824 */ /* 0x000fca00078e0203 */
[----:B------:R1:W-:Y:S02]  /*1e30*/  @!P0 STS.128 [R5], R24 ;  /* 0x0000001805008388 */ /* 0x0003e40000000c00 */
.L_x_1032:
        /* <DEDUP_REMOVED lines=28> */
[----:B------:R-:W-:Y:S02]  /*2000*/  BSSY.RECONVERGENT B2, `(.L_x_1037) ;  /* 0x0000070000027945 */ /* 0x000fe40003800200 */
[----:B------:R-:W-:Y:S01]  /*2010*/  IMAD R7, R17, 0x2, R6 ;  /* 0x0000000211077824 */ /* 0x000fe200078e0206 */
[----:B------:R-:W0:Y:S01]  /*2020*/  LDS.64 R14, [R6] ;  /* 0x00000000060e7984 */ /* 0x000e220000000a00 */
[----:B------:R-:W-:-:S03]  /*2030*/  LEA.HI R8, R8, R9, RZ, 0x2 ;  /* 0x0000000908087211 */ /* 0x000fc600078f10ff */
[----:B------:R-:W1:Y:S01]  /*2040*/  LDS.64 R20, [R7] ;  /* 0x0000000007147984 */ /* 0x000e620000000a00 */
[----:B------:R-:W-:-:S04]  /*2050*/  SHF.L.U32 R8, R8, 0x1, RZ ;  /* 0x0000000108087819 */ /* 0x000fc800000006ff */
        /* <DEDUP_REMOVED lines=14> */
[C---:B------:R-:W-:Y:S01]  /*2140*/  VIADD R11, R12.reuse, 0x4 ;  /* 0x000000040c0b7836 */ /* 0x040fe20000000000 */
[----:B------:R-:W-:Y:S01]  /*2150*/  IADD3 R12, PT, PT, R12, 0x6, RZ ;  /* 0x000000060c0c7810 */ /* 0x000fe20007ffe0ff */
[----:B------:R-:W-:Y:S01]  /*2160*/  VIADD R13, R13, -UR39 ;  /* 0x800000270d0d7c36 */ /* 0x000fe20008000000 */
[----:B------:R-:W0:Y:S01]  /*2170*/  MUFU.RCP R9, R9 ;  /* 0x0000000900097308 */ /* 0x000e220000001000 */
        /* <DEDUP_REMOVED lines=8> */
[--C-:B------:R-:W-:Y:S02]  /*2200*/  HADD2.F32 R39, -RZ, R33.reuse.H1_H1 ;  /* 0x30000021ff277230 */ /* 0x100fe40000004100 */
        /* <DEDUP_REMOVED lines=63> */
[-C--:B----4-:R-:W-:Y:S01]  /*2600*/  FMUL.FTZ R22, R44, R32.reuse ;  /* 0x000000202c167220 */ /* 0x090fe20000410000 */
        /* <DEDUP_REMOVED lines=15> */
.L_x_1038:
[----:B------:R-:W-:Y:S05]  /*2700*/  BSYNC.RECONVERGENT B2 ;  /* 0x0000000000027941 */ /* 0x000fea0003800200 */
.L_x_1037:
        /* <DEDUP_REMOVED lines=15> */
[----:B------:R0:W-:Y:S01]  /*2800*/  STS.64 [R7], R10 ;  /* 0x0000000a07007388 */ /* 0x0001e20000000a00 */
[----:B------:R-:W-:Y:S05]  /*2810*/  BRA `(.L_x_1039) ;  /* 0x0000000400207947 */ /* 0x000fea0003800000 */
.L_x_1036:
[----:B------:R-:W-:-:S04]  /*2820*/  SHF.R.S32.HI R6, RZ, 0x1f, R9 ;  /* 0x0000001fff067819 */ /* 0x000fc80000011409 */
[----:B------:R-:W-:-:S04]  /*2830*/  LEA.HI R6, R6, R9, RZ, 0x2 ;  /* 0x0000000906067211 */ /* 0x000fc800078f10ff */
[----:B------:R-:W-:-:S04]  /*2840*/  SHF.L.U32 R6, R6, 0x1, RZ ;  /* 0x0000000106067819 */ /* 0x000fc800000006ff */
[----:B------:R-:W-:-:S04]  /*2850*/  LOP3.LUT R10, R6, 0xfffffff8, RZ, 0xc0, !PT ;  /* 0xfffffff8060a7812 */ /* 0x000fc800078ec0ff */
[----:B------:R-:W-:-:S13]  /*2860*/  ISETP.GE.AND P0, PT, R10, R11, PT ;  /* 0x0000000b0a00720c */ /* 0x000fda0003f06270 */
[----:B------:R-:W-:Y:S05]  /*2870*/  @P0 BRA `(.L_x_1039) ;  /* 0x0000000400080947 */ /* 0x000fea0003800000 */
[----:B------:R-:W-:Y:S01]  /*2880*/  I2FP.F32.S32 R11, R11 ;  /* 0x0000000b000b7245 */ /* 0x000fe20000201400 */
[C---:B------:R-:W-:Y:S01]  /*2890*/  VIADD R7, R10.reuse, 0x2 ;  /* 0x000000020a077836 */ /* 0x040fe20000000000 */
[----:B------:R-:W-:Y:S01]  /*28a0*/  I2FP.F32.S32 R6, R10 ;  /* 0x0000000a00067245 */ /* 0x000fe20000201400 */
[C---:B------:R-:W-:Y:S01]  /*28b0*/  VIADD R9, R10.reuse, 0x4 ;  /* 0x000000040a097836 */ /* 0x040fe20000000000 */
[----:B------:R-:W-:Y:S01]  /*28c0*/  IADD3 R10, PT, PT, R10, 0x6, RZ ;  /* 0x000000060a0a7810 */ /* 0x000fe20007ffe0ff */
[----:B------:R-:W-:Y:S01]  /*28d0*/  HADD2.F32 R37, -RZ, R32.H0_H0 ;  /* 0x20000020ff257230 */ /* 0x000fe20000004100 */
[----:B------:R-:W0:Y:S01]  /*28e0*/  MUFU.RCP R11, R11 ;  /* 0x0000000b000b7308 */ /* 0x000e220000001000 */
        /* <DEDUP_REMOVED lines=59> */
.L_x_1039:
[----:B------:R-:W-:Y:S05]  /*2ca0*/  BSYNC.RECONVERGENT B1 ;  /* 0x0000000000017941 */ /* 0x000fea0003800200 */
.L_x_1035:
        /* <DEDUP_REMOVED lines=16> */
.L_x_1034:
[----:B------:R-:W-:Y:S05]  /*2db0*/  BSYNC.RECONVERGENT B0 ;  /* 0x0000000000007941 */ /* 0x000fea0003800200 */
.L_x_1033:
[----:B------:R-:W-:Y:S06]  /*2dc0*/  BAR.SYNC.DEFER_BLOCKING 0x0 ;  /* 0x0000000000007b1d */ /* 0x000fec0000010000 */
[----:B------:R-:W-:Y:S04]  /*2dd0*/  BSSY.RECONVERGENT B0, `(.L_x_1040) ;  /* 0x0000009000007945 */ /* 0x000fe80003800200 */
[----:B------:R-:W-:Y:S05]  /*2de0*/  @!P6 BRA `(.L_x_1041) ;  /* 0x00000000001ce947 */ /* 0x000fea0003800000 */
[----:B------:R-:W2:Y:S01]  /*2df0*/  LDCU UR4, c[0x0][0x40c] ;  /* 0x00008180ff0477ac */ /* 0x000ea20008000800 */
[----:B------:R-:W-:-:S04]  /*2e00*/  IMAD R17, R17, R18, R19 ;  /* 0x0000001211117224 */ /* 0x000fc800078e0213 */
[----:B------:R-:W-:-:S05]  /*2e10*/  IMAD R0, R17, 0x2, R0 ;  /* 0x0000000211007824 */ /* 0x000fca00078e0200 */
[----:B-1----:R3:W4:Y:S01]  /*2e20*/  LDS.128 R32, [R0] ;  /* 0x0000000000207984 */ /* 0x0027220000000c00 */
[----:B--2---:R-:W-:-:S13]  /*2e30*/  ISETP.NE.AND P0, PT, RZ, UR4, PT ;  /* 0x00000004ff007c0c */ /* 0x004fda000bf05270 */
[----:B------:R-:W-:-:S05]  /*2e40*/  @!P0 LEA R3, R17, R3, 0x1 ;  /* 0x0000000311038211 */ /* 0x000fca00078e08ff */
[----:B------:R3:W2:Y:S02]  /*2e50*/  @!P0 LDS.128 R24, [R3] ;  /* 0x0000000003188984 */ /* 0x0006a40000000c00 */
.L_x_1041:
[----:B------:R-:W-:Y:S05]  /*2e60*/  BSYNC.RECONVERGENT B0 ;  /* 0x0000000000007941 */ /* 0x000fea0003800200 */
.L_x_1040:
[----:B------:R-:W-:Y:S06]  /*2e70*/  BAR.SYNC.DEFER_BLOCKING 0x0 ;  /* 0x0000000000007b1d */ /* 0x000fec0000010000 */
.L_x_1030:
[----:B------:R-:W-:Y:S05]  /*2e80*/  BSYNC.RECONVERGENT B6 ;  /* 0x0000000000067941 */ /* 0x000fea0003800200 */
.L_x_1027:
[----:B------:R-:W3:Y:S01]  /*2e90*/  LDCU UR4, c[0x0][0x3f4] ;  /* 0x00007e80ff0477ac */ /* 0x000ee20008000800 */
[----:B------:R-:W-:Y:S02]  /*2ea0*/  ISETP.GT.U32.AND P0, PT, R2, 0x1f, PT ;  /* 0x0000001f0200780c */ /* 0x000fe40003f04070 */
[----:B------:R-:W-:Y:S01]  /*2eb0*/  MOV R118, 0xff7fffff ;  /* 0xff7fffff00767802 */ /* 0x000fe20000000f00 */
[----:B---3--:R-:W-:-:S04]  /*2ec0*/  IMAD.U32 R3, RZ, RZ, UR4 ;  /* 0x00000004ff037e24 */ /* 0x008fc8000f8e00ff */
[----:B------:R-:W-:-:S05]  /*2ed0*/  IMAD.MOV R0, RZ, RZ, -R3 ;  /* 0x000000ffff007224 */ /* 0x000fca00078e0a03 */
[----:B------:R-:W-:-:S04]  /*2ee0*/  VIADDMNMX R0, R0, UR44, RZ, !PT ;  /* 0x0000002c00007c46 */ /* 0x000fc8000f8001ff */
[----:B------:R-:W-:Y:S01]  /*2ef0*/  R2UR UR11, R0 ;  /* 0x00000000000b72ca */ /* 0x000fe200000e0000 */
[----:B------:R-:W-:-:S14]  /*2f00*/  @P0 BRA `(.L_x_1042) ;  /* 0x0000000400000947 */ /* 0x000fdc0003800000 */
[----:B------:R-:W3:Y:S01]  /*2f10*/  LDCU UR4, c[0x0][0x40c] ;  /* 0x00008180ff0477ac */ /* 0x000ee20008000800 */
[----:B0-----:R-:W0:Y:S01]  /*2f20*/  S2R R9, SR_CgaCtaId ;  /* 0x0000000000097919 */ /* 0x001e220000008800 */
        /* <DEDUP_REMOVED lines=8> */
[----:B------:R-:W-:-:S09]  /*2fb0*/  ISETP.GT.U32.OR P0, PT, R2, 0x1b, P1 ;  /* 0x0000001b0200780c */ /* 0x000fd20000f04470 */
[----:B------:R-:W-:-:S04]  /*2fc0*/  @!P1 VIADD R6, R10, 0x210 ;  /* 0x000002100a069836 */ /* 0x000fc80000000000 */
[----:B-1----:R-:W1:Y:S01]  /*2fd0*/  @!P0 LDC.64 R4, c[0x0][0x3b8] ;  /* 0x0000ee00ff048b82 */ /* 0x002e620000000a00 */
[----:B------:R-:W-:-:S05]  /*2fe0*/  @!P0 IMAD R7, R2, R3, UR40 ;  /* 0x0000002802078e24 */ /* 0x000fca000f8e0203 */
[----:B------:R-:W-:Y:S02]  /*2ff0*/  @!P0 SHF.L.U32 R8, R7, 0x3, RZ ;  /* 0x0000000307088819 */ /* 0x000fe400000006ff */
[C---:B0-----:R-:W-:Y:S01]  /*3000*/  LEA R7, R9.reuse, R0, 0x18 ;  /* 0x0000000009077211 */ /* 0x041fe200078ec0ff */
[--C-:B------:R-:W-:Y:S01]  /*3010*/  HADD2.F32 R0, -RZ, R13.reuse.H0_H0 ;  /* 0x2000000dff007230 */ /* 0x100fe20000004100 */
[----:B------:R-:W-:Y:S01]  /*3020*/  @!P1 LEA R9, R9, R6, 0x18 ;  /* 0x0000000609099211 */ /* 0x000fe200078ec0ff */
[----:B------:R-:W-:Y:S02]  /*3030*/  @!P0 IMAD R11, R3, UR41, R8 ;  /* 0x00000029030b8c24 */ /* 0x000fe4000f8e0208 */
[C---:B------:R-:W-:Y:S02]  /*3040*/  IMAD R7, R2.reuse, 0x10, R7 ;  /* 0x0000001002077824 */ /* 0x040fe400078e0207 */
[----:B------:R-:W-:Y:S02]  /*3050*/  @!P1 IMAD R9, R2, 0x10, R9 ;  /* 0x0000001002099824 */ /* 0x000fe400078e0209 */
[----:B------:R-:W-:Y:S01]  /*3060*/  HADD2.F32 R13, -RZ, R13.H1_H1 ;  /* 0x3000000dff0d7230 */ /* 0x000fe20000004100 */
[----:B------:R0:W-:Y:S04]  /*3070*/  STS.128 [R7], R32 ;  /* 0x0000002007007388 */ /* 0x0001e80000000c00 */
[----:B------:R0:W-:Y:S01]  /*3080*/  @!P1 STS.128 [R9], R28 ;  /* 0x0000001c09009388 */ /* 0x0001e20000000c00 */
[----:B------:R-:W-:Y:S01]  /*3090*/  FADD.FTZ R13, R0, R13 ;  /* 0x0000000d000d7221 */ /* 0x000fe20000010000 */
[----:B-1----:R-:W-:-:S05]  /*30a0*/  @!P0 IMAD.WIDE R4, R11, 0x2, R4 ;  /* 0x000000020b048825 */ /* 0x002fca00078e0204 */
        /* <DEDUP_REMOVED lines=11> */
.L_x_1239:
        /* <DEDUP_REMOVED lines=16> */
[----:B------:R-:W2:Y:S03]  /*3260*/  LDCU UR7, c[0x0][0x410] ;  /* 0x00008200ff0777ac */ /* 0x000ea60008000800 */
[----:B------:R-:W3:Y:S01]  /*3270*/  @P0 LDG.E.U16 R4, desc[UR36][R4.64] ;  /* 0x0000002404040981 */ /* 0x000ee2000c1e1500 */
[----:B------:R-:W-:Y:S01]  /*3280*/  R2UR UR5, R10 ;  /* 0x000000000a0572ca */ /* 0x000fe200000e0000 */
[----:B------:R-:W-:-:S12]  /*3290*/  UIADD3 UR4, UPT, UPT, UR44, -UR11, URZ ;  /* 0x8000000b2c047290 */ /* 0x000fd8000fffe0ff */
[----:B------:R-:W-:Y:S01]  /*32a0*/  UIADD3 UR5, UPT, UPT, UR5, 0x410, URZ ;  /* 0x0000041005057890 */ /* 0x000fe2000fffe0ff */
[----:B--2---:R-:W-:-:S03]  /*32b0*/  FMUL.FTZ R118, R14, UR7 ;  /* 0x000000070e767c20 */ /* 0x004fc60008410000 */
[----:B-1----:R-:W-:-:S04]  /*32c0*/  ULEA UR5, UR6, UR5, 0x18 ;  /* 0x0000000506057291 */ /* 0x002fc8000f8ec0ff */
[----:B------:R-:W-:Y:S01]  /*32d0*/  ULEA UR4, UR4, UR5, 0x2 ;  /* 0x0000000504047291 */ /* 0x000fe2000f8e10ff */
[----:B---3--:R-:W-:-:S05]  /*32e0*/  @P0 HADD2.F32 R7, -RZ, R4.H0_H0 ;  /* 0x20000004ff070230 */ /* 0x008fca0000004100 */
[----:B------:R-:W-:-:S05]  /*32f0*/  @P0 FADD.FTZ R118, R118, R7 ;  /* 0x0000000776760221 */ /* 0x000fca0000010000 */
[----:B------:R3:W-:Y:S02]  /*3300*/  STS [UR4+-0x4], R118 ;  /* 0xfffffc76ff007988 */ /* 0x0007e40008000804 */
.L_x_1042:
[----:B------:R-:W-:Y:S05]  /*3310*/  WARPSYNC.ALL ;  /* 0x0000000000007948 */ /* 0x000fea0003800000 */
[----:B------:R-:W5:Y:S08]  /*3320*/  S2UR UR16, SR_CgaCtaId ;  /* 0x00000000001079c3 */ /* 0x000f700000008800 */
[----:B------:R-:W-:Y:S01]  /*3330*/  BAR.SYNC.DEFER_BLOCKING 0x0 ;  /* 0x0000000000007b1d */ /* 0x000fe20000010000 */
[----:B------:R-:W-:Y:S01]  /*3340*/  IMAD.SHL.U32 R0, R2, 0x4, RZ ;  /* 0x0000000402007824 */ /* 0x000fe200078e00ff */
[----:B-1--4-:R-:W-:-:S04]  /*3350*/  SHF.R.U32.HI R34, RZ, 0x2, R2 ;  /* 0x00000002ff227819 */ /* 0x012fc80000011602 */
[----:B------:R-:W-:Y:S01]  /*3360*/  UMOV UR10, 0x400 ;  /* 0x00000400000a7882 */ /* 0x000fe20000000000 */
[----:B------:R-:W1:Y:S01]  /*3370*/  LDCU UR7, c[0x0][0x40c] ;  /* 0x00008180ff0777ac */ /* 0x000e620008000800 */
[----:B------:R-:W-:Y:S01]  /*3380*/  LOP3.LUT R0, R0, 0xc, RZ, 0xc0, !PT ;  /* 0x0000000c00007812 */ /* 0x000fe200078ec0ff */
[----:B------:R-:W-:Y:S01]  /*3390*/  UIADD3 UR4, UPT, UPT, UR10, 0x10, URZ ;  /* 0x000000100a047890 */ /* 0x000fe2000fffe0ff */
[----:B------:R-:W4:Y:S01]  /*33a0*/  LDCU UR6, c[0x0][0x3f0] ;  /* 0x00007e00ff0677ac */ /* 0x000f220008000800 */
[----:B------:R-:W0:Y:S01]  /*33b0*/  LDCU UR18, c[0x0][0x40c] ;  /* 0x00008180ff1277ac */ /* 0x000e220008000800 */
[----:B------:R-:W0:Y:S01]  /*33c0*/  LDCU UR22, c[0x0][0x3f4] ;  /* 0x00007e80ff1677ac */ /* 0x000e220008000800 */
[----:B-----5:R-:W-:Y:S02]  /*33d0*/  ULEA UR4, UR16, UR4, 0x18 ;  /* 0x0000000410047291 */ /* 0x020fe4000f8ec0ff */
[----:B-1----:R-:W-:Y:S01]  /*33e0*/  UISETP.NE.AND UP0, UPT, UR7, URZ, UPT ;  /* 0x000000ff0700728c */ /* 0x002fe2000bf05270 */
[----:B------:R-:W1:Y:S01]  /*33f0*/  LDCU UR19, c[0x0][0x410] ;  /* 0x00008200ff1377ac */ /* 0x000e620008000800 */
[----:B----4-:R-:W-:-:S05]  /*3400*/  UIMAD UR6, UR42, UR6, UR46 ;  /* 0x000000062a0672a4 */ /* 0x010fca000f8e022e */
[----:B------:R-:W4:Y:S01]  /*3410*/  LDS R116, [R0+UR4] ;  /* 0x0000000400747984 */ /* 0x000f220008000800 */
[----:B------:R-:W0:Y:S03]  /*3420*/  LDCU.64 UR8, c[0x0][0x3b8] ;  /* 0x00007700ff0877ac */ /* 0x000e260008000a00 */
[----:B------:R-:W0:Y:S01]  /*3430*/  LDS R117, [R0+UR4+0x10] ;  /* 0x0000100400757984 */ /* 0x000e220008000800 */
[----:B------:R-:W0:Y:S03]  /*3440*/  LDCU.64 UR20, c[0x0][0x438] ;  /* 0x00008700ff1477ac */ /* 0x000e260008000a00 */
[----:B------:R-:W0:Y:S01]  /*3450*/  LDS R115, [R0+UR4+0x20] ;  /* 0x0000200400737984 */ /* 0x000e220008000800 */
[----:B------:R-:W0:Y:S03]  /*3460*/  LDCU.64 UR14, c[0x0][0x448] ;  /* 0x00008900ff0e77ac */ /* 0x000e260008000a00 */
[----:B------:R-:W0:Y:S01]  /*3470*/  LDS R114, [R0+UR4+0x30] ;  /* 0x0000300400727984 */ /* 0x000e220008000800 */
[----:B------:R-:W-:-:S03]  /*3480*/  UIMAD UR6, UR6, 0xe0, URZ ;  /* 0x000000e0060678a4 */ /* 0x000fc6000f8e02ff */
[----:B------:R-:W0:Y:S04]  /*3490*/  LDS R113, [R0+UR4+0x40] ;  /* 0x0000400400717984 */ /* 0x000e280008000800 */
        /* <DEDUP_REMOVED lines=26> */
[----:B------:R5:W0:Y:S01]  /*3640*/  LDS R87, [R0+UR4+0x1f0] ;  /* 0x0001f00400577984 */ /* 0x000a220008000800 */
[----:B------:R-:W-:-:S04]  /*3650*/  UIADD3 UR4, UPT, UPT, UR45, 0x7, -UR11 ;  /* 0x000000072d047890 */ /* 0x000fc8000fffe80b */
[----:B------:R-:W-:Y:S01]  /*3660*/  USHF.R.S32.HI UR5, URZ, 0x1f, UR4 ;  /* 0x0000001fff057899 */ /* 0x000fe20008011404 */
[----:B-----5:R-:W-:-:S03]  /*3670*/  SHF.L.U32 R0, R2, 0x1, RZ ;  /* 0x0000000102007819 */ /* 0x020fc600000006ff */
[----:B------:R-:W-:Y:S01]  /*3680*/  ULEA.HI UR5, UR5, UR4, URZ, 0x3 ;  /* 0x0000000405057291 */ /* 0x000fe2000f8f18ff */
[----:B------:R-:W-:-:S03]  /*3690*/  LOP3.LUT R14, R0, 0x6, RZ, 0xc0, !PT ;  /* 0x00000006000e7812 */ /* 0x000fc600078ec0ff */
[----:B------:R-:W-:-:S06]  /*36a0*/  ULOP3.LUT UR5, UR5, 0xfffffff8, URZ, 0xc0, !UPT ;  /* 0xfffffff805057892 */ /* 0x000fcc000f8ec0ff */
[----:B------:R-:W-:Y:S01]  /*36b0*/  ISETP.GE.AND P0, PT, R34, UR5, PT ;  /* 0x0000000522007c0c */ /* 0x000fe2000bf06270 */
[----:B-1--4-:R-:W-:-:S12]  /*36c0*/  BRA.U UP0, `(.L_x_1044) ;  /* 0x00000001008c7547 */ /* 0x012fd8000b800000 */
[----:B------:R-:W-:-:S04]  /*36d0*/  UIADD3 UR4, UPT, UPT, UR10, 0x210, URZ ;  /* 0x000002100a047890 */ /* 0x000fc8000fffe0ff */
[----:B------:R-:W-:-:S06]  /*36e0*/  ULEA UR4, UR16, UR4, 0x18 ;  /* 0x0000000410047291 */ /* 0x000fcc000f8ec0ff */
[----:B------:R-:W-:-:S05]  /*36f0*/  LEA R11, R14, UR4, 0x1 ;  /* 0x000000040e0b7c11 */ /* 0x000fca000f8e08ff */
[----:B------:R1:W4:Y:S04]  /*3700*/  LDS R84, [R11] ;  /* 0x000000000b547984 */ /* 0x0003280000000800 */
        /* <DEDUP_REMOVED lines=10> */
[----:B------:R1:W1:Y:S04]  /*37b0*/  LDS R75, [R11+0xb0] ;  /* 0x0000b0000b4b7984 */ /* 0x0002680000000800 */
        /* <DEDUP_REMOVED lines=8> */
[----:B0-----:R0:W0:Y:S04]  /*3840*/  LDS R4, [R11+0x140] ;  /* 0x000140000b047984 */ /* 0x0010280000000800 */
        /* <DEDUP_REMOVED lines=10> */
[----:B-1--4-:R0:W0:Y:S02]  /*38f0*/  LDS R21, [R11+0x1f0] ;  /* 0x0001f0000b157984 */ /* 0x0120240000000800 */
.L_x_1044:
[----:B------:R-:W-:Y:S04]  /*3900*/  BSSY B0, `(.L_x_1045) ;  /* 0x0000444000007945 */ /* 0x000fe80003800000 */
[----:B------:R-:W-:Y:S05]  /*3910*/  @P0 BRA `(.L_x_1046) ;  /* 0x0000004400080947 */ /* 0x000fea0003800000 */
[----:B------:R-:W-:Y:S01]  /*3920*/  IABS R22, R3 ;  /* 0x0000000300167213 */ /* 0x000fe20000000000 */
[----:B------:R-:W1:Y:S01]  /*3930*/  LDCU UR4, c[0x0][0x3f8] ;  /* 0x00007f00ff0477ac */ /* 0x000e620008000800 */
[----:B------:R-:W4:Y:S01]  /*3940*/  S2UR UR7, SR_CTAID.Y ;  /* 0x00000000000779c3 */ /* 0x000f220000002600 */
[----:B------:R-:W-:Y:S01]  /*3950*/  VIADD R30, R34, UR11 ;  /* 0x0000000b221e7c36 */ /* 0x000fe20008000000 */
[----:B0-----:R-:W0:Y:S01]  /*3960*/  I2F.RP R11, R22 ;  /* 0x00000016000b7306 */ /* 0x001e220000209400 */
[----:B------:R-:W5:Y:S01]  /*3970*/  LDCU UR17, c[0x0][0x440] ;  /* 0x00008800ff1177ac */ /* 0x000f620008000800 */
[C-C-:B--2---:R-:W-:Y:S02]  /*3980*/  IMAD R26, R3.reuse, UR41, R14.reuse ;  /* 0x00000029031a7c24 */ /* 0x144fe4000f8e020e */
[C---:B------:R-:W-:Y:S01]  /*3990*/  IMAD R27, R3.reuse, UR6, R14 ;  /* 0x00000006031b7c24 */ /* 0x040fe2000f8e020e */
[----:B------:R-:W2:Y:S01]  /*39a0*/  LDCU.64 UR12, c[0x0][0x420] ;  /* 0x00008400ff0c77ac */ /* 0x000ea20008000a00 */
[----:B------:R-:W3:Y:S01]  /*39b0*/  LDC.64 R122, c[0x0][0x450] ;  /* 0x00011400ff7a7b82 */ /* 0x000ee20000000a00 */
[----:B------:R-:W-:Y:S01]  /*39c0*/  IMAD.U32 R31, RZ, RZ, UR5 ;  /* 0x00000005ff1f7e24 */ /* 0x000fe2000f8e00ff */
[----:B------:R-:W-:Y:S01]  /*39d0*/  SHF.R.S32.HI R32, RZ, 0x1f, R26 ;  /* 0x0000001fff207819 */ /* 0x000fe2000001141a */
[----:B------:R-:W-:Y:S01]  /*39e0*/  IMAD R28, R3, 0xe0, RZ ;  /* 0x000000e0031c7824 */ /* 0x000fe200078e02ff */
[----:B------:R-:W-:-:S02]  /*39f0*/  SHF.R.S32.HI R33, RZ, 0x1f, R27 ;  /* 0x0000001fff217819 */ /* 0x000fc4000001141b */
[----:B------:R-:W-:Y:S01]  /*3a00*/  IADD3 R31, PT, PT, R31, UR11, RZ ;  /* 0x0000000b1f1f7c10 */ /* 0x000fe2000fffe0ff */
[----:B0-----:R-:W0:Y:S01]  /*3a10*/  MUFU.RCP R11, R11 ;  /* 0x0000000b000b7308 */ /* 0x001e220000001000 */
[----:B-1----:R-:W-:Y:S01]  /*3a20*/  UIMAD UR4, UR38, UR4, UR46 ;  /* 0x00000004260472a4 */ /* 0x002fe2000f8e022e */
[----:B-----5:R-:W-:Y:S01]  /*3a30*/  MOV R29, UR17 ;  /* 0x00000011001d7c02 */ /* 0x020fe20008000f00 */
[----:B----4-:R-:W-:Y:S01]  /*3a40*/  IMAD R15, R3, UR7, RZ ;  /* 0x00000007030f7c24 */ /* 0x010fe2000f8e02ff */
[----:B------:R-:W-:Y:S01]  /*3a50*/  UIMAD UR7, UR46, UR17, UR45 ;  /* 0x000000112e0772a4 */ /* 0x000fe2000f8e022d */
[----:B--2---:R-:W-:-:S03]  /*3a60*/  ISETP.NE.U32.AND P0, PT, RZ, UR12, PT ;  /* 0x0000000cff007c0c */ /* 0x004fc6000bf05070 */
[----:B------:R-:W-:Y:S02]  /*3a70*/  SHF.R.S32.HI R25, RZ, 0x1f, R15 ;  /* 0x0000001fff197819 */ /* 0x000fe4000001140f */
[--C-:B------:R-:W-:Y:S01]  /*3a80*/  IADD3 R24, P1, P2, R15, UR12, R30.reuse ;  /* 0x0000000c0f187c10 */ /* 0x100fe2000fa3e01e */
[----:B------:R-:W-:Y:S01]  /*3a90*/  IMAD R29, R29, UR7, R30 ;  /* 0x000000071d1d7c24 */ /* 0x000fe2000f8e021e */
[----:B------:R-:W-:Y:S01]  /*3aa0*/  ISETP.NE.AND.EX P0, PT, RZ, UR13, PT, P0 ;  /* 0x0000000dff007c0c */ /* 0x000fe2000bf05300 */
[----:B------:R-:W-:Y:S01]  /*3ab0*/  VIADD R30, R30, 0x1 ;  /* 0x000000011e1e7836 */ /* 0x000fe20000000000 */
[----:B------:R-:W-:Y:S01]  /*3ac0*/  IADD3.X R25, PT, PT, R25, UR13, RZ, P1, P2 ;  /* 0x0000000d19197c10 */ /* 0x000fe20008fe44ff */
[----:B0-----:R-:W-:Y:S01]  /*3ad0*/  VIADD R12, R11, 0xffffffe ;  /* 0x0ffffffe0b0c7836 */ /* 0x001fe20000000000 */
[----:B------:R-:W-:Y:S01]  /*3ae0*/  MOV R11, UR4 ;  /* 0x00000004000b7c02 */ /* 0x000fe20008000f00 */
[----:B------:R-:W-:Y:S02]  /*3af0*/  UIADD3 UR4, UPT, UPT, UR10, 0x410, URZ ;  /* 0x000004100a047890 */ /* 0x000fe4000fffe0ff */
[----:B------:R0:W1:Y:S02]  /*3b00*/  F2I.FTZ.U32.TRUNC.NTZ R13, R12 ;  /* 0x0000000c000d7305 */ /* 0x000064000021f000 */
[----:B------:R-:W-:Y:S01]  /*3b10*/  ULEA UR4, UR16, UR4, 0x18 ;  /* 0x0000000410047291 */ /* 0x000fe2000f8ec0ff */
[----:B------:R-:W-:-:S04]  /*3b20*/  IMAD R11, R11, 0xe0, R14 ;  /* 0x000000e00b0b7824 */ /* 0x000fc800078e020e */
[----:B---3--:R-:W-:Y:S01]  /*3b30*/  IMAD.WIDE R122, R11, 0x2, R122 ;  /* 0x000000020b7a7825 */ /* 0x008fe200078e027a */
[----:B------:R-:W-:-:S03]  /*3b40*/  LEA R34, R34, UR4, 0x2 ;  /* 0x0000000422227c11 */ /* 0x000fc6000f8e10ff */
[----:B0-----:R-:W-:Y:S02]  /*3b50*/  IMAD.MOV.U32 R12, RZ, RZ, RZ ;  /* 0x000000ffff0c7224 */ /* 0x001fe400078e00ff */
[----:B-1----:R-:W-:-:S04]  /*3b60*/  IMAD.MOV R23, RZ, RZ, -R13 ;  /* 0x000000ffff177224 */ /* 0x002fc800078e0a0d */
[----:B------:R-:W-:-:S04]  /*3b70*/  IMAD R23, R23, R22, RZ ;  /* 0x0000001617177224 */ /* 0x000fc800078e02ff */
[----:B------:R-:W-:-:S07]  /*3b80*/  IMAD.HI.U32 R23, R13, R23, R12 ;  /* 0x000000170d177227 */ /* 0x000fce00078e000c */
.L_x_1175:
[----:B------:R-:W2:Y:S01]  /*3b90*/  @P0 LDG.E.U8 R12, desc[UR36][R24.64] ;  /* 0x00000024180c0981 */ /* 0x000ea2000c1e1100 */
[----:B------:R-:W-:Y:S01]  /*3ba0*/  VIADD R35, R30, 0xffffffff ;  /* 0xffffffff1e237836 */ /* 0x000fe20000000000 */
[----:B------:R-:W-:Y:S01]  /*3bb0*/  MOV R36, UR44 ;  /* 0x0000002c00247c02 */ /* 0x000fe20008000f00 */
[----:B------:R-:W-:Y:S01]  /*3bc0*/  IMAD.U32 R3, RZ, RZ, UR22 ;  /* 0x00000016ff037e24 */ /* 0x000fe2000f8e00ff */
[----:B------:R-:W-:Y:S02]  /*3bd0*/  BSSY.RECONVERGENT B1, `(.L_x_1047) ;  /* 0x000002c000017945 */ /* 0x000fe40003800200 */
[----:B------:R-:W-:Y:S01]  /*3be0*/  IABS R124, R35 ;  /* 0x00000023007c7213 */ /* 0x000fe20000000000 */
[----:B------:R-:W-:Y:S01]  /*3bf0*/  VIADD R36, R36, 0xffffffff ;  /* 0xffffffff24247836 */ /* 0x000fe20000000000 */
[----:B0-----:R-:W-:Y:S02]  /*3c00*/  IABS R13, R3 ;  /* 0x00000003000d7213 */ /* 0x001fe40000000000 */
[----:B------:R-:W-:Y:S01]  /*3c10*/  ISETP.GE.AND P3, PT, R35, RZ, PT ;  /* 0x000000ff2300720c */ /* 0x000fe20003f66270 */
[----:B------:R-:W-:Y:S01]  /*3c20*/  IMAD.HI.U32 R11, R23, R124, RZ ;  /* 0x0000007c170b7227 */ /* 0x000fe200078e00ff */
[----:B------:R-:W-:-:S04]  /*3c30*/  ISETP.NE.AND P4, PT, R3, RZ, PT ;  /* 0x000000ff0300720c */ /* 0x000fc80003f85270 */
[----:B------:R-:W-:-:S05]  /*3c40*/  IADD3 R11, PT, PT, -R11, RZ, RZ ;  /* 0x000000ff0b0b7210 */ /* 0x000fca0007ffe1ff */
[----:B------:R-:W-:-:S05]  /*3c50*/  IMAD R124, R13, R11, R124 ;  /* 0x0000000b0d7c7224 */ /* 0x000fca00078e027c */
[----:B------:R-:W-:-:S13]  /*3c60*/  ISETP.GT.U32.AND P1, PT, R22, R124, PT ;  /* 0x0000007c1600720c */ /* 0x000fda0003f24070 */
[----:B------:R-:W-:-:S05]  /*3c70*/  @!P1 IMAD.IADD R124, R124, 0x1, -R13 ;  /* 0x000000017c7c9824 */ /* 0x000fca00078e0a0d */
[----:B------:R-:W-:-:S13]  /*3c80*/  ISETP.GT.U32.AND P1, PT, R22, R124, PT ;  /* 0x0000007c1600720c */ /* 0x000fda0003f24070 */
[----:B------:R-:W-:Y:S01]  /*3c90*/  @!P1 IMAD.IADD R124, R124, 0x1, -R13 ;  /* 0x000000017c7c9824 */ /* 0x000fe200078e0a0d */
[----:B------:R-:W-:-:S03]  /*3ca0*/  ISETP.GE.AND P1, PT, R35, R36, PT ;  /* 0x000000242300720c */ /* 0x000fc60003f26270 */
[----:B------:R-:W-:Y:S01]  /*3cb0*/  @!P3 IMAD.MOV R124, RZ, RZ, -R124 ;  /* 0x000000ffff7cb224 */ /* 0x000fe200078e0a7c */
[----:B------:R-:W-:Y:S02]  /*3cc0*/  @!P4 LOP3.LUT R124, RZ, R3, RZ, 0x33, !PT ;  /* 0x00000003ff7cc212 */ /* 0x000fe400078e33ff */
[----:B--2---:R-:W-:Y:S02]  /*3cd0*/  ISETP.NE.AND P2, PT, R12, RZ, P0 ;  /* 0x000000ff0c00720c */ /* 0x004fe40000745270 */
[----:B------:R-:W-:-:S05]  /*3ce0*/  SHF.L.U32 R12, R124, 0x3, RZ ;  /* 0x000000037c0c7819 */ /* 0x000fca00000006ff */
[----:B------:R-:W-:Y:S06]  /*3cf0*/  @P1 BRA `(.L_x_1048) ;  /* 0x0000000000641947 */ /* 0x000fec0003800000 */
[----:B------:R-:W-:Y:S01]  /*3d00*/  ISETP.GE.AND P1, PT, R12, R28, PT ;  /* 0x0000001c0c00720c */ /* 0x000fe20003f26270 */
[----:B------:R-:W-:Y:S01]  /*3d10*/  BSSY.RECONVERGENT B2, `(.L_x_1049) ;  /* 0x0000008000027945 */ /* 0x000fe20003800200 */
[----:B------:R-:W-:-:S11]  /*3d20*/  IMAD.MOV.U32 R37, RZ, RZ, RZ ;  /* 0x000000ffff257224 */ /* 0x000fd600078e00ff */
[----:B------:R-:W-:Y:S05]  /*3d30*/  @P1 BRA `(.L_x_1050) ;  /* 0x0000000000141947 */ /* 0x000fea0003800000 */
[----:B------:R-:W-:-:S05]  /*3d40*/  IADD3 R11, P3, PT, R27, R12, RZ ;  /* 0x0000000c1b0b7210 */ /* 0x000fca0007f7e0ff */
[----:B------:R-:W-:Y:S01]  /*3d50*/  IMAD.X R13, RZ, RZ, R33, P3 ;  /* 0x000000ffff0d7224 */ /* 0x000fe200018e0621 */
[----:B------:R-:W-:-:S04]  /*3d60*/  LEA R14, P3, R11, UR8, 0x1 ;  /* 0x000000080b0e7c11 */ /* 0x000fc8000f8608ff */
[----:B------:R-:W-:-:S05]  /*3d70*/  LEA.HI.X R15, R11, UR9, R13, 0x1, P3 ;  /* 0x000000090b0f7c11 */ /* 0x000fca00098f0c0d */
[----:B------:R0:W5:Y:S04]  /*3d80*/  LDG.E R37, desc[UR36][R14.64] ;  /* 0x000000240e257981 */ /* 0x000168000c1e1900 */
.L_x_1050:
[----:B------:R-:W-:Y:S05]  /*3d90*/  BSYNC.RECONVERGENT B2 ;  /* 0x0000000000027941 */ /* 0x000fea0003800200 */
.L_x_1049:
[----:B------:R-:W-:-:S09]  /*3da0*/  UISETP.NE.AND UP0, UPT, UR18, URZ, UPT ;  /* 0x000000ff1200728c */ /* 0x000fd2000bf05270 */
[----:B------:R-:W-:Y:S05]  /*3db0*/  BRA.U UP0, `(.L_x_1048) ;  /* 0x0000000100347547 */ /* 0x000fea000b800000 */
[----:B0-----:R-:W0:Y:S01]  /*3dc0*/  @!P1 LDC.64 R14, c[0x0][0x3b8] ;  /* 0x0000ee00ff0e9b82 */ /* 0x001e220000000a00 */
[----:B------:R-:W-:-:S13]  /*3dd0*/  ISETP.NE.AND P3, PT, R16, RZ, PT ;  /* 0x000000ff1000720c */ /* 0x000fda0003f65270 */
[----:B------:R-:W-:Y:S01]  /*3de0*/  VOTEU.ANY UP0, P3 ;  /* 0x0000000000ff7886 */ /* 0x000fe20001800100 */
[----:B------:R-:W-:Y:S02]  /*3df0*/  PLOP3.LUT P5, PT, PT, PT, UP0, 0x80, 0x8 ;  /* 0x000000000008781c */ /* 0x000fe40003faf008 */
[----:B------:R-:W-:-:S04]  /*3e00*/  @!P1 IADD3 R11, P3, PT, R26, R12, RZ ;  /* 0x0000000c1a0b9210 */ /* 0x000fc80007f7e0ff */
[----:B------:R-:W-:Y:S02]  /*3e10*/  @!P1 IADD3.X R13, PT, PT, RZ, R32, RZ, P3, !PT ;  /* 0x00000020ff0d9210 */ /* 0x000fe40001ffe4ff */
[----:B0-----:R-:W-:-:S04]  /*3e20*/  @!P1 LEA R14, P4, R11, R14, 0x1 ;  /* 0x0000000e0b0e9211 */ /* 0x001fc800078808ff */
[----:B------:R-:W-:Y:S02]  /*3e30*/  @!P1 LEA.HI.X R15, R11, R15, R13, 0x1, P4 ;  /* 0x0000000f0b0f9211 */ /* 0x000fe400020f0c0d */
[----:B------:R-:W2:Y:S01]  /*3e40*/  @P5 LDG.E R11, desc[UR36][R122.64] ;  /* 0x000000247a0b5981 */ /* 0x000ea2000c1e1900 */
[----:B------:R-:W-:Y:S01]  /*3e50*/  PLOP3.LUT P3, PT, PT, PT, UP0, 0x80, 0x8 ;  /* 0x000000000008781c */ /* 0x000fe20003f6f008 */
[----:B-----5:R-:W-:-:S12]  /*3e60*/  HFMA2 R37, R37, 1, 1, R84 ;  /* 0x3c003c0025257831 */ /* 0x020fd80000000054 */
[----:B--2---:R-:W-:-:S05]  /*3e70*/  @P3 HMUL2 R37, R37, R11 ;  /* 0x0000000b25253232 */ /* 0x004fca0000000000 */
[----:B------:R1:W-:Y:S02]  /*3e80*/  @!P1 STG.E desc[UR36][R14.64], R37 ;  /* 0x000000250e009986 */ /* 0x0003e4000c101924 */
.L_x_1048:
[----:B------:R-:W-:Y:S05]  /*3e90*/  BSYNC.RECONVERGENT B1 ;  /* 0x0000000000017941 */ /* 0x000fea0003800200 */
.L_x_1047:
[----:B------:R-:W-:Y:S01]  /*3ea0*/  ISETP.GE.AND P1, PT, R35, R36, PT ;  /* 0x000000242300720c */ /* 0x000fe20003f26270 */
[----:B------:R-:W-:Y:S01]  /*3eb0*/  BSSY.RECONVERGENT B1, `(.L_x_1051) ;  /* 0x0000038000017945 */ /* 0x000fe20003800200 */
[----:B------:R-:W-:-:S11]  /*3ec0*/  IMAD.IADD R124, R124, 0x1, R3 ;  /* 0x000000017c7c7824 */ /* 0x000fd600078e0203 */
[----:B------:R-:W-:Y:S05]  /*3ed0*/  @P1 BRA `(.L_x_1052) ;  /* 0x0000000000d41947 */ /* 0x000fea0003800000 */
[----:B------:R-:W-:Y:S01]  /*3ee0*/  IMAD.SHL.U32 R121, R124, 0x8, RZ ;  /* 0x000000087c797824 */ /* 0x000fe200078e00ff */
[----:B------:R-:W-:Y:S01]  /*3ef0*/  BSSY.RECONVERGENT B2, `(.L_x_1053) ;  /* 0x0000009000027945 */ /* 0x000fe20003800200 */
[----:B------:R-:W-:-:S03]  /*3f00*/  MOV R38, RZ ;  /* 0x000000ff00267202 */ /* 0x000fc60000000f00 */
[----:B------:R-:W-:-:S13]  /*3f10*/  ISETP.GE.AND P3, PT, R121, R28, PT ;  /* 0x0000001c7900720c */ /* 0x000fda0003f66270 */
[----:B------:R-:W-:Y:S05]  /*3f20*/  @P3 BRA `(.L_x_1054) ;  /* 0x0000000000143947 */ /* 0x000fea0003800000 */
[----:B------:R-:W-:-:S04]  /*3f30*/  IADD3 R11, P4, PT, R27, R121, RZ ;  /* 0x000000791b0b7210 */ /* 0x000fc80007f9e0ff */
[----:B------:R-:W-:Y:S02]  /*3f40*/  LEA.HI.X.SX32 R38, R121, R33, 0x1, P4 ;  /* 0x0000002179267211 */ /* 0x000fe400020f0eff */
[----:B01----:R-:W-:-:S04]  /*3f50*/  LEA R14, P4, R11, UR8, 0x1 ;  /* 0x000000080b0e7c11 */ /* 0x003fc8000f8808ff */
[----:B------:R-:W-:-:S05]  /*3f60*/  LEA.HI.X R15, R11, UR9, R38, 0x1, P4 ;  /* 0x000000090b0f7c11 */ /* 0x000fca000a0f0c26 */
[----:B------:R2:W5:Y:S04]  /*3f70*/  LDG.E R38, desc[UR36][R14.64] ;  /* 0x000000240e267981 */ /* 0x000568000c1e1900 */
.L_x_1054:
[----:B------:R-:W-:Y:S05]  /*3f80*/  BSYNC.RECONVERGENT B2 ;  /* 0x0000000000027941 */ /* 0x000fea0003800200 */
.L_x_1053:
[----:B------:R-:W-:-:S09]  /*3f90*/  UISETP.NE.AND UP0, UPT, UR18, URZ, UPT ;  /* 0x000000ff1200728c */ /* 0x000fd2000bf05270 */
[----:B------:R-:W-:Y:S05]  /*3fa0*/  BRA.U UP0, `(.L_x_1055) ;  /* 0x0000000100347547 */ /* 0x000fea000b800000 */
[----:B------:R-:W-:Y:S01]  /*3fb0*/  ISETP.NE.AND P4, PT, R16, RZ, PT ;  /* 0x000000ff1000720c */ /* 0x000fe20003f85270 */
[----:B012---:R-:W0:-:S12]  /*3fc0*/  @!P3 LDC.64 R14, c[0x0][0x3b8] ;  /* 0x0000ee00ff0ebb82 */ /* 0x007e180000000a00 */
[----:B------:R-:W-:Y:S01]  /*3fd0*/  VOTEU.ANY UP0, P4 ;  /* 0x0000000000ff7886 */ /* 0x000fe20002000100 */
[----:B------:R-:W-:-:S13]  /*3fe0*/  PLOP3.LUT P4, PT, PT, PT, UP0, 0x80, 0x8 ;  /* 0x000000000008781c */ /* 0x000fda0003f8f008 */
[----:B------:R-:W2:Y:S01]  /*3ff0*/  @P4 LDG.E R11, desc[UR36][R122.64+0x10] ;  /* 0x000010247a0b4981 */ /* 0x000ea2000c1e1900 */
[----:B------:R-:W-:Y:S01]  /*4000*/  @!P3 IADD3 R13, P4, PT, R26, R121, RZ ;  /* 0x000000791a0db210 */ /* 0x000fe20007f9e0ff */
[----:B-----5:R-:W-:-:S03]  /*4010*/  HADD2 R38, R38, R85 ;  /* 0x0000005526267230 */ /* 0x020fc60000000000 */
[----:B------:R-:W-:Y:S02]  /*4020*/  @!P3 LEA.HI.X.SX32 R120, R121, R32, 0x1, P4 ;  /* 0x000000207978b211 */ /* 0x000fe400020f0eff */
[----:B0-----:R-:W-:-:S04]  /*4030*/  @!P3 LEA R14, P4, R13, R14, 0x1 ;  /* 0x0000000e0d0eb211 */ /* 0x001fc800078808ff */
[----:B------:R-:W-:Y:S02]  /*4040*/  @!P3 LEA.HI.X R15, R13, R15, R120, 0x1, P4 ;  /* 0x0000000f0d0fb211 */ /* 0x000fe400020f0c78 */
[----:B------:R-:W-:-:S13]  /*4050*/  PLOP3.LUT P4, PT, PT, PT, UP0, 0x80, 0x8 ;  /* 0x000000000008781c */ /* 0x000fda0003f8f008 */
[----:B--2---:R-:W-:-:S05]  /*4060*/  @P4 HFMA2 R38, R38, R11, -RZ ;  /* 0x0000000b26264231 */ /* 0x004fca00001000ff */
[----:B------:R3:W-:Y:S02]  /*4070*/  @!P3 STG.E desc[UR36][R14.64], R38 ;  /* 0x000000260e00b986 */ /* 0x0007e4000c101924 */
.L_x_1055:
[----:B------:R-:W-:Y:S01]  /*4080*/  IMAD R13, R3, 0x10, R12 ;  /* 0x00000010030d7824 */ /* 0x000fe200078e020c */
[----:B------:R-:W-:Y:S01]  /*4090*/  BSSY.RECONVERGENT B2, `(.L_x_1056) ;  /* 0x0000009000027945 */ /* 0x000fe20003800200 */
[----:B------:R-:W-:-:S03]  /*40a0*/  IMAD.MOV.U32 R120, RZ, RZ, RZ ;  /* 0x000000ffff787224 */ /* 0x000fc600078e00ff */
[----:B------:R-:W-:-:S13]  /*40b0*/  ISETP.GE.AND P3, PT, R13, R28, PT ;  /* 0x0000001c0d00720c */ /* 0x000fda0003f66270 */
[----:B------:R-:W-:Y:S05]  /*40c0*/  @P3 BRA `(.L_x_1057) ;  /* 0x0000000000143947 */ /* 0x000fea0003800000 */
[----:B------:R-:W-:-:S04]  /*40d0*/  IADD3 R11, P3, PT, R27, R13, RZ ;  /* 0x0000000d1b0b7210 */ /* 0x000fc80007f7e0ff */
[----:B0123--:R-:W-:Y:S02]  /*40e0*/  LEA.HI.X.SX32 R14, R13, R33, 0x1, P3 ;  /* 0x000000210d0e7211 */ /* 0x00ffe400018f0eff */
[----:B------:R-:W-:-:S04]  /*40f0*/  LEA R120, P3, R11, UR8, 0x1 ;  /* 0x000000080b787c11 */ /* 0x000fc8000f8608ff */
[----:B------:R-:W-:-:S05]  /*4100*/  LEA.HI.X R121, R11, UR9, R14, 0x1, P3 ;  /* 0x000000090b797c11 */ /* 0x000fca00098f0c0e */
[----:B------:R4:W5:Y:S04]  /*4110*/  LDG.E R120, desc[UR36][R120.64] ;  /* 0x0000002478787981 */ /* 0x000968000c1e1900 */
.L_x_1057:
[----:B------:R-:W-:Y:S05]  /*4120*/  BSYNC.RECONVERGENT B2 ;  /* 0x0000000000027941 */ /* 0x000fea0003800200 */
.L_x_1056:
[----:B------:R-:W-:-:S09]  /*4130*/  UISETP.NE.AND UP0, UPT, UR18, URZ, UPT ;  /* 0x000000ff1200728c */ /* 0x000fd2000bf05270 */
[----:B------:R-:W-:Y:S05]  /*4140*/  BRA.U UP0, `(.L_x_1052) ;  /* 0x0000000100387547 */ /* 0x000fea000b800000 */
[----:B------:R-:W-:-:S13]  /*4150*/  ISETP.NE.AND P3, PT, R16, RZ, PT ;  /* 0x000000ff1000720c */ /* 0x000fda0003f65270 */
[----:B------:R-:W-:Y:S01]  /*4160*/  VOTEU.ANY UP0, P3 ;  /* 0x0000000000ff7886 */ /* 0x000fe20001800100 */
[----:B------:R-:W-:Y:S02]  /*4170*/  ISETP.GE.AND P3, PT, R13, R28, PT ;  /* 0x0000001c0d00720c */ /* 0x000fe40003f66270 */
[----:B------:R-:W-:-:S11]  /*4180*/  PLOP3.LUT P4, PT, PT, PT, UP0, 0x80, 0x8 ;  /* 0x000000000008781c */ /* 0x000fd60003f8f008 */
[----:B0123--:R-:W0:Y:S01]  /*4190*/  @!P3 LDC.64 R14, c[0x0][0x3b8] ;  /* 0x0000ee00ff0ebb82 */ /* 0x00fe220000000a00 */
[----:B------:R-:W-:-:S04]  /*41a0*/  @!P3 IADD3 R11, P5, PT, R26, R13, RZ ;  /* 0x0000000d1a0bb210 */ /* 0x000fc80007fbe0ff */
[----:B------:R-:W-:Y:S02]  /*41b0*/  @!P3 LEA.HI.X.SX32 R13, R13, R32, 0x1, P5 ;  /* 0x000000200d0db211 */ /* 0x000fe400028f0eff */
[----:B0-----:R-:W-:-:S04]  /*41c0*/  @!P3 LEA R14, P5, R11, R14, 0x1 ;  /* 0x0000000e0b0eb211 */ /* 0x001fc800078a08ff */
[----:B------:R-:W-:Y:S02]  /*41d0*/  @!P3 LEA.HI.X R15, R11, R15, R13, 0x1, P5 ;  /* 0x0000000f0b0fb211 */ /* 0x000fe400028f0c0d */
[----:B------:R-:W2:Y:S01]  /*41e0*/  @P4 LDG.E R11, desc[UR36][R122.64+0x20] ;  /* 0x000020247a0b4981 */ /* 0x000ea2000c1e1900 */
[----:B------:R-:W-:Y:S01]  /*41f0*/  PLOP3.LUT P4, PT, PT, PT, UP0, 0x80, 0x8 ;  /* 0x000000000008781c */ /* 0x000fe20003f8f008 */
[----:B-----5:R-:W-:-:S12]  /*4200*/  HADD2 R120, R120, R83 ;  /* 0x0000005378787230 */ /* 0x020fd80000000000 */
[----:B--2---:R-:W-:-:S05]  /*4210*/  @P4 HMUL2 R120, R120, R11 ;  /* 0x0000000b78784232 */ /* 0x004fca0000000000 */
[----:B------:R0:W-:Y:S02]  /*4220*/  @!P3 STG.E desc[UR36][R14.64], R120 ;  /* 0x000000780e00b986 */ /* 0x0001e4000c101924 */
.L_x_1052:
[----:B------:R-:W-:Y:S05]  /*4230*/  BSYNC.RECONVERGENT B1 ;  /* 0x0000000000017941 */ /* 0x000fea0003800200 */
.L_x_1051:
[----:B------:R-:W-:Y:S04]  /*4240*/  BSSY.RECONVERGENT B1, `(.L_x_1058) ;  /* 0x000003a000017945 */ /* 0x000fe80003800200 */
[----:B------:R-:W-:Y:S05]  /*4250*/  @P1 BRA `(.L_x_1059) ;  /* 0x0000000000e01947 */ /* 0x000fea0003800000 */
[----:B------:R-:W-:Y:S01]  /*4260*/  LEA R13, R3, R124, 0x1 ;  /* 0x0000007c030d7211 */ /* 0x000fe200078e08ff */
[----:B------:R-:W-:Y:S01]  /*4270*/  BSSY.RECONVERGENT B2, `(.L_x_1060) ;  /* 0x000000a000027945 */ /* 0x000fe20003800200 */
[----:B------:R-:W-:-:S03]  /*4280*/  IMAD.MOV.U32 R39, RZ, RZ, RZ ;  /* 0x000000ffff277224 */ /* 0x000fc600078e00ff */
[----:B------:R-:W-:-:S05]  /*4290*/  IMAD.SHL.U32 R13, R13, 0x8, RZ ;  /* 0x000000080d0d7824 */ /* 0x000fca00078e00ff */
[----:B------:R-:W-:-:S13]  /*42a0*/  ISETP.GE.AND P3, PT, R13, R28, PT ;  /* 0x0000001c0d00720c */ /* 0x000fda0003f66270 */
[----:B------:R-:W-:Y:S05]  /*42b0*/  @P3 BRA `(.L_x_1061) ;  /* 0x0000000000143947 */ /* 0x000fea0003800000 */
[----:B------:R-:W-:-:S04]  /*42c0*/  IADD3 R11, P3, PT, R27, R13, RZ ;  /* 0x0000000d1b0b7210 */ /* 0x000fc80007f7e0ff */
[----:B0123--:R-:W-:Y:S02]  /*42d0*/  LEA.HI.X.SX32 R15, R13, R33, 0x1, P3 ;  /* 0x000000210d0f7211 */ /* 0x00ffe400018f0eff */
[----:B------:R-:W-:-:S04]  /*42e0*/  LEA R14, P3, R11, UR8, 0x1 ;  /* 0x000000080b0e7c11 */ /* 0x000fc8000f8608ff */
[----:B------:R-:W-:-:S05]  /*42f0*/  LEA.HI.X R15, R11, UR9, R15, 0x1, P3 ;  /* 0x000000090b0f7c11 */ /* 0x000fca00098f0c0f */
[----:B------:R0:W5:Y:S04]  /*4300*/  LDG.E R39, desc[UR36][R14.64] ;  /* 0x000000240e277981 */ /* 0x000168000c1e1900 */
.L_x_1061:
[----:B------:R-:W-:Y:S05]  /*4310*/  BSYNC.RECONVERGENT B2 ;  /* 0x0000000000027941 */ /* 0x000fea0003800200 */
.L_x_1060:
        /* <DEDUP_REMOVED lines=13> */
[----:B-----5:R-:W-:-:S12]  /*43f0*/  HFMA2 R39, R39, 1, 1, R82 ;  /* 0x3c003c0027277831 */ /* 0x020fd80000000052 */
[----:B--2---:R-:W-:-:S05]  /*4400*/  @P4 HMUL2 R39, R39, R11 ;  /* 0x0000000b27274232 */ /* 0x004fca0000000000 */
[----:B------:R0:W-:Y:S02]  /*4410*/  @!P3 STG.E desc[UR36][R14.64], R39 ;  /* 0x000000270e00b986 */ /* 0x0001e4000c101924 */
.L_x_1062:
[----:B------:R-:W-:Y:S05]  /*4420*/  @P1 BRA `(.L_x_1059) ;  /* 0x00000000006c1947 */ /* 0x000fea0003800000 */
[----:B------:R-:W-:Y:S01]  /*4430*/  LEA R13, R3, R12, 0x5 ;  /* 0x0000000c030d7211 */ /* 0x000fe200078e28ff */
[----:B------:R-:W-:Y:S01]  /*4440*/  BSSY.RECONVERGENT B2, `(.L_x_1063) ;  /* 0x0000009000027945 */ /* 0x000fe20003800200 */
[----:B------:R-:W-:Y:S02]  /*4450*/  IMAD.MOV.U32 R40, RZ, RZ, RZ ;  /* 0x000000ffff287224 */ /* 0x000fe400078e00ff */
[----:B------:R-:W-:-:S13]  /*4460*/  ISETP.GE.AND P3, PT, R13, R28, PT ;  /* 0x0000001c0d00720c */ /* 0x000fda0003f66270 */
[----:B------:R-:W-:Y:S05]  /*4470*/  @P3 BRA `(.L_x_1064) ;  /* 0x0000000000143947 */ /* 0x000fea0003800000 */
[----:B------:R-:W-:-:S04]  /*4480*/  IADD3 R11, P3, PT, R27, R13, RZ ;  /* 0x0000000d1b0b7210 */ /* 0x000fc80007f7e0ff */
[----:B------:R-:W-:Y:S02]  /*4490*/  LEA.HI.X.SX32 R40, R13, R33, 0x1, P3 ;  /* 0x000000210d287211 */ /* 0x000fe400018f0eff */
[----:B0123--:R-:W-:-:S04]  /*44a0*/  LEA R14, P3, R11, UR8, 0x1 ;  /* 0x000000080b0e7c11 */ /* 0x00ffc8000f8608ff */
[----:B------:R-:W-:-:S05]  /*44b0*/  LEA.HI.X R15, R11, UR9, R40, 0x1, P3 ;  /* 0x000000090b0f7c11 */ /* 0x000fca00098f0c28 */
[----:B------:R0:W5:Y:S04]  /*44c0*/  LDG.E R40, desc[UR36][R14.64] ;  /* 0x000000240e287981 */ /* 0x000168000c1e1900 */
.L_x_1064:
[----:B------:R-:W-:Y:S05]  /*44d0*/  BSYNC.RECONVERGENT B2 ;  /* 0x0000000000027941 */ /* 0x000fea0003800200 */
.L_x_1063:
        /* <DEDUP_REMOVED lines=14> */
[----:B--2---:R-:W-:-:S05]  /*45c0*/  @P4 HFMA2 R40, R40, R11, -RZ ;  /* 0x0000000b28284231 */ /* 0x004fca00001000ff */
[----:B------:R0:W-:Y:S02]  /*45d0*/  @!P3 STG.E desc[UR36][R14.64], R40 ;  /* 0x000000280e00b986 */ /* 0x0001e4000c101924 */
.L_x_1059:
[----:B------:R-:W-:Y:S05]  /*45e0*/  BSYNC.RECONVERGENT B1 ;  /* 0x0000000000017941 */ /* 0x000fea0003800200 */
.L_x_1058:
        /* <DEDUP_REMOVED lines=8> */
[----:B------:R-:W-:-:S04]  /*4670*/  IADD3 R11, P4, PT, R27, R13, RZ ;  /* 0x0000000d1b0b7210 */ /* 0x000fc80007f9e0ff */
[----:B0123--:R-:W-:Y:S02]  /*4680*/  LEA.HI.X.SX32 R15, R13, R33, 0x1, P4 ;  /* 0x000000210d0f7211 */ /* 0x00ffe400020f0eff */
[----:B------:R-:W-:-:S04]  /*4690*/  LEA R14, P4, R11, UR8, 0x1 ;  /* 0x000000080b0e7c11 */ /* 0x000fc8000f8808ff */
[----:B------:R-:W-:-:S05]  /*46a0*/  LEA.HI.X R15, R11, UR9, R15, 0x1, P4 ;  /* 0x000000090b0f7c11 */ /* 0x000fca000a0f0c0f */
[----:B------:R0:W5:Y:S04]  /*46b0*/  LDG.E R41, desc[UR36][R14.64] ;  /* 0x000000240e297981 */ /* 0x000168000c1e1900 */
.L_x_1068:
[----:B------:R-:W-:Y:S05]  /*46c0*/  BSYNC.RECONVERGENT B2 ;  /* 0x0000000000027941 */ /* 0x000fea0003800200 */
.L_x_1067:
[----:B------:R-:W-:-:S09]  /*46d0*/  UISETP.NE.AND UP0, UPT, UR18, URZ, UPT ;  /* 0x000000ff1200728c */ /* 0x000fd2000bf05270 */
[----:B------:R-:W-:Y:S05]  /*46e0*/  BRA.U UP0, `(.L_x_1066) ;  /* 0x0000000100347547 */ /* 0x000fea000b800000 */
[----:B0123--:R-:W0:Y:S01]  /*46f0*/  @!P3 LDC.64 R14, c[0x0][0x3b8] ;  /* 0x0000ee00ff0ebb82 */ /* 0x00fe220000000a00 */
[----:B------:R-:W-:Y:S02]  /*4700*/  ISETP.NE.AND P4, PT, R16, RZ, PT ;  /* 0x000000ff1000720c */ /* 0x000fe40003f85270 */
[----:B------:R-:W-:-:S04]  /*4710*/  @!P3 IADD3 R11, P5, PT, R26, R13, RZ ;  /* 0x0000000d1a0bb210 */ /* 0x000fc80007fbe0ff */
[----:B------:R-:W-:-:S07]  /*4720*/  @!P3 LEA.HI.X.SX32 R13, R13, R32, 0x1, P5 ;  /* 0x000000200d0db211 */ /* 0x000fce00028f0eff */
[----:B------:R-:W-:Y:S01]  /*4730*/  VOTEU.ANY UP0, P4 ;  /* 0x0000000000ff7886 */ /* 0x000fe20002000100 */
[----:B------:R-:W-:Y:S02]  /*4740*/  PLOP3.LUT P4, PT, PT, PT, UP0, 0x80, 0x8 ;  /* 0x000000000008781c */ /* 0x000fe40003f8f008 */
[----:B0-----:R-:W-:-:S04]  /*4750*/  @!P3 LEA R14, P5, R11, R14, 0x1 ;  /* 0x0000000e0b0eb211 */ /* 0x001fc800078a08ff */
[----:B------:R-:W-:-:S07]  /*4760*/  @!P3 LEA.HI.X R15, R11, R15, R13, 0x1, P5 ;  /* 0x0000000f0b0fb211 */ /* 0x000fce00028f0c0d */
[----:B------:R-:W2:Y:S01]  /*4770*/  @P4 LDG.E R11, desc[UR36][R122.64+0x50] ;  /* 0x000050247a0b4981 */ /* 0x000ea2000c1e1900 */
[----:B------:R-:W-:Y:S01]  /*4780*/  PLOP3.LUT P4, PT, PT, PT, UP0, 0x80, 0x8 ;  /* 0x000000000008781c */ /* 0x000fe20003f8f008 */
[----:B-----5:R-:W-:-:S12]  /*4790*/  HADD2 R41, R41, R80 ;  /* 0x0000005029297230 */ /* 0x020fd80000000000 */
[----:B--2---:R-:W-:-:S05]  /*47a0*/  @P4 HMUL2 R41, R41, R11 ;  /* 0x0000000b29294232 */ /* 0x004fca0000000000 */
[----:B------:R0:W-:Y:S02]  /*47b0*/  @!P3 STG.E desc[UR36][R14.64], R41 ;  /* 0x000000290e00b986 */ /* 0x0001e4000c101924 */
.L_x_1066:
[----:B------:R-:W-:Y:S05]  /*47c0*/  BSYNC.RECONVERGENT B1 ;  /* 0x0000000000017941 */ /* 0x000fea0003800200 */
.L_x_1065:
        /* <DEDUP_REMOVED lines=13> */
.L_x_1072:
[----:B------:R-:W-:Y:S05]  /*48a0*/  BSYNC.RECONVERGENT B2 ;  /* 0x0000000000027941 */ /* 0x000fea0003800200 */
.L_x_1071:
        /* <DEDUP_REMOVED lines=12> */
[----:B-----5:R-:W-:-:S12]  /*4970*/  HFMA2 R42, R42, 1, 1, R79 ;  /* 0x3c003c002a2a7831 */ /* 0x020fd8000000004f */
[----:B--2---:R-:W-:-:S05]  /*4980*/  @P4 HMUL2 R42, R42, R11 ;  /* 0x0000000b2a2a4232 */ /* 0x004fca0000000000 */
[----:B------:R0:W-:Y:S02]  /*4990*/  @!P3 STG.E desc[UR36][R14.64], R42 ;  /* 0x0000002a0e00b986 */ /* 0x0001e4000c101924 */
.L_x_1070:
[----:B------:R-:W-:Y:S05]  /*49a0*/  BSYNC.RECONVERGENT B1 ;  /* 0x0000000000017941 */ /* 0x000fea0003800200 */
.L_x_1069:
        /* <DEDUP_REMOVED lines=13> */
.L_x_1076:
[----:B------:R-:W-:Y:S05]  /*4a80*/  BSYNC.RECONVERGENT B2 ;  /* 0x0000000000027941 */ /* 0x000fea0003800200 */
.L_x_1075:
[----:B------:R-:W-:-:S09]  /*4a90*/  UISETP.NE.AND UP0, UPT, UR18, URZ, UPT ;  /* 0x000000ff1200728c */ /* 0x000fd2000bf05270 */
[----:B------:R-:W-:Y:S05]  /*4aa0*/  BRA.U UP0, `(.L_x_1077) ;  /* 0x0000000100347547 */ /* 0x000fea000b800000 */
[----:B------:R-:W-:Y:S01]  /*4ab0*/  ISETP.NE.AND P4, PT, R16, RZ, PT ;  /* 0x000000ff1000720c */ /* 0x000fe20003f85270 */
[----:B0123--:R-:W0:-:S12]  /*4ac0*/  @!P3 LDC.64 R14, c[0x0][0x3b8] ;  /* 0x0000ee00ff0ebb82 */ /* 0x00fe180000000a00 */
        /* <DEDUP_REMOVED lines=11> */
.L_x_1077:
[----:B------:R-:W-:Y:S01]  /*4b80*/  IMAD R13, R3, 0x40, R12 ;  /* 0x00000040030d7824 */ /* 0x000fe200078e020c */
[----:B------:R-:W-:Y:S01]  /*4b90*/  BSSY.RECONVERGENT B2, `(.L_x_1078) ;  /* 0x0000009000027945 */ /* 0x000fe20003800200 */
[----:B------:R-:W-:-:S03]  /*4ba0*/  MOV R119, RZ ;  /* 0x000000ff00777202 */ /* 0x000fc60000000f00 */
[----:B------:R-:W-:-:S13]  /*4bb0*/  ISETP.GE.AND P3, PT, R13, R28, PT ;  /* 0x0000001c0d00720c */ /* 0x000fda0003f66270 */
[----:B------:R-:W-:Y:S05]  /*4bc0*/  @P3 BRA `(.L_x_1079) ;  /* 0x0000000000143947 */ /* 0x000fea0003800000 */
[----:B------:R-:W-:-:S04]  /*4bd0*/  IADD3 R11, P3, PT, R27, R13, RZ ;  /* 0x0000000d1b0b7210 */ /* 0x000fc80007f7e0ff */
[----:B0123--:R-:W-:Y:S02]  /*4be0*/  LEA.HI.X.SX32 R15, R13, R33, 0x1, P3 ;  /* 0x000000210d0f7211 */ /* 0x00ffe400018f0eff */
[----:B------:R-:W-:-:S04]  /*4bf0*/  LEA R14, P3, R11, UR8, 0x1 ;  /* 0x000000080b0e7c11 */ /* 0x000fc8000f8608ff */
[----:B------:R-:W-:-:S05]  /*4c00*/  LEA.HI.X R15, R11, UR9, R15, 0x1, P3 ;  /* 0x000000090b0f7c11 */ /* 0x000fca00098f0c0f */
[----:B------:R0:W5:Y:S04]  /*4c10*/  LDG.E R119, desc[UR36][R14.64] ;  /* 0x000000240e777981 */ /* 0x000168000c1e1900 */
.L_x_1079:
[----:B------:R-:W-:Y:S05]  /*4c20*/  BSYNC.RECONVERGENT B2 ;  /* 0x0000000000027941 */ /* 0x000fea0003800200 */
.L_x_1078:
        /* <DEDUP_REMOVED lines=16> */
.L_x_1074:
[----:B------:R-:W-:Y:S05]  /*4d30*/  BSYNC.RECONVERGENT B1 ;  /* 0x0000000000017941 */ /* 0x000fea0003800200 */
.L_x_1073:
[----:B------:R-:W-:Y:S01]  /*4d40*/  BSSY.RECONVERGENT B1, `(.L_x_1080) ;  /* 0x000001d000017945 */ /* 0x000fe20003800200 */
[----:B------:R-:W-:-:S03]  /*4d50*/  IMAD R124, R3, 0x2, R124 ;  /* 0x00000002037c7824 */ /* 0x000fc600078e027c */
        /* <DEDUP_REMOVED lines=8> */
[----:B0123--:R-:W-:-:S04]  /*4de0*/  LEA R14, P4, R11, UR8, 0x1 ;  /* 0x000000080b0e7c11 */ /* 0x00ffc8000f8808ff */
[----:B------:R-:W-:-:S05]  /*4df0*/  LEA.HI.X R15, R11, UR9, R44, 0x1, P4 ;  /* 0x000000090b0f7c11 */ /* 0x000fca000a0f0c2c */
[----:B------:R0:W5:Y:S04]  /*4e00*/  LDG.E R44, desc[UR36][R14.64] ;  /* 0x000000240e2c7981 */ /* 0x000168000c1e1900 */
.L_x_1083:
[----:B------:R-:W-:Y:S05]  /*4e10*/  BSYNC.RECONVERGENT B2 ;  /* 0x0000000000027941 */ /* 0x000fea0003800200 */
.L_x_1082:
        /* <DEDUP_REMOVED lines=15> */
.L_x_1081:
[----:B------:R-:W-:Y:S05]  /*4f10*/  BSYNC.RECONVERGENT B1 ;  /* 0x0000000000017941 */ /* 0x000fea0003800200 */
.L_x_1080:
[----:B------:R-:W-:Y:S01]  /*4f20*/  BSSY.RECONVERGENT B1, `(.L_x_1084) ;  /* 0x000001d000017945 */ /* 0x000fe20003800200 */
[----:B------:R-:W-:-:S03]  /*4f30*/  IMAD.IADD R124, R124, 0x1, R3 ;  /* 0x000000017c7c7824 */ /* 0x000fc600078e0203 */
[----:B------:R-:W-:Y:S05]  /*4f40*/  @P1 BRA `(.L_x_1085) ;  /* 0x0000000000681947 */ /* 0x000fea0003800000 */
[----:B------:R-:W-:Y:S01]  /*4f50*/  IMAD.SHL.U32 R13, R124, 0x8, RZ ;  /* 0x000000087c0d7824 */ /* 0x000fe200078e00ff */
        /* <DEDUP_REMOVED lines=9> */
.L_x_1087:
[----:B------:R-:W-:Y:S05]  /*4ff0*/  BSYNC.RECONVERGENT B2 ;  /* 0x0000000000027941 */ /* 0x000fea0003800200 */
.L_x_1086:
        /* <DEDUP_REMOVED lines=13> */
[----:B--2---:R-:W-:-:S05]  /*50d0*/  @P4 HFMA2 R45, R45, R11, -RZ ;  /* 0x0000000b2d2d4231 */ /* 0x004fca00001000ff */
[----:B------:R0:W-:Y:S02]  /*50e0*/  @!P3 STG.E desc[UR36][R14.64], R45 ;  /* 0x0000002d0e00b986 */ /* 0x0001e4000c101924 */
.L_x_1085:
[----:B------:R-:W-:Y:S05]  /*50f0*/  BSYNC.RECONVERGENT B1 ;  /* 0x0000000000017941 */ /* 0x000fea0003800200 */
.L_x_1084:
        /* <DEDUP_REMOVED lines=13> */
.L_x_1091:
[----:B------:R-:W-:Y:S05]  /*51d0*/  BSYNC.RECONVERGENT B2 ;  /* 0x0000000000027941 */ /* 0x000fea0003800200 */
.L_x_1090:
        /* <DEDUP_REMOVED lines=15> */
.L_x_1089:
[----:B------:R-:W-:Y:S05]  /*52d0*/  BSYNC.RECONVERGENT B1 ;  /* 0x0000000000017941 */ /* 0x000fea0003800200 */
.L_x_1088:
[----:B------:R-:W-:Y:S01]  /*52e0*/  BSSY.RECONVERGENT B1, `(.L_x_1092) ;  /* 0x000001d000017945 */ /* 0x000fe20003800200 */
[----:B------:R-:W-:-:S03]  /*52f0*/  IMAD.IADD R124, R124, 0x1, R3 ;  /* 0x000000017c7c7824 */ /* 0x000fc600078e0203 */
[----:B------:R-:W-:Y:S05]  /*5300*/  @P1 BRA `(.L_x_1093) ;  /* 0x0000000000681947 */ /* 0x000fea0003800000 */
[----:B------:R-:W-:Y:S01]  /*5310*/  IMAD.SHL.U32 R13, R124, 0x8, RZ ;  /* 0x000000087c0d7824 */ /* 0x000fe200078e00ff */
[----:B------:R-:W-:Y:S01]  /*5320*/  BSSY.RECONVERGENT B2, `(.L_x_1094) ;  /* 0x0000009000027945 */ /* 0x000fe20003800200 */
[----:B------:R-:W-:-:S03]  /*5330*/  HFMA2 R47, -RZ, RZ, 0, 0 ;  /* 0x00000000ff2f7431 */ /* 0x000fc600000001ff */
[----:B------:R-:W-:-:S13]  /*5340*/  ISETP.GE.AND P3, PT, R13, R28, PT ;  /* 0x0000001c0d00720c */ /* 0x000fda0003f66270 */
[----:B------:R-:W-:Y:S05]  /*5350*/  @P3 BRA `(.L_x_1095) ;  /* 0x0000000000143947 */ /* 0x000fea0003800000 */
[----:B------:R-:W-:-:S04]  /*5360*/  IADD3 R11, P4, PT, R27, R13, RZ ;  /* 0x0000000d1b0b7210 */ /* 0x000fc80007f9e0ff */
[----:B0123--:R-:W-:Y:S02]  /*5370*/  LEA.HI.X.SX32 R15, R13, R33, 0x1, P4 ;  /* 0x000000210d0f7211 */ /* 0x00ffe400020f0eff */
[----:B------:R-:W-:-:S04]  /*5380*/  LEA R14, P4, R11, UR8, 0x1 ;  /* 0x000000080b0e7c11 */ /* 0x000fc8000f8808ff */
[----:B------:R-:W-:-:S05]  /*5390*/  LEA.HI.X R15, R11, UR9, R15, 0x1, P4 ;  /* 0x000000090b0f7c11 */ /* 0x000fca000a0f0c0f */
[----:B------:R0:W5:Y:S04]  /*53a0*/  LDG.E R47, desc[UR36][R14.64] ;  /* 0x000000240e2f7981 */ /* 0x000168000c1e1900 */
.L_x_1095:
[----:B------:R-:W-:Y:S05]  /*53b0*/  BSYNC.RECONVERGENT B2 ;  /* 0x0000000000027941 */ /* 0x000fea0003800200 */
.L_x_1094:
        /* <DEDUP_REMOVED lines=15> */
.L_x_1093:
[----:B------:R-:W-:Y:S05]  /*54b0*/  BSYNC.RECONVERGENT B1 ;  /* 0x0000000000017941 */ /* 0x000fea0003800200 */
.L_x_1092:
        /* <DEDUP_REMOVED lines=13> */
.L_x_1099:
[----:B------:R-:W-:Y:S05]  /*5590*/  BSYNC.RECONVERGENT B2 ;  /* 0x0000000000027941 */ /* 0x000fea0003800200 */
.L_x_1098:
        /* <DEDUP_REMOVED lines=15> */
.L_x_1097:
[----:B------:R-:W-:Y:S05]  /*5690*/  BSYNC.RECONVERGENT B1 ;  /* 0x0000000000017941 */ /* 0x000fea0003800200 */
.L_x_1096:
        /* <DEDUP_REMOVED lines=13> */
.L_x_1103:
[----:B------:R-:W-:Y:S05]  /*5770*/  BSYNC.RECONVERGENT B2 ;  /* 0x0000000000027941 */ /* 0x000fea0003800200 */
.L_x_1102:
        /* <DEDUP_REMOVED lines=15> */
.L_x_1101:
[----:B------:R-:W-:Y:S05]  /*5870*/  BSYNC.RECONVERGENT B1 ;  /* 0x0000000000017941 */ /* 0x000fea0003800200 */
.L_x_1100:
        /* <DEDUP_REMOVED lines=13> */
.L_x_1107:
[----:B------:R-:W-:Y:S05]  /*5950*/  BSYNC.RECONVERGENT B2 ;  /* 0x0000000000027941 */ /* 0x000fea0003800200 */
.L_x_1106:
        /* <DEDUP_REMOVED lines=15> */
.L_x_1105:
[----:B------:R-:W-:Y:S05]  /*5a50*/  BSYNC.RECONVERGENT B1 ;  /* 0x0000000000017941 */ /* 0x000fea0003800200 */
.L_x_1104:
[----:B------:R-:W-:Y:S01]  /*5a60*/  BSSY.RECONVERGENT B1, `(.L_x_1108) ;  /* 0x000001c000017945 */ /* 0x000fe20003800200 */
[----:B----4-:R-:W-:-:S03]  /*5a70*/  IMAD R121, R3, 0x80, R12 ;  /* 0x0000008003797824 */ /* 0x010fc600078e020c */
[----:B------:R-:W-:Y:S05]  /*5a80*/  @P1 BRA `(.L_x_1109) ;  /* 0x0000000000641947 */ /* 0x000fea0003800000 */
[----:B------:R-:W-:Y:S01]  /*5a90*/  ISETP.GE.AND P3, PT, R121, R28, PT ;  /* 0x0000001c7900720c */ /* 0x000fe20003f66270 */
[----:B------:R-:W-:Y:S01]  /*5aa0*/  BSSY.RECONVERGENT B2, `(.L_x_1110) ;  /* 0x0000008000027945 */ /* 0x000fe20003800200 */
[----:B------:R-:W-:-:S11]  /*5ab0*/  IMAD.MOV.U32 R51, RZ, RZ, RZ ;  /* 0x000000ffff337224 */ /* 0x000fd600078e00ff */
[----:B------:R-:W-:Y:S05]  /*5ac0*/  @P3 BRA `(.L_x_1111) ;  /* 0x0000000000143947 */ /* 0x000fea0003800000 */
[----:B------:R-:W-:-:S04]  /*5ad0*/  IADD3 R11, P4, PT, R27, R121, RZ ;  /* 0x000000791b0b7210 */ /* 0x000fc80007f9e0ff */
[----:B0123--:R-:W-:Y:S02]  /*5ae0*/  LEA.HI.X.SX32 R14, R121, R33, 0x1, P4 ;  /* 0x00000021790e7211 */ /* 0x00ffe400020f0eff */
[----:B------:R-:W-:-:S04]  /*5af0*/  LEA R12, P4, R11, UR8, 0x1 ;  /* 0x000000080b0c7c11 */ /* 0x000fc8000f8808ff */
[----:B------:R-:W-:-:S05]  /*5b00*/  LEA.HI.X R13, R11, UR9, R14, 0x1, P4 ;  /* 0x000000090b0d7c11 */ /* 0x000fca000a0f0c0e */
[----:B------:R4:W5:Y:S04]  /*5b10*/  LDG.E R51, desc[UR36][R12.64] ;  /* 0x000000240c337981 */ /* 0x000968000c1e1900 */
.L_x_1111:
[----:B------:R-:W-:Y:S05]  /*5b20*/  BSYNC.RECONVERGENT B2 ;  /* 0x0000000000027941 */ /* 0x000fea0003800200 */
.L_x_1110:
[----:B------:R-:W-:-:S09]  /*5b30*/  UISETP.NE.AND UP0, UPT, UR18, URZ, UPT ;  /* 0x000000ff1200728c */ /* 0x000fd2000bf05270 */
[----:B------:R-:W-:Y:S05]  /*5b40*/  BRA.U UP0, `(.L_x_1109) ;  /* 0x0000000100347547 */ /* 0x000fea000b800000 */
[----:B------:R-:W-:Y:S01]  /*5b50*/  ISETP.NE.AND P4, PT, R16, RZ, PT ;  /* 0x000000ff1000720c */ /* 0x000fe20003f85270 */
[----:B0123--:R-:W0:-:S12]  /*5b60*/  @!P3 LDC.64 R14, c[0x0][0x3b8] ;  /* 0x0000ee00ff0ebb82 */ /* 0x00fe180000000a00 */
[----:B------:R-:W-:Y:S01]  /*5b70*/  VOTEU.ANY UP0, P4 ;  /* 0x0000000000ff7886 */ /* 0x000fe20002000100 */
[----:B------:R-:W-:-:S13]  /*5b80*/  PLOP3.LUT P4, PT, PT, PT, UP0, 0x80, 0x8 ;  /* 0x000000000008781c */ /* 0x000fda0003f8f008 */
[----:B----4-:R-:W2:Y:S01]  /*5b90*/  @P4 LDG.E R12, desc[UR36][R122.64+0x100] ;  /* 0x000100247a0c4981 */ /* 0x010ea2000c1e1900 */
[----:B------:R-:W-:Y:S01]  /*5ba0*/  @!P3 IADD3 R11, P4, PT, R26, R121, RZ ;  /* 0x000000791a0bb210 */ /* 0x000fe20007f9e0ff */
[----:B-----5:R-:W-:-:S03]  /*5bb0*/  HFMA2 R51, R51, 1, 1, R68 ;  /* 0x3c003c0033337831 */ /* 0x020fc60000000044 */
[----:B------:R-:W-:Y:S02]  /*5bc0*/  @!P3 LEA.HI.X.SX32 R121, R121, R32, 0x1, P4 ;  /* 0x000000207979b211 */ /* 0x000fe400020f0eff */
[----:B0-----:R-:W-:-:S04]  /*5bd0*/  @!P3 LEA R14, P4, R11, R14, 0x1 ;  /* 0x0000000e0b0eb211 */ /* 0x001fc800078808ff */
[----:B------:R-:W-:Y:S02]  /*5be0*/  @!P3 LEA.HI.X R15, R11, R15, R121, 0x1, P4 ;  /* 0x0000000f0b0fb211 */ /* 0x000fe400020f0c79 */
[----:B------:R-:W-:-:S13]  /*5bf0*/  PLOP3.LUT P4, PT, PT, PT, UP0, 0x80, 0x8 ;  /* 0x000000000008781c */ /* 0x000fda0003f8f008 */
[----:B--2---:R-:W-:-:S05]  /*5c00*/  @P4 HMUL2 R51, R51, R12 ;  /* 0x0000000c33334232 */ /* 0x004fca0000000000 */
[----:B------:R0:W-:Y:S02]  /*5c10*/  @!P3 STG.E desc[UR36][R14.64], R51 ;  /* 0x000000330e00b986 */ /* 0x0001e4000c101924 */
.L_x_1109:
[----:B------:R-:W-:Y:S05]  /*5c20*/  BSYNC.RECONVERGENT B1 ;  /* 0x0000000000017941 */ /* 0x000fea0003800200 */
.L_x_1108:
[----:B------:R-:W-:Y:S01]  /*5c30*/  BSSY.RECONVERGENT B1, `(.L_x_1112) ;  /* 0x000001d000017945 */ /* 0x000fe20003800200 */
[----:B------:R-:W-:-:S03]  /*5c40*/  LEA R124, R3, R124, 0x1 ;  /* 0x0000007c037c7211 */ /* 0x000fc600078e08ff */
[----:B------:R-:W-:Y:S05]  /*5c50*/  @P1 BRA `(.L_x_1113) ;  /* 0x0000000000681947 */ /* 0x000fea0003800000 */
[----:B------:R-:W-:Y:S01]  /*5c60*/  IMAD.SHL.U32 R121, R124, 0x8, RZ ;  /* 0x000000087c797824 */ /* 0x000fe200078e00ff */
[----:B------:R-:W-:Y:S01]  /*5c70*/  BSSY.RECONVERGENT B2, `(.L_x_1114) ;  /* 0x0000009000027945 */ /* 0x000fe20003800200 */
[----:B------:R-:W-:-:S03]  /*5c80*/  IMAD.MOV.U32 R52, RZ, RZ, RZ ;  /* 0x000000ffff347224 */ /* 0x000fc600078e00ff */
[----:B------:R-:W-:-:S13]  /*5c90*/  ISETP.GE.AND P3, PT, R121, R28, PT ;  /* 0x0000001c7900720c */ /* 0x000fda0003f66270 */
[----:B------:R-:W-:Y:S05]  /*5ca0*/  @P3 BRA `(.L_x_1115) ;  /* 0x0000000000143947 */ /* 0x000fea0003800000 */
[----:B------:R-:W-:-:S04]  /*5cb0*/  IADD3 R11, P4, PT, R27, R121, RZ ;  /* 0x000000791b0b7210 */ /* 0x000fc80007f9e0ff */
[----:B0123--:R-:W-:Y:S02]  /*5cc0*/  LEA.HI.X.SX32 R14, R121, R33, 0x1, P4 ;  /* 0x00000021790e7211 */ /* 0x00ffe400020f0eff */
[----:B----4-:R-:W-:-:S04]  /*5cd0*/  LEA R12, P4, R11, UR8, 0x1 ;  /* 0x000000080b0c7c11 */ /* 0x010fc8000f8808ff */
[----:B------:R-:W-:-:S05]  /*5ce0*/  LEA.HI.X R13, R11, UR9, R14, 0x1, P4 ;  /* 0x000000090b0d7c11 */ /* 0x000fca000a0f0c0e */
[----:B------:R0:W5:Y:S04]  /*5cf0*/  LDG.E R52, desc[UR36][R12.64] ;  /* 0x000000240c347981 */ /* 0x000168000c1e1900 */
.L_x_1115:
[----:B------:R-:W-:Y:S05]  /*5d00*/  BSYNC.RECONVERGENT B2 ;  /* 0x0000000000027941 */ /* 0x000fea0003800200 */
.L_x_1114:
[----:B------:R-:W-:-:S09]  /*5d10*/  UISETP.NE.AND UP0, UPT, UR18, URZ, UPT ;  /* 0x000000ff1200728c */ /* 0x000fd2000bf05270 */
[----:B------:R-:W-:Y:S05]  /*5d20*/  BRA.U UP0, `(.L_x_1113) ;  /* 0x0000000100347547 */ /* 0x000fea000b800000 */
[----:B------:R-:W-:Y:S01]  /*5d30*/  ISETP.NE.AND P4, PT, R16, RZ, PT ;  /* 0x000000ff1000720c */ /* 0x000fe20003f85270 */
[----:B0123--:R-:W0:-:S12]  /*5d40*/  @!P3 LDC.64 R14, c[0x0][0x3b8] ;  /* 0x0000ee00ff0ebb82 */ /* 0x00fe180000000a00 */
[----:B------:R-:W-:Y:S01]  /*5d50*/  VOTEU.ANY UP0, P4 ;  /* 0x0000000000ff7886 */ /* 0x000fe20002000100 */
[----:B------:R-:W-:-:S13]  /*5d60*/  PLOP3.LUT P4, PT, PT, PT, UP0, 0x80, 0x8 ;  /* 0x000000000008781c */ /* 0x000fda0003f8f008 */
[----:B------:R-:W2:Y:S01]  /*5d70*/  @P4 LDG.E R11, desc[UR36][R122.64+0x110] ;  /* 0x000110247a0b4981 */ /* 0x000ea2000c1e1900 */
[----:B----4-:R-:W-:Y:S01]  /*5d80*/  @!P3 IADD3 R12, P4, PT, R26, R121, RZ ;  /* 0x000000791a0cb210 */ /* 0x010fe20007f9e0ff */
[----:B-----5:R-:W-:-:S03]  /*5d90*/  HADD2 R52, R52, R69 ;  /* 0x0000004534347230 */ /* 0x020fc60000000000 */
[----:B------:R-:W-:Y:S02]  /*5da0*/  @!P3 LEA.HI.X.SX32 R121, R121, R32, 0x1, P4 ;  /* 0x000000207979b211 */ /* 0x000fe400020f0eff */
[----:B0-----:R-:W-:-:S04]  /*5db0*/  @!P3 LEA R14, P4, R12, R14, 0x1 ;  /* 0x0000000e0c0eb211 */ /* 0x001fc800078808ff */
[----:B------:R-:W-:Y:S02]  /*5dc0*/  @!P3 LEA.HI.X R15, R12, R15, R121, 0x1, P4 ;  /* 0x0000000f0c0fb211 */ /* 0x000fe400020f0c79 */
[----:B------:R-:W-:-:S13]  /*5dd0*/  PLOP3.LUT P4, PT, PT, PT, UP0, 0x80, 0x8 ;  /* 0x000000000008781c */ /* 0x000fda0003f8f008 */
[----:B--2---:R-:W-:-:S05]  /*5de0*/  @P4 HFMA2 R52, R52, R11, -RZ ;  /* 0x0000000b34344231 */ /* 0x004fca00001000ff */
[----:B------:R0:W-:Y:S02]  /*5df0*/  @!P3 STG.E desc[UR36][R14.64], R52 ;  /* 0x000000340e00b986 */ /* 0x0001e4000c101924 */
.L_x_1113:
[----:B------:R-:W-:Y:S05]  /*5e00*/  BSYNC.RECONVERGENT B1 ;  /* 0x0000000000017941 */ /* 0x000fea0003800200 */
.L_x_1112:
[----:B------:R-:W-:Y:S01]  /*5e10*/  BSSY.RECONVERGENT B1, `(.L_x_1116) ;  /* 0x000001d000017945 */ /* 0x000fe20003800200 */
[----:B------:R-:W-:-:S03]  /*5e20*/  IADD3 R124, PT, PT, R124, R3, RZ ;  /* 0x000000037c7c7210 */ /* 0x000fc60007ffe0ff */
        /* <DEDUP_REMOVED lines=11> */
.L_x_1119:
[----:B------:R-:W-:Y:S05]  /*5ee0*/  BSYNC.RECONVERGENT B2 ;  /* 0x0000000000027941 */ /* 0x000fea0003800200 */
.L_x_1118:
        /* <DEDUP_REMOVED lines=8> */
[----:B-----5:R-:W-:-:S03]  /*5f70*/  HADD2 R53, R53, R66 ;  /* 0x0000004235357230 */ /* 0x020fc60000000000 */
[----:B------:R-:W-:Y:S02]  /*5f80*/  @!P3 LEA.HI.X.SX32 R121, R121, R32, 0x1, P4 ;  /* 0x000000207979b211 */ /* 0x000fe400020f0eff */
[----:B0-----:R-:W-:-:S04]  /*5f90*/  @!P3 LEA R14, P4, R11, R14, 0x1 ;  /* 0x0000000e0b0eb211 */ /* 0x001fc800078808ff */
[----:B------:R-:W-:Y:S02]  /*5fa0*/  @!P3 LEA.HI.X R15, R11, R15, R121, 0x1, P4 ;  /* 0x0000000f0b0fb211 */ /* 0x000fe400020f0c79 */
[----:B------:R-:W-:-:S13]  /*5fb0*/  PLOP3.LUT P4, PT, PT, PT, UP0, 0x80, 0x8 ;  /* 0x000000000008781c */ /* 0x000fda0003f8f008 */
[----:B--2---:R-:W-:-:S05]  /*5fc0*/  @P4 HMUL2 R53, R53, R12 ;  /* 0x0000000c35354232 */ /* 0x004fca0000000000 */
[----:B------:R0:W-:Y:S02]  /*5fd0*/  @!P3 STG.E desc[UR36][R14.64], R53 ;  /* 0x000000350e00b986 */ /* 0x0001e4000c101924 */
.L_x_1117:
[----:B------:R-:W-:Y:S05]  /*5fe0*/  BSYNC.RECONVERGENT B1 ;  /* 0x0000000000017941 */ /* 0x000fea0003800200 */
.L_x_1116:
        /* <DEDUP_REMOVED lines=13> */
.L_x_1123:
[----:B------:R-:W-:Y:S05]  /*60c0*/  BSYNC.RECONVERGENT B2 ;  /* 0x0000000000027941 */ /* 0x000fea0003800200 */
.L_x_1122:
        /* <DEDUP_REMOVED lines=15> */
.L_x_1121:
[----:B------:R-:W-:Y:S05]  /*61c0*/  BSYNC.RECONVERGENT B1 ;  /* 0x0000000000017941 */ /* 0x000fea0003800200 */
.L_x_1120:
        /* <DEDUP_REMOVED lines=13> */
.L_x_1127:
[----:B------:R-:W-:Y:S05]  /*62a0*/  BSYNC.RECONVERGENT B2 ;  /* 0x0000000000027941 */ /* 0x000fea0003800200 */
.L_x_1126:
        /* <DEDUP_REMOVED lines=15> */
.L_x_1125:
[----:B------:R-:W-:Y:S05]  /*63a0*/  BSYNC.RECONVERGENT B1 ;  /* 0x0000000000017941 */ /* 0x000fea0003800200 */
.L_x_1124:
        /* <DEDUP_REMOVED lines=13> */
.L_x_1131:
[----:B------:R-:W-:Y:S05]  /*6480*/  BSYNC.RECONVERGENT B2 ;  /* 0x0000000000027941 */ /* 0x000fea0003800200 */
.L_x_1130:
        /* <DEDUP_REMOVED lines=13> */
[----:B--2---:R-:W-:-:S05]  /*6560*/  @P4 HMUL2 R54, R54, R11 ;  /* 0x0000000b36364232 */ /* 0x004fca0000000000 */
[----:B------:R0:W-:Y:S02]  /*6570*/  @!P3 STG.E desc[UR36][R14.64], R54 ;  /* 0x000000360e00b986 */ /* 0x0001e4000c101924 */
.L_x_1129:
[----:B------:R-:W-:Y:S05]  /*6580*/  BSYNC.RECONVERGENT B1 ;  /* 0x0000000000017941 */ /* 0x000fea0003800200 */
.L_x_1128:
        /* <DEDUP_REMOVED lines=13> */
.L_x_1135:
[----:B------:R-:W-:Y:S05]  /*6660*/  BSYNC.RECONVERGENT B2 ;  /* 0x0000000000027941 */ /* 0x000fea0003800200 */
.L_x_1134:
        /* <DEDUP_REMOVED lines=15> */
.L_x_1133:
[----:B------:R-:W-:Y:S05]  /*6760*/  BSYNC.RECONVERGENT B1 ;  /* 0x0000000000017941 */ /* 0x000fea0003800200 */
.L_x_1132:
        /* <DEDUP_REMOVED lines=13> */
.L_x_1139:
[----:B------:R-:W-:Y:S05]  /*6840*/  BSYNC.RECONVERGENT B2 ;  /* 0x0000000000027941 */ /* 0x000fea0003800200 */
.L_x_1138:
        /* <DEDUP_REMOVED lines=15> */
.L_x_1137:
[----:B------:R-:W-:Y:S05]  /*6940*/  BSYNC.RECONVERGENT B1 ;  /* 0x0000000000017941 */ /* 0x000fea0003800200 */
.L_x_1136:
        /* <DEDUP_REMOVED lines=13> */
.L_x_1143:
[----:B------:R-:W-:Y:S05]  /*6a20*/  BSYNC.RECONVERGENT B2 ;  /* 0x0000000000027941 */ /* 0x000fea0003800200 */
.L_x_1142:
        /* <DEDUP_REMOVED lines=15> */
.L_x_1141:
[----:B------:R-:W-:Y:S05]  /*6b20*/  BSYNC.RECONVERGENT B1 ;  /* 0x0000000000017941 */ /* 0x000fea0003800200 */
.L_x_1140:
        /* <DEDUP_REMOVED lines=13> */
.L_x_1147:
[----:B------:R-:W-:Y:S05]  /*6c00*/  BSYNC.RECONVERGENT B2 ;  /* 0x0000000000027941 */ /* 0x000fea0003800200 */
.L_x_1146:
        /* <DEDUP_REMOVED lines=8> */
[----:B-----5:R-:W-:-:S03]  /*6c90*/  HFMA2 R58, R58, 1, 1, R9 ;  /* 0x3c003c003a3a7831 */ /* 0x020fc60000000009 */
[----:B------:R-:W-:Y:S02]  /*6ca0*/  @!P3 LEA.HI.X.SX32 R121, R121, R32, 0x1, P4 ;  /* 0x000000207979b211 */ /* 0x000fe400020f0eff */
[----:B0-----:R-:W-:-:S04]  /*6cb0*/  @!P3 LEA R14, P4, R12, R14, 0x1 ;  /* 0x0000000e0c0eb211 */ /* 0x001fc800078808ff */
[----:B------:R-:W-:Y:S02]  /*6cc0*/  @!P3 LEA.HI.X R15, R12, R15, R121, 0x1, P4 ;  /* 0x0000000f0c0fb211 */ /* 0x000fe400020f0c79 */
[----:B------:R-:W-:-:S13]  /*6cd0*/  PLOP3.LUT P4, PT, PT, PT, UP0, 0x80, 0x8 ;  /* 0x000000000008781c */ /* 0x000fda0003f8f008 */
[----:B--2---:R-:W-:-:S05]  /*6ce0*/  @P4 HMUL2 R58, R58, R11 ;  /* 0x0000000b3a3a4232 */ /* 0x004fca0000000000 */
[----:B------:R0:W-:Y:S02]  /*6cf0*/  @!P3 STG.E desc[UR36][R14.64], R58 ;  /* 0x0000003a0e00b986 */ /* 0x0001e4000c101924 */
.L_x_1145:
[----:B------:R-:W-:Y:S05]  /*6d00*/  BSYNC.RECONVERGENT B1 ;  /* 0x0000000000017941 */ /* 0x000fea0003800200 */
.L_x_1144:
        /* <DEDUP_REMOVED lines=13> */
.L_x_1151:
[----:B------:R-:W-:Y:S05]  /*6de0*/  BSYNC.RECONVERGENT B2 ;  /* 0x0000000000027941 */ /* 0x000fea0003800200 */
.L_x_1150:
        /* <DEDUP_REMOVED lines=15> */
.L_x_1149:
[----:B------:R-:W-:Y:S05]  /*6ee0*/  BSYNC.RECONVERGENT B1 ;  /* 0x0000000000017941 */ /* 0x000fea0003800200 */
.L_x_1148:
        /* <DEDUP_REMOVED lines=13> */
.L_x_1155:
[----:B------:R-:W-:Y:S05]  /*6fc0*/  BSYNC.RECONVERGENT B2 ;  /* 0x0000000000027941 */ /* 0x000fea0003800200 */
.L_x_1154:
        /* <DEDUP_REMOVED lines=15> */
.L_x_1153:
[----:B------:R-:W-:Y:S05]  /*70c0*/  BSYNC.RECONVERGENT B1 ;  /* 0x0000000000017941 */ /* 0x000fea0003800200 */
.L_x_1152:
        /* <DEDUP_REMOVED lines=13> */
.L_x_1159:
[----:B------:R-:W-:Y:S05]  /*71a0*/  BSYNC.RECONVERGENT B2 ;  /* 0x0000000000027941 */ /* 0x000fea0003800200 */
.L_x_1158:
        /* <DEDUP_REMOVED lines=15> */
.L_x_1157:
[----:B------:R-:W-:Y:S05]  /*72a0*/  BSYNC.RECONVERGENT B1 ;  /* 0x0000000000017941 */ /* 0x000fea0003800200 */
.L_x_1156:
        /* <DEDUP_REMOVED lines=13> */
.L_x_1163:
[----:B------:R-:W-:Y:S05]  /*7380*/  BSYNC.RECONVERGENT B2 ;  /* 0x0000000000027941 */ /* 0x000fea0003800200 */
.L_x_1162:
        /* <DEDUP_REMOVED lines=15> */
.L_x_1161:
[----:B------:R-:W-:Y:S05]  /*7480*/  BSYNC.RECONVERGENT B1 ;  /* 0x0000000000017941 */ /* 0x000fea0003800200 */
.L_x_1160:
        /* <DEDUP_REMOVED lines=13> */
.L_x_1167:
[----:B------:R-:W-:Y:S05]  /*7560*/  BSYNC.RECONVERGENT B2 ;  /* 0x0000000000027941 */ /* 0x000fea0003800200 */
.L_x_1166:
        /* <DEDUP_REMOVED lines=15> */
.L_x_1165:
[----:B------:R-:W-:Y:S05]  /*7660*/  BSYNC.RECONVERGENT B1 ;  /* 0x0000000000017941 */ /* 0x000fea0003800200 */
.L_x_1164:
[----:B------:R-:W-:Y:S04]  /*7670*/  BSSY.RECONVERGENT B1, `(.L_x_1168) ;  /* 0x000001d000017945 */ /* 0x000fe80003800200 */
[----:B------:R-:W-:Y:S05]  /*7680*/  @P1 BRA `(.L_x_1169) ;  /* 0x00000000006c1947 */ /* 0x000fea0003800000 */
[----:B------:R-:W-:Y:S01]  /*7690*/  IADD3 R11, PT, PT, R124, R3, RZ ;  /* 0x000000037c0b7210 */ /* 0x000fe20007ffe0ff */
[----:B------:R-:W-:Y:S01]  /*76a0*/  BSSY.RECONVERGENT B2, `(.L_x_1170) ;  /* 0x000000a000027945 */ /* 0x000fe20003800200 */
[----:B------:R-:W-:-:S03]  /*76b0*/  IMAD.MOV.U32 R62, RZ, RZ, RZ ;  /* 0x000000ffff3e7224 */ /* 0x000fc600078e00ff */
[----:B------:R-:W-:-:S05]  /*76c0*/  IMAD.SHL.U32 R11, R11, 0x8, RZ ;  /* 0x000000080b0b7824 */ /* 0x000fca00078e00ff */
[----:B------:R-:W-:-:S13]  /*76d0*/  ISETP.GE.AND P1, PT, R11, R28, PT ;  /* 0x0000001c0b00720c */ /* 0x000fda0003f26270 */
[----:B------:R-:W-:Y:S05]  /*76e0*/  @P1 BRA `(.L_x_1171) ;  /* 0x0000000000141947 */ /* 0x000fea0003800000 */
[----:B0---4-:R-:W-:-:S04]  /*76f0*/  IADD3 R13, P3, PT, R27, R11, RZ ;  /* 0x0000000b1b0d7210 */ /* 0x011fc80007f7e0ff */
[----:B-123--:R-:W-:Y:S02]  /*7700*/  LEA.HI.X.SX32 R14, R11, R33, 0x1, P3 ;  /* 0x000000210b0e7211 */ /* 0x00efe400018f0eff */
[----:B------:R-:W-:-:S04]  /*7710*/  LEA R12, P3, R13, UR8, 0x1 ;  /* 0x000000080d0c7c11 */ /* 0x000fc8000f8608ff */
[----:B------:R-:W-:-:S05]  /*7720*/  LEA.HI.X R13, R13, UR9, R14, 0x1, P3 ;  /* 0x000000090d0d7c11 */ /* 0x000fca00098f0c0e */
[----:B------:R0:W5:Y:S04]  /*7730*/  LDG.E R62, desc[UR36][R12.64] ;  /* 0x000000240c3e7981 */ /* 0x000168000c1e1900 */
.L_x_1171:
[----:B------:R-:W-:Y:S05]  /*7740*/  BSYNC.RECONVERGENT B2 ;  /* 0x0000000000027941 */ /* 0x000fea0003800200 */
.L_x_1170:
[----:B------:R-:W-:-:S09]  /*7750*/  UISETP.NE.AND UP0, UPT, UR18, URZ, UPT ;  /* 0x000000ff1200728c */ /* 0x000fd2000bf05270 */
[----:B------:R-:W-:Y:S05]  /*7760*/  BRA.U UP0, `(.L_x_1169) ;  /* 0x0000000100347547 */ /* 0x000fea000b800000 */
[----:B------:R-:W-:Y:S01]  /*7770*/  ISETP.NE.AND P3, PT, R16, RZ, PT ;  /* 0x000000ff1000720c */ /* 0x000fe20003f65270 */
[----:B0123--:R-:W0:-:S12]  /*7780*/  @!P1 LDC.64 R14, c[0x0][0x3b8] ;  /* 0x0000ee00ff0e9b82 */ /* 0x00fe180000000a00 */
[----:B------:R-:W-:Y:S01]  /*7790*/  VOTEU.ANY UP0, P3 ;  /* 0x0000000000ff7886 */ /* 0x000fe20001800100 */
[----:B------:R-:W-:-:S13]  /*77a0*/  PLOP3.LUT P3, PT, PT, PT, UP0, 0x80, 0x8 ;  /* 0x000000000008781c */ /* 0x000fda0003f6f008 */
[----:B----4-:R-:W2:Y:S01]  /*77b0*/  @P3 LDG.E R13, desc[UR36][R122.64+0x1f0] ;  /* 0x0001f0247a0d3981 */ /* 0x010ea2000c1e1900 */
[----:B------:R-:W-:Y:S01]  /*77c0*/  PLOP3.LUT P4, PT, PT, PT, UP0, 0x80, 0x8 ;  /* 0x000000000008781c */ /* 0x000fe20003f8f008 */
[----:B-----5:R-:W-:Y:S01]  /*77d0*/  HFMA2 R62, R62, 1, 1, R21 ;  /* 0x3c003c003e3e7831 */ /* 0x020fe20000000015 */
[----:B------:R-:W-:-:S04]  /*77e0*/  @!P1 IADD3 R12, P3, PT, R26, R11, RZ ;  /* 0x0000000b1a0c9210 */ /* 0x000fc80007f7e0ff */
[----:B------:R-:W-:Y:S02]  /*77f0*/  @!P1 LEA.HI.X.SX32 R11, R11, R32, 0x1, P3 ;  /* 0x000000200b0b9211 */ /* 0x000fe400018f0eff */
[----:B0-----:R-:W-:-:S04]  /*7800*/  @!P1 LEA R14, P3, R12, R14, 0x1 ;  /* 0x0000000e0c0e9211 */ /* 0x001fc800078608ff */
[----:B------:R-:W-:Y:S01]  /*7810*/  @!P1 LEA.HI.X R15, R12, R15, R11, 0x1, P3 ;  /* 0x0000000f0c0f9211 */ /* 0x000fe200018f0c0b */
[----:B--2---:R-:W-:-:S05]  /*7820*/  @P4 HMUL2 R62, R62, R13 ;  /* 0x0000000d3e3e4232 */ /* 0x004fca0000000000 */
[----:B------:R0:W-:Y:S03]  /*7830*/  @!P1 STG.E desc[UR36][R14.64], R62 ;  /* 0x0000003e0e009986 */ /* 0x0001e6000c101924 */
.L_x_1169:
[----:B------:R-:W-:Y:S05]  /*7840*/  BSYNC.RECONVERGENT B1 ;  /* 0x0000000000017941 */ /* 0x000fea0003800200 */
.L_x_1168:
        /* <DEDUP_REMOVED lines=33> */
[----:B------:R-:W-:-:S05]  /*7a60*/  HFMA2 R11, R87, R62, R11 ;  /* 0x0000003e570b7231 */ /* 0x000fca000000000b */
[--C-:B0---4-:R-:W-:Y:S02]  /*7a70*/  HADD2.F32 R13, -RZ, R11.reuse.H0_H0 ;  /* 0x2000000bff0d7230 */ /* 0x111fe40000004100 */
[----:B------:R-:W-:-:S05]  /*7a80*/  HADD2.F32 R12, -RZ, R11.H1_H1 ;  /* 0x3000000bff0c7230 */ /* 0x000fca0000004100 */
[----:B------:R-:W-:Y:S01]  /*7a90*/  FADD.FTZ R13, R13, R12 ;  /* 0x0000000c0d0d7221 */ /* 0x000fe20000010000 */
[----:B------:R-:W-:Y:S06]  /*7aa0*/  BRA.DIV UR4, `(.L_x_1172) ;  /* 0x0000005204987947 */ /* 0x000fec000b800000 */
[----:B-123--:R-:W0:Y:S02]  /*7ab0*/  SHFL.BFLY PT, R14, R13, 0x2, 0x1f ;  /* 0x0c401f000d0e7f89 */ /* 0x00ee2400000e0000 */
[----:B0-----:R-:W-:-:S05]  /*7ac0*/  FADD.FTZ R13, R13, R14 ;  /* 0x0000000e0d0d7221 */ /* 0x001fca0000010000 */
[----:B------:R0:W1:Y:S02]  /*7ad0*/  SHFL.BFLY PT, R14, R13, 0x1, 0x1f ;  /* 0x0c201f000d0e7f89 */ /* 0x00006400000e0000 */
.L_x_1243:
[----:B------:R-:W-:Y:S01]  /*7ae0*/  ISETP.GE.OR P1, PT, R35, R36, P1 ;  /* 0x000000242300720c */ /* 0x000fe20000f26670 */
[----:B-1----:R-:W-:Y:S01]  /*7af0*/  FADD.FTZ R11, R13, R14 ;  /* 0x0000000e0d0b7221 */ /* 0x002fe20000010000 */
[----:B------:R-:W-:Y:S03]  /*7b00*/  BSSY.RECONVERGENT B1, `(.L_x_1173) ;  /* 0x000001b000017945 */ /* 0x000fe60003800200 */
[----:B------:R-:W-:-:S08]  /*7b10*/  FMUL.FTZ R11, R11, UR19 ;  /* 0x000000130b0b7c20 */ /* 0x000fd00008410000 */
[----:B------:R-:W-:Y:S05]  /*7b20*/  @P1 BRA `(.L_x_1174) ;  /* 0x0000000000601947 */ /* 0x000fea0003800000 */
[----:B------:R-:W-:-:S04]  /*7b30*/  ISETP.NE.U32.AND P1, PT, RZ, UR20, PT ;  /* 0x00000014ff007c0c */ /* 0x000fc8000bf25070 */
[----:B------:R-:W-:Y:S02]  /*7b40*/  ISETP.NE.AND.EX P3, PT, RZ, UR21, PT, P1 ;  /* 0x00000015ff007c0c */ /* 0x000fe4000bf65310 */
[----:B------:R-:W-:-:S04]  /*7b50*/  ISETP.NE.U32.AND P1, PT, RZ, UR14, PT ;  /* 0x0000000eff007c0c */ /* 0x000fc8000bf25070 */
[----:B------:R-:W-:-:S07]  /*7b60*/  ISETP.NE.AND.EX P1, PT, RZ, UR15, PT, P1 ;  /* 0x0000000fff007c0c */ /* 0x000fce000bf25310 */
[----:B0-----:R-:W0:Y:S06]  /*7b70*/  @P3 LDC.64 R12, c[0x0][0x438] ;  /* 0x00010e00ff0c3b82 */ /* 0x001e2c0000000a00 */
[----:B------:R-:W1:Y:S02]  /*7b80*/  @P1 S2R R121, SR_CTAID.X ;  /* 0x0000000000791919 */ /* 0x000e640000002500 */
[----:B------:R-:W2:Y:S08]  /*7b90*/  @P1 LDC R36, c[0x0][0x408] ;  /* 0x00010200ff241b82 */ /* 0x000eb00000000800 */
[----:B------:R-:W2:Y:S01]  /*7ba0*/  @P1 LDC R125, c[0x0][0x430] ;  /* 0x00010c00ff7d1b82 */ /* 0x000ea20000000800 */
[----:B0-----:R-:W-:-:S07]  /*7bb0*/  @P3 IMAD.WIDE R14, R29, 0x2, R12 ;  /* 0x000000021d0e3825 */ /* 0x001fce00078e020c */
[----:B------:R-:W1:Y:S01]  /*7bc0*/  @P1 LDC.64 R12, c[0x0][0x448] ;  /* 0x00011200ff0c1b82 */ /* 0x000e620000000a00 */
[----:B------:R-:W3:Y:S01]  /*7bd0*/  @P3 LDG.E.U16 R14, desc[UR36][R14.64] ;  /* 0x000000240e0e3981 */ /* 0x000ee2000c1e1500 */
[----:B--2---:R-:W-:Y:S01]  /*7be0*/  @P1 IADD3 R36, PT, PT, R36, R125, RZ ;  /* 0x0000007d24241210 */ /* 0x004fe20007ffe0ff */
[----:B-1----:R-:W-:-:S06]  /*7bf0*/  @P1 IMAD.WIDE.U32 R12, R121, 0x2, R12 ;  /* 0x00000002790c1825 */ /* 0x002fcc00078e000c */
[----:B------:R-:W2:Y:S01]  /*7c00*/  @P1 LDG.E.U16 R12, desc[UR36][R12.64] ;  /* 0x000000240c0c1981 */ /* 0x000ea2000c1e1500 */
[----:B------:R-:W-:-:S04]  /*7c10*/  @P1 ISETP.GE.AND P4, PT, R35, R36, PT ;  /* 0x000000242300120c */ /* 0x000fc80003f86270 */
[----:B------:R-:W-:-:S04]  /*7c20*/  @P1 SEL R35, RZ, UR39, P4 ;  /* 0x00000027ff231c07 */ /* 0x000fc8000a000000 */
[----:B------:R-:W-:Y:S01]  /*7c30*/  @P1 IADD3 R35, PT, PT, R30, -UR44, R35 ;  /* 0x8000002c1e231c10 */ /* 0x000fe2000fffe023 */
[----:B---3--:R-:W-:-:S03]  /*7c40*/  @P3 HADD2.F32 R36, -RZ, R14.H0_H0 ;  /* 0x2000000eff243230 */ /* 0x008fc60000004100 */
[----:B------:R-:W-:Y:S02]  /*7c50*/  @P1 I2FP.F32.S32 R14, R35 ;  /* 0x00000023000e1245 */ /* 0x000fe40000201400 */
[----:B------:R-:W-:Y:S01]  /*7c60*/  @P3 FADD.FTZ R11, R11, R36 ;  /* 0x000000240b0b3221 */ /* 0x000fe20000010000 */
[----:B--2---:R-:W-:-:S05]  /*7c70*/  @P1 HADD2.F32 R15, -RZ, R12.H0_H0 ;  /* 0x2000000cff0f1230 */ /* 0x004fca0000004100 */
[----:B------:R-:W-:-:S05]  /*7c80*/  @P1 FFMA.FTZ R11, R14, R15, R11 ;  /* 0x0000000f0e0b1223 */ /* 0x000fca000001000b */
[----:B------:R1:W-:Y:S01]  /*7c90*/  STS [R34], R11 ;  /* 0x0000000b22007388 */ /* 0x0003e20000000800 */
[----:B------:R-:W-:-:S07]  /*7ca0*/  @!P2 FMNMX.FTZ R118, R118, R11, !PT ;  /* 0x0000000b7676a209 */ /* 0x000fce0007810000 */
.L_x_1174:
[----:B------:R-:W-:Y:S05]  /*7cb0*/  BSYNC.RECONVERGENT B1 ;  /* 0x0000000000017941 */ /* 0x000fea0003800200 */
.L_x_1173:
[----:B------:R-:W-:Y:S01]  /*7cc0*/  VIADD R12, R30, 0xf ;  /* 0x0000000f1e0c7836 */ /* 0x000fe20000000000 */
[----:B------:R-:W-:Y:S01]  /*7cd0*/  IADD3 R24, P2, PT, R24, 0x10, RZ ;  /* 0x0000001018187810 */ /* 0x000fe20007f5e0ff */
[----:B------:R-:W-:Y:S01]  /*7ce0*/  VIADD R30, R30, 0x10 ;  /* 0x000000101e1e7836 */ /* 0x000fe20000000000 */
[----:B-1----:R-:W-:Y:S01]  /*7cf0*/  IADD3 R34, PT, PT, R34, 0x40, RZ ;  /* 0x0000004022227810 */ /* 0x002fe20007ffe0ff */
[----:B------:R-:W-:Y:S01]  /*7d00*/  VIADD R29, R29, 0x10 ;  /* 0x000000101d1d7836 */ /* 0x000fe20000000000 */
[----:B------:R-:W-:Y:S01]  /*7d10*/  ISETP.GE.AND P1, PT, R12, R31, PT ;  /* 0x0000001f0c00720c */ /* 0x000fe20003f26270 */
[----:B------:R-:W-:-:S12]  /*7d20*/  IMAD.X R25, RZ, RZ, R25, P2 ;  /* 0x000000ffff197224 */ /* 0x000fd800010e0619 */
[----:B------:R-:W-:Y:S05]  /*7d30*/  @!P1 BRA `(.L_x_1175) ;  /* 0xffffffbc00949947 */ /* 0x000fea000383ffff */
.L_x_1046:
[----:B0-----:R-:W-:Y:S05]  /*7d40*/  BSYNC B0 ;  /* 0x0000000000007941 */ /* 0x001fea0003800000 */
.L_x_1045:
[----:B------:R-:W-:-:S03]  /*7d50*/  UMOV UR4, 0xffffffff ;  /* 0xffffffff00047882 */ /* 0x000fc60000000000 */
[----:B------:R-:W-:Y:S05]  /*7d60*/  BRA.DIV UR4, `(.L_x_1176) ;  /* 0x0000005204287947 */ /* 0x000fea000b800000 */
[----:B------:R-:W0:Y:S02]  /*7d70*/  SHFL.BFLY PT, R14, R118, 0x10, 0x1f ;  /* 0x0e001f00760e7f89 */ /* 0x000e2400000e0000 */
[----:B0-----:R-:W-:-:S05]  /*7d80*/  FMNMX.FTZ R13, R14, R118, !PT ;  /* 0x000000760e0d7209 */ /* 0x001fca0007810000 */
[----:B------:R-:W0:Y:S02]  /*7d90*/  SHFL.BFLY PT, R14, R13, 0x8, 0x1f ;  /* 0x0d001f000d0e7f89 */ /* 0x000e2400000e0000 */
[----:B0-----:R-:W-:-:S05]  /*7da0*/  FMNMX.FTZ R0, R13, R14, !PT ;  /* 0x0000000e0d007209 */ /* 0x001fca0007810000 */
[----:B------:R0:W1:Y:S02]  /*7db0*/  SHFL.BFLY PT, R14, R0, 0x4, 0x1f ;  /* 0x0c801f00000e7f89 */ /* 0x00006400000e0000 */
.L_x_1248:
[----:B------:R-:W4:Y:S01]  /*7dc0*/  S2R R13, SR_CgaCtaId ;  /* 0x00000000000d7919 */ /* 0x000f220000008800 */
[----:B------:R-:W-:Y:S01]  /*7dd0*/  LOP3.LUT P0, R7, R2, 0x1f, RZ, 0xc0, !PT ;  /* 0x0000001f02077812 */ /* 0x000fe2000780c0ff */
[----:B------:R-:W-:Y:S05]  /*7de0*/  WARPSYNC.ALL ;  /* 0x0000000000007948 */ /* 0x000fea0003800000 */
[----:B------:R-:W-:Y:S02]  /*7df0*/  MOV R12, 0x400 ;  /* 0x00000400000c7802 */ /* 0x000fe40000000f00 */
[----:B-1----:R-:W-:Y:S02]  /*7e00*/  FMNMX.FTZ R5, R0, R14, !PT ;  /* 0x0000000e00057209 */ /* 0x002fe40007810000 */
[----:B----4-:R-:W-:-:S04]  /*7e10*/  LEA R4, R13, R12, 0x18 ;  /* 0x0000000c0d047211 */ /* 0x010fc800078ec0ff */
[----:B0-----:R-:W-:-:S05]  /*7e20*/  @!P0 LEA.HI R0, R2, R4, RZ, 0x1d ;  /* 0x0000000402008211 */ /* 0x001fca00078fe8ff */
[----:B------:R0:W-:Y:S01]  /*7e30*/  @!P0 STS [R0], R5 ;  /* 0x0000000500008388 */ /* 0x0001e20000000800 */
[----:B------:R-:W-:Y:S01]  /*7e40*/  BAR.SYNC.DEFER_BLOCKING 0x0 ;  /* 0x0000000000007b1d */ /* 0x000fe20000010000 */
[C---:B------:R-:W-:Y:S01]  /*7e50*/  ISETP.GT.U32.AND P0, PT, R7.reuse, 0x1, PT ;  /* 0x000000010700780c */ /* 0x040fe20003f04070 */
[----:B------:R-:W-:Y:S01]  /*7e60*/  IMAD.MOV.U32 R9, RZ, RZ, -0x800001 ;  /* 0xff7fffffff097424 */ /* 0x000fe200078e00ff */
[----:B0-----:R-:W-:Y:S01]  /*7e70*/  LEA R0, R7, R4, 0x2 ;  /* 0x0000000407007211 */ /* 0x001fe200078e10ff */
[----:B------:R-:W-:Y:S02]  /*7e80*/  VIADD R5, R2, UR11 ;  /* 0x0000000b02057c36 */ /* 0x000fe40008000000 */
[----:B------:R-:W-:Y:S01]  /*7e90*/  HFMA2 R8, -RZ, RZ, 0, 0 ;  /* 0x00000000ff087431 */ /* 0x000fe200000001ff */
[----:B------:R-:W-:Y:S07]  /*7ea0*/  BSSY.RECONVERGENT B0, `(.L_x_1177) ;  /* 0x0000150000007945 */ /* 0x000fee0003800200 */
[----:B------:R-:W0:Y:S01]  /*7eb0*/  @!P0 LDS R9, [R0] ;  /* 0x0000000000098984 */ /* 0x000e220000000800 */
[----:B------:R-:W-:-:S03]  /*7ec0*/  ISETP.GE.AND P0, PT, R5, UR44, PT ;  /* 0x0000002c05007c0c */ /* 0x000fc6000bf06270 */
[----:B0-----:R-:W0:Y:S02]  /*7ed0*/  SHFL.BFLY PT, R6, R9, 0x1, 0x1f ;  /* 0x0c201f0009067f89 */ /* 0x001e2400000e0000 */
[----:B0-----:R-:W-:-:S06]  /*7ee0*/  FMNMX.FTZ R6, R6, R9, !PT ;  /* 0x0000000906067209 */ /* 0x001fcc0007810000 */
[----:B------:R-:W0:Y:S02]  /*7ef0*/  SHFL.IDX PT, R6, R6, RZ, 0x1f ;  /* 0x00001fff06067589 */ /* 0x000e2400000e0000 */
[----:B------:R-:W-:Y:S05]  /*7f00*/  @P0 BRA `(.L_x_1178) ;  /* 0x0000001400240947 */ /* 0x000fea0003800000 */
[----:B------:R-:W1:Y:S02]  /*7f10*/  LDC.64 R10, c[0x0][0x420] ;  /* 0x00010800ff0a7b82 */ /* 0x000e640000000a00 */
[----:B-1----:R-:W-:-:S04]  /*7f20*/  ISETP.NE.U32.AND P0, PT, R10, RZ, PT ;  /* 0x000000ff0a00720c */ /* 0x002fc80003f05070 */
[----:B------:R-:W-:-:S13]  /*7f30*/  ISETP.NE.AND.EX P0, PT, R11, RZ, PT, P0 ;  /* 0x000000ff0b00720c */ /* 0x000fda0003f05300 */
[----:B------:R-:W-:Y:S05]  /*7f40*/  @P0 BRA `(.L_x_1179) ;  /* 0x0000000c00940947 */ /* 0x000fea0003800000 */
[----:B------:R-:W-:Y:S01]  /*7f50*/  IMAD.MOV.U32 R10, RZ, RZ, 0x40 ;  /* 0x00000040ff0a7424 */ /* 0x000fe200078e00ff */
[----:B------:R-:W-:Y:S01]  /*7f60*/  LOP3.LUT R8, RZ, R2, RZ, 0x33, !PT ;  /* 0x00000002ff087212 */ /* 0x000fe200078e33ff */
[----:B------:R-:W-:Y:S01]  /*7f70*/  BSSY.RECONVERGENT B1, `(.L_x_1180) ;  /* 0x000001c000017945 */ /* 0x000fe20003800200 */
[----:B------:R-:W-:Y:S02]  /*7f80*/  MOV R9, R5 ;  /* 0x0000000500097202 */ /* 0x000fe40000000f00 */
[----:B------:R-:W-:-:S04]  /*7f90*/  VIADDMNMX R3, R5, R10, UR44, !PT ;  /* 0x0000002c05037e46 */ /* 0x000fc8000f80010a */
[----:B------:R-:W-:-:S04]  /*7fa0*/  IADD3 R3, PT, PT, R3, -UR11, R8 ;  /* 0x8000000b03037c10 */ /* 0x000fc8000fffe008 */
[C---:B------:R-:W-:Y:S02]  /*7fb0*/  LOP3.LUT R8, R3.reuse, 0xc0, RZ, 0xc0, !PT ;  /* 0x000000c003087812 */ /* 0x040fe400078ec0ff */
[----:B------:R-:W-:Y:S02]  /*7fc0*/  ISETP.GE.U32.AND P1, PT, R3, 0xc0, PT ;  /* 0x000000c00300780c */ /* 0x000fe40003f26070 */
[----:B------:R-:W-:Y:S01]  /*7fd0*/  ISETP.NE.AND P0, PT, R8, 0xc0, PT ;  /* 0x000000c00800780c */ /* 0x000fe20003f05270 */
[----:B------:R-:W-:-:S12]  /*7fe0*/  IMAD.MOV.U32 R8, RZ, RZ, RZ ;  /* 0x000000ffff087224 */ /* 0x000fd800078e00ff */
[----:B------:R-:W-:Y:S05]  /*7ff0*/  @!P0 BRA `(.L_x_1181) ;  /* 0x00000000004c8947 */ /* 0x000fea0003800000 */
[----:B------:R-:W-:Y:S01]  /*8000*/  VIADD R8, R12, 0x410 ;  /* 0x000004100c087836 */ /* 0x000fe20000000000 */
[----:B------:R-:W-:Y:S02]  /*8010*/  LEA.HI R3, R3, 0x1, RZ, 0x1a ;  /* 0x0000000103037811 */ /* 0x000fe400078fd0ff */
[----:B------:R-:W-:Y:S02]  /*8020*/  MOV R9, R5 ;  /* 0x0000000500097202 */ /* 0x000fe40000000f00 */
[----:B------:R-:W-:Y:S01]  /*8030*/  LEA R11, R13, R8, 0x18 ;  /* 0x000000080d0b7211 */ /* 0x000fe200078ec0ff */
[----:B------:R-:W-:Y:S01]  /*8040*/  IMAD.MOV.U32 R8, RZ, RZ, RZ ;  /* 0x000000ffff087224 */ /* 0x000fe200078e00ff */
[----:B------:R-:W-:-:S03]  /*8050*/  LOP3.LUT R3, R3, 0x3, RZ, 0xc0, !PT ;  /* 0x0000000303037812 */ /* 0x000fc600078ec0ff */
[----:B------:R-:W-:Y:S02]  /*8060*/  IMAD R10, R2, 0x4, R11 ;  /* 0x00000004020a7824 */ /* 0x000fe400078e020b */
[----:B------:R-:W-:-:S07]  /*8070*/  IMAD.MOV R3, RZ, RZ, -R3 ;  /* 0x000000ffff037224 */ /* 0x000fce00078e0a03 */
.L_x_1182:
[----:B------:R-:W0:Y:S01]  /*8080*/  LDS R11, [R10] ;  /* 0x000000000a0b7984 */ /* 0x000e220000000800 */
[----:B------:R-:W-:Y:S01]  /*8090*/  IADD3 R3, PT, PT, R3, 0x1, RZ ;  /* 0x0000000103037810 */ /* 0x000fe20007ffe0ff */
[----:B------:R-:W-:-:S03]  /*80a0*/  VIADD R9, R9, 0x40 ;  /* 0x0000004009097836 */ /* 0x000fc60000000000 */
        /* <DEDUP_REMOVED lines=8> */
.L_x_1181:
[----:B------:R-:W-:Y:S05]  /*8130*/  BSYNC.RECONVERGENT B1 ;  /* 0x0000000000017941 */ /* 0x000fea0003800200 */
.L_x_1180:
        /* <DEDUP_REMOVED lines=12> */
[----:B------:R-:W-:-:S03]  /*8200*/  PLOP3.LUT P0, PT, PT, PT, PT, 0x8, 0x80 ;  /* 0x000000000080781c */ /* 0x000fc60003f0e170 */
[----:B------:R-:W-:-:S10]  /*8210*/  VIADD R10, R10, 0xfffffd00 ;  /* 0xfffffd000a0a7836 */ /* 0x000fd40000000000 */
.L_x_1185:
[----:B------:R-:W0:Y:S01]  /*8220*/  LDS R11, [R3+-0x200] ;  /* 0xfffe0000030b7984 */ /* 0x000e220000000800 */
[----:B------:R-:W-:-:S03]  /*8230*/  IADD3 R9, PT, PT, R9, 0x400, RZ ;  /* 0x0000040009097810 */ /* 0x000fc60007ffe0ff */
[----:B------:R-:W1:Y:S01]  /*8240*/  LDS R13, [R3+-0x100] ;  /* 0xffff0000030d7984 */ /* 0x000e620000000800 */
[----:B------:R-:W-:-:S03]  /*8250*/  ISETP.GE.AND P1, PT, R9, R10, PT ;  /* 0x0000000a0900720c */ /* 0x000fc60003f26270 */
[----:B------:R-:W4:Y:S04]  /*8260*/  LDS R15, [R3] ;  /* 0x00000000030f7984 */ /* 0x000f280000000800 */
[----:B------:R-:W5:Y:S04]  /*8270*/  LDS R17, [R3+0x100] ;  /* 0x0001000003117984 */ /* 0x000f680000000800 */
[----:B------:R-:W3:Y:S04]  /*8280*/  LDS R19, [R3+0x200] ;  /* 0x0002000003137984 */ /* 0x000ee80000000800 */
[----:B------:R-:W3:Y:S04]  /*8290*/  LDS R21, [R3+0x300] ;  /* 0x0003000003157984 */ /* 0x000ee80000000800 */
[----:B------:R-:W3:Y:S04]  /*82a0*/  LDS R23, [R3+0x400] ;  /* 0x0004000003177984 */ /* 0x000ee80000000800 */
[----:B--2---:R-:W2:Y:S04]  /*82b0*/  LDS R25, [R3+0x500] ;  /* 0x0005000003197984 */ /* 0x004ea80000000800 */
[----:B------:R-:W2:Y:S04]  /*82c0*/  LDS R27, [R3+0x600] ;  /* 0x00060000031b7984 */ /* 0x000ea80000000800 */
[----:B------:R-:W2:Y:S04]  /*82d0*/  LDS R29, [R3+0x700] ;  /* 0x00070000031d7984 */ /* 0x000ea80000000800 */
[----:B------:R-:W2:Y:S01]  /*82e0*/  LDS R31, [R3+0x800] ;  /* 0x00080000031f7984 */ /* 0x000ea20000000800 */
[----:B0-----:R-:W-:-:S03]  /*82f0*/  FADD.FTZ R11, -R6, R11 ;  /* 0x0000000b060b7221 */ /* 0x001fc60000010100 */
[----:B------:R-:W0:Y:S01]  /*8300*/  LDS R33, [R3+0x900] ;  /* 0x0009000003217984 */ /* 0x000e220000000800 */
[C---:B-1----:R-:W-:Y:S01]  /*8310*/  FADD.FTZ R13, -R6.reuse, R13 ;  /* 0x0000000d060d7221 */ /* 0x042fe20000010100 */
[----:B------:R-:W-:Y:S02]  /*8320*/  FMUL.FTZ R11, R11, 1.4426950216293334961 ;  /* 0x3fb8aa3b0b0b7820 */ /* 0x000fe40000410000 */
[----:B------:R-:W1:Y:S01]  /*8330*/  LDS R35, [R3+0xa00] ;  /* 0x000a000003237984 */ /* 0x000e620000000800 */
[C---:B----4-:R-:W-:Y:S01]  /*8340*/  FADD.FTZ R15, -R6.reuse, R15 ;  /* 0x0000000f060f7221 */ /* 0x050fe20000010100 */
[----:B------:R-:W-:Y:S02]  /*8350*/  FMUL.FTZ R13, R13, 1.4426950216293334961 ;  /* 0x3fb8aa3b0d0d7820 */ /* 0x000fe40000410000 */
[----:B------:R-:W4:Y:S01]  /*8360*/  MUFU.EX2 R11, R11 ;  /* 0x0000000b000b7308 */ /* 0x000f220000000800 */
[----:B------:R-:W1:Y:S01]  /*8370*/  LDS R37, [R3+0xb00] ;  /* 0x000b000003257984 */ /* 0x000e620000000800 */
[C---:B-----5:R-:W-:Y:S01]  /*8380*/  FADD.FTZ R17, -R6.reuse, R17 ;  /* 0x0000001106117221 */ /* 0x060fe20000010100 */
[----:B------:R-:W-:Y:S01]  /*8390*/  FMUL.FTZ R15, R15, 1.4426950216293334961 ;  /* 0x3fb8aa3b0f0f7820 */ /* 0x000fe20000410000 */
[----:B------:R-:W5:Y:S01]  /*83a0*/  MUFU.EX2 R13, R13 ;  /* 0x0000000d000d7308 */ /* 0x000f620000000800 */
[----:B------:R-:W1:Y:S01]  /*83b0*/  LDS R39, [R3+0xc00] ;  /* 0x000c000003277984 */ /* 0x000e620000000800 */
[C---:B---3--:R-:W-:Y:S01]  /*83c0*/  FADD.FTZ R19, -R6.reuse, R19 ;  /* 0x0000001306137221 */ /* 0x048fe20000010100 */
[----:B------:R-:W-:Y:S01]  /*83d0*/  FMUL.FTZ R17, R17, 1.4426950216293334961 ;  /* 0x3fb8aa3b11117820 */ /* 0x000fe20000410000 */
[C---:B------:R-:W-:Y:S01]  /*83e0*/  FADD.FTZ R21, -R6.reuse, R21 ;  /* 0x0000001506157221 */ /* 0x040fe20000010100 */
[----:B------:R-:W3:Y:S01]  /*83f0*/  MUFU.EX2 R15, R15 ;  /* 0x0000000f000f7308 */ /* 0x000ee20000000800 */
[----:B------:R-:W1:Y:S01]  /*8400*/  LDS R41, [R3+0xd00] ;  /* 0x000d000003297984 */ /* 0x000e620000000800 */
[----:B------:R-:W-:Y:S01]  /*8410*/  FMUL.FTZ R19, R19, 1.4426950216293334961 ;  /* 0x3fb8aa3b13137820 */ /* 0x000fe20000410000 */
[C---:B------:R-:W-:Y:S01]  /*8420*/  FADD.FTZ R23, -R6.reuse, R23 ;  /* 0x0000001706177221 */ /* 0x040fe20000010100 */
[----:B------:R-:W3:Y:S01]  /*8430*/  MUFU.EX2 R17, R17 ;  /* 0x0000001100117308 */ /* 0x000ee20000000800 */
[----:B------:R-:W-:Y:S01]  /*8440*/  FMUL.FTZ R21, R21, 1.4426950216293334961 ;  /* 0x3fb8aa3b15157820 */ /* 0x000fe20000410000 */
[----:B----4-:R-:W-:Y:S01]  /*8450*/  FADD.FTZ R8, R11, R8 ;  /* 0x000000080b087221 */ /* 0x010fe20000010000 */
[----:B--2---:R-:W-:Y:S01]  /*8460*/  FADD.FTZ R25, -R6, R25 ;  /* 0x0000001906197221 */ /* 0x004fe20000010100 */
[----:B------:R-:W2:Y:S01]  /*8470*/  MUFU.EX2 R19, R19 ;  /* 0x0000001300137308 */ /* 0x000ea20000000800 */
[----:B------:R-:W-:Y:S01]  /*8480*/  FMUL.FTZ R23, R23, 1.4426950216293334961 ;  /* 0x3fb8aa3b17177820 */ /* 0x000fe20000410000 */
[----:B-----5:R-:W-:Y:S01]  /*8490*/  FADD.FTZ R8, R8, R13 ;  /* 0x0000000d08087221 */ /* 0x020fe20000010000 */
[----:B------:R-:W-:Y:S01]  /*84a0*/  FADD.FTZ R27, -R6, R27 ;  /* 0x0000001b061b7221 */ /* 0x000fe20000010100 */
[----:B------:R-:W4:Y:S01]  /*84b0*/  MUFU.EX2 R21, R21 ;  /* 0x0000001500157308 */ /* 0x000f220000000800 */
[----:B------:R-:W-:Y:S01]  /*84c0*/  FMUL.FTZ R25, R25, 1.4426950216293334961 ;  /* 0x3fb8aa3b19197820 */ /* 0x000fe20000410000 */
[----:B---3--:R-:W-:Y:S01]  /*84d0*/  FADD.FTZ R8, R8, R15 ;  /* 0x0000000f08087221 */ /* 0x008fe20000010000 */
[----:B------:R-:W-:Y:S01]  /*84e0*/  FADD.FTZ R29, -R6, R29 ;  /* 0x0000001d061d7221 */ /* 0x000fe20000010100 */
[----:B------:R-:W3:Y:S01]  /*84f0*/  MUFU.EX2 R23, R23 ;  /* 0x0000001700177308 */ /* 0x000ee20000000800 */
[----:B------:R-:W-:Y:S01]  /*8500*/  FMUL.FTZ R27, R27, 1.4426950216293334961 ;  /* 0x3fb8aa3b1b1b7820 */ /* 0x000fe20000410000 */
[----:B------:R-:W-:Y:S01]  /*8510*/  FADD.FTZ R8, R8, R17 ;  /* 0x0000001108087221 */ /* 0x000fe20000010000 */
[----:B------:R-:W-:Y:S01]  /*8520*/  FADD.FTZ R31, -R6, R31 ;  /* 0x0000001f061f7221 */ /* 0x000fe20000010100 */
[----:B------:R-:W5:Y:S01]  /*8530*/  MUFU.EX2 R25, R25 ;  /* 0x0000001900197308 */ /* 0x000f620000000800 */
[----:B------:R-:W-:Y:S01]  /*8540*/  FMUL.FTZ R29, R29, 1.4426950216293334961 ;  /* 0x3fb8aa3b1d1d7820 */ /* 0x000fe20000410000 */
[----:B--2---:R-:W-:Y:S01]  /*8550*/  FADD.FTZ R8, R8, R19 ;  /* 0x0000001308087221 */ /* 0x004fe20000010000 */
[----:B0-----:R-:W-:Y:S01]  /*8560*/  FADD.FTZ R33, -R6, R33 ;  /* 0x0000002106217221 */ /* 0x001fe20000010100 */
[----:B------:R-:W0:Y:S01]  /*8570*/  MUFU.EX2 R27, R27 ;  /* 0x0000001b001b7308 */ /* 0x000e220000000800 */
[----:B------:R-:W-:Y:S01]  /*8580*/  FMUL.FTZ R31, R31, 1.4426950216293334961 ;  /* 0x3fb8aa3b1f1f7820 */ /* 0x000fe20000410000 */
[----:B----4-:R-:W-:Y:S01]  /*8590*/  FADD.FTZ R8, R8, R21 ;  /* 0x0000001508087221 */ /* 0x010fe20000010000 */
[----:B-1----:R-:W-:Y:S01]  /*85a0*/  FADD.FTZ R35, -R6, R35 ;  /* 0x0000002306237221 */ /* 0x002fe20000010100 */
[----:B------:R-:W1:Y:S01]  /*85b0*/  MUFU.EX2 R29, R29 ;  /* 0x0000001d001d7308 */ /* 0x000e620000000800 */
[----:B------:R-:W-:Y:S01]  /*85c0*/  FMUL.FTZ R33, R33, 1.4426950216293334961 ;  /* 0x3fb8aa3b21217820 */ /* 0x000fe20000410000 */
[----:B---3--:R-:W-:Y:S01]  /*85d0*/  FADD.FTZ R8, R8, R23 ;  /* 0x0000001708087221 */ /* 0x008fe20000010000 */
[----:B------:R-:W-:Y:S01]  /*85e0*/  FMUL.FTZ R35, R35, 1.4426950216293334961 ;  /* 0x3fb8aa3b23237820 */ /* 0x000fe20000410000 */
[----:B------:R-:W2:Y:S01]  /*85f0*/  MUFU.EX2 R31, R31 ;  /* 0x0000001f001f7308 */ /* 0x000ea20000000800 */
[----:B------:R-:W-:Y:S01]  /*8600*/  FADD.FTZ R37, -R6, R37 ;  /* 0x0000002506257221 */ /* 0x000fe20000010100 */
[----:B-----5:R-:W-:Y:S01]  /*8610*/  FADD.FTZ R8, R8, R25 ;  /* 0x0000001908087221 */ /* 0x020fe20000010000 */
[----:B------:R-:W-:Y:S01]  /*8620*/  STS [R3+-0x200], R11 ;  /* 0xfffe000b03007388 */ /* 0x000fe20000000800 */
        /* <DEDUP_REMOVED lines=35> */
.L_x_1184:
[----:B------:R-:W-:Y:S05]  /*8860*/  BSYNC.RECONVERGENT B1 ;  /* 0x0000000000017941 */ /* 0x000fea0003800200 */
.L_x_1183:
[----:B------:R-:W-:Y:S01]  /*8870*/  IADD3 R10, PT, PT, -R9, UR44, RZ ;  /* 0x0000002c090a7c10 */ /* 0x000fe2000fffe1ff */
[----:B------:R-:W-:Y:S03]  /*8880*/  BSSY.RECONVERGENT B1, `(.L_x_1186) ;  /* 0x0000036000017945 */ /* 0x000fe60003800200 */
[----:B------:R-:W-:-:S13]  /*8890*/  ISETP.GT.AND P1, PT, R10, 0x100, PT ;  /* 0x000001000a00780c */ /* 0x000fda0003f24270 */
[----:B------:R-:W-:Y:S05]  /*88a0*/  @!P1 BRA `(.L_x_1187) ;  /* 0x0000000000cc9947 */ /* 0x000fea0003800000 */
[----:B------:R-:W0:Y:S01]  /*88b0*/  LDS R11, [R3+-0x200] ;  /* 0xfffe0000030b7984 */ /* 0x000e220000000800 */
[----:B------:R-:W-:Y:S01]  /*88c0*/  PLOP3.LUT P0, PT, PT, PT, PT, 0x8, 0x80 ;  /* 0x000000000080781c */ /* 0x000fe20003f0e170 */
[----:B------:R-:W-:Y:S02]  /*88d0*/  VIADD R9, R9, 0x200 ;  /* 0x0000020009097836 */ /* 0x000fe40000000000 */
[----:B------:R-:W1:Y:S04]  /*88e0*/  LDS R13, [R3+-0x100] ;  /* 0xffff0000030d7984 */ /* 0x000e680000000800 */
[----:B------:R-:W4:Y:S04]  /*88f0*/  LDS R15, [R3] ;  /* 0x00000000030f7984 */ /* 0x000f280000000800 */
[----:B------:R-:W5:Y:S04]  /*8900*/  LDS R17, [R3+0x100] ;  /* 0x0001000003117984 */ /* 0x000f680000000800 */
[----:B------:R-:W3:Y:S04]  /*8910*/  LDS R19, [R3+0x200] ;  /* 0x0002000003137984 */ /* 0x000ee80000000800 */
[----:B------:R-:W3:Y:S04]  /*8920*/  LDS R21, [R3+0x300] ;  /* 0x0003000003157984 */ /* 0x000ee80000000800 */
[----:B------:R-:W3:Y:S04]  /*8930*/  LDS R23, [R3+0x400] ;  /* 0x0004000003177984 */ /* 0x000ee80000000800 */
[----:B--2---:R-:W2:Y:S01]  /*8940*/  LDS R25, [R3+0x500] ;  /* 0x0005000003197984 */ /* 0x004ea20000000800 */
[C---:B0-----:R-:W-:Y:S01]  /*8950*/  FADD.FTZ R11, -R6.reuse, R11 ;  /* 0x0000000b060b7221 */ /* 0x041fe20000010100 */
[----:B-1----:R-:W-:-:S03]  /*8960*/  FADD.FTZ R13, -R6, R13 ;  /* 0x0000000d060d7221 */ /* 0x002fc60000010100 */
[----:B------:R-:W-:Y:S01]  /*8970*/  FMUL.FTZ R11, R11, 1.4426950216293334961 ;  /* 0x3fb8aa3b0b0b7820 */ /* 0x000fe20000410000 */
[----:B----4-:R-:W-:Y:S01]  /*8980*/  FADD.FTZ R15, -R6, R15 ;  /* 0x0000000f060f7221 */ /* 0x010fe20000010100 */
[----:B------:R-:W-:-:S04]  /*8990*/  FMUL.FTZ R13, R13, 1.4426950216293334961 ;  /* 0x3fb8aa3b0d0d7820 */ /* 0x000fc80000410000 */
[----:B------:R-:W0:Y:S01]  /*89a0*/  MUFU.EX2 R11, R11 ;  /* 0x0000000b000b7308 */ /* 0x000e220000000800 */
[C---:B-----5:R-:W-:Y:S01]  /*89b0*/  FADD.FTZ R17, -R6.reuse, R17 ;  /* 0x0000001106117221 */ /* 0x060fe20000010100 */
[----:B------:R-:W-:Y:S02]  /*89c0*/  FMUL.FTZ R15, R15, 1.4426950216293334961 ;  /* 0x3fb8aa3b0f0f7820 */ /* 0x000fe40000410000 */
[----:B------:R-:W1:Y:S01]  /*89d0*/  MUFU.EX2 R13, R13 ;  /* 0x0000000d000d7308 */ /* 0x000e620000000800 */
[C---:B---3--:R-:W-:Y:S01]  /*89e0*/  FADD.FTZ R19, -R6.reuse, R19 ;  /* 0x0000001306137221 */ /* 0x048fe20000010100 */
[----:B------:R-:W-:Y:S02]  /*89f0*/  FMUL.FTZ R17, R17, 1.4426950216293334961 ;  /* 0x3fb8aa3b11117820 */ /* 0x000fe40000410000 */
[----:B------:R-:W3:Y:S01]  /*8a00*/  MUFU.EX2 R15, R15 ;  /* 0x0000000f000f7308 */ /* 0x000ee20000000800 */
[----:B------:R-:W-:Y:S01]  /*8a10*/  FADD.FTZ R21, -R6, R21 ;  /* 0x0000001506157221 */ /* 0x000fe20000010100 */
[----:B------:R-:W-:-:S02]  /*8a20*/  FMUL.FTZ R19, R19, 1.4426950216293334961 ;  /* 0x3fb8aa3b13137820 */ /* 0x000fc40000410000 */
[----:B------:R-:W4:Y:S01]  /*8a30*/  MUFU.EX2 R17, R17 ;  /* 0x0000001100117308 */ /* 0x000f220000000800 */
[----:B------:R-:W-:Y:S01]  /*8a40*/  FADD.FTZ R23, -R6, R23 ;  /* 0x0000001706177221 */ /* 0x000fe20000010100 */
[----:B------:R-:W-:Y:S01]  /*8a50*/  FMUL.FTZ R21, R21, 1.4426950216293334961 ;  /* 0x3fb8aa3b15157820 */ /* 0x000fe20000410000 */
[----:B0-----:R-:W-:Y:S01]  /*8a60*/  FADD.FTZ R8, R8, R11 ;  /* 0x0000000b08087221 */ /* 0x001fe20000010000 */
[----:B------:R-:W0:Y:S01]  /*8a70*/  MUFU.EX2 R19, R19 ;  /* 0x0000001300137308 */ /* 0x000e220000000800 */
[----:B--2---:R-:W-:Y:S01]  /*8a80*/  FADD.FTZ R25, -R6, R25 ;  /* 0x0000001906197221 */ /* 0x004fe20000010100 */
[----:B------:R-:W-:Y:S01]  /*8a90*/  FMUL.FTZ R23, R23, 1.4426950216293334961 ;  /* 0x3fb8aa3b17177820 */ /* 0x000fe20000410000 */
[----:B-1----:R-:W-:Y:S01]  /*8aa0*/  FADD.FTZ R8, R8, R13 ;  /* 0x0000000d08087221 */ /* 0x002fe20000010000 */
[----:B------:R-:W1:Y:S01]  /*8ab0*/  MUFU.EX2 R21, R21 ;  /* 0x0000001500157308 */ /* 0x000e620000000800 */
[----:B------:R-:W-:Y:S01]  /*8ac0*/  FMUL.FTZ R25, R25, 1.4426950216293334961 ;  /* 0x3fb8aa3b19197820 */ /* 0x000fe20000410000 */
[----:B------:R-:W-:Y:S01]  /*8ad0*/  STS [R3+-0x200], R11 ;  /* 0xfffe000b03007388 */ /* 0x000fe20000000800 */
[----:B---3--:R-:W-:Y:S01]  /*8ae0*/  FADD.FTZ R8, R8, R15 ;  /* 0x0000000f08087221 */ /* 0x008fe20000010000 */
[----:B------:R-:W2:Y:S02]  /*8af0*/  MUFU.EX2 R23, R23 ;  /* 0x0000001700177308 */ /* 0x000ea40000000800 */
[----:B------:R-:W-:Y:S01]  /*8b00*/  STS [R3+-0x100], R13 ;  /* 0xffff000d03007388 */ /* 0x000fe20000000800 */
[----:B----4-:R-:W-:Y:S01]  /*8b10*/  FADD.FTZ R8, R8, R17 ;  /* 0x0000001108087221 */ /* 0x010fe20000010000 */
        /* <DEDUP_REMOVED lines=12> */
.L_x_1187:
[----:B------:R-:W-:Y:S05]  /*8be0*/  BSYNC.RECONVERGENT B1 ;  /* 0x0000000000017941 */ /* 0x000fea0003800200 */
.L_x_1186:
[----:B------:R-:W-:-:S13]  /*8bf0*/  ISETP.LT.OR P0, PT, R9, UR44, P0 ;  /* 0x0000002c09007c0c */ /* 0x000fda0008701670 */
[----:B------:R-:W-:Y:S05]  /*8c00*/  @!P0 BRA `(.L_x_1178) ;  /* 0x0000000400e48947 */ /* 0x000fea0003800000 */
[----:B------:R-:W0:Y:S04]  /*8c10*/  LDS R9, [R3+-0x200] ;  /* 0xfffe000003097984 */ /* 0x000e280000000800 */
[----:B------:R-:W1:Y:S04]  /*8c20*/  LDS R11, [R3+-0x100] ;  /* 0xffff0000030b7984 */ /* 0x000e680000000800 */
[----:B------:R-:W4:Y:S04]  /*8c30*/  LDS R13, [R3] ;  /* 0x00000000030d7984 */ /* 0x000f280000000800 */
[----:B------:R-:W5:Y:S01]  /*8c40*/  LDS R15, [R3+0x100] ;  /* 0x00010000030f7984 */ /* 0x000f620000000800 */
[C---:B0-----:R-:W-:Y:S01]  /*8c50*/  FADD.FTZ R9, -R6.reuse, R9 ;  /* 0x0000000906097221 */ /* 0x041fe20000010100 */
[----:B-1----:R-:W-:-:S03]  /*8c60*/  FADD.FTZ R11, -R6, R11 ;  /* 0x0000000b060b7221 */ /* 0x002fc60000010100 */
[----:B------:R-:W-:Y:S01]  /*8c70*/  FMUL.FTZ R9, R9, 1.4426950216293334961 ;  /* 0x3fb8aa3b09097820 */ /* 0x000fe20000410000 */
[----:B----4-:R-:W-:Y:S01]  /*8c80*/  FADD.FTZ R13, -R6, R13 ;  /* 0x0000000d060d7221 */ /* 0x010fe20000010100 */
[----:B------:R-:W-:-:S04]  /*8c90*/  FMUL.FTZ R11, R11, 1.4426950216293334961 ;  /* 0x3fb8aa3b0b0b7820 */ /* 0x000fc80000410000 */
[----:B------:R-:W0:Y:S01]  /*8ca0*/  MUFU.EX2 R9, R9 ;  /* 0x0000000900097308 */ /* 0x000e220000000800 */
[----:B-----5:R-:W-:Y:S01]  /*8cb0*/  FADD.FTZ R15, -R6, R15 ;  /* 0x0000000f060f7221 */ /* 0x020fe20000010100 */
[----:B------:R-:W-:Y:S02]  /*8cc0*/  FMUL.FTZ R13, R13, 1.4426950216293334961 ;  /* 0x3fb8aa3b0d0d7820 */ /* 0x000fe40000410000 */
[----:B------:R-:W1:Y:S01]  /*8cd0*/  MUFU.EX2 R11, R11 ;  /* 0x0000000b000b7308 */ /* 0x000e620000000800 */
[----:B------:R-:W-:-:S03]  /*8ce0*/  FMUL.FTZ R15, R15, 1.4426950216293334961 ;  /* 0x3fb8aa3b0f0f7820 */ /* 0x000fc60000410000 */
[----:B------:R-:W4:Y:S04]  /*8cf0*/  MUFU.EX2 R13, R13 ;  /* 0x0000000d000d7308 */ /* 0x000f280000000800 */
[----:B------:R-:W5:Y:S01]  /*8d00*/  MUFU.EX2 R15, R15 ;  /* 0x0000000f000f7308 */ /* 0x000f620000000800 */
[----:B0-----:R0:W-:Y:S01]  /*8d10*/  STS [R3+-0x200], R9 ;  /* 0xfffe000903007388 */ /* 0x0011e20000000800 */
[----:B------:R-:W-:-:S03]  /*8d20*/  FADD.FTZ R8, R8, R9 ;  /* 0x0000000908087221 */ /* 0x000fc60000010000 */
[----:B-1----:R0:W-:Y:S01]  /*8d30*/  STS [R3+-0x100], R11 ;  /* 0xffff000b03007388 */ /* 0x0021e20000000800 */
[----:B------:R-:W-:-:S03]  /*8d40*/  FADD.FTZ R8, R8, R11 ;  /* 0x0000000b08087221 */ /* 0x000fc60000010000 */
[----:B----4-:R0:W-:Y:S01]  /*8d50*/  STS [R3], R13 ;  /* 0x0000000d03007388 */ /* 0x0101e20000000800 */
[----:B------:R-:W-:-:S03]  /*8d60*/  FADD.FTZ R8, R8, R13 ;  /* 0x0000000d08087221 */ /* 0x000fc60000010000 */
[----:B-----5:R0:W-:Y:S01]  /*8d70*/  STS [R3+0x100], R15 ;  /* 0x0001000f03007388 */ /* 0x0201e20000000800 */
[----:B------:R-:W-:Y:S01]  /*8d80*/  FADD.FTZ R8, R8, R15 ;  /* 0x0000000f08087221 */ /* 0x000fe20000010000 */
[----:B------:R-:W-:Y:S06]  /*8d90*/  BRA `(.L_x_1178) ;  /* 0x0000000400807947 */ /* 0x000fec0003800000 */
.L_x_1179:
[----:B------:R-:W-:Y:S01]  /*8da0*/  IMAD.MOV.U32 R8, RZ, RZ, 0x40 ;  /* 0x00000040ff087424 */ /* 0x000fe200078e00ff */
[----:B------:R-:W1:Y:S01]  /*8db0*/  S2UR UR4, SR_CTAID.Y ;  /* 0x00000000000479c3 */ /* 0x000e620000002600 */
[----:B------:R-:W-:Y:S01]  /*8dc0*/  LOP3.LUT R9, RZ, R2, RZ, 0x33, !PT ;  /* 0x00000002ff097212 */ /* 0x000fe200078e33ff */
[----:B------:R-:W-:Y:S02]  /*8dd0*/  BSSY.RECONVERGENT B1, `(.L_x_1188) ;  /* 0x0000025000017945 */ /* 0x000fe40003800200 */
[----:B------:R-:W-:-:S04]  /*8de0*/  VIADDMNMX R8, R5, R8, UR44, !PT ;  /* 0x0000002c05087e46 */ /* 0x000fc8000f800108 */
[----:B------:R-:W-:-:S04]  /*8df0*/  IADD3 R9, PT, PT, R8, -UR11, R9 ;  /* 0x8000000b08097c10 */ /* 0x000fc8000fffe009 */
[C---:B------:R-:W-:Y:S02]  /*8e00*/  LOP3.LUT R8, R9.reuse, 0xc0, RZ, 0xc0, !PT ;  /* 0x000000c009087812 */ /* 0x040fe400078ec0ff */
[----:B------:R-:W-:Y:S02]  /*8e10*/  ISETP.GE.U32.AND P0, PT, R9, 0xc0, PT ;  /* 0x000000c00900780c */ /* 0x000fe40003f06070 */
[----:B------:R-:W-:Y:S01]  /*8e20*/  ISETP.NE.AND P1, PT, R8, 0xc0, PT ;  /* 0x000000c00800780c */ /* 0x000fe20003f25270 */
[----:B------:R-:W-:Y:S02]  /*8e30*/  IMAD.MOV.U32 R8, RZ, RZ, RZ ;  /* 0x000000ffff087224 */ /* 0x000fe400078e00ff */
[----:B-1----:R-:W-:Y:S01]  /*8e40*/  IMAD R18, R3, UR4, RZ ;  /* 0x0000000403127c24 */ /* 0x002fe2000f8e02ff */
[----:B------:R-:W-:-:S04]  /*8e50*/  MOV R3, R5 ;  /* 0x0000000500037202 */ /* 0x000fc80000000f00 */
[----:B------:R-:W-:-:S05]  /*8e60*/  SHF.R.S32.HI R20, RZ, 0x1f, R18 ;  /* 0x0000001fff147819 */ /* 0x000fca0000011412 */
[----:B------:R-:W-:Y:S05]  /*8e70*/  @!P1 BRA `(.L_x_1189) ;  /* 0x0000000000689947 */ /* 0x000fea0003800000 */
[----:B------:R-:W-:Y:S01]  /*8e80*/  VIADD R12, R12, 0x410 ;  /* 0x000004100c0c7836 */ /* 0x000fe20000000000 */
[----:B------:R-:W-:Y:S01]  /*8e90*/  LEA.HI R3, R9, 0x1, RZ, 0x1a ;  /* 0x0000000109037811 */ /* 0x000fe200078fd0ff */
[----:B------:R-:W-:Y:S01]  /*8ea0*/  IMAD.MOV.U32 R8, RZ, RZ, RZ ;  /* 0x000000ffff087224 */ /* 0x000fe200078e00ff */
[----:B------:R-:W-:Y:S02]  /*8eb0*/  IADD3 R10, P1, P2, R18, R10, R5 ;  /* 0x0000000a120a7210 */ /* 0x000fe40007a3e005 */
[----:B------:R-:W-:Y:S02]  /*8ec0*/  LEA R13, R13, R12, 0x18 ;  /* 0x0000000c0d0d7211 */ /* 0x000fe400078ec0ff */
[----:B------:R-:W-:Y:S02]  /*8ed0*/  LOP3.LUT R9, R3, 0x3, RZ, 0xc0, !PT ;  /* 0x0000000303097812 */ /* 0x000fe400078ec0ff */
[----:B------:R-:W-:Y:S01]  /*8ee0*/  IADD3.X R11, PT, PT, R20, R11, RZ, P1, P2 ;  /* 0x0000000b140b7210 */ /* 0x000fe20000fe44ff */
[----:B------:R-:W-:Y:S01]  /*8ef0*/  IMAD R12, R2, 0x4, R13 ;  /* 0x00000004020c7824 */ /* 0x000fe200078e020d */
[----:B------:R-:W-:Y:S01]  /*8f00*/  MOV R3, R5 ;  /* 0x0000000500037202 */ /* 0x000fe20000000f00 */
[----:B------:R-:W-:-:S07]  /*8f10*/  IMAD.MOV R9, RZ, RZ, -R9 ;  /* 0x000000ffff097224 */ /* 0x000fce00078e0a09 */
.L_x_1190:
[----:B------:R1:W4:Y:S01]  /*8f20*/  LDG.E.U8 R13, desc[UR36][R10.64] ;  /* 0x000000240a0d7981 */ /* 0x000322000c1e1100 */
[----:B------:R-:W-:Y:S02]  /*8f30*/  VIADD R9, R9, 0x1 ;  /* 0x0000000109097836 */ /* 0x000fe40000000000 */
[----:B------:R-:W-:Y:S01]  /*8f40*/  VIADD R3, R3, 0x40 ;  /* 0x0000004003037836 */ /* 0x000fe20000000000 */
[----:B-1----:R-:W-:-:S04]  /*8f50*/  IADD3 R10, P2, PT, R10, 0x40, RZ ;  /* 0x000000400a0a7810 */ /* 0x002fc80007f5e0ff */
[----:B------:R-:W-:Y:S02]  /*8f60*/  IADD3.X R11, PT, PT, RZ, R11, RZ, P2, !PT ;  /* 0x0000000bff0b7210 */ /* 0x000fe400017fe4ff */
[----:B----4-:R-:W-:-:S13]  /*8f70*/  ISETP.NE.AND P1, PT, R13, RZ, PT ;  /* 0x000000ff0d00720c */ /* 0x010fda0003f25270 */
[----:B------:R-:W0:Y:S02]  /*8f80*/  @!P1 LDS R13, [R12] ;  /* 0x000000000c0d9984 */ /* 0x000e240000000800 */
[----:B0-----:R-:W-:Y:S01]  /*8f90*/  @!P1 FADD.FTZ R14, -R6, R13 ;  /* 0x0000000d060e9221 */ /* 0x001fe20000010100 */
[----:B------:R-:W-:-:S03]  /*8fa0*/  HFMA2 R13, -RZ, RZ, 0, 0 ;  /* 0x00000000ff0d7431 */ /* 0x000fc600000001ff */
[----:B------:R-:W-:-:S04]  /*8fb0*/  @!P1 FMUL.FTZ R14, R14, 1.4426950216293334961 ;  /* 0x3fb8aa3b0e0e9820 */ /* 0x000fc80000410000 */
[----:B------:R-:W0:Y:S01]  /*8fc0*/  @!P1 MUFU.EX2 R13, R14 ;  /* 0x0000000e000d9308 */ /* 0x000e220000000800 */
[----:B------:R-:W-:Y:S01]  /*8fd0*/  ISETP.NE.AND P1, PT, R9, RZ, PT ;  /* 0x000000ff0900720c */ /* 0x000fe20003f25270 */
[----:B0-----:R0:W-:Y:S01]  /*8fe0*/  STS [R12], R13 ;  /* 0x0000000d0c007388 */ /* 0x0011e20000000800 */
[----:B------:R-:W-:Y:S01]  /*8ff0*/  FADD.FTZ R8, R13, R8 ;  /* 0x000000080d087221 */ /* 0x000fe20000010000 */
[----:B0-----:R-:W-:-:S10]  /*9000*/  VIADD R12, R12, 0x100 ;  /* 0x000001000c0c7836 */ /* 0x001fd40000000000 */
[----:B------:R-:W-:Y:S05]  /*9010*/  @P1 BRA `(.L_x_1190) ;  /* 0xfffffffc00c01947 */ /* 0x000fea000383ffff */
.L_x_1189:
[----:B------:R-:W-:Y:S05]  /*9020*/  BSYNC.RECONVERGENT B1 ;  /* 0x0000000000017941 */ /* 0x000fea0003800200 */
.L_x_1188:
[----:B------:R-:W-:Y:S05]  /*9030*/  @!P0 BRA `(.L_x_1178) ;  /* 0x0000000000d88947 */ /* 0x000fea0003800000 */
[----:B------:R-:W1:Y:S01]  /*9040*/  S2R R12, SR_CgaCtaId ;  /* 0x00000000000c7919 */ /* 0x000e620000008800 */
[----:B------:R-:W4:Y:S01]  /*9050*/  LDCU.64 UR8, c[0x0][0x420] ;  /* 0x00008400ff0877ac */ /* 0x000f220008000a00 */
[----:B------:R-:W-:Y:S01]  /*9060*/  MOV R9, 0x400 ;  /* 0x0000040000097802 */ /* 0x000fe20000000f00 */
[----:B------:R-:W-:-:S04]  /*9070*/  USHF.L.U32 UR4, UR11, 0x2, URZ ;  /* 0x000000020b047899 */ /* 0x000fc800080006ff */
[----:B------:R-:W-:Y:S02]  /*9080*/  VIADD R11, R9, 0x410 ;  /* 0x00000410090b7836 */ /* 0x000fe40000000000 */
[----:B------:R-:W-:Y:S02]  /*9090*/  LEA R9, R3, -UR4, 0x2 ;  /* 0x8000000403097c11 */ /* 0x000fe4000f8e10ff */
[----:B----4-:R-:W-:-:S04]  /*90a0*/  IADD3 R10, P0, P1, R18, UR8, R3 ;  /* 0x00000008120a7c10 */ /* 0x010fc8000f91e003 */
[----:B------:R-:W-:Y:S02]  /*90b0*/  IADD3 R10, P2, PT, R10, 0x80, RZ ;  /* 0x000000800a0a7810 */ /* 0x000fe40007f5e0ff */
[----:B-1----:R-:W-:Y:S02]  /*90c0*/  LEA R12, R12, R11, 0x18 ;  /* 0x0000000b0c0c7211 */ /* 0x002fe400078ec0ff */
[----:B------:R-:W-:Y:S02]  /*90d0*/  IADD3.X R11, PT, PT, R20, UR9, RZ, P0, P1 ;  /* 0x00000009140b7c10 */ /* 0x000fe400087e24ff */
[----:B------:R-:W-:Y:S02]  /*90e0*/  IADD3 R9, PT, PT, R9, 0x200, R12 ;  /* 0x0000020009097810 */ /* 0x000fe40007ffe00c */
[----:B------:R-:W-:-:S07]  /*90f0*/  IADD3.X R11, PT, PT, RZ, R11, RZ, P2, !PT ;  /* 0x0000000bff0b7210 */ /* 0x000fce00017fe4ff */
.L_x_1191:
[----:B------:R-:W4:Y:S04]  /*9100*/  LDG.E.U8 R15, desc[UR36][R10.64+-0x80] ;  /* 0xffff80240a0f7981 */ /* 0x000f28000c1e1100 */
[----:B------:R-:W5:Y:S04]  /*9110*/  LDG.E.U8 R12, desc[UR36][R10.64+-0x40] ;  /* 0xffffc0240a0c7981 */ /* 0x000f68000c1e1100 */
[----:B------:R-:W2:Y:S04]  /*9120*/  LDG.E.U8 R13, desc[UR36][R10.64] ;  /* 0x000000240a0d7981 */ /* 0x000ea8000c1e1100 */
[----:B------:R-:W3:Y:S01]  /*9130*/  LDG.E.U8 R14, desc[UR36][R10.64+0x40] ;  /* 0x000040240a0e7981 */ /* 0x000ee2000c1e1100 */
[----:B------:R-:W-:Y:S01]  /*9140*/  MOV R18, RZ ;  /* 0x000000ff00127202 */ /* 0x000fe20000000f00 */
[----:B------:R-:W-:-:S02]  /*9150*/  IMAD.MOV.U32 R20, RZ, RZ, RZ ;  /* 0x000000ffff147224 */ /* 0x000fc400078e00ff */
[----:B------:R-:W-:Y:S01]  /*9160*/  VIADD R3, R3, 0x100 ;  /* 0x0000010003037836 */ /* 0x000fe20000000000 */
[----:B----4-:R-:W-:Y:S02]  /*9170*/  ISETP.NE.AND P0, PT, R15, RZ, PT ;  /* 0x000000ff0f00720c */ /* 0x010fe40003f05270 */
[----:B-----5:R-:W-:Y:S01]  /*9180*/  ISETP.NE.AND P1, PT, R12, RZ, PT ;  /* 0x000000ff0c00720c */ /* 0x020fe20003f25270 */
[----:B------:R-:W-:Y:S01]  /*9190*/  IMAD.MOV.U32 R12, RZ, RZ, RZ ;  /* 0x000000ffff0c7224 */ /* 0x000fe200078e00ff */
[----:B--2---:R-:W-:Y:S02]  /*91a0*/  ISETP.NE.AND P2, PT, R13, RZ, PT ;  /* 0x000000ff0d00720c */ /* 0x004fe40003f45270 */
[----:B---3--:R-:W-:-:S07]  /*91b0*/  ISETP.NE.AND P3, PT, R14, RZ, PT ;  /* 0x000000ff0e00720c */ /* 0x008fce0003f65270 */
        /* <DEDUP_REMOVED lines=8> */
[----:B------:R-:W0:Y:S01]  /*9240*/  @!P0 MUFU.EX2 R12, R13 ;  /* 0x0000000d000c8308 */ /* 0x000e220000000800 */
[----:B------:R-:W-:Y:S01]  /*9250*/  @!P1 FMUL.FTZ R15, R15, 1.4426950216293334961 ;  /* 0x3fb8aa3b0f0f9820 */ /* 0x000fe20000410000 */
[C---:B--2---:R-:W-:Y:S01]  /*9260*/  @!P2 FADD.FTZ R17, -R6.reuse, R17 ;  /* 0x000000110611a221 */ /* 0x044fe20000010100 */
[----:B------:R-:W-:Y:S01]  /*9270*/  ISETP.GE.AND P0, PT, R3, UR44, PT ;  /* 0x0000002c03007c0c */ /* 0x000fe2000bf06270 */
[----:B---3--:R-:W-:Y:S01]  /*9280*/  @!P3 FADD.FTZ R19, -R6, R19 ;  /* 0x000000130613b221 */ /* 0x008fe20000010100 */
[----:B------:R-:W1:Y:S01]  /*9290*/  @!P1 MUFU.EX2 R14, R15 ;  /* 0x0000000f000e9308 */ /* 0x000e620000000800 */
[----:B------:R-:W-:Y:S01]  /*92a0*/  @!P2 FMUL.FTZ R17, R17, 1.4426950216293334961 ;  /* 0x3fb8aa3b1111a820 */ /* 0x000fe20000410000 */
[----:B------:R-:W-:Y:S01]  /*92b0*/  IADD3 R10, P1, PT, R10, 0x100, RZ ;  /* 0x000001000a0a7810 */ /* 0x000fe20007f3e0ff */
[----:B------:R-:W-:Y:S02]  /*92c0*/  @!P3 FMUL.FTZ R19, R19, 1.4426950216293334961 ;  /* 0x3fb8aa3b1313b820 */ /* 0x000fe40000410000 */
[----:B------:R-:W2:Y:S01]  /*92d0*/  @!P2 MUFU.EX2 R18, R17 ;  /* 0x000000110012a308 */ /* 0x000ea20000000800 */
[----:B------:R-:W-:-:S03]  /*92e0*/  IADD3.X R11, PT, PT, RZ, R11, RZ, P1, !PT ;  /* 0x0000000bff0b7210 */ /* 0x000fc60000ffe4ff */
        /* <DEDUP_REMOVED lines=11> */
.L_x_1178:
[----:B------:R-:W-:Y:S05]  /*93a0*/  BSYNC.RECONVERGENT B0 ;  /* 0x0000000000007941 */ /* 0x000fea0003800200 */
.L_x_1177:
[----:B0-----:R-:W0:Y:S01]  /*93b0*/  SHFL.BFLY PT, R3, R8, 0x10, 0x1f ;  /* 0x0e001f0008037f89 */ /* 0x001e2200000e0000 */
[C---:B------:R-:W-:Y:S01]  /*93c0*/  ISETP.NE.AND P0, PT, R7.reuse, RZ, PT ;  /* 0x000000ff0700720c */ /* 0x040fe20003f05270 */
[----:B------:R-:W1:Y:S01]  /*93d0*/  LDCU UR4, c[0x0][0x3f4] ;  /* 0x00007e80ff0477ac */ /* 0x000e620008000800 */
[----:B------:R-:W-:Y:S01]  /*93e0*/  SHF.R.U32.HI R33, RZ, 0x5, R2 ;  /* 0x00000005ff217819 */ /* 0x000fe20000011602 */
[----:B------:R-:W4:Y:S01]  /*93f0*/  S2UR UR13, SR_CTAID.X ;  /* 0x00000000000d79c3 */ /* 0x000f220000002500 */
[----:B------:R-:W-:Y:S01]  /*9400*/  ISETP.GT.U32.AND P1, PT, R7, 0x1, PT ;  /* 0x000000010700780c */ /* 0x000fe20003f24070 */
[----:B------:R-:W5:Y:S08]  /*9410*/  LDCU.U8 UR12, c[0x0][0x48c] ;  /* 0x00009180ff0c77ac */ /* 0x000f700008000000 */
[----:B------:R-:W-:Y:S01]  /*9420*/  @!P0 IMAD R4, R33, 0x4, R4 ;  /* 0x0000000421048824 */ /* 0x000fe200078e0204 */
[----:B-1----:R-:W-:Y:S01]  /*9430*/  UIADD3 UR4, UPT, UPT, UR4, 0x4, URZ ;  /* 0x0000000404047890 */ /* 0x002fe2000fffe0ff */
        /* <DEDUP_REMOVED lines=21> */
[----:B0-----:R-:W-:-:S06]  /*9590*/  FADD.FTZ R6, R6, R11 ;  /* 0x0000000b06067221 */ /* 0x001fcc0000010000 */
[----:B------:R-:W0:Y:S02]  /*95a0*/  SHFL.IDX PT, R6, R6, RZ, 0x1f ;  /* 0x00001fff06067589 */ /* 0x000e2400000e0000 */
[----:B0-----:R-:W-:-:S04]  /*95b0*/  FADD.FTZ R3, R6, 9.9999999747524270788e-07 ;  /* 0x358637bd06037421 */ /* 0x001fc80000010000 */
[----:B------:R0:W1:Y:S01]  /*95c0*/  MUFU.RCP R13, R3 ;  /* 0x00000003000d7308 */ /* 0x0000620000001000 */
[----:B----4-:R-:W-:Y:S05]  /*95d0*/  @!P0 BRA `(.L_x_1192) ;  /* 0x0000000000248947 */ /* 0x010fea0003800000 */
[----:B------:R-:W4:Y:S01]  /*95e0*/  S2UR UR5, SR_CTAID.Y ;  /* 0x00000000000579c3 */ /* 0x000f220000002600 */
[----:B------:R-:W4:Y:S01]  /*95f0*/  LDCU UR8, c[0x0][0x3f8] ;  /* 0x00007f00ff0877ac */ /* 0x000f220008000800 */
[----:B------:R-:W5:Y:S01]  /*9600*/  LDCU UR4, c[0x0][0x488] ;  /* 0x00009100ff0477ac */ /* 0x000f620008000800 */
[----:B------:R-:W5:Y:S01]  /*9610*/  LDCU UR9, c[0x0][0x40c] ;  /* 0x00008180ff0977ac */ /* 0x000f620008000800 */
[----:B------:R-:W2:Y:S01]  /*9620*/  LDCU UR10, c[0x0][0x3f4] ;  /* 0x00007e80ff0a77ac */ /* 0x000ea20008000800 */
[----:B----4-:R-:W-:-:S04]  /*9630*/  UIMAD UR5, UR5, UR8, UR13 ;  /* 0x00000008050572a4 */ /* 0x010fc8000f8e020d */
[----:B-----5:R-:W-:-:S04]  /*9640*/  UIMAD UR4, UR5, UR4, UR9 ;  /* 0x00000004050472a4 */ /* 0x020fc8000f8e0209 */
[----:B--2---:R-:W-:-:S04]  /*9650*/  UIMAD UR4, UR4, UR10, URZ ;  /* 0x0000000a040472a4 */ /* 0x004fc8000f8e02ff */
[----:B------:R-:W-:-:S12]  /*9660*/  USHF.R.S32.HI UR5, URZ, 0x1f, UR4 ;  /* 0x0000001fff057899 */ /* 0x000fd80008011404 */
.L_x_1192:
[----:B------:R-:W-:Y:S04]  /*9670*/  BSSY.RECONVERGENT B0, `(.L_x_1193) ;  /* 0x0000064000007945 */ /* 0x000fe80003800200 */
[----:B------:R-:W-:Y:S05]  /*9680*/  @P1 BRA `(.L_x_1194) ;  /* 0x0000000400881947 */ /* 0x000fea0003800000 */
[----:B------:R-:W-:Y:S01]  /*9690*/  HFMA2 R0, -RZ, RZ, 0, 3.814697265625e-06 ;  /* 0x00000040ff007431 */ /* 0x000fe200000001ff */
        /* <DEDUP_REMOVED lines=15> */
[----:B------:R-:W-:Y:S01]  /*9790*/  LOP3.LUT R0, R0, 0x3, RZ, 0xc0, !PT ;  /* 0x0000000300007812 */ /* 0x000fe200078ec0ff */
[----:B------:R-:W-:-:S02]  /*97a0*/  IMAD.X R6, RZ, RZ, UR5, P2 ;  /* 0x00000005ff067e24 */ /* 0x000fc400090e06ff */
[----:B------:R-:W-:Y:S02]  /*97b0*/  LOP3.LUT R4, R3, 0xc0, RZ, 0xc0, !PT ;  /* 0x000000c003047812 */ /* 0x000fe400078ec0ff */
[----:B------:R-:W-:Y:S02]  /*97c0*/  LEA R3, R2, UR7, 0x1 ;  /* 0x0000000702037c11 */ /* 0x000fe4000f8e08ff */
[----:B------:R-:W-:Y:S01]  /*97d0*/  IADD3 R5, PT, PT, R5, R4, RZ ;  /* 0x0000000405057210 */ /* 0x000fe20007ffe0ff */
[----:B------:R-:W-:Y:S01]  /*97e0*/  IMAD.MOV R4, RZ, RZ, -R0 ;  /* 0x000000ffff047224 */ /* 0x000fe200078e0a00 */
[----:B----4-:R-:W-:-:S04]  /*97f0*/  LEA R8, P2, R9, UR14, 0x2 ;  /* 0x0000000e09087c11 */ /* 0x010fc8000f8410ff */
[----:B------:R-:W-:Y:S01]  /*9800*/  LEA.HI.X R9, R9, UR15, R6, 0x2, P2 ;  /* 0x0000000f09097c11 */ /* 0x000fe200090f1406 */
[----:B0-----:R-:W-:-:S06]  /*9810*/  ULEA UR8, UR9, UR8, 0x18 ;  /* 0x0000000809087291 */ /* 0x001fcc000f8ec0ff */
[----:B------:R-:W-:Y:S01]  /*9820*/  VIADD R3, R3, UR8 ;  /* 0x0000000803037c36 */ /* 0x000fe20008000000 */
[----:B------:R-:W-:-:S07]  /*9830*/  LEA R0, R2, UR8, 0x2 ;  /* 0x0000000802007c11 */ /* 0x000fce000f8e10ff */
.L_x_1197:
[----:B----4-:R0:W1:Y:S01]  /*9840*/  LDS R6, [R0] ;  /* 0x0000000000067984 */ /* 0x0100620000000800 */
[----:B------:R-:W-:Y:S01]  /*9850*/  @P0 IMAD.MOV.U32 R7, RZ, RZ, R9 ;  /* 0x000000ffff070224 */ /* 0x000fe200078e0009 */
[----:B------:R-:W-:-:S04]  /*9860*/  IADD3 R4, PT, PT, R4, 0x1, RZ ;  /* 0x0000000104047810 */ /* 0x000fc80007ffe0ff */
[----:B------:R-:W-:Y:S01]  /*9870*/  ISETP.NE.AND P3, PT, R4, RZ, PT ;  /* 0x000000ff0400720c */ /* 0x000fe20003f65270 */
[----:B0-----:R-:W-:Y:S02]  /*9880*/  VIADD R0, R0, 0x100 ;  /* 0x0000010000007836 */ /* 0x001fe40000000000 */
[----:B-1----:R-:W-:-:S05]  /*9890*/  FMUL.FTZ R11, R6, R13 ;  /* 0x0000000d060b7220 */ /* 0x002fca0000410000 */
[----:B------:R-:W-:-:S04]  /*98a0*/  F2FP.F16.F32.PACK_AB R6, RZ, R11 ;  /* 0x0000000bff06723e */ /* 0x000fc800000000ff */
[----:B------:R-:W-:Y:S02]  /*98b0*/  PRMT R10, R6, 0x7610, R10 ;  /* 0x00007610060a7816 */ /* 0x000fe4000000000a */
[----:B------:R-:W-:Y:S02]  /*98c0*/  @P0 MOV R6, R8 ;  /* 0x0000000800060202 */ /* 0x000fe40000000f00 */
[----:B------:R-:W-:Y:S01]  /*98d0*/  IADD3 R8, P2, PT, R8, 0x100, RZ ;  /* 0x0000010008087810 */ /* 0x000fe20007f5e0ff */
[----:B------:R0:W-:Y:S03]  /*98e0*/  STS.U16 [R3], R10 ;  /* 0x0000000a03007388 */ /* 0x0001e60000000400 */
[----:B------:R-:W-:Y:S01]  /*98f0*/  IADD3.X R9, PT, PT, RZ, R9, RZ, P2, !PT ;  /* 0x00000009ff097210 */ /* 0x000fe200017fe4ff */
[----:B------:R4:W-:Y:S01]  /*9900*/  @P0 STG.E desc[UR36][R6.64], R11 ;  /* 0x0000000b06000986 */ /* 0x0009e2000c101924 */
[----:B0-----:R-:W-:Y:S01]  /*9910*/  VIADD R3, R3, 0x80 ;  /* 0x0000008003037836 */ /* 0x001fe20000000000 */
[----:B------:R-:W-:Y:S06]  /*9920*/  @P3 BRA `(.L_x_1197) ;  /* 0xfffffffc00c43947 */ /* 0x000fec000383ffff */
.L_x_1196:
[----:B------:R-:W-:Y:S05]  /*9930*/  BSYNC.RECONVERGENT B1 ;  /* 0x0000000000017941 */ /* 0x000fea0003800200 */
.L_x_1195:
[----:B------:R-:W-:Y:S05]  /*9940*/  @!P1 BRA `(.L_x_1194) ;  /* 0x0000000000d89947 */ /* 0x000fea0003800000 */
[----:B----4-:R-:W0:Y:S01]  /*9950*/  S2R R7, SR_CgaCtaId ;  /* 0x0000000000077919 */ /* 0x010e220000008800 */
[----:B------:R-:W4:Y:S01]  /*9960*/  LDCU.64 UR14, c[0x0][0x480] ;  /* 0x00009000ff0e77ac */ /* 0x000f220008000a00 */
        /* <DEDUP_REMOVED lines=11> */
[----:B----4-:R-:W-:Y:S02]  /*9a20*/  LEA R8, P3, R6, UR14, 0x2 ;  /* 0x0000000e06087c11 */ /* 0x010fe4000f8610ff */
[----:B0-----:R-:W-:Y:S02]  /*9a30*/  LEA R4, R7, R4, 0x18 ;  /* 0x0000000407047211 */ /* 0x001fe400078ec0ff */
[----:B------:R-:W-:Y:S02]  /*9a40*/  IADD3.X R7, PT, PT, RZ, UR5, RZ, P2, !PT ;  /* 0x00000005ff077c10 */ /* 0x000fe400097fe4ff */
[----:B------:R-:W-:-:S02]  /*9a50*/  IADD3 R8, P2, PT, R8, 0x200, RZ ;  /* 0x0000020008087810 */ /* 0x000fc40007f5e0ff */
[----:B------:R-:W-:Y:S02]  /*9a60*/  LEA.HI.X R7, R6, UR15, R7, 0x2, P3 ;  /* 0x0000000f06077c11 */ /* 0x000fe400098f1407 */
[--C-:B------:R-:W-:Y:S02]  /*9a70*/  IADD3 R0, PT, PT, R0, 0x200, R4.reuse ;  /* 0x0000020000007810 */ /* 0x100fe40007ffe004 */
[----:B------:R-:W-:Y:S01]  /*9a80*/  IADD3 R3, PT, PT, R3, 0x100, R4 ;  /* 0x0000010003037810 */ /* 0x000fe20007ffe004 */
[----:B------:R-:W-:-:S07]  /*9a90*/  IMAD.X R9, RZ, RZ, R7, P2 ;  /* 0x000000ffff097224 */ /* 0x000fce00010e0607 */
.L_x_1198:
[----:B------:R-:W1:Y:S01]  /*9aa0*/  LDS R4, [R0+-0x200] ;  /* 0xfffe000000047984 */ /* 0x000e620000000800 */
[----:B------:R-:W-:-:S04]  /*9ab0*/  IADD3 R5, PT, PT, R5, 0x100, RZ ;  /* 0x0000010005057810 */ /* 0x000fc80007ffe0ff */
[----:B------:R-:W-:Y:S01]  /*9ac0*/  ISETP.GE.AND P2, PT, R5, UR44, PT ;  /* 0x0000002c05007c0c */ /* 0x000fe2000bf46270 */
[----:B-1----:R-:W-:-:S05]  /*9ad0*/  FMUL.FTZ R11, R4, R13 ;  /* 0x0000000d040b7220 */ /* 0x002fca0000410000 */
        /* <DEDUP_REMOVED lines=29> */
.L_x_1194:
[----:B------:R-:W-:Y:S05]  /*9cb0*/  BSYNC.RECONVERGENT B0 ;  /* 0x0000000000007941 */ /* 0x000fea0003800200 */
.L_x_1193:
[----:B------:R-:W5:Y:S01]  /*9cc0*/  S2R R35, SR_CgaCtaId ;  /* 0x0000000000237919 */ /* 0x000f620000008800 */
[----:B------:R-:W-:Y:S01]  /*9cd0*/  UIADD3 UR14, UPT, UPT, UR44, -0x1, URZ ;  /* 0xffffffff2c0e7890 */ /* 0x000fe2000fffe0ff */
[----:B------:R-:W1:Y:S01]  /*9ce0*/  S2UR UR5, SR_CTAID.Y ;  /* 0x00000000000579c3 */ /* 0x000e620000002600 */
[----:B------:R-:W2:Y:S01]  /*9cf0*/  LDCU UR15, c[0x0][0x40c] ;  /* 0x00008180ff0f77ac */ /* 0x000ea20008000800 */
[----:B------:R-:W-:Y:S01]  /*9d00*/  MOV R8, 0x400 ;  /* 0x0000040000087802 */ /* 0x000fe20000000f00 */
[----:B------:R-:W-:Y:S01]  /*9d10*/  BSSY.RECONVERGENT B0, `(.L_x_1199) ;  /* 0x0000024000007945 */ /* 0x000fe20003800200 */
[C---:B------:R-:W-:Y:S01]  /*9d20*/  SHF.L.U32 R0, R2.reuse, 0x4, RZ ;  /* 0x0000000402007819 */ /* 0x040fe200000006ff */
[----:B------:R-:W-:Y:S01]  /*9d30*/  ULEA.HI UR4, UR14, UR14, URZ, 0x1 ;  /* 0x0000000e0e047291 */ /* 0x000fe2000f8f08ff */
[----:B0-----:R-:W-:Y:S01]  /*9d40*/  SHF.L.U32 R3, R2, 0x3, RZ ;  /* 0x0000000302037819 */ /* 0x001fe200000006ff */
[----:B------:R-:W1:Y:S01]  /*9d50*/  LDCU UR10, c[0x0][0x3f8] ;  /* 0x00007f00ff0a77ac */ /* 0x000e620008000800 */
[----:B------:R-:W-:Y:S01]  /*9d60*/  VIADD R4, R8, 0x210 ;  /* 0x0000021008047836 */ /* 0x000fe20000000000 */
[----:B------:R-:W-:-:S02]  /*9d70*/  LOP3.LUT R0, R0, 0x1f0, RZ, 0xc0, !PT ;  /* 0x000001f000007812 */ /* 0x000fc400078ec0ff */
[----:B----4-:R-:W-:Y:S01]  /*9d80*/  CS2R R6, SRZ ;  /* 0x0000000000067805 */ /* 0x010fe2000001ff00 */
[----:B------:R-:W-:Y:S01]  /*9d90*/  ULOP3.LUT UR4, UR4, 0xfffffffe, URZ, 0xc0, !UPT ;  /* 0xfffffffe04047892 */ /* 0x000fe2000f8ec0ff */
[----:B------:R-:W0:Y:S03]  /*9da0*/  LDCU UR12, c[0x0][0x3f4] ;  /* 0x00007e80ff0c77ac */ /* 0x000e260008000800 */
[----:B------:R-:W-:-:S06]  /*9db0*/  UIADD3 UR4, UPT, UPT, UR14, -UR4, URZ ;  /* 0x800000040e047290 */ /* 0x000fcc000fffe0ff */
[----:B------:R-:W-:Y:S01]  /*9dc0*/  ISETP.NE.AND P0, PT, R33, UR4, PT ;  /* 0x0000000421007c0c */ /* 0x000fe2000bf05270 */
[----:B-1----:R-:W-:-:S03]  /*9dd0*/  UIMAD UR5, UR5, UR10, UR13 ;  /* 0x0000000a050572a4 */ /* 0x002fc6000f8e020d */
[----:B--2---:R-:W-:Y:S02]  /*9de0*/  ISETP.NE.OR P0, PT, RZ, UR15, P0 ;  /* 0x0000000fff007c0c */ /* 0x004fe40008705670 */
[----:B-----5:R-:W-:Y:S01]  /*9df0*/  LEA R5, R35, R4, 0x18 ;  /* 0x0000000423057211 */ /* 0x020fe200078ec0ff */
[----:B0-----:R-:W-:-:S04]  /*9e00*/  IMAD.U32 R9, RZ, RZ, UR12 ;  /* 0x0000000cff097e24 */ /* 0x001fc8000f8e00ff */
[----:B------:R-:W-:Y:S01]  /*9e10*/  IMAD.IADD R34, R5, 0x1, R0 ;  /* 0x0000000105227824 */ /* 0x000fe200078e0200 */
[----:B------:R-:W-:Y:S02]  /*9e20*/  LOP3.LUT R0, R3, 0xf8, RZ, 0xc0, !PT ;  /* 0x000000f803007812 */ /* 0x000fe400078ec0ff */
[----:B------:R-:W-:Y:S02]  /*9e30*/  CS2R R4, SRZ ;  /* 0x0000000000047805 */ /* 0x000fe4000001ff00 */
[----:B------:R-:W-:Y:S02]  /*9e40*/  MOV R3, UR5 ;  /* 0x0000000500037c02 */ /* 0x000fe40008000f00 */
[----:B------:R-:W-:Y:S01]  /*9e50*/  ISETP.GT.U32.OR P0, PT, R0, 0xdf, P0 ;  /* 0x000000df0000780c */ /* 0x000fe20000704470 */
[----:B------:R-:W-:Y:S02]  /*9e60*/  IMAD R13, R9, UR6, R0 ;  /* 0x00000006090d7c24 */ /* 0x000fe4000f8e0200 */
[----:B------:R-:W-:-:S04]  /*9e70*/  IMAD R3, R3, 0xe0, RZ ;  /* 0x000000e003037824 */ /* 0x000fc800078e02ff */
[----:B------:R-:W-:-:S06]  /*9e80*/  IMAD R11, R3, UR12, R0 ;  /* 0x0000000c030b7c24 */ /* 0x000fcc000f8e0200 */
        /* <DEDUP_REMOVED lines=11> */
.L_x_1201:
[----:B-----5:R0:W-:Y:S02]  /*9f40*/  STS.128 [R34], R4 ;  /* 0x0000000422007388 */ /* 0x0201e40000000c00 */
.L_x_1200:
[----:B------:R-:W-:Y:S05]  /*9f50*/  BSYNC.RECONVERGENT B0 ;  /* 0x0000000000007941 */ /* 0x000fea0003800200 */
.L_x_1199:
        /* <DEDUP_REMOVED lines=30> */
[----:B------:R-:W-:Y:S01]  /*a140*/  MOV R17, RZ ;  /* 0x000000ff00117202 */ /* 0x000fe20000000f00 */
[----:B------:R-:W-:Y:S01]  /*a150*/  IMAD.U32 R9, RZ, RZ, UR6 ;  /* 0x00000006ff097e24 */ /* 0x000fe2000f8e00ff */
[----:B------:R-:W-:-:S02]  /*a160*/  LOP3.LUT R8, R42, 0x6, RZ, 0xc0, !PT ;  /* 0x000000062a087812 */ /* 0x000fc400078ec0ff */
[----:B------:R-:W-:Y:S02]  /*a170*/  CS2R R22, SRZ ;  /* 0x0000000000167805 */ /* 0x000fe4000001ff00 */
[----:B------:R-:W-:Y:S01]  /*a180*/  CS2R R24, SRZ ;  /* 0x0000000000187805 */ /* 0x000fe2000001ff00 */
[----:B------:R-:W-:Y:S01]  /*a190*/  IMAD R9, R9, 0xe0, R0 ;  /* 0x000000e009097824 */ /* 0x000fe200078e0200 */
[----:B------:R-:W-:Y:S02]  /*a1a0*/  ISETP.NE.AND P0, PT, R8, 0x6, PT ;  /* 0x000000060800780c */ /* 0x000fe40003f05270 */
[----:B------:R-:W-:Y:S01]  /*a1b0*/  CS2R R26, SRZ ;  /* 0x00000000001a7805 */ /* 0x000fe2000001ff00 */
[----:B--2---:R-:W-:-:S10]  /*a1c0*/  IMAD.WIDE R38, R9, 0x2, R38 ;  /* 0x0000000209267825 */ /* 0x004fd400078e0226 */
[----:B------:R-:W-:Y:S05]  /*a1d0*/  @!P0 BRA `(.L_x_1207) ;  /* 0x0000000400108947 */ /* 0x000fea0003800000 */
[----:B------:R-:W2:Y:S01]  /*a1e0*/  LDCU.64 UR8, c[0x0][0x3c0] ;  /* 0x00007800ff0877ac */ /* 0x000ea20008000a00 */
[----:B------:R-:W-:Y:S01]  /*a1f0*/  IMAD R8, R37, 0xe0, RZ ;  /* 0x000000e025087824 */ /* 0x000fe200078e02ff */
[----:B------:R-:W-:Y:S01]  /*a200*/  MOV R41, R37 ;  /* 0x0000002500297202 */ /* 0x000fe20000000f00 */
[----:B------:R-:W-:Y:S02]  /*a210*/  IMAD.MOV.U32 R36, RZ, RZ, RZ ;  /* 0x000000ffff247224 */ /* 0x000fe400078e00ff */
[----:B------:R-:W-:-:S04]  /*a220*/  IMAD.WIDE.U32 R8, R8, 0x2, RZ ;  /* 0x0000000208087825 */ /* 0x000fc800078e00ff */
[----:B------:R-:W-:-:S04]  /*a230*/  IMAD.WIDE R10, R11, 0x2, R8 ;  /* 0x000000020b0a7825 */ /* 0x000fc800078e0208 */
[----:B------:R-:W-:Y:S01]  /*a240*/  IMAD.WIDE R8, R13, 0x2, R8 ;  /* 0x000000020d087825 */ /* 0x000fe200078e0208 */
[----:B--2---:R-:W-:Y:S02]  /*a250*/  IADD3 R48, P0, PT, R10, UR8, RZ ;  /* 0x000000080a307c10 */ /* 0x004fe4000ff1e0ff */
[----:B------:R-:W-:Y:S02]  /*a260*/  LEA.HI R10, R42, 0x1, RZ, 0x1f ;  /* 0x000000012a0a7811 */ /* 0x000fe400078ff8ff */
[----:B------:R-:W-:Y:S02]  /*a270*/  IADD3 R46, P1, PT, R8, UR8, RZ ;  /* 0x00000008082e7c10 */ /* 0x000fe4000ff3e0ff */
[----:B------:R-:W-:Y:S02]  /*a280*/  LEA R8, R33, UR7, 0x1 ;  /* 0x0000000721087c11 */ /* 0x000fe4000f8e08ff */
[----:B------:R-:W-:Y:S02]  /*a290*/  LOP3.LUT R10, R10, 0x3, RZ, 0xc0, !PT ;  /* 0x000000030a0a7812 */ /* 0x000fe400078ec0ff */
[----:B------:R-:W-:Y:S01]  /*a2a0*/  IADD3.X R49, PT, PT, R11, UR9, RZ, P0, !PT ;  /* 0x000000090b317c10 */ /* 0x000fe200087fe4ff */
[----:B------:R-:W-:Y:S01]  /*a2b0*/  IMAD.IADD R43, R35, 0x1, R8 ;  /* 0x00000001232b7824 */ /* 0x000fe200078e0208 */
[----:B------:R-:W-:-:S02]  /*a2c0*/  IADD3.X R47, PT, PT, R9, UR9, RZ, P1, !PT ;  /* 0x00000009092f7c10 */ /* 0x000fc40008ffe4ff */
[----:B------:R-:W-:-:S07]  /*a2d0*/  IADD3 R44, PT, PT, -R10, RZ, RZ ;  /* 0x000000ff0a2c7210 */ /* 0x000fce0007ffe1ff */
.L_x_1209:
[----:B------:R-:W-:Y:S01]  /*a2e0*/  IMAD.MOV.U32 R8, RZ, RZ, R46 ;  /* 0x000000ffff087224 */ /* 0x000fe200078e002e */
[----:B------:R-:W-:Y:S01]  /*a2f0*/  MOV R9, R47 ;  /* 0x0000002f00097202 */ /* 0x000fe20000000f00 */
[----:B------:R-:W2:Y:S05]  /*a300*/  LDS.U16 R12, [R43] ;  /* 0x000000002b0c7984 */ /* 0x000eaa0000000400 */
[----:B------:R-:W5:Y:S01]  /*a310*/  LDG.E.128 R8, desc[UR36][R8.64] ;  /* 0x0000002408087981 */ /* 0x000f62000c1e1d00 */
[----:B------:R-:W-:Y:S01]  /*a320*/  UISETP.NE.AND UP0, UPT, UR15, URZ, UPT ;  /* 0x000000ff0f00728c */ /* 0x000fe2000bf05270 */
[----:B--2---:R-:W-:-:S08]  /*a330*/  HADD2.F32 R45, -RZ, R12.H0_H0 ;  /* 0x2000000cff2d7230 */ /* 0x004fd00000004100 */
[----:B------:R-:W-:Y:S05]  /*a340*/  BRA.U UP0, `(.L_x_1208) ;  /* 0x0000000100507547 */ /* 0x000fea000b800000 */
[----:B------:R-:W-:Y:S01]  /*a350*/  ISETP.NE.AND P0, PT, R16, RZ, PT ;  /* 0x000000ff1000720c */ /* 0x000fe20003f05270 */
[----:B------:R-:W2:-:S12]  /*a360*/  LDS.128 R28, [R34] ;  /* 0x00000000221c7984 */ /* 0x000e980000000c00 */
[----:B------:R-:W-:Y:S01]  /*a370*/  VOTEU.ANY UP0, P0 ;  /* 0x0000000000ff7886 */ /* 0x000fe20000000100 */
[----:B------:R-:W-:-:S13]  /*a380*/  PLOP3.LUT P0, PT, PT, PT, UP0, 0x80, 0x8 ;  /* 0x000000000008781c */ /* 0x000fda0003f0f008 */
[----:B------:R-:W4:Y:S01]  /*a390*/  @P0 LDG.E.128 R12, desc[UR36][R38.64] ;  /* 0x00000024260c0981 */ /* 0x000f22000c1e1d00 */
[----:B------:R-:W-:Y:S02]  /*a3a0*/  PLOP3.LUT P0, PT, PT, PT, UP0, 0x80, 0x8 ;  /* 0x000000000008781c */ /* 0x000fe40003f0f008 */
[----:B------:R-:W-:Y:S02]  /*a3b0*/  PLOP3.LUT P1, PT, PT, PT, UP0, 0x80, 0x8 ;  /* 0x000000000008781c */ /* 0x000fe40003f2f008 */
[----:B------:R-:W-:Y:S02]  /*a3c0*/  PLOP3.LUT P2, PT, PT, PT, UP0, 0x80, 0x8 ;  /* 0x000000000008781c */ /* 0x000fe40003f4f008 */
[----:B------:R-:W-:Y:S01]  /*a3d0*/  PLOP3.LUT P3, PT, PT, PT, UP0, 0x80, 0x8 ;  /* 0x000000000008781c */ /* 0x000fe20003f6f008 */
[----:B--2--5:R-:W-:Y:S02]  /*a3e0*/  HFMA2 R8, R8, 1, 1, R28 ;  /* 0x3c003c0008087831 */ /* 0x024fe4000000001c */
[----:B------:R-:W-:-:S02]  /*a3f0*/  HADD2 R9, R9, R29 ;  /* 0x0000001d09097230 */ /* 0x000fc40000000000 */
[----:B------:R-:W-:Y:S02]  /*a400*/  HFMA2 R10, R10, 1, 1, R30 ;  /* 0x3c003c000a0a7831 */ /* 0x000fe4000000001e */
[----:B------:R-:W-:Y:S02]  /*a410*/  HADD2 R11, R11, R31 ;  /* 0x0000001f0b0b7230 */ /* 0x000fe40000000000 */
[----:B----4-:R-:W-:Y:S02]  /*a420*/  @P0 HMUL2 R8, R8, R12 ;  /* 0x0000000c08080232 */ /* 0x010fe40000000000 */
[----:B------:R-:W-:Y:S02]  /*a430*/  @P1 HFMA2 R9, R9, R13, -RZ ;  /* 0x0000000d09091231 */ /* 0x000fe400001000ff */
[----:B------:R-:W-:Y:S02]  /*a440*/  @P2 HMUL2 R10, R10, R14 ;  /* 0x0000000e0a0a2232 */ /* 0x000fe40000000000 */
[----:B------:R-:W-:-:S02]  /*a450*/  @P3 HFMA2 R11, R11, R15, -RZ ;  /* 0x0000000f0b0b3231 */ /* 0x000fc400001000ff */
[----:B------:R-:W-:Y:S01]  /*a460*/  IMAD.MOV.U32 R12, RZ, RZ, R48 ;  /* 0x000000ffff0c7224 */ /* 0x000fe200078e0030 */
[----:B------:R-:W-:-:S05]  /*a470*/  MOV R13, R49 ;  /* 0x00000031000d7202 */ /* 0x000fca0000000f00 */
[----:B------:R2:W-:Y:S02]  /*a480*/  STG.E.128 desc[UR36][R12.64], R8 ;  /* 0x000000080c007986 */ /* 0x0005e4000c101d24 */
.L_x_1208:
        /* <DEDUP_REMOVED lines=25> */
.L_x_1207:
[----:B-1----:R-:W-:Y:S05]  /*a620*/  BSYNC.RECONVERGENT B2 ;  /* 0x0000000000027941 */ /* 0x002fea0003800200 */
.L_x_1206:
[----:B------:R-:W-:-:S13]  /*a630*/  ISETP.GE.U32.AND P0, PT, R42, 0x6, PT ;  /* 0x000000062a00780c */ /* 0x000fda0003f06070 */
[----:B------:R-:W-:Y:S05]  /*a640*/  @!P0 BRA `(.L_x_1205) ;  /* 0x0000000800b48947 */ /* 0x000fea0003800000 */
[----:B------:R-:W1:Y:S02]  /*a650*/  LDCU UR5, c[0x0][0x40c] ;  /* 0x00008180ff0577ac */ /* 0x000e640008000800 */
[----:B-1----:R-:W-:-:S06]  /*a660*/  UISETP.NE.AND UP0, UPT, UR5, URZ, UPT ;  /* 0x000000ff0500728c */ /* 0x002fcc000bf05270 */
[----:B------:R-:W-:-:S13]  /*a670*/  PLOP3.LUT P0, PT, PT, PT, UP0, 0x80, 0x8 ;  /* 0x000000000008781c */ /* 0x000fda0003f0f008 */
.L_x_1215:
[----:B------:R-:W-:Y:S01]  /*a680*/  IMAD R43, R41, 0xe0, RZ ;  /* 0x000000e0292b7824 */ /* 0x000fe200078e02ff */
[----:B------:R-:W-:-:S03]  /*a690*/  ISETP.NE.AND P5, PT, R16, RZ, PT ;  /* 0x000000ff1000720c */ /* 0x000fc60003fa5270 */
[----:B------:R-:W-:-:S06]  /*a6a0*/  IMAD.WIDE.U32 R8, R43, 0x2, R20 ;  /* 0x000000022b087825 */ /* 0x000fcc00078e0014 */
[----:B------:R-:W5:Y:S01]  /*a6b0*/  LDG.E.128 R8, desc[UR36][R8.64] ;  /* 0x0000002408087981 */ /* 0x000f62000c1e1d00 */
[----:B------:R-:W-:Y:S04]  /*a6c0*/  BSSY.RECONVERGENT B2, `(.L_x_1210) ;  /* 0x0000014000027945 */ /* 0x000fe80003800200 */
[----:B------:R-:W-:Y:S05]  /*a6d0*/  @P0 BRA `(.L_x_1211) ;  /* 0x0000000000480947 */ /* 0x000fea0003800000 */
[----:B------:R-:W-:Y:S01]  /*a6e0*/  VOTEU.ANY UP0, P5 ;  /* 0x0000000000ff7886 */ /* 0x000fe20002800100 */
[----:B------:R-:W-:Y:S01]  /*a6f0*/  PLOP3.LUT P0, PT, PT, PT, UP0, 0x80, 0x8 ;  /* 0x000000000008781c */ /* 0x000fe20003f0f008 */
[----:B------:R-:W1:-:S12]  /*a700*/  LDS.128 R12, [R34] ;  /* 0x00000000220c7984 */ /* 0x000e580000000c00 */
        /* <DEDUP_REMOVED lines=15> */
.L_x_1211:
[----:B------:R-:W-:Y:S05]  /*a800*/  BSYNC.RECONVERGENT B2 ;  /* 0x0000000000027941 */ /* 0x000fea0003800200 */
.L_x_1210:
[C---:B------:R-:W-:Y:S01]  /*a810*/  IADD3 R51, PT, PT, R43.reuse, 0x1c0, RZ ;  /* 0x000001c02b337810 */ /* 0x040fe20007ffe0ff */
[----:B------:R-:W-:Y:S01]  /*a820*/  UISETP.NE.AND UP0, UPT, UR12, URZ, UPT ;  /* 0x000000ff0c00728c */ /* 0x000fe2000bf05270 */
[C---:B------:R-:W-:Y:S01]  /*a830*/  VIADD R55, R43.reuse, 0x380 ;  /* 0x000003802b377836 */ /* 0x040fe20000000000 */
[----:B------:R-:W-:Y:S02]  /*a840*/  IADD3 R43, PT, PT, R43, 0x540, RZ ;  /* 0x000005402b2b7810 */ /* 0x000fe40007ffe0ff */
[--C-:B-1----:R-:W-:Y:S02]  /*a850*/  IMAD.WIDE.U32 R12, R51, 0x2, R20.reuse ;  /* 0x00000002330c7825 */ /* 0x102fe400078e0014 */
[----:B------:R-:W-:Y:S02]  /*a860*/  PLOP3.LUT P0, PT, PT, PT, UP0, 0x80, 0x8 ;  /* 0x000000000008781c */ /* 0x000fe40003f0f008 */
[--C-:B------:R-:W-:Y:S02]  /*a870*/  IMAD.WIDE.U32 R48, R55, 0x2, R20.reuse ;  /* 0x0000000237307825 */ /* 0x100fe400078e0014 */
[----:B------:R-:W5:Y:S02]  /*a880*/  LDG.E.128 R12, desc[UR36][R12.64] ;  /* 0x000000240c0c7981 */ /* 0x000f64000c1e1d00 */
[----:B------:R-:W-:-:S07]  /*a890*/  IMAD.WIDE.U32 R52, R43, 0x2, R20 ;  /* 0x000000022b347825 */ /* 0x000fce00078e0014 */
        /* <DEDUP_REMOVED lines=16> */
[----:B------:R-:W-:-:S02]  /*a9a0*/  @P4 HFMA2 R15, R15, R31, -RZ ;  /* 0x0000001f0f0f4231 */ /* 0x000fc400001000ff */
[----:B------:R-:W-:-:S05]  /*a9b0*/  IMAD.WIDE.U32 R28, R51, 0x2, R18 ;  /* 0x00000002331c7825 */ /* 0x000fca00078e0012 */
[----:B------:R1:W-:Y:S02]  /*a9c0*/  STG.E.128 desc[UR36][R28.64], R12 ;  /* 0x0000000c1c007986 */ /* 0x0003e4000c101d24 */
.L_x_1212:
[----:B-1----:R1:W5:Y:S01]  /*a9d0*/  LDG.E.128 R28, desc[UR36][R48.64] ;  /* 0x00000024301c7981 */ /* 0x002362000c1e1d00 */
        /* <DEDUP_REMOVED lines=9> */
[----:B-1---5:R-:W-:Y:S02]  /*aa70*/  HADD2 R28, R28, R48 ;  /* 0x000000301c1c7230 */ /* 0x022fe40000000000 */
[----:B------:R-:W-:-:S02]  /*aa80*/  HFMA2 R29, R29, 1, 1, R49 ;  /* 0x3c003c001d1d7831 */ /* 0x000fc40000000031 */
[----:B------:R-:W-:Y:S02]  /*aa90*/  HADD2 R30, R30, R50 ;  /* 0x000000321e1e7230 */ /* 0x000fe40000000000 */
[----:B------:R-:W-:Y:S02]  /*aaa0*/  HFMA2 R31, R31, 1, 1, R51 ;  /* 0x3c003c001f1f7831 */ /* 0x000fe40000000033 */
[----:B--2---:R-:W-:Y:S02]  /*aab0*/  @P1 HMUL2 R28, R28, R44 ;  /* 0x0000002c1c1c1232 */ /* 0x004fe40000000000 */
[----:B------:R-:W-:Y:S02]  /*aac0*/  @P2 HFMA2 R29, R29, R45, -RZ ;  /* 0x0000002d1d1d2231 */ /* 0x000fe400001000ff */
[----:B------:R-:W-:Y:S02]  /*aad0*/  @P3 HMUL2 R30, R30, R46 ;  /* 0x0000002e1e1e3232 */ /* 0x000fe40000000000 */
[----:B------:R-:W-:-:S02]  /*aae0*/  @P4 HFMA2 R31, R31, R47, -RZ ;  /* 0x0000002f1f1f4231 */ /* 0x000fc400001000ff */
[----:B------:R-:W-:-:S05]  /*aaf0*/  IMAD.WIDE.U32 R44, R55, 0x2, R18 ;  /* 0x00000002372c7825 */ /* 0x000fca00078e0012 */
[----:B------:R2:W-:Y:S02]  /*ab00*/  STG.E.128 desc[UR36][R44.64], R28 ;  /* 0x0000001c2c007986 */ /* 0x0005e4000c101d24 */
.L_x_1213:
[----:B-1----:R-:W-:Y:S01]  /*ab10*/  VIADD R49, R41, -UR11 ;  /* 0x8000000b29317c36 */ /* 0x002fe20008000000 */
[----:B--2---:R1:W5:Y:S02]  /*ab20*/  LDG.E.128 R44, desc[UR36][R52.64] ;  /* 0x00000024342c7981 */ /* 0x004364000c1e1d00 */
[--C-:B-----5:R-:W-:Y:S02]  /*ab30*/  HADD2.F32 R51, -RZ, R9.reuse.H0_H0 ;  /* 0x20000009ff337230 */ /* 0x120fe40000004100 */
[----:B------:R-:W-:Y:S01]  /*ab40*/  HADD2.F32 R48, -RZ, R9.H1_H1 ;  /* 0x30000009ff307230 */ /* 0x000fe20000004100 */
[----:B------:R-:W-:Y:S01]  /*ab50*/  LEA R56, R49, R32, 0x1 ;  /* 0x0000002031387211 */ /* 0x000fe200078e08ff */
[--C-:B------:R-:W-:Y:S02]  /*ab60*/  HADD2.F32 R9, -RZ, R10.reuse.H0_H0 ;  /* 0x2000000aff097230 */ /* 0x100fe40000004100 */
[----:B------:R-:W-:Y:S02]  /*ab70*/  HADD2.F32 R10, -RZ, R10.H1_H1 ;  /* 0x3000000aff0a7230 */ /* 0x000fe40000004100 */
[----:B------:R-:W2:Y:S01]  /*ab80*/  LDS.U16 R42, [R56] ;  /* 0x00000000382a7984 */ /* 0x000ea20000000400 */
[----:B------:R-:W-:-:S02]  /*ab90*/  HADD2.F32 R50, -RZ, R11.H1_H1 ;  /* 0x3000000bff327230 */ /* 0x000fc40000004100 */
[----:B-1----:R-:W-:Y:S01]  /*aba0*/  HADD2.F32 R53, -RZ, R11.H0_H0 ;  /* 0x2000000bff357230 */ /* 0x002fe20000004100 */
[----:B------:R-:W1:Y:S01]  /*abb0*/  LDS.U16 R54, [R56+0x4] ;  /* 0x0000040038367984 */ /* 0x000e620000000400 */
[----:B------:R-:W-:-:S03]  /*abc0*/  HADD2.F32 R11, -RZ, R12.H1_H1 ;  /* 0x3000000cff0b7230 */ /* 0x000fc60000004100 */
[----:B------:R-:W4:Y:S01]  /*abd0*/  LDS.U16 R55, [R56+0x8] ;  /* 0x0000080038377984 */ /* 0x000f220000000400 */
[----:B--2---:R-:W-:Y:S02]  /*abe0*/  HADD2.F32 R49, -RZ, R42.H0_H0 ;  /* 0x2000002aff317230 */ /* 0x004fe40000004100 */
[--C-:B------:R-:W-:Y:S02]  /*abf0*/  HADD2.F32 R42, -RZ, R8.reuse.H0_H0 ;  /* 0x20000008ff2a7230 */ /* 0x100fe40000004100 */
[----:B------:R-:W-:Y:S02]  /*ac00*/  HADD2.F32 R8, -RZ, R8.H1_H1 ;  /* 0x30000008ff087230 */ /* 0x000fe40000004100 */
[C---:B------:R-:W-:Y:S01]  /*ac10*/  FFMA.FTZ R48, R49.reuse, R48, R23 ;  /* 0x0000003031307223 */ /* 0x040fe20000010017 */
[C---:B------:R-:W-:Y:S01]  /*ac20*/  FFMA.FTZ R10, R49.reuse, R10, R25 ;  /* 0x0000000a310a7223 */ /* 0x040fe20000010019 */
[----:B-1----:R-:W-:Y:S02]  /*ac30*/  HADD2.F32 R54, -RZ, R54.H0_H0 ;  /* 0x20000036ff367230 */ /* 0x002fe40000004100 */
[C---:B------:R-:W-:Y:S01]  /*ac40*/  FFMA.FTZ R50, R49.reuse, R50, R27 ;  /* 0x0000003231327223 */ /* 0x040fe2000001001b */
[----:B------:R-:W-:Y:S01]  /*ac50*/  FFMA.FTZ R8, R49, R8, R17 ;  /* 0x0000000831087223 */ /* 0x000fe20000010011 */
[----:B------:R-:W-:-:S02]  /*ac60*/  HADD2.F32 R17, -RZ, R13.H0_H0 ;  /* 0x2000000dff117230 */ /* 0x000fc40000004100 */
[C---:B------:R-:W-:Y:S01]  /*ac70*/  FFMA.FTZ R22, R49.reuse, R51, R22 ;  /* 0x0000003331167223 */ /* 0x040fe20000010016 */
[--C-:B------:R-:W-:Y:S02]  /*ac80*/  HADD2.F32 R23, -RZ, R14.reuse.H0_H0 ;  /* 0x2000000eff177230 */ /* 0x100fe40000004100 */
[C---:B------:R-:W-:Y:S01]  /*ac90*/  FFMA.FTZ R24, R49.reuse, R9, R24 ;  /* 0x0000000931187223 */ /* 0x040fe20000010018 */
[----:B------:R-:W-:Y:S02]  /*aca0*/  HADD2.F32 R25, -RZ, R14.H1_H1 ;  /* 0x3000000eff197230 */ /* 0x000fe40000004100 */
        /* <DEDUP_REMOVED lines=9> */
[C---:B------:R-:W-:Y:S01]  /*ad40*/  FFMA.FTZ R25, R54.reuse, R25, R10 ;  /* 0x0000001936197223 */ /* 0x040fe2000001000a */
[----:B------:R-:W-:Y:S02]  /*ad50*/  HADD2.F32 R8, -RZ, R28.H0_H0 ;  /* 0x2000001cff087230 */ /* 0x000fe40000004100 */
[----:B------:R-:W-:Y:S01]  /*ad60*/  FFMA.FTZ R36, R54, R9, R57 ;  /* 0x0000000936247223 */ /* 0x000fe20000010039 */
[----:B------:R-:W-:-:S02]  /*ad70*/  HADD2.F32 R14, -RZ, R30.H0_H0 ;  /* 0x2000001eff0e7230 */ /* 0x000fc40000004100 */
[C---:B------:R-:W-:Y:S01]  /*ad80*/  FFMA.FTZ R13, R54.reuse, R13, R48 ;  /* 0x0000000d360d7223 */ /* 0x040fe20000010030 */
[----:B----4-:R-:W-:Y:S02]  /*ad90*/  HADD2.F32 R55, -RZ, R55.H0_H0 ;  /* 0x20000037ff377230 */ /* 0x010fe40000004100 */
[C---:B------:R-:W-:Y:S01]  /*ada0*/  FFMA.FTZ R27, R54.reuse, R27, R26 ;  /* 0x0000001b361b7223 */ /* 0x040fe2000001001a */
[----:B------:R-:W-:Y:S02]  /*adb0*/  HADD2.F32 R28, -RZ, R28.H1_H1 ;  /* 0x3000001cff1c7230 */ /* 0x000fe40000004100 */
[----:B------:R-:W-:Y:S01]  /*adc0*/  FFMA.FTZ R15, R54, R15, R50 ;  /* 0x0000000f360f7223 */ /* 0x000fe20000010032 */
        /* <DEDUP_REMOVED lines=32> */
.L_x_1214:
[----:B-1----:R-:W1:Y:S01]  /*afd0*/  LDS.U16 R8, [R56+0xc] ;  /* 0x00000c0038087984 */ /* 0x002e620000000400 */
[----:B------:R-:W-:Y:S02]  /*afe0*/  VIADD R41, R41, 0x8 ;  /* 0x0000000829297836 */ /* 0x000fe40000000000 */
[--C-:B------:R-:W-:Y:S02]  /*aff0*/  HADD2.F32 R11, -RZ, R45.reuse.H0_H0 ;  /* 0x2000002dff0b7230 */ /* 0x100fe40000004100 */
[--C-:B------:R-:W-:Y:S01]  /*b000*/  HADD2.F32 R9, -RZ, R44.reuse.H0_H0 ;  /* 0x2000002cff097230 */ /* 0x100fe20000004100 */
[----:B------:R-:W-:Y:S01]  /*b010*/  ISETP.GE.AND P1, PT, R41, R40, PT ;  /* 0x000000282900720c */ /* 0x000fe20003f26270 */
[----:B------:R-:W-:Y:S02]  /*b020*/  HADD2.F32 R17, -RZ, R44.H1_H1 ;  /* 0x3000002cff117230 */ /* 0x000fe40000004100 */
[----:B------:R-:W-:Y:S02]  /*b030*/  HADD2.F32 R23, -RZ, R45.H1_H1 ;  /* 0x3000002dff177230 */ /* 0x000fe40000004100 */
[----:B------:R-:W-:-:S02]  /*b040*/  HADD2.F32 R13, -RZ, R46.H0_H0 ;  /* 0x2000002eff0d7230 */ /* 0x000fc40000004100 */
[----:B------:R-:W-:Y:S02]  /*b050*/  HADD2.F32 R25, -RZ, R46.H1_H1 ;  /* 0x3000002eff197230 */ /* 0x000fe40000004100 */
[--C-:B------:R-:W-:Y:S02]  /*b060*/  HADD2.F32 R15, -RZ, R47.reuse.H0_H0 ;  /* 0x2000002fff0f7230 */ /* 0x100fe40000004100 */
[----:B------:R-:W-:Y:S02]  /*b070*/  HADD2.F32 R27, -RZ, R47.H1_H1 ;  /* 0x3000002fff1b7230 */ /* 0x000fe40000004100 */
[----:B-1----:R-:W-:-:S05]  /*b080*/  HADD2.F32 R8, -RZ, R8.H0_H0 ;  /* 0x20000008ff087230 */ /* 0x002fca0000004100 */
        /* <DEDUP_REMOVED lines=9> */
.L_x_1205:
[----:B-1----:R-:W-:Y:S05]  /*b120*/  BSYNC.RECONVERGENT B1 ;  /* 0x0000000000017941 */ /* 0x002fea0003800200 */
.L_x_1204:
        /* <DEDUP_REMOVED lines=9> */
[----:B------:R-:W-:Y:S02]  /*b1c0*/  IADD3 R29, PT, PT, -R33, UR6, R8 ;  /* 0x00000006211d7c10 */ /* 0x000fe4000fffe108 */
[----:B------:R-:W-:Y:S02]  /*b1d0*/  MOV R8, R37 ;  /* 0x0000002500087202 */ /* 0x000fe40000000f00 */
[----:B------:R-:W-:Y:S01]  /*b1e0*/  LOP3.LUT P0, RZ, R29, 0x2, RZ, 0xc0, !PT ;  /* 0x000000021dff7812 */ /* 0x000fe2000780c0ff */
[----:B-1----:R-:W-:-:S06]  /*b1f0*/  UIMAD UR5, UR38, UR5, UR13 ;  /* 0x00000005260572a4 */ /* 0x002fcc000f8e020d */
[----:B------:R-:W-:-:S04]  /*b200*/  IMAD.U32 R9, RZ, RZ, UR5 ;  /* 0x00000005ff097e24 */ /* 0x000fc8000f8e00ff */
[----:B------:R-:W-:-:S04]  /*b210*/  IMAD R9, R9, 0xe0, R0 ;  /* 0x000000e009097824 */ /* 0x000fc800078e0200 */
        /* <DEDUP_REMOVED lines=30> */
[----:B------:R-:W-:-:S06]  /*b400*/  IMAD.WIDE.U32 R8, R9, 0x2, R20 ;  /* 0x0000000209087825 */ /* 0x000fcc00078e0014 */
[----:B------:R-:W5:Y:S01]  /*b410*/  LDG.E.128 R8, desc[UR36][R8.64] ;  /* 0x0000002408087981 */ /* 0x000f62000c1e1d00 */
[----:B------:R-:W-:Y:S01]  /*b420*/  LEA R14, R33, R32, 0x1 ;  /* 0x00000020210e7211 */ /* 0x000fe200078e08ff */
[----:B-1----:R-:W-:-:S05]  /*b430*/  UISETP.NE.AND UP0, UPT, UR5, URZ, UPT ;  /* 0x000000ff0500728c */ /* 0x002fca000bf05270 */
[----:B------:R-:W1:Y:S02]  /*b440*/  LDS.U16 R14, [R14] ;  /* 0x000000000e0e7984 */ /* 0x000e640000000400 */
[----:B-1----:R-:W-:Y:S02]  /*b450*/  HADD2.F32 R31, -RZ, R14.H0_H0 ;  /* 0x2000000eff1f7230 */ /* 0x002fe40000004100 */
[----:B------:R-:W-:Y:S05]  /*b460*/  BRA.U UP0, `(.L_x_1220) ;  /* 0x0000000100507547 */ /* 0x000fea000b800000 */
        /* <DEDUP_REMOVED lines=20> */
.L_x_1220:
[--C-:B-1---5:R-:W-:Y:S02]  /*b5b0*/  HADD2.F32 R14, -RZ, R8.reuse.H0_H0 ;  /* 0x20000008ff0e7230 */ /* 0x122fe40000004100 */
[--C-:B------:R-:W-:Y:S02]  /*b5c0*/  HADD2.F32 R15, -RZ, R9.reuse.H0_H0 ;  /* 0x20000009ff0f7230 */ /* 0x100fe40000004100 */
[----:B------:R-:W-:Y:S02]  /*b5d0*/  HADD2.F32 R30, -RZ, R9.H1_H1 ;  /* 0x30000009ff1e7230 */ /* 0x000fe40000004100 */
[C---:B------:R-:W-:Y:S01]  /*b5e0*/  FFMA.FTZ R36, R31.reuse, R14, R36 ;  /* 0x0000000e1f247223 */ /* 0x040fe20000010024 */
[----:B------:R-:W-:Y:S02]  /*b5f0*/  HADD2.F32 R8, -RZ, R8.H1_H1 ;  /* 0x30000008ff087230 */ /* 0x000fe40000004100 */
[----:B------:R-:W-:Y:S01]  /*b600*/  FFMA.FTZ R22, R31, R15, R22 ;  /* 0x0000000f1f167223 */ /* 0x000fe20000010016 */
[----:B------:R-:W-:-:S02]  /*b610*/  HADD2.F32 R9, -RZ, R10.H0_H0 ;  /* 0x2000000aff097230 */ /* 0x000fc40000004100 */
[C---:B------:R-:W-:Y:S01]  /*b620*/  FFMA.FTZ R23, R31.reuse, R30, R23 ;  /* 0x0000001e1f177223 */ /* 0x040fe20000010017 */
[----:B------:R-:W-:Y:S02]  /*b630*/  HADD2.F32 R10, -RZ, R10.H1_H1 ;  /* 0x3000000aff0a7230 */ /* 0x000fe40000004100 */
[C---:B------:R-:W-:Y:S01]  /*b640*/  FFMA.FTZ R17, R31.reuse, R8, R17 ;  /* 0x000000081f117223 */ /* 0x040fe20000010011 */
[--C-:B------:R-:W-:Y:S02]  /*b650*/  HADD2.F32 R37, -RZ, R11.reuse.H0_H0 ;  /* 0x2000000bff257230 */ /* 0x100fe40000004100 */
[C---:B------:R-:W-:Y:S01]  /*b660*/  FFMA.FTZ R24, R31.reuse, R9, R24 ;  /* 0x000000091f187223 */ /* 0x040fe20000010018 */
[----:B------:R-:W-:Y:S02]  /*b670*/  HADD2.F32 R38, -RZ, R11.H1_H1 ;  /* 0x3000000bff267230 */ /* 0x000fe40000004100 */
[----:B------:R-:W-:Y:S01]  /*b680*/  FFMA.FTZ R25, R31, R10, R25 ;  /* 0x0000000a1f197223 */ /* 0x000fe20000010019 */
[----:B------:R-:W-:-:S02]  /*b690*/  IMAD.MOV.U32 R8, RZ, RZ, R28 ;  /* 0x000000ffff087224 */ /* 0x000fc400078e001c */
[C---:B------:R-:W-:Y:S01]  /*b6a0*/  FFMA.FTZ R26, R31.reuse, R37, R26 ;  /* 0x000000251f1a7223 */ /* 0x040fe2000001001a */
[----:B------:R-:W-:-:S07]  /*b6b0*/  FFMA.FTZ R27, R31, R38, R27 ;  /* 0x000000261f1b7223 */ /* 0x000fce000001001b */
.L_x_1219:
[----:B------:R-:W-:Y:S05]  /*b6c0*/  BSYNC.RECONVERGENT B2 ;  /* 0x0000000000027941 */ /* 0x000fea0003800200 */
.L_x_1218:
[----:B------:R-:W-:-:S13]  /*b6d0*/  ISETP.GE.U32.AND P0, PT, R29, 0x2, PT ;  /* 0x000000021d00780c */ /* 0x000fda0003f06070 */
[----:B------:R-:W-:Y:S05]  /*b6e0*/  @!P0 BRA `(.L_x_1217) ;  /* 0x0000000800648947 */ /* 0x000fea0003800000 */
[C---:B------:R-:W-:Y:S01]  /*b6f0*/  LEA R9, R8.reuse, UR7, 0x1 ;  /* 0x0000000708097c11 */ /* 0x040fe2000f8e08ff */
[C---:B------:R-:W-:Y:S01]  /*b700*/  VIADD R28, R8.reuse, 0x2 ;  /* 0x00000002081c7836 */ /* 0x040fe20000000000 */
[----:B------:R-:W-:Y:S01]  /*b710*/  MOV R10, UR11 ;  /* 0x0000000b000a7c02 */ /* 0x000fe20008000f00 */
[----:B------:R-:W-:-:S04]  /*b720*/  IMAD R29, R8, 0xe0, RZ ;  /* 0x000000e0081d7824 */ /* 0x000fc800078e02ff */
[----:B------:R-:W-:-:S05]  /*b730*/  IMAD R10, R10, -0x2, R9 ;  /* 0xfffffffe0a0a7824 */ /* 0x000fca00078e0209 */
[----:B------:R-:W-:-:S07]  /*b740*/  IADD3 R35, PT, PT, R10, 0x4, R35 ;  /* 0x000000040a237810 */ /* 0x000fce0007ffe023 */
.L_x_1227:
        /* <DEDUP_REMOVED lines=13> */
[----:B------:R-:W2:Y:S04]  /*b820*/  LDS.U16 R14, [R35+-0x4] ;  /* 0xfffffc00230e7984 */ /* 0x000ea80000000400 */
[----:B------:R-:W4:Y:S02]  /*b830*/  F2I.FTZ.U32.TRUNC.NTZ R9, R15 ;  /* 0x0000000f00097305 */ /* 0x000f24000021f000 */
[----:B----4-:R-:W-:-:S05]  /*b840*/  IADD3 R8, PT, PT, RZ, -R9, RZ ;  /* 0x80000009ff087210 */ /* 0x010fca0007ffe0ff */
        /* <DEDUP_REMOVED lines=14> */
[----:B------:R-:W-:-:S06]  /*b930*/  IMAD.WIDE.U32 R8, R9, 0x2, R20 ;  /* 0x0000000209087825 */ /* 0x000fcc00078e0014 */
[----:B------:R-:W5:Y:S01]  /*b940*/  LDG.E.128 R8, desc[UR36][R8.64] ;  /* 0x0000002408087981 */ /* 0x000f62000c1e1d00 */
[----:B-1----:R-:W-:Y:S01]  /*b950*/  UISETP.NE.AND UP0, UPT, UR5, URZ, UPT ;  /* 0x000000ff0500728c */ /* 0x002fe2000bf05270 */
[----:B--2---:R-:W-:-:S08]  /*b960*/  HADD2.F32 R31, -RZ, R14.H0_H0 ;  /* 0x2000000eff1f7230 */ /* 0x004fd00000004100 */
[----:B------:R-:W-:Y:S05]  /*b970*/  BRA.U UP0, `(.L_x_1223) ;  /* 0x00000001004c7547 */ /* 0x000fea000b800000 */
        /* <DEDUP_REMOVED lines=19> */
.L_x_1223:
        /* <DEDUP_REMOVED lines=16> */
.L_x_1222:
[----:B------:R-:W-:Y:S05]  /*bbb0*/  BSYNC.RECONVERGENT B2 ;  /* 0x0000000000027941 */ /* 0x000fea0003800200 */
.L_x_1221:
        /* <DEDUP_REMOVED lines=10> */
[----:B--2---:R-:W-:-:S06]  /*bc60*/  VIADD R14, R10, 0xffffffe ;  /* 0x0ffffffe0a0e7836 */ /* 0x004fcc0000000000 */
[----:B------:R2:W4:Y:S02]  /*bc70*/  F2I.FTZ.U32.TRUNC.NTZ R9, R14 ;  /* 0x0000000e00097305 */ /* 0x000524000021f000 */
[----:B--2---:R-:W2:Y:S01]  /*bc80*/  LDS.U16 R14, [R35] ;  /* 0x00000000230e7984 */ /* 0x004ea20000000400 */
        /* <DEDUP_REMOVED lines=40> */
.L_x_1226:
        /* <DEDUP_REMOVED lines=16> */
.L_x_1225:
[----:B------:R-:W-:Y:S05]  /*c010*/  BSYNC.RECONVERGENT B2 ;  /* 0x0000000000027941 */ /* 0x000fea0003800200 */
.L_x_1224:
[C---:B------:R-:W-:Y:S01]  /*c020*/  IADD3 R8, PT, PT, R28.reuse, 0x2, RZ ;  /* 0x000000021c087810 */ /* 0x040fe20007ffe0ff */
[----:B------:R-:W-:Y:S01]  /*c030*/  VIADD R28, R28, 0x4 ;  /* 0x000000041c1c7836 */ /* 0x000fe20000000000 */
[----:B------:R-:W-:Y:S01]  /*c040*/  IADD3 R29, PT, PT, R29, 0x380, RZ ;  /* 0x000003801d1d7810 */ /* 0x000fe20007ffe0ff */
[----:B------:R-:W-:Y:S01]  /*c050*/  VIADD R35, R35, 0x8 ;  /* 0x0000000823237836 */ /* 0x000fe20000000000 */
[----:B------:R-:W-:-:S13]  /*c060*/  ISETP.GE.AND P0, PT, R8, UR14, PT ;  /* 0x0000000e08007c0c */ /* 0x000fda000bf06270 */
[----:B------:R-:W-:Y:S05]  /*c070*/  @!P0 BRA `(.L_x_1227) ;  /* 0xfffffff400b48947 */ /* 0x000fea000383ffff */
.L_x_1217:
[----:B------:R-:W-:Y:S05]  /*c080*/  BSYNC.RECONVERGENT B1 ;  /* 0x0000000000017941 */ /* 0x000fea0003800200 */
.L_x_1216:
[----:B------:R-:W-:-:S13]  /*c090*/  ISETP.NE.AND P0, PT, R33, UR4, PT ;  /* 0x0000000421007c0c */ /* 0x000fda000bf05270 */
[----:B------:R-:W-:Y:S05]  /*c0a0*/  @P0 BRA `(.L_x_1203) ;  /* 0x0000000000d40947 */ /* 0x000fea0003800000 */
[----:B------:R-:W-:Y:S02]  /*c0b0*/  UMOV UR5, 0xe0 ;  /* 0x000000e000057882 */ /* 0x000fe40000000000 */
[----:B------:R-:W-:-:S06]  /*c0c0*/  UIMAD UR5, UR44, UR5, -0xe0 ;  /* 0xffffff202c0574a4 */ /* 0x000fcc000f8e0205 */
[----:B------:R-:W-:-:S05]  /*c0d0*/  MOV R9, UR5 ;  /* 0x0000000500097c02 */ /* 0x000fca0008000f00 */
[----:B------:R-:W-:-:S06]  /*c0e0*/  IMAD.WIDE R8, R9, 0x2, R18 ;  /* 0x0000000209087825 */ /* 0x000fcc00078e0212 */
[----:B------:R-:W5:Y:S01]  /*c0f0*/  LDG.E.128 R8, desc[UR36][R8.64] ;  /* 0x0000002408087981 */ /* 0x000f62000c1e1d00 */
[----:B------:R-:W-:-:S06]  /*c100*/  UIADD3 UR5, UPT, UPT, UR44, -UR11, URZ ;  /* 0x8000000b2c057290 */ /* 0x000fcc000fffe0ff */
[----:B------:R-:W-:-:S05]  /*c110*/  IMAD.U32 R13, RZ, RZ, UR5 ;  /* 0x00000005ff0d7e24 */ /* 0x000fca000f8e00ff */
[----:B------:R-:W-:Y:S01]  /*c120*/  LEA R32, R13, R32, 0x1 ;  /* 0x000000200d207211 */ /* 0x000fe200078e08ff */
[----:B------:R-:W1:Y:S05]  /*c130*/  LDCU UR5, c[0x0][0x40c] ;  /* 0x00008180ff0577ac */ /* 0x000e6a0008000800 */
[----:B------:R-:W2:Y:S01]  /*c140*/  LDS.U16 R32, [R32+-0x2] ;  /* 0xfffffe0020207984 */ /* 0x000ea20000000400 */
[----:B-1----:R-:W-:Y:S01]  /*c150*/  UISETP.NE.AND UP0, UPT, UR5, URZ, UPT ;  /* 0x000000ff0500728c */ /* 0x002fe2000bf05270 */
[----:B--2---:R-:W-:-:S08]  /*c160*/  HADD2.F32 R21, -RZ, R32.H0_H0 ;  /* 0x20000020ff157230 */ /* 0x004fd00000004100 */
[----:B------:R-:W-:Y:S05]  /*c170*/  BRA.U UP0, `(.L_x_1228) ;  /* 0x0000000100607547 */ /* 0x000fea000b800000 */
[----:B------:R-:W1:Y:S02]  /*c180*/  LDCU.64 UR8, c[0x0][0x460] ;  /* 0x00008c00ff0877ac */ /* 0x000e640008000a00 */
[----:B-1----:R-:W-:-:S04]  /*c190*/  ISETP.NE.U32.AND P0, PT, RZ, UR8, PT ;  /* 0x00000008ff007c0c */ /* 0x002fc8000bf05070 */
[----:B------:R-:W-:-:S13]  /*c1a0*/  ISETP.NE.AND.EX P0, PT, RZ, UR9, PT, P0 ;  /* 0x00000009ff007c0c */ /* 0x000fda000bf05300 */
[----:B------:R-:W-:Y:S01]  /*c1b0*/  VOTEU.ANY UP0, P0 ;  /* 0x0000000000ff7886 */ /* 0x000fe20000000100 */
[----:B------:R-:W-:-:S04]  /*c1c0*/  PLOP3.LUT P0, PT, PT, PT, UP0, 0x80, 0x8 ;  /* 0x000000000008781c */ /* 0x000fc80003f0f008 */
[----:B------:R-:W1:Y:S09]  /*c1d0*/  @UP0 LDCU UR5, c[0x0][0x3f8] ;  /* 0x00007f00ff0507ac */ /* 0x000e720008000800 */
[----:B------:R-:W2:Y:S01]  /*c1e0*/  @P0 LDC.64 R12, c[0x0][0x458] ;  /* 0x00011600ff0c0b82 */ /* 0x000ea20000000a00 */
[----:B-1----:R-:W-:-:S06]  /*c1f0*/  @UP0 UIMAD UR5, UR38, UR5, UR13 ;  /* 0x00000005260502a4 */ /* 0x002fcc000f8e020d */
[----:B------:R-:W-:-:S04]  /*c200*/  IMAD.U32 R15, RZ, RZ, UR5 ;  /* 0x00000005ff0f7e24 */ /* 0x000fc8000f8e00ff */
[----:B------:R-:W-:-:S04]  /*c210*/  @P0 IMAD R15, R15, 0xe0, R0 ;  /* 0x000000e00f0f0824 */ /* 0x000fc800078e0200 */
[----:B--2---:R-:W-:-:S06]  /*c220*/  @P0 IMAD.WIDE R12, R15, 0x2, R12 ;  /* 0x000000020f0c0825 */ /* 0x004fcc00078e020c */
        /* <DEDUP_REMOVED lines=13> */
.L_x_1228:
[----:B0----5:R-:W-:Y:S02]  /*c300*/  HADD2.F32 R4, -RZ, R8.H0_H0 ;  /* 0x20000008ff047230 */ /* 0x021fe40000004100 */
[--C-:B------:R-:W-:Y:S02]  /*c310*/  HADD2.F32 R5, -RZ, R9.reuse.H0_H0 ;  /* 0x20000009ff057230 */ /* 0x100fe40000004100 */
[----:B------:R-:W-:Y:S02]  /*c320*/  HADD2.F32 R6, -RZ, R9.H1_H1 ;  /* 0x30000009ff067230 */ /* 0x000fe40000004100 */
[C---:B------:R-:W-:Y:S01]  /*c330*/  FFMA.FTZ R36, R21.reuse, R4, R36 ;  /* 0x0000000415247223 */ /* 0x040fe20000010024 */
[----:B------:R-:W-:Y:S02]  /*c340*/  HADD2.F32 R7, -RZ, R10.H0_H0 ;  /* 0x2000000aff077230 */ /* 0x000fe40000004100 */
[----:B------:R-:W-:Y:S01]  /*c350*/  FFMA.FTZ R22, R21, R5, R22 ;  /* 0x0000000515167223 */ /* 0x000fe20000010016 */
[----:B-1----:R-:W-:-:S02]  /*c360*/  HADD2.F32 R8, -RZ, R8.H1_H1 ;  /* 0x30000008ff087230 */ /* 0x002fc40000004100 */
        /* <DEDUP_REMOVED lines=9> */
.L_x_1203:
[----:B-1----:R-:W-:Y:S05]  /*c400*/  BSYNC.RECONVERGENT B0 ;  /* 0x0000000000007941 */ /* 0x002fea0003800200 */
.L_x_1202:
[----:B------:R-:W-:Y:S01]  /*c410*/  BAR.SYNC.DEFER_BLOCKING 0x0 ;  /* 0x0000000000007b1d */ /* 0x000fe20000010000 */
[----:B------:R-:W-:-:S13]  /*c420*/  ISETP.GT.U32.AND P0, PT, R0, 0xdf, PT ;  /* 0x000000df0000780c */ /* 0x000fda0003f04070 */
[----:B------:R-:W-:Y:S05]  /*c430*/  @P0 EXIT ;  /* 0x000000000000094d */ /* 0x000fea0003800000 */
[----:B------:R-:W1:Y:S01]  /*c440*/  S2UR UR5, SR_CgaCtaId ;  /* 0x00000000000579c3 */ /* 0x000e620000008800 */
[C---:B0-----:R-:W-:Y:S01]  /*c450*/  LOP3.LUT R4, R2.reuse, 0x3e0, RZ, 0xc0, !PT ;  /* 0x000003e002047812 */ /* 0x041fe200078ec0ff */
[----:B------:R-:W-:Y:S01]  /*c460*/  UMOV UR4, 0x400 ;  /* 0x0000040000047882 */ /* 0x000fe20000000000 */
[----:B------:R-:W-:Y:S01]  /*c470*/  ISETP.GT.U32.AND P1, PT, R2, 0x1f, PT ;  /* 0x0000001f0200780c */ /* 0x000fe20003f24070 */
[----:B------:R-:W-:Y:S01]  /*c480*/  UIADD3 UR4, UPT, UPT, UR4, 0x410, URZ ;  /* 0x0000041004047890 */ /* 0x000fe2000fffe0ff */
[----:B------:R-:W-:Y:S01]  /*c490*/  ISETP.NE.AND P0, PT, R4, 0x20, PT ;  /* 0x000000200400780c */ /* 0x000fe20003f05270 */
[----:B------:R-:W-:Y:S02]  /*c4a0*/  BSSY.RECONVERGENT B0, `(.L_x_1229) ;  /* 0x0000009000007945 */ /* 0x000fe40003800200 */
        /* <DEDUP_REMOVED lines=8> */
.L_x_1230:
[----:B------:R-:W-:Y:S05]  /*c530*/  BSYNC.RECONVERGENT B0 ;  /* 0x0000000000007941 */ /* 0x000fea0003800200 */
.L_x_1229:
        /* <DEDUP_REMOVED lines=20> */
.L_x_1232:
[----:B------:R-:W-:Y:S05]  /*c680*/  BSYNC.RECONVERGENT B0 ;  /* 0x0000000000007941 */ /* 0x000fea0003800200 */
.L_x_1231:
[----:B------:R-:W-:Y:S06]  /*c690*/  BAR.SYNC.DEFER_BLOCKING 0x0 ;  /* 0x0000000000007b1d */ /* 0x000fec0000010000 */
[----:B------:R-:W-:Y:S05]  /*c6a0*/  @P1 EXIT ;  /* 0x000000000000194d */ /* 0x000fea0003800000 */
[----:B------:R-:W1:Y:S02]  /*c6b0*/  LDCU UR4, c[0x0][0x478] ;  /* 0x00008f00ff0477ac */ /* 0x000e640008000800 */
[----:B-1----:R-:W-:-:S09]  /*c6c0*/  UISETP.NE.AND UP0, UPT, UR4, 0x2, UPT ;  /* 0x000000020400788c */ /* 0x002fd2000bf05270 */
[----:B------:R-:W-:Y:S05]  /*c6d0*/  BRA.U UP0, `(.L_x_1233) ;  /* 0x0000000100e07547 */ /* 0x000fea000b800000 */
[----:B0-----:R-:W0:Y:S01]  /*c6e0*/  LDC.64 R4, c[0x0][0x470] ;  /* 0x00011c00ff047b82 */ /* 0x001e220000000a00 */
[----:B------:R-:W-:Y:S01]  /*c6f0*/  IADD3 R9, PT, PT, R3, R0, RZ ;  /* 0x0000000003097210 */ /* 0x000fe20007ffe0ff */
[----:B------:R-:W1:Y:S01]  /*c700*/  LDCU.64 UR4, c[0x0][0x380] ;  /* 0x00007000ff0477ac */ /* 0x000e620008000a00 */
[----:B0-----:R-:W2:Y:S02]  /*c710*/  LDG.E R4, desc[UR36][R4.64] ;  /* 0x0000002404047981 */ /* 0x001ea4000c1e1900 */
[----:B-1----:R-:W-:-:S04]  /*c720*/  IADD3 R8, P0, PT, R9, UR4, RZ ;  /* 0x0000000409087c10 */ /* 0x002fc8000ff1e0ff */
[----:B------:R-:W-:Y:S01]  /*c730*/  LEA.HI.X.SX32 R9, R9, UR5, 0x1, P0 ;  /* 0x0000000509097c11 */ /* 0x000fe200080f0eff */
[C---:B--2---:R-:W-:Y:S01]  /*c740*/  FMUL.FTZ R26, R4.reuse, R26 ;  /* 0x0000001a041a7220 */ /* 0x044fe20000410000 */
        /* <DEDUP_REMOVED lines=14> */
[----:B------:R-:W-:Y:S01]  /*c830*/  IMAD.U32 R5, R2, 0x10000, RZ ;  /* 0x0001000002057824 */ /* 0x000fe200078e00ff */
[----:B------:R-:W-:-:S04]  /*c840*/  PRMT R0, R25, 0x7710, RZ ;  /* 0x0000771019007816 */ /* 0x000fc800000000ff */
[----:B------:R-:W-:Y:S02]  /*c850*/  LOP3.LUT R5, R5, 0xff0000, RZ, 0xc0, !PT ;  /* 0x00ff000005057812 */ /* 0x000fe400078ec0ff */
[----:B------:R-:W2:Y:S01]  /*c860*/  F2I.S8.NTZ R22, R22 ;  /* 0x0000001600167305 */ /* 0x000ea20000202100 */
[----:B0-----:R-:W-:Y:S01]  /*c870*/  PRMT R6, R27, 0x8880, RZ ;  /* 0x000088801b067816 */ /* 0x001fe200000000ff */
[----:B------:R-:W-:-:S03]  /*c880*/  IMAD.SHL.U32 R0, R0, 0x100, RZ ;  /* 0x0000010000007824 */ /* 0x000fc600078e00ff */
[----:B------:R-:W-:Y:S02]  /*c890*/  PRMT R2, R6, 0x7710, RZ ;  /* 0x0000771006027816 */ /* 0x000fe400000000ff */
[----:B-1----:R-:W-:Y:S01]  /*c8a0*/  PRMT R17, R17, 0x8880, RZ ;  /* 0x0000888011117816 */ /* 0x002fe200000000ff */
[----:B------:R-:W0:Y:S01]  /*c8b0*/  F2I.S8.NTZ R23, R23 ;  /* 0x0000001700177305 */ /* 0x000e220000202100 */
[----:B------:R-:W-:-:S04]  /*c8c0*/  PRMT R13, R5, 0x4210, R2 ;  /* 0x00004210050d7816 */ /* 0x000fc80000000002 */
[----:B------:R-:W-:Y:S02]  /*c8d0*/  LOP3.LUT R13, R13, 0xff00, R0, 0xf8, !PT ;  /* 0x0000ff000d0d7812 */ /* 0x000fe400078ef800 */
[----:B--2---:R-:W-:Y:S01]  /*c8e0*/  PRMT R2, R22, 0x8880, RZ ;  /* 0x0000888016027816 */ /* 0x004fe200000000ff */
[----:B------:R-:W1:Y:S01]  /*c8f0*/  F2I.S8.NTZ R24, R24 ;  /* 0x0000001800187305 */ /* 0x000e620000202100 */
[----:B------:R-:W-:Y:S02]  /*c900*/  PRMT R0, R17, 0x7710, RZ ;  /* 0x0000771011007816 */ /* 0x000fe400000000ff */
[----:B------:R-:W-:Y:S02]  /*c910*/  PRMT R2, R2, 0x7710, RZ ;  /* 0x0000771002027816 */ /* 0x000fe400000000ff */
[----:B------:R-:W-:Y:S02]  /*c920*/  LOP3.LUT R6, R0, 0xff, RZ, 0xc0, !PT ;  /* 0x000000ff00067812 */ /* 0x000fe400078ec0ff */
[----:B0-----:R-:W-:Y:S01]  /*c930*/  PRMT R3, R23, 0x8880, RZ ;  /* 0x0000888017037816 */ /* 0x001fe200000000ff */
[----:B------:R-:W0:Y:S01]  /*c940*/  F2I.S8.NTZ R4, R4 ;  /* 0x0000000400047305 */ /* 0x000e220000202100 */
[----:B------:R-:W-:Y:S01]  /*c950*/  LOP3.LUT R5, R2, 0xff, RZ, 0xc0, !PT ;  /* 0x000000ff02057812 */ /* 0x000fe200078ec0ff */
[----:B------:R-:W-:Y:S01]  /*c960*/  IMAD.WIDE.U32 R6, R6, 0x100, RZ ;  /* 0x0000010006067825 */ /* 0x000fe200078e00ff */
[----:B------:R-:W-:-:S02]  /*c970*/  PRMT R3, R3, 0x7710, RZ ;  /* 0x0000771003037816 */ /* 0x000fc400000000ff */
[----:B-1----:R-:W-:Y:S02]  /*c980*/  PRMT R24, R24, 0x8880, RZ ;  /* 0x0000888018187816 */ /* 0x002fe400000000ff */
[----:B------:R-:W-:Y:S02]  /*c990*/  LOP3.LUT R3, R3, 0xff, RZ, 0xc0, !PT ;  /* 0x000000ff03037812 */ /* 0x000fe400078ec0ff */
[----:B------:R-:W-:-:S03]  /*c9a0*/  PRMT R0, R24, 0x7710, RZ ;  /* 0x0000771018007816 */ /* 0x000fc600000000ff */
[----:B------:R-:W-:Y:S01]  /*c9b0*/  IMAD.WIDE.U32 R2, R3, 0x1000000, RZ ;  /* 0x0100000003027825 */ /* 0x000fe200078e00ff */
[----:B0-----:R-:W-:Y:S02]  /*c9c0*/  PRMT R10, R4, 0x8880, RZ ;  /* 0x00008880040a7816 */ /* 0x001fe400000000ff */
[----:B------:R-:W-:Y:S01]  /*c9d0*/  LOP3.LUT R13, R13, 0xff, R0, 0xf8, !PT ;  /* 0x000000ff0d0d7812 */ /* 0x000fe200078ef800 */
[----:B------:R-:W-:Y:S01]  /*c9e0*/  IMAD.WIDE.U32 R4, R5, 0x10000, RZ ;  /* 0x0001000005047825 */ /* 0x000fe200078e00ff */
[----:B------:R-:W-:Y:S02]  /*c9f0*/  PRMT R0, R10, 0x7710, RZ ;  /* 0x000077100a007816 */ /* 0x000fe400000000ff */
[----:B------:R-:W-:Y:S02]  /*ca00*/  LOP3.LUT R11, R6, R2, R4, 0xfe, !PT ;  /* 0x00000002060b7212 */ /* 0x000fe400078efe04 */
[----:B------:R-:W-:Y:S02]  /*ca10*/  LOP3.LUT R3, R5, R13, R3, 0xfe, !PT ;  /* 0x0000000d05037212 */ /* 0x000fe400078efe03 */
[----:B------:R-:W-:-:S02]  /*ca20*/  LOP3.LUT R2, R11, 0xff, R0, 0xf8, !PT ;  /* 0x000000ff0b027812 */ /* 0x000fc400078ef800 */
[----:B------:R-:W-:-:S05]  /*ca30*/  LOP3.LUT R3, R3, R7, RZ, 0xfc, !PT ;  /* 0x0000000703037212 */ /* 0x000fca00078efcff */
[----:B------:R-:W-:Y:S01]  /*ca40*/  STG.E.64 desc[UR36][R8.64], R2 ;  /* 0x0000000208007986 */ /* 0x000fe2000c101b24 */
[----:B------:R-:W-:Y:S05]  /*ca50*/  EXIT ;  /* 0x000000000000794d */ /* 0x000fea0003800000 */
.L_x_1233:
[----:B0-----:R-:W0:Y:S01]  /*ca60*/  LDC.64 R4, c[0x0][0x380] ;  /* 0x0000e000ff047b82 */ /* 0x001e220000000a00 */
[----:B------:R-:W-:Y:S02]  /*ca70*/  IADD3 R3, PT, PT, R3, R0, RZ ;  /* 0x0000000003037210 */ /* 0x000fe40007ffe0ff */
[----:B------:R-:W-:Y:S02]  /*ca80*/  F2FP.F16.F32.PACK_AB R17, R17, R36 ;  /* 0x000000241111723e */ /* 0x000fe400000000ff */
[----:B------:R-:W-:Y:S02]  /*ca90*/  F2FP.F16.F32.PACK_AB R23, R23, R22 ;  /* 0x000000161717723e */ /* 0x000fe400000000ff */
[----:B------:R-:W-:Y:S02]  /*caa0*/  F2FP.F16.F32.PACK_AB R25, R25, R24 ;  /* 0x000000181919723e */ /* 0x000fe400000000ff */
[----:B------:R-:W-:Y:S01]  /*cab0*/  F2FP.F16.F32.PACK_AB R27, R27, R26 ;  /* 0x0000001a1b1b723e */ /* 0x000fe200000000ff */
[----:B0-----:R-:W-:-:S05]  /*cac0*/  IMAD.WIDE R2, R3, 0x2, R4 ;  /* 0x0000000203027825 */ /* 0x001fca00078e0204 */
[----:B------:R-:W-:Y:S04]  /*cad0*/  STG.E desc[UR36][R2.64], R17 ;  /* 0x0000001102007986 */ /* 0x000fe8000c101924 */
[----:B------:R-:W-:Y:S04]  /*cae0*/  STG.E desc[UR36][R2.64+0x4], R23 ;  /* 0x0000041702007986 */ /* 0x000fe8000c101924 */
[----:B------:R-:W-:Y:S04]  /*caf0*/  STG.E desc[UR36][R2.64+0x8], R25 ;  /* 0x0000081902007986 */ /* 0x000fe8000c101924 */
[----:B------:R-:W-:Y:S01]  /*cb00*/  STG.E desc[UR36][R2.64+0xc], R27 ;  /* 0x00000c1b02007986 */ /* 0x000fe2000c101924 */
[----:B------:R-:W-:Y:S05]  /*cb10*/  EXIT ;  /* 0x000000000000794d */ /* 0x000fea0003800000 */
.L_x_1043:
[----:B------:R-:W-:Y:S01]  /*cb20*/  IMAD.MOV.U32 R12, RZ, RZ, 0x10 ;  /* 0x00000010ff0c7424 */ /* 0x000fe200078e00ff */
[----:B------:R-:W-:Y:S01]  /*cb30*/  MOV R11, 0x1f ;  /* 0x0000001f000b7802 */ /* 0x000fe20000000f00 */
[----:B------:R-:W-:-:S07]  /*cb40*/  IMAD.MOV.U32 R15, RZ, RZ, -0x1 ;  /* 0xffffffffff0f7424 */ /* 0x000fce00078e00ff */
[----:B0-----:R-:W-:Y:S05]  /*cb50*/  WARPSYNC.COLLECTIVE R15, `(.L_x_1234) ;  /* 0x000000000f087348 */ /* 0x001fea0003c00000 */
[----:B------:R1:W2:Y:S02]  /*cb60*/  SHFL.BFLY P6, R14, R13, R12, R11 ;  /* 0x0c00000c0d0e7389 */ /* 0x0002a400000c000b */
[----:B012---:R-:W-:Y:S05]  /*cb70*/  ENDCOLLECTIVE ;  /* 0x000000000000791b */ /* 0x007fea0003800000 */
.L_x_1234:
[----:B------:R-:W-:Y:S02]  /*cb80*/  IMAD.MOV.U32 R12, RZ, RZ, 0x8 ;  /* 0x00000008ff0c7424 */ /* 0x000fe400078e00ff */
[----:B------:R-:W-:-:S05]  /*cb90*/  FADD.FTZ R0, R13, R14 ;  /* 0x0000000e0d007221 */ /* 0x000fca0000010000 */
[----:B------:R-:W-:-:S07]  /*cba0*/  MOV R13, R0 ;  /* 0x00000000000d7202 */ /* 0x000fce0000000f00 */
[----:B------:R-:W-:Y:S05]  /*cbb0*/  WARPSYNC.COLLECTIVE R15, `(.L_x_1235) ;  /* 0x000000000f087348 */ /* 0x000fea0003c00000 */
[----:B------:R0:W1:Y:S02]  /*cbc0*/  SHFL.BFLY P6, R14, R13, R12, R11 ;  /* 0x0c00000c0d0e7389 */ /* 0x00006400000c000b */
[----:B01----:R-:W-:Y:S05]  /*cbd0*/  ENDCOLLECTIVE ;  /* 0x000000000000791b */ /* 0x003fea0003800000 */
.L_x_1235:
[----:B------:R-:W-:Y:S02]  /*cbe0*/  IMAD.MOV.U32 R12, RZ, RZ, 0x4 ;  /* 0x00000004ff0c7424 */ /* 0x000fe400078e00ff */
[----:B------:R-:W-:-:S05]  /*cbf0*/  FADD.FTZ R4, R0, R14 ;  /* 0x0000000e00047221 */ /* 0x000fca0000010000 */
[----:B------:R-:W-:-:S07]  /*cc00*/  MOV R13, R4 ;  /* 0x00000004000d7202 */ /* 0x000fce0000000f00 */
[----:B------:R-:W-:Y:S05]  /*cc10*/  WARPSYNC.COLLECTIVE R15, `(.L_x_1236) ;  /* 0x000000000f087348 */ /* 0x000fea0003c00000 */
[----:B------:R0:W1:Y:S02]  /*cc20*/  SHFL.BFLY P6, R14, R13, R12, R11 ;  /* 0x0c00000c0d0e7389 */ /* 0x00006400000c000b */
[----:B01----:R-:W-:Y:S05]  /*cc30*/  ENDCOLLECTIVE ;  /* 0x000000000000791b */ /* 0x003fea0003800000 */
.L_x_1236:
[----:B------:R-:W-:Y:S02]  /*cc40*/  IMAD.MOV.U32 R12, RZ, RZ, 0x2 ;  /* 0x00000002ff0c7424 */ /* 0x000fe400078e00ff */
[----:B------:R-:W-:-:S05]  /*cc50*/  FADD.FTZ R5, R4, R14 ;  /* 0x0000000e04057221 */ /* 0x000fca0000010000 */
[----:B------:R-:W-:-:S07]  /*cc60*/  MOV R13, R5 ;  /* 0x00000005000d7202 */ /* 0x000fce0000000f00 */
[----:B------:R-:W-:Y:S05]  /*cc70*/  WARPSYNC.COLLECTIVE R15, `(.L_x_1237) ;  /* 0x000000000f087348 */ /* 0x000fea0003c00000 */
[----:B------:R0:W1:Y:S02]  /*cc80*/  SHFL.BFLY P6, R14, R13, R12, R11 ;  /* 0x0c00000c0d0e7389 */ /* 0x00006400000c000b */
[----:B01----:R-:W-:Y:S05]  /*cc90*/  ENDCOLLECTIVE ;  /* 0x000000000000791b */ /* 0x003fea0003800000 */
.L_x_1237:
[----:B------:R-:W-:Y:S02]  /*cca0*/  IMAD.MOV.U32 R12, RZ, RZ, 0x1 ;  /* 0x00000001ff0c7424 */ /* 0x000fe400078e00ff */
[----:B------:R-:W-:-:S05]  /*ccb0*/  FADD.FTZ R6, R5, R14 ;  /* 0x0000000e05067221 */ /* 0x000fca0000010000 */
[----:B------:R-:W-:-:S07]  /*ccc0*/  MOV R13, R6 ;  /* 0x00000006000d7202 */ /* 0x000fce0000000f00 */
[----:B------:R-:W-:Y:S05]  /*ccd0*/  WARPSYNC.COLLECTIVE R15, `(.L_x_1238) ;  /* 0x000000000f087348 */ /* 0x000fea0003c00000 */
[----:B------:R0:W1:Y:S02]  /*cce0*/  SHFL.BFLY P6, R14, R13, R12, R11 ;  /* 0x0c00000c0d0e7389 */ /* 0x00006400000c000b */
[----:B01----:R-:W-:Y:S05]  /*ccf0*/  ENDCOLLECTIVE ;  /* 0x000000000000791b */ /* 0x003fea0003800000 */
.L_x_1238:
[----:B------:R-:W-:Y:S05]  /*cd00*/  BRA `(.L_x_1239) ;  /* 0xffffff6400147947 */ /* 0x000fea000383ffff */
.L_x_1172:
[----:B------:R-:W-:Y:S01]  /*cd10*/  BSSY B1, `(.L_x_1240) ;  /* 0x0000007000017945 */ /* 0x000fe20003800000 */
[----:B------:R-:W-:Y:S01]  /*cd20*/  MOV R12, 0x2 ;  /* 0x00000002000c7802 */ /* 0x000fe20000000f00 */
[----:B------:R-:W-:Y:S01]  /*cd30*/  IMAD.MOV.U32 R11, RZ, RZ, 0x1f ;  /* 0x0000001fff0b7424 */ /* 0x000fe200078e00ff */
[----:B-123--:R-:W-:-:S07]  /*cd40*/  MOV R15, 0xffffffff ;  /* 0xffffffff000f7802 */ /* 0x00efce0000000f00 */
[----:B------:R-:W-:Y:S05]  /*cd50*/  WARPSYNC.COLLECTIVE R15, `(.L_x_1241) ;  /* 0x000000000f087348 */ /* 0x000fea0003c00000 */
[----:B------:R0:W1:Y:S02]  /*cd60*/  SHFL.BFLY P6, R14, R13, R12, R11 ;  /* 0x0c00000c0d0e7389 */ /* 0x00006400000c000b */
[----:B01----:R-:W-:Y:S05]  /*cd70*/  ENDCOLLECTIVE ;  /* 0x000000000000791b */ /* 0x003fea0003800000 */
.L_x_1241:
[----:B------:R-:W-:Y:S05]  /*cd80*/  BSYNC B1 ;  /* 0x0000000000017941 */ /* 0x000fea0003800000 */
.L_x_1240:
[----:B------:R-:W-:Y:S01]  /*cd90*/  FADD.FTZ R13, R13, R14 ;  /* 0x0000000e0d0d7221 */ /* 0x000fe20000010000 */
[----:B------:R-:W-:Y:S02]  /*cda0*/  IMAD.MOV.U32 R12, RZ, RZ, 0x1 ;  /* 0x00000001ff0c7424 */ /* 0x000fe400078e00ff */
[----:B------:R-:W-:Y:S02]  /*cdb0*/  HFMA2 R11, -RZ, RZ, 0, 1.847743988037109375e-06 ;  /* 0x0000001fff0b7431 */ /* 0x000fe400000001ff */
[----:B------:R-:W-:-:S07]  /*cdc0*/  IMAD.MOV.U32 R15, RZ, RZ, -0x1 ;  /* 0xffffffffff0f7424 */ /* 0x000fce00078e00ff */
[----:B------:R-:W-:Y:S05]  /*cdd0*/  WARPSYNC.COLLECTIVE R15, `(.L_x_1242) ;  /* 0x000000000f087348 */ /* 0x000fea0003c00000 */
[----:B------:R0:W1:Y:S02]  /*cde0*/  SHFL.BFLY P6, R14, R13, R12, R11 ;  /* 0x0c00000c0d0e7389 */ /* 0x00006400000c000b */
[----:B01----:R-:W-:Y:S05]  /*cdf0*/  ENDCOLLECTIVE ;  /* 0x000000000000791b */ /* 0x003fea0003800000 */
.L_x_1242:
[----:B------:R-:W-:Y:S05]  /*ce00*/  BRA `(.L_x_1243) ;  /* 0xffffffac00347947 */ /* 0x000fea000383ffff */
.L_x_1176:
[----:B------:R-:W-:Y:S01]  /*ce10*/  HFMA2 R11, -RZ, RZ, 0, 1.847743988037109375e-06 ;  /* 0x0000001fff0b7431 */ /* 0x000fe200000001ff */
[----:B------:R-:W-:Y:S01]  /*ce20*/  BSSY B0, `(.L_x_1244) ;  /* 0x0000007000007945 */ /* 0x000fe20003800000 */
[----:B------:R-:W-:Y:S01]  /*ce30*/  MOV R13, R118 ;  /* 0x00000076000d7202 */ /* 0x000fe20000000f00 */
[----:B------:R-:W-:Y:S02]  /*ce40*/  IMAD.MOV.U32 R12, RZ, RZ, 0x10 ;  /* 0x00000010ff0c7424 */ /* 0x000fe400078e00ff */
[----:B------:R-:W-:-:S07]  /*ce50*/  IMAD.MOV.U32 R15, RZ, RZ, -0x1 ;  /* 0xffffffffff0f7424 */ /* 0x000fce00078e00ff */
[----:B--23--:R-:W-:Y:S05]  /*ce60*/  WARPSYNC.COLLECTIVE R15, `(.L_x_1245) ;  /* 0x000000000f087348 */ /* 0x00cfea0003c00000 */
[----:B------:R0:W1:Y:S02]  /*ce70*/  SHFL.BFLY P6, R14, R13, R12, R11 ;  /* 0x0c00000c0d0e7389 */ /* 0x00006400000c000b */
[----:B0123--:R-:W-:Y:S05]  /*ce80*/  ENDCOLLECTIVE ;  /* 0x000000000000791b */ /* 0x00ffea0003800000 */
.L_x_1245:
[----:B------:R-:W-:Y:S05]  /*ce90*/  BSYNC B0 ;  /* 0x0000000000007941 */ /* 0x000fea0003800000 */
.L_x_1244:
[----:B------:R-:W-:Y:S01]  /*cea0*/  FMNMX.FTZ R13, R14, R118, !PT ;  /* 0x000000760e0d7209 */ /* 0x000fe20007810000 */
[----:B------:R-:W-:Y:S01]  /*ceb0*/  IMAD.MOV.U32 R11, RZ, RZ, 0x1f ;  /* 0x0000001fff0b7424 */ /* 0x000fe200078e00ff */
[----:B------:R-:W-:Y:S02]  /*cec0*/  MOV R12, 0x8 ;  /* 0x00000008000c7802 */ /* 0x000fe40000000f00 */
[----:B------:R-:W-:-:S07]  /*ced0*/  MOV R15, 0xffffffff ;  /* 0xffffffff000f7802 */ /* 0x000fce0000000f00 */
[----:B------:R-:W-:Y:S05]  /*cee0*/  WARPSYNC.COLLECTIVE R15, `(.L_x_1246) ;  /* 0x000000000f087348 */ /* 0x000fea0003c00000 */
[----:B------:R0:W1:Y:S02]  /*cef0*/  SHFL.BFLY P6, R14, R13, R12, R11 ;  /* 0x0c00000c0d0e7389 */ /* 0x00006400000c000b */
[----:B01----:R-:W-:Y:S05]  /*cf00*/  ENDCOLLECTIVE ;  /* 0x000000000000791b */ /* 0x003fea0003800000 */
.L_x_1246:
[----:B------:R-:W-:Y:S01]  /*cf10*/  HFMA2 R12, -RZ, RZ, 0, 2.384185791015625e-07 ;  /* 0x00000004ff0c7431 */ /* 0x000fe200000001ff */
[----:B------:R-:W-:-:S05]  /*cf20*/  FMNMX.FTZ R0, R13, R14, !PT ;  /* 0x0000000e0d007209 */ /* 0x000fca0007810000 */
[----:B------:R-:W-:-:S07]  /*cf30*/  IMAD.MOV.U32 R13, RZ, RZ, R0 ;  /* 0x000000ffff0d7224 */ /* 0x000fce00078e0000 */
[----:B------:R-:W-:Y:S05]  /*cf40*/  WARPSYNC.COLLECTIVE R15, `(.L_x_1247) ;  /* 0x000000000f087348 */ /* 0x000fea0003c00000 */
[----:B------:R0:W1:Y:S02]  /*cf50*/  SHFL.BFLY P6, R14, R13, R12, R11 ;  /* 0x0c00000c0d0e7389 */ /* 0x00006400000c000b */
[----:B01----:R-:W-:Y:S05]  /*cf60*/  ENDCOLLECTIVE ;  /* 0x000000000000791b */ /* 0x003fea0003800000 */
.L_x_1247:
[----:B------:R-:W-:Y:S05]  /*cf70*/  BRA `(.L_x_1248) ;  /* 0xffffffac00907947 */ /* 0x000fea000383ffff */
.L_x_1249:
        /* <DEDUP_REMOVED lines=16> */
.L_x_5594:


//--------------------- .text._ZN4mmha33masked_multihead_attention_kernelIfLi224ELi256ELi1ELi64ELi256ELb1ELb1EEEv26Multihead_attention_paramsIT_XT5_EE --------------------------
	.section	.text._ZN4mmha33masked_multihead_attention_kernelIfLi224ELi256ELi1ELi64ELi256ELb1ELb1EEEv26Multihead_attention_paramsIT_XT5_EE,"ax",@progbits
	.align	128
        .global         _ZN4mmha33masked_multihead_attention_kernelIfLi224ELi256ELi1ELi64ELi256ELb1ELb1EEEv26Multihead_attention_paramsIT_XT5_EE
        .type           _ZN4mmha33masked_multihead_attention_kernelIfLi224ELi256ELi1ELi64ELi256ELb1ELb1EEEv26Multihead_attention_paramsIT_XT5_EE,@function
        .size           _ZN4mmha33masked_multihead_attention_kernelIfLi224ELi256ELi1ELi64ELi256ELb1ELb1EEEv26Multihead_attention_paramsIT_XT5_EE,(.L_x_5595 - _ZN4mmha33masked_multihead_attention_kernelIfLi224ELi256ELi1ELi64ELi256ELb1ELb1EEEv26Multihead_attention_paramsIT_XT5_EE)
        .other          _ZN4mmha33masked_multihead_attention_kernelIfLi224ELi256ELi1ELi64ELi256ELb1ELb1EEEv26Multihead_attention_paramsIT_XT5_EE,@"STO_CUDA_ENTRY STV_DEFAULT"
_ZN4mmha33masked_multihead_attention_kernelIfLi224ELi256ELi1ELi64ELi256ELb1ELb1EEEv26Multihead_attention_paramsIT_XT5_EE:
.text._ZN4mmha33masked_multihead_attention_kernelIfLi224ELi256ELi1ELi64ELi256ELb1ELb1EEEv26Multihead_attention_paramsIT_XT5_EE:
        /* <DEDUP_REMOVED lines=13> */
.L_x_1250:
[----:B------:R-:W1:Y:S01]  /*00d0*/  LDCU UR7, c[0x0][0x3f0] ;  /* 0x00007e00ff0777ac */ /* 0x000e620008000800 */
[----:B------:R-:W2:Y:S01]  /*00e0*/  LDC.64 R2, c[0x0][0x498] ;  /* 0x00012600ff027b82 */ /* 0x000ea20000000a00 */
[----:B------:R-:W3:Y:S07]  /*00f0*/  LDCU UR11, c[0x0][0x3f4] ;  /* 0x00007e80ff0b77ac */ /* 0x000eee0008000800 */
[----:B------:R-:W4:Y:S01]  /*0100*/  LDC R14, c[0x0][0x40c] ;  /* 0x00010300ff0e7b82 */ /* 0x000f220000000800 */
[----:B------:R-:W3:Y:S07]  /*0110*/  S2R R22, SR_TID.X ;  /* 0x0000000000167919 */ /* 0x000eee0000002100 */
[----:B------:R-:W-:Y:S01]  /*0120*/  S2UR UR43, SR_CTAID.X ;  /* 0x00000000002b79c3 */ /* 0x000fe20000002500 */
[----:B-1----:R-:W-:-:S05]  /*0130*/  IMAD.U32 R0, RZ, RZ, UR7 ;  /* 0x00000007ff007e24 */ /* 0x002fca000f8e00ff */
[----:B------:R-:W-:Y:S01]  /*0140*/  IABS R7, R0 ;  /* 0x0000000000077213 */ /* 0x000fe20000000000 */
[----:B--2---:R-:W-:Y:S01]  /*0150*/  IMAD.WIDE.U32 R2, R17, 0x4, R2 ;  /* 0x0000000411027825 */ /* 0x004fe200078e0002 */
[----:B------:R-:W1:Y:S02]  /*0160*/  LDC.64 R18, c[0x0][0x418] ;  /* 0x00010600ff127b82 */ /* 0x000e640000000a00 */
[----:B------:R-:W2:Y:S08]  /*0170*/  I2F.RP R0, R7 ;  /* 0x0000000700007306 */ /* 0x000eb00000209400 */
[----:B--2---:R-:W2:Y:S02]  /*0180*/  MUFU.RCP R0, R0 ;  /* 0x0000000000007308 */ /* 0x004ea40000001000 */
[----:B--2---:R-:W-:Y:S01]  /*0190*/  VIADD R4, R0, 0xffffffe ;  /* 0x0ffffffe00047836 */ /* 0x004fe20000000000 */
[----:B------:R-:W-:-:S05]  /*01a0*/  IABS R0, R17 ;  /* 0x0000001100007213 */ /* 0x000fca0000000000 */
[----:B------:R2:W0:Y:S02]  /*01b0*/  F2I.FTZ.U32.TRUNC.NTZ R5, R4 ;  /* 0x0000000400057305 */ /* 0x000424000021f000 */
[----:B--2---:R-:W-:Y:S02]  /*01c0*/  HFMA2 R4, -RZ, RZ, 0, 0 ;  /* 0x00000000ff047431 */ /* 0x004fe400000001ff */
[----:B0-----:R-:W-:-:S04]  /*01d0*/  IMAD.MOV R6, RZ, RZ, -R5 ;  /* 0x000000ffff067224 */ /* 0x001fc800078e0a05 */
[----:B------:R-:W-:Y:S02]  /*01e0*/  IMAD R9, R6, R7, RZ ;  /* 0x0000000706097224 */ /* 0x000fe400078e02ff */
[----:B------:R0:W2:Y:S02]  /*01f0*/  LDG.E R6, desc[UR36][R2.64] ;  /* 0x0000002402067981 */ /* 0x0000a4000c1e1900 */
[----:B------:R-:W-:Y:S02]  /*0200*/  IMAD.HI.U32 R5, R5, R9, R4 ;  /* 0x0000000905057227 */ /* 0x000fe400078e0004 */
[----:B------:R-:W3:Y:S04]  /*0210*/  LDC.64 R8, c[0x0][0x460] ;  /* 0x00011800ff087b82 */ /* 0x000ee80000000a00 */
[----:B------:R-:W-:-:S05]  /*0220*/  IMAD.HI.U32 R5, R5, R0, RZ ;  /* 0x0000000005057227 */ /* 0x000fca00078e00ff */
[----:B------:R-:W-:-:S13]  /*0230*/  R2UR UR6, R5 ;  /* 0x00000000050672ca */ /* 0x000fda00000e0000 */
[----:B------:R-:W-:-:S04]  /*0240*/  IMAD R4, RZ, RZ, -UR6 ;  /* 0x80000006ff047e24 */ /* 0x000fc8000f8e02ff */
[----:B------:R-:W-:-:S05]  /*0250*/  IMAD R0, R7, R4, R0 ;  /* 0x0000000407007224 */ /* 0x000fca00078e0200 */
[----:B------:R-:W-:Y:S01]  /*0260*/  ISETP.GT.U32.AND P0, PT, R7, R0, PT ;  /* 0x000000000700720c */ /* 0x000fe20003f04070 */
[----:B------:R-:W-:-:S12]  /*0270*/  IMAD.U32 R4, RZ, RZ, UR6 ;  /* 0x00000006ff047e24 */ /* 0x000fd8000f8e00ff */
[----:B------:R-:W-:Y:S02]  /*0280*/  @!P0 VIADD R4, R4, 0x1 ;  /* 0x0000000104048836 */ /* 0x000fe40000000000 */
[----:B------:R-:W-:-:S03]  /*0290*/  @!P0 IMAD.IADD R0, R0, 0x1, -R7 ;  /* 0x0000000100008824 */ /* 0x000fc600078e0a07 */
[----:B------:R-:W-:Y:S02]  /*02a0*/  @!P0 R2UR UR6, R4 ;  /* 0x00000000040682ca */ /* 0x000fe400000e0000 */
[----:B---3--:R-:W-:-:S04]  /*02b0*/  ISETP.NE.U32.AND P0, PT, R8, RZ, PT ;  /* 0x000000ff0800720c */ /* 0x008fc80003f05070 */
[----:B------:R-:W-:Y:S02]  /*02c0*/  ISETP.NE.AND.EX P0, PT, R9, RZ, PT, P0 ;  /* 0x000000ff0900720c */ /* 0x000fe40003f05300 */
[----:B------:R-:W-:Y:S02]  /*02d0*/  ISETP.GE.U32.AND P1, PT, R0, R7, PT ;  /* 0x000000070000720c */ /* 0x000fe40003f26070 */
[----:B----4-:R-:W-:-:S03]  /*02e0*/  ISETP.EQ.AND P2, PT, R14, RZ, P0 ;  /* 0x000000ff0e00720c */ /* 0x010fc60000742270 */
[----:B------:R-:W-:Y:S02]  /*02f0*/  IMAD.U32 R0, RZ, RZ, UR6 ;  /* 0x00000006ff007e24 */ /* 0x000fe4000f8e00ff */
[----:B------:R-:W-:-:S06]  /*0300*/  IMAD.U32 R15, RZ, RZ, UR11 ;  /* 0x0000000bff0f7e24 */ /* 0x000fcc000f8e00ff */
[----:B------:R-:W-:Y:S02]  /*0310*/  @P1 IADD3 R0, PT, PT, R0, 0x1, RZ ;  /* 0x0000000100001810 */ /* 0x000fe40007ffe0ff */
[----:B------:R-:W-:Y:S01]  /*0320*/  VOTEU.ANY UP2, P2 ;  /* 0x0000000000ff7886 */ /* 0x000fe20001040100 */
[----:B------:R-:W-:Y:S01]  /*0330*/  UP2UR UR8, UPR, URZ, 0x4 ;  /* 0x00000004ff087883 */ /* 0x000fe20008000000 */
[----:B------:R-:W-:Y:S02]  /*0340*/  @P1 R2UR UR6, R0 ;  /* 0x00000000000612ca */ /* 0x000fe400000e0000 */
[----:B0-----:R-:W-:Y:S01]  /*0350*/  LOP3.LUT R3, R17, UR7, RZ, 0x3c, !PT ;  /* 0x0000000711037c12 */ /* 0x001fe2000f8e3cff */
[----:B------:R-:W0:Y:S02]  /*0360*/  @UP2 LDCU.64 UR4, c[0x0][0x460] ;  /* 0x00008c00ff0427ac */ /* 0x000e240008000a00 */
[----:B------:R-:W-:Y:S01]  /*0370*/  IMAD.U32 R0, RZ, RZ, UR8 ;  /* 0x00000008ff007e24 */ /* 0x000fe2000f8e00ff */
[----:B------:R-:W-:-:S04]  /*0380*/  IABS R0, R15 ;  /* 0x0000000f00007213 */ /* 0x000fc80000000000 */
[----:B------:R-:W-:-:S13]  /*0390*/  R2UR UR10, R0 ;  /* 0x00000000000a72ca */ /* 0x000fda00000e0000 */
[----:B------:R-:W3:Y:S01]  /*03a0*/  I2F.RP R0, UR10 ;  /* 0x0000000a00007d06 */ /* 0x000ee20008209400 */
[----:B------:R-:W-:-:S07]  /*03b0*/  ISETP.GE.AND P0, PT, R3, RZ, PT ;  /* 0x000000ff0300720c */ /* 0x000fce0003f06270 */
[----:B---3--:R-:W3:Y:S01]  /*03c0*/  MUFU.RCP R0, R0 ;  /* 0x0000000000007308 */ /* 0x008ee20000001000 */
[----:B------:R-:W-:-:S05]  /*03d0*/  UISETP.NE.AND UP0, UPT, UR7, URZ, UPT ;  /* 0x000000ff0700728c */ /* 0x000fca000bf05270 */
[----:B------:R-:W-:Y:S01]  /*03e0*/  VOTEU.ANY UP1, P0 ;  /* 0x0000000000ff7886 */ /* 0x000fe20000020100 */
[----:B------:R-:W-:-:S04]  /*03f0*/  UMOV UR42, UR6 ;  /* 0x00000006002a7c82 */ /* 0x000fc80008000000 */
[----:B------:R-:W-:Y:S01]  /*0400*/  @!UP1 UIADD3 UR42, UPT, UPT, -UR42, URZ, URZ ;  /* 0x000000ff2a2a9290 */ /* 0x000fe2000fffe1ff */
[----:B---3--:R-:W-:Y:S01]  /*0410*/  VIADD R3, R0, 0xffffffe ;  /* 0x0ffffffe00037836 */ /* 0x008fe20000000000 */
[----:B------:R-:W-:-:S05]  /*0420*/  @!UP0 ULOP3.LUT UR42, URZ, UR7, URZ, 0x33, !UPT ;  /* 0x00000007ff2a8292 */ /* 0x000fca000f8e33ff */
[----:B------:R-:W3:Y:S01]  /*0430*/  F2I.FTZ.U32.TRUNC.NTZ R3, R3 ;  /* 0x0000000300037305 */ /* 0x000ee2000021f000 */
[----:B0-----:R-:W-:Y:S01]  /*0440*/  @UP2 UIMAD.WIDE UR4, UR42, 0x4, UR4 ;  /* 0x000000042a0428a5 */ /* 0x001fe2000f8e0204 */
[----:B------:R-:W-:-:S05]  /*0450*/  PLOP3.LUT P0, PT, PT, PT, UP2, 0x80, 0x8 ;  /* 0x000000000008781c */ /* 0x000fca0003f0f028 */
[----:B------:R-:W-:Y:S02]  /*0460*/  IMAD.U32 R5, RZ, RZ, UR5 ;  /* 0x00000005ff057e24 */ /* 0x000fe4000f8e00ff */
[----:B------:R-:W-:Y:S01]  /*0470*/  IMAD.U32 R4, RZ, RZ, UR4 ;  /* 0x00000004ff047e24 */ /* 0x000fe2000f8e00ff */
[----:B---3--:R-:W-:-:S05]  /*0480*/  R2UR UR5, R3 ;  /* 0x00000000030572ca */ /* 0x008fca00000e0000 */
[----:B------:R0:W5:Y:S01]  /*0490*/  @P0 LDG.E R10, desc[UR36][R4.64] ;  /* 0x00000024040a0981 */ /* 0x000162000c1e1900 */
[----:B------:R-:W-:-:S07]  /*04a0*/  UMOV UR4, URZ ;  /* 0x000000ff00047c82 */ /* 0x000fce0008000000 */
[----:B------:R-:W-:-:S04]  /*04b0*/  UIADD3 UR6, UPT, UPT, URZ, -UR5, URZ ;  /* 0x80000005ff067290 */ /* 0x000fc8000fffe0ff */
[----:B------:R-:W-:-:S04]  /*04c0*/  UIMAD UR6, UR6, UR10, URZ ;  /* 0x0000000a060672a4 */ /* 0x000fc8000f8e02ff */
[----:B------:R-:W-:Y:S01]  /*04d0*/  UIMAD.WIDE.U32 UR4, UR5, UR6, UR4 ;  /* 0x00000006050472a5 */ /* 0x000fe2000f8e0004 */
[----:B------:R-:W3:Y:S01]  /*04e0*/  S2UR UR8, SR_CTAID.Y ;  /* 0x00000000000879c3 */ /* 0x000ee20000002600 */
[C---:B------:R-:W-:Y:S01]  /*04f0*/  ISETP.GT.U32.AND P4, PT, R22.reuse, 0x37, PT ;  /* 0x000000371600780c */ /* 0x040fe20003f84070 */
[----:B------:R-:W-:Y:S01]  /*0500*/  UMOV UR39, URZ ;  /* 0x000000ff00277c82 */ /* 0x000fe20008000000 */
[----:B------:R-:W-:Y:S01]  /*0510*/  BSSY.RECONVERGENT B0, `(.L_x_1251) ;  /* 0x0000034000007945 */ /* 0x000fe20003800200 */
[----:B------:R-:W-:Y:S02]  /*0520*/  P2R R2, PR, RZ, 0x4 ;  /* 0x00000004ff027803 */ /* 0x000fe40000000000 */
[----:B------:R-:W-:Y:S02]  /*0530*/  CS2R R30, SRZ ;  /* 0x00000000001e7805 */ /* 0x000fe4000001ff00 */
[----:B------:R-:W-:Y:S02]  /*0540*/  CS2R R28, SRZ ;  /* 0x00000000001c7805 */ /* 0x000fe4000001ff00 */
[----:B------:R-:W-:-:S02]  /*0550*/  SHF.L.U32 R0, R22, 0x2, RZ ;  /* 0x0000000216007819 */ /* 0x000fc400000006ff */
[----:B--2---:R-:W-:-:S13]  /*0560*/  R2UR UR41, R6 ;  /* 0x00000000062972ca */ /* 0x004fda00000e0000 */
[----:B------:R-:W-:-:S06]  /*0570*/  UIADD3 UR40, UPT, UPT, UR41, -0x1, URZ ;  /* 0xffffffff29287890 */ /* 0x000fcc000fffe0ff */
[----:B0-----:R-:W-:-:S04]  /*0580*/  IABS R4, UR40 ;  /* 0x0000002800047c13 */ /* 0x001fc80008000000 */
[----:B------:R-:W-:-:S13]  /*0590*/  R2UR UR7, R4 ;  /* 0x00000000040772ca */ /* 0x000fda00000e0000 */
[----:B------:R-:W-:-:S04]  /*05a0*/  UIMAD.WIDE.U32 UR4, UR5, UR7, URZ ;  /* 0x00000007050472a5 */ /* 0x000fc8000f8e00ff */
[----:B------:R-:W-:-:S04]  /*05b0*/  UIADD3 UR6, UPT, UPT, -UR5, URZ, URZ ;  /* 0x000000ff05067290 */ /* 0x000fc8000fffe1ff */
[----:B------:R-:W-:Y:S02]  /*05c0*/  UIMAD UR6, UR10, UR6, UR7 ;  /* 0x000000060a0672a4 */ /* 0x000fe4000f8e0207 */
[----:B------:R-:W-:Y:S02]  /*05d0*/  UISETP.GE.AND UP3, UPT, UR40, URZ, UPT ;  /* 0x000000ff2800728c */ /* 0x000fe4000bf66270 */
[----:B------:R-:W-:Y:S01]  /*05e0*/  UISETP.GT.U32.AND UP0, UPT, UR10, UR6, UPT ;  /* 0x000000060a00728c */ /* 0x000fe2000bf04070 */
[----:B------:R-:W0:Y:S01]  /*05f0*/  LDCU UR5, c[0x0][0x3e8] ;  /* 0x00007d00ff0577ac */ /* 0x000e220008000800 */
[----:B------:R-:W3:Y:S09]  /*0600*/  LDCU UR7, c[0x0][0x3f8] ;  /* 0x00007f00ff0777ac */ /* 0x000ef20008000800 */
[----:B------:R-:W-:-:S04]  /*0610*/  @!UP0 UIADD3 UR6, UPT, UPT, UR6, -UR10, URZ ;  /* 0x8000000a06068290 */ /* 0x000fc8000fffe0ff */
[----:B------:R-:W-:Y:S02]  /*0620*/  UISETP.GT.U32.AND UP2, UPT, UR10, UR6, UPT ;  /* 0x000000060a00728c */ /* 0x000fe4000bf44070 */
[----:B------:R-:W-:-:S09]  /*0630*/  UISETP.NE.AND UP0, UPT, UR11, URZ, UPT ;  /* 0x000000ff0b00728c */ /* 0x000fd2000bf05270 */
[----:B------:R-:W-:-:S07]  /*0640*/  @!UP2 UIADD3 UR6, UPT, UPT, UR6, -UR10, URZ ;  /* 0x8000000a0606a290 */ /* 0x000fce000fffe0ff */
[----:B------:R-:W-:Y:S02]  /*0650*/  UMOV UR12, UR6 ;  /* 0x00000006000c7c82 */ /* 0x000fe40008000000 */
[----:B------:R-:W-:Y:S02]  /*0660*/  @!UP3 UIADD3 UR12, UPT, UPT, -UR12, URZ, URZ ;  /* 0x000000ff0c0cb290 */ /* 0x000fe4000fffe1ff */
[----:B------:R-:W-:-:S06]  /*0670*/  @!UP0 ULOP3.LUT UR12, URZ, UR11, URZ, 0x33, !UPT ;  /* 0x0000000bff0c8292 */ /* 0x000fcc000f8e33ff */
[----:B------:R-:W-:Y:S01]  /*0680*/  IMAD.U32 R40, RZ, RZ, UR12 ;  /* 0x0000000cff287e24 */ /* 0x000fe2000f8e00ff */
[----:B0-----:R-:W-:-:S04]  /*0690*/  UISETP.NE.AND UP1, UPT, UR5, URZ, UPT ;  /* 0x000000ff0500728c */ /* 0x001fc8000bf25270 */
[----:B------:R0:W-:Y:S01]  /*06a0*/  STL [R1+0x78c], R40 ;  /* 0x00078c2801007387 */ /* 0x0001e20000100800 */
[----:B---3--:R-:W-:Y:S02]  /*06b0*/  UIMAD UR4, UR8, UR7, UR43 ;  /* 0x00000007080472a4 */ /* 0x008fe4000f8e022b */
[----:B------:R-:W-:-:S04]  /*06c0*/  UIMAD UR42, UR42, UR7, URZ ;  /* 0x000000072a2a72a4 */ /* 0x000fc8000f8e02ff */
[----:B------:R-:W-:Y:S02]  /*06d0*/  @UP1 UIMAD UR5, UR8, UR5, URZ ;  /* 0x00000005080512a4 */ /* 0x000fe4000f8e02ff */
[----:B------:R-:W-:Y:S02]  /*06e0*/  @!UP1 UIMAD UR9, UR4, 0xe0, URZ ;  /* 0x000000e0040998a4 */ /* 0x000fe4000f8e02ff */
[----:B------:R-:W-:Y:S01]  /*06f0*/  @UP1 UIMAD UR9, UR43, 0xe0, UR5 ;  /* 0x000000e02b0918a4 */ /* 0x000fe2000f8e0205 */
[----:B01----:R-:W-:Y:S11]  /*0700*/  @P4 BRA `(.L_x_1252) ;  /* 0x0000000000504947 */ /* 0x003ff60003800000 */
[----:B------:R-:W0:Y:S01]  /*0710*/  LDC R3, c[0x0][0x478] ;  /* 0x00011e00ff037b82 */ /* 0x000e220000000800 */
[----:B------:R-:W-:Y:S01]  /*0720*/  VIADD R13, R0, UR9 ;  /* 0x00000009000d7c36 */ /* 0x000fe20008000000 */
[----:B0-----:R-:W-:-:S13]  /*0730*/  ISETP.NE.AND P0, PT, R3, 0x2, PT ;  /* 0x000000020300780c */ /* 0x001fda0003f05270 */
[----:B------:R-:W0:Y:S08]  /*0740*/  @!P0 LDC.64 R8, c[0x0][0x388] ;  /* 0x0000e200ff088b82 */ /* 0x000e300000000a00 */
[----:B------:R-:W1:Y:S08]  /*0750*/  @!P0 LDC.64 R4, c[0x0][0x468] ;  /* 0x00011a00ff048b82 */ /* 0x000e700000000a00 */
[----:B------:R-:W2:Y:S01]  /*0760*/  @P0 LDC.64 R6, c[0x0][0x388] ;  /* 0x0000e200ff060b82 */ /* 0x000ea20000000a00 */
[----:B0-----:R-:W-:-:S04]  /*0770*/  @!P0 IADD3 R8, P1, PT, R13, R8, RZ ;  /* 0x000000080d088210 */ /* 0x001fc80007f3e0ff */
[C---:B------:R-:W-:Y:S01]  /*0780*/  @!P0 LEA.HI.X.SX32 R9, R13.reuse, R9, 0x1, P1 ;  /* 0x000000090d098211 */ /* 0x040fe200008f0eff */
[----:B-1----:R-:W3:Y:S04]  /*0790*/  @!P0 LDG.E R4, desc[UR36][R4.64] ;  /* 0x0000002404048981 */ /* 0x002ee8000c1e1900 */
[----:B------:R-:W4:Y:S01]  /*07a0*/  @!P0 LDG.E R8, desc[UR36][R8.64] ;  /* 0x0000002408088981 */ /* 0x000f22000c1e1900 */
[----:B--2---:R-:W-:Y:S01]  /*07b0*/  @P0 IMAD.WIDE R6, R13, 0x4, R6 ;  /* 0x000000040d060825 */ /* 0x004fe200078e0206 */
[----:B----4-:R-:W3:Y:S08]  /*07c0*/  @!P0 I2F.S8 R3, R8 ;  /* 0x0000000800038306 */ /* 0x010ef00000001400 */
[----:B------:R-:W0:Y:S08]  /*07d0*/  @!P0 I2F.S8 R29, R8.B1 ;  /* 0x10000008001d8306 */ /* 0x000e300000001400 */
[----:B------:R-:W1:Y:S08]  /*07e0*/  @!P0 I2F.S8 R11, R8.B2 ;  /* 0x20000008000b8306 */ /* 0x000e700000001400 */
[----:B------:R-:W2:Y:S01]  /*07f0*/  @!P0 I2F.S8 R31, R8.B3 ;  /* 0x30000008001f8306 */ /* 0x000ea20000001400 */
[C---:B---3--:R-:W-:Y:S01]  /*0800*/  @!P0 FMUL.FTZ R28, R4.reuse, R3 ;  /* 0x00000003041c8220 */ /* 0x048fe20000410000 */
[C---:B0-----:R-:W-:Y:S01]  /*0810*/  @!P0 FMUL.FTZ R29, R4.reuse, R29 ;  /* 0x0000001d041d8220 */ /* 0x041fe20000410000 */
[C---:B-1----:R-:W-:Y:S01]  /*0820*/  @!P0 FMUL.FTZ R30, R4.reuse, R11 ;  /* 0x0000000b041e8220 */ /* 0x042fe20000410000 */
[----:B--2---:R-:W-:-:S06]  /*0830*/  @!P0 FMUL.FTZ R31, R4, R31 ;  /* 0x0000001f041f8220 */ /* 0x004fcc0000410000 */
[----:B------:R0:W5:Y:S02]  /*0840*/  @P0 LDG.E.128 R28, desc[UR36][R6.64] ;  /* 0x00000024061c0981 */ /* 0x000164000c1e1d00 */
.L_x_1252:
[----:B------:R-:W-:Y:S05]  /*0850*/  BSYNC.RECONVERGENT B0 ;  /* 0x0000000000007941 */ /* 0x000fea0003800200 */
.L_x_1251:
[----:B------:R-:W1:Y:S01]  /*0860*/  LDCU.64 UR10, c[0x0][0x3a0] ;  /* 0x00007400ff0a77ac */ /* 0x000e620008000a00 */
[----:B------:R-:W-:Y:S01]  /*0870*/  ISETP.NE.U32.AND P0, PT, R18, RZ, PT ;  /* 0x000000ff1200720c */ /* 0x000fe20003f05070 */
[----:B------:R-:W2:Y:S01]  /*0880*/  @!P4 LDC.64 R4, c[0x0][0x3b8] ;  /* 0x0000ee00ff04cb82 */ /* 0x000ea20000000a00 */
[----:B------:R-:W-:Y:S01]  /*0890*/  @!P4 IMAD R3, R22, R15, UR40 ;  /* 0x000000281603ce24 */ /* 0x000fe2000f8e020f */
[----:B------:R-:W3:Y:S01]  /*08a0*/  LDCU.64 UR8, c[0x0][0x390] ;  /* 0x00007200ff0877ac */ /* 0x000ee20008000a00 */
[----:B------:R-:W-:Y:S02]  /*08b0*/  ISETP.NE.AND.EX P0, PT, R19, RZ, PT, P0 ;  /* 0x000000ff1300720c */ /* 0x000fe40003f05300 */
[----:B------:R-:W-:Y:S01]  /*08c0*/  CS2R R34, SRZ ;  /* 0x0000000000227805 */ /* 0x000fe2000001ff00 */
[----:B------:R-:W4:Y:S01]  /*08d0*/  S2R R19, SR_CTAID.X ;  /* 0x0000000000137919 */ /* 0x000f220000002500 */
[----:B------:R-:W-:Y:S01]  /*08e0*/  VOTEU.ANY UP0, P2 ;  /* 0x0000000000ff7886 */ /* 0x000fe20001000100 */
[----:B------:R-:W-:Y:S01]  /*08f0*/  PLOP3.LUT P5, PT, PT, PT, UP0, 0x80, 0x8 ;  /* 0x000000000008781c */ /* 0x000fe20003faf008 */
[----:B------:R-:W-:Y:S01]  /*0900*/  UIMAD UR44, UR4, 0xe0, URZ ;  /* 0x000000e0042c78a4 */ /* 0x000fe2000f8e02ff */
[----:B------:R-:W-:Y:S01]  /*0910*/  PLOP3.LUT P2, PT, PT, PT, UP0, 0x40, 0x4 ;  /* 0x000000000004781c */ /* 0x000fe20003f4e808 */
[----:B------:R-:W-:Y:S01]  /*0920*/  @!P4 IMAD.SHL.U32 R3, R3, 0x4, RZ ;  /* 0x000000040303c824 */ /* 0x000fe200078e00ff */
[----:B------:R-:W-:-:S02]  /*0930*/  CS2R R32, SRZ ;  /* 0x0000000000207805 */ /* 0x000fc4000001ff00 */
[C---:B------:R-:W-:Y:S01]  /*0940*/  ISETP.GT.U32.OR P2, PT, R22.reuse, 0x3f, P2 ;  /* 0x0000003f1600780c */ /* 0x040fe20001744470 */
[----:B------:R-:W-:Y:S01]  /*0950*/  @!P4 IMAD R15, R15, UR44, R3 ;  /* 0x0000002c0f0fcc24 */ /* 0x000fe2000f8e0203 */
[----:B-1----:R-:W-:Y:S01]  /*0960*/  ISETP.NE.U32.AND P3, PT, RZ, UR10, PT ;  /* 0x0000000aff007c0c */ /* 0x002fe2000bf65070 */
[----:B------:R-:W1:Y:S03]  /*0970*/  @P0 LDC.64 R12, c[0x0][0x418] ;  /* 0x00010600ff0c0b82 */ /* 0x000e660000000a00 */
[----:B------:R-:W-:Y:S02]  /*0980*/  ISETP.NE.AND.EX P3, PT, RZ, UR11, PT, P3 ;  /* 0x0000000bff007c0c */ /* 0x000fe4000bf65330 */
[----:B---3--:R-:W-:Y:S02]  /*0990*/  ISETP.NE.U32.AND P1, PT, RZ, UR8, PT ;  /* 0x00000008ff007c0c */ /* 0x008fe4000bf25070 */
[----:B------:R-:W-:Y:S01]  /*09a0*/  ISETP.GT.U32.OR P3, PT, R22, 0x37, !P3 ;  /* 0x000000371600780c */ /* 0x000fe20005f64470 */
[----:B--2---:R-:W-:Y:S01]  /*09b0*/  @!P4 IMAD.WIDE R4, R15, 0x4, R4 ;  /* 0x000000040f04c825 */ /* 0x004fe200078e0204 */
[----:B------:R-:W-:Y:S01]  /*09c0*/  ISETP.NE.AND.EX P1, PT, RZ, UR9, PT, P1 ;  /* 0x00000009ff007c0c */ /* 0x000fe2000bf25310 */
[----:B------:R-:W-:Y:S01]  /*09d0*/  VOTEU.ALL UP0, P2 ;  /* 0x0000000000ff7886 */ /* 0x000fe20001000000 */
[----:B------:R-:W-:-:S02]  /*09e0*/  ISETP.NE.OR P3, PT, R14, RZ, P3 ;  /* 0x000000ff0e00720c */ /* 0x000fc40001f65670 */
[----:B------:R-:W-:Y:S02]  /*09f0*/  ISETP.GT.U32.OR P1, PT, R22, 0x37, !P1 ;  /* 0x000000371600780c */ /* 0x000fe40004f24470 */
[----:B-----5:R-:W-:Y:S02]  /*0a00*/  @P5 R2UR UR39, R10 ;  /* 0x000000000a2752ca */ /* 0x020fe400000e0000 */
[----:B------:R-:W2:Y:S01]  /*0a10*/  @!P2 LDC.64 R10, c[0x0][0x450] ;  /* 0x00011400ff0aab82 */ /* 0x000ea20000000a00 */
[----:B----4-:R-:W-:Y:S01]  /*0a20*/  IMAD R3, R19, 0xe0, R0 ;  /* 0x000000e013037824 */ /* 0x010fe200078e0200 */
[----:B------:R-:W-:Y:S02]  /*0a30*/  CS2R R26, SRZ ;  /* 0x00000000001a7805 */ /* 0x000fe4000001ff00 */
[----:B------:R-:W-:Y:S01]  /*0a40*/  CS2R R24, SRZ ;  /* 0x0000000000187805 */ /* 0x000fe2000001ff00 */
[----:B-1----:R-:W-:-:S03]  /*0a50*/  @P0 IMAD.WIDE.U32 R12, R17, 0x4, R12 ;  /* 0x00000004110c0825 */ /* 0x002fc600078e000c */
[----:B------:R-:W1:Y:S03]  /*0a60*/  @!P3 LDC.64 R8, c[0x0][0x3a0] ;  /* 0x0000e800ff08bb82 */ /* 0x000e660000000a00 */
[----:B------:R-:W-:-:S05]  /*0a70*/  @!UP0 UIMAD UR4, UR39, UR7, URZ ;  /* 0x00000007270482a4 */ /* 0x000fca000f8e02ff */
[----:B0-----:R-:W0:Y:S01]  /*0a80*/  @!P1 LDC.64 R6, c[0x0][0x390] ;  /* 0x0000e400ff069b82 */ /* 0x001e220000000a00 */
[----:B------:R-:W-:Y:S01]  /*0a90*/  IMAD.U32 R16, RZ, RZ, UR4 ;  /* 0x00000004ff107e24 */ /* 0x000fe2000f8e00ff */
[----:B------:R-:W-:Y:S01]  /*0aa0*/  CS2R R18, SRZ ;  /* 0x0000000000127805 */ /* 0x000fe2000001ff00 */
[----:B------:R-:W3:Y:S02]  /*0ab0*/  @!P4 LDG.E.128 R24, desc[UR36][R4.64] ;  /* 0x000000240418c981 */ /* 0x000ee4000c1e1d00 */
[----:B------:R-:W-:Y:S01]  /*0ac0*/  @!P2 IMAD R15, R16, 0xe0, R3 ;  /* 0x000000e0100fa824 */ /* 0x000fe200078e0203 */
[----:B------:R-:W-:Y:S01]  /*0ad0*/  CS2R R16, SRZ ;  /* 0x0000000000107805 */ /* 0x000fe2000001ff00 */
[----:B------:R-:W4:Y:S01]  /*0ae0*/  @P0 LDG.E R12, desc[UR36][R12.64] ;  /* 0x000000240c0c0981 */ /* 0x000f22000c1e1900 */
[----:B------:R-:W0:Y:S01]  /*0af0*/  LDCU.U8 UR4, c[0x0][0x404] ;  /* 0x00008080ff0477ac */ /* 0x000e220008000000 */
[----:B--2---:R-:W-:-:S05]  /*0b00*/  @!P2 IMAD.WIDE R10, R15, 0x4, R10 ;  /* 0x000000040f0aa825 */ /* 0x004fca00078e020a */
[----:B------:R-:W2:Y:S01]  /*0b10*/  @!P2 LDG.E.128 R36, desc[UR36][R10.64] ;  /* 0x000000240a24a981 */ /* 0x000ea2000c1e1d00 */
[----:B-1----:R-:W-:-:S05]  /*0b20*/  @!P3 IMAD.WIDE.U32 R8, R3, 0x4, R8 ;  /* 0x000000040308b825 */ /* 0x002fca00078e0008 */
[----:B------:R-:W3:Y:S01]  /*0b30*/  @!P3 LDG.E.128 R16, desc[UR36][R8.64] ;  /* 0x000000240810b981 */ /* 0x000ee2000c1e1d00 */
[----:B0-----:R-:W-:-:S05]  /*0b40*/  @!P1 IMAD.WIDE.U32 R6, R3, 0x4, R6 ;  /* 0x0000000403069825 */ /* 0x001fca00078e0006 */
[----:B------:R0:W2:Y:S02]  /*0b50*/  @!P1 LDG.E.128 R32, desc[UR36][R6.64] ;  /* 0x0000002406209981 */ /* 0x0000a4000c1e1d00 */
[----:B0-----:R-:W0:Y:S01]  /*0b60*/  LDC R7, c[0x0][0x400] ;  /* 0x00010000ff077b82 */ /* 0x001e220000000800 */
[----:B------:R-:W-:Y:S02]  /*0b70*/  ISETP.NE.AND P1, PT, RZ, UR4, PT ;  /* 0x00000004ff007c0c */ /* 0x000fe4000bf25270 */
[----:B------:R-:W-:Y:S01]  /*0b80*/  ISETP.NE.AND P3, PT, R14, RZ, PT ;  /* 0x000000ff0e00720c */ /* 0x000fe20003f65270 */
[----:B------:R-:W-:Y:S01]  /*0b90*/  UMOV UR38, URZ ;  /* 0x000000ff00267c82 */ /* 0x000fe20008000000 */
[----:B------:R-:W-:Y:S01]  /*0ba0*/  BSSY.RECONVERGENT B6, `(.L_x_1253) ;  /* 0x000011f000067945 */ /* 0x000fe20003800200 */
[----:B0-----:R-:W-:Y:S02]  /*0bb0*/  ISETP.LT.OR P1, PT, R7, 0x1, P1 ;  /* 0x000000010700780c */ /* 0x001fe40000f21670 */
[----:B----4-:R-:W-:-:S08]  /*0bc0*/  @P0 R2UR UR38, R12 ;  /* 0x000000000c2602ca */ /* 0x010fd000000e0000 */
[----:B---3--:R-:W-:Y:S01]  /*0bd0*/  @!P3 FADD.FTZ R24, R24, R16 ;  /* 0x000000101818b221 */ /* 0x008fe20000010000 */
[----:B------:R-:W-:Y:S01]  /*0be0*/  @!P3 FADD.FTZ R25, R25, R17 ;  /* 0x000000111919b221 */ /* 0x000fe20000010000 */
[----:B------:R-:W-:Y:S01]  /*0bf0*/  @!P3 FADD.FTZ R26, R26, R18 ;  /* 0x000000121a1ab221 */ /* 0x000fe20000010000 */
[----:B------:R-:W-:Y:S01]  /*0c00*/  @!P3 FADD.FTZ R27, R27, R19 ;  /* 0x000000131b1bb221 */ /* 0x000fe20000010000 */
[----:B--2---:R-:W-:Y:S01]  /*0c10*/  @!P2 FMUL.FTZ R24, R24, R36 ;  /* 0x000000241818a220 */ /* 0x004fe20000410000 */
[----:B------:R-:W-:Y:S01]  /*0c20*/  @!P2 FMUL.FTZ R25, R25, R37 ;  /* 0x000000251919a220 */ /* 0x000fe20000410000 */
[----:B------:R-:W-:Y:S01]  /*0c30*/  @!P2 FMUL.FTZ R26, R26, R38 ;  /* 0x000000261a1aa220 */ /* 0x000fe20000410000 */
[----:B------:R-:W-:Y:S01]  /*0c40*/  @!P2 FMUL.FTZ R27, R27, R39 ;  /* 0x000000271b1ba220 */ /* 0x000fe20000410000 */
[----:B------:R-:W-:Y:S01]  /*0c50*/  FADD.FTZ R28, R32, R28 ;  /* 0x0000001c201c7221 */ /* 0x000fe20000010000 */
[----:B------:R-:W-:Y:S01]  /*0c60*/  FADD.FTZ R29, R33, R29 ;  /* 0x0000001d211d7221 */ /* 0x000fe20000010000 */
[----:B------:R-:W-:Y:S01]  /*0c70*/  FADD.FTZ R30, R34, R30 ;  /* 0x0000001e221e7221 */ /* 0x000fe20000010000 */
[----:B------:R-:W-:Y:S01]  /*0c80*/  FADD.FTZ R31, R35, R31 ;  /* 0x0000001f231f7221 */ /* 0x000fe20000010000 */
[----:B------:R-:W-:Y:S06]  /*0c90*/  @P1 BRA `(.L_x_1254) ;  /* 0x00000004002c1947 */ /* 0x000fec0003800000 */
[----:B------:R-:W-:Y:S05]  /*0ca0*/  @P3 BRA `(.L_x_1255) ;  /* 0x0000000000a83947 */ /* 0x000fea0003800000 */
[----:B------:R-:W-:-:S13]  /*0cb0*/  ISETP.GE.AND P0, PT, R0, R7, PT ;  /* 0x000000070000720c */ /* 0x000fda0003f06270 */
[----:B------:R-:W-:Y:S05]  /*0cc0*/  @P0 BRA `(.L_x_1256) ;  /* 0x0000001000300947 */ /* 0x000fea0003800000 */
[----:B------:R-:W-:Y:S01]  /*0cd0*/  I2FP.F32.U32 R3, R7 ;  /* 0x0000000700037245 */ /* 0x000fe20000201000 */
[----:B------:R-:W-:Y:S01]  /*0ce0*/  VIADD R4, R0, 0x2 ;  /* 0x0000000200047836 */ /* 0x000fe20000000000 */
[----:B------:R-:W-:-:S04]  /*0cf0*/  I2FP.F32.U32 R0, R0 ;  /* 0x0000000000007245 */ /* 0x000fc80000201000 */
[----:B------:R-:W0:Y:S01]  /*0d00*/  MUFU.RCP R3, R3 ;  /* 0x0000000300037308 */ /* 0x000e220000001000 */
[----:B------:R-:W-:-:S05]  /*0d10*/  I2FP.F32.U32 R4, R4 ;  /* 0x0000000400047245 */ /* 0x000fca0000201000 */
[----:B0-----:R-:W-:-:S04]  /*0d20*/  FMUL.FTZ R4, R4, R3 ;  /* 0x0000000304047220 */ /* 0x001fc80000410000 */
[----:B------:R-:W-:Y:S01]  /*0d30*/  FMUL.FTZ R5, R4, 13.28771209716796875 ;  /* 0x41549a7804057820 */ /* 0x000fe20000410000 */
[----:B------:R-:W-:Y:S01]  /*0d40*/  FMUL.FTZ R4, R0, R3 ;  /* 0x0000000300047220 */ /* 0x000fe20000410000 */
[----:B------:R-:W-:-:S03]  /*0d50*/  IADD3 R0, PT, PT, R14, -UR38, RZ ;  /* 0x800000260e007c10 */ /* 0x000fc6000fffe0ff */
[----:B------:R-:W-:Y:S01]  /*0d60*/  FMUL.FTZ R4, R4, 13.28771209716796875 ;  /* 0x41549a7804047820 */ /* 0x000fe20000410000 */
[----:B------:R-:W0:Y:S01]  /*0d70*/  MUFU.EX2 R5, -R5 ;  /* 0x8000000500057308 */ /* 0x000e220000000800 */
[----:B------:R-:W-:-:S03]  /*0d80*/  I2FP.F32.S32 R0, R0 ;  /* 0x0000000000007245 */ /* 0x000fc60000201400 */
[----:B------:R-:W1:Y:S02]  /*0d90*/  MUFU.EX2 R7, -R4 ;  /* 0x8000000400077308 */ /* 0x000e640000000800 */
[----:B0-----:R-:W-:-:S04]  /*0da0*/  FMUL.FTZ R3, R0, R5 ;  /* 0x0000000500037220 */ /* 0x001fc80000410000 */
[----:B------:R-:W-:Y:S01]  /*0db0*/  FMUL.RZ R13, R3, 0.15915493667125701904 ;  /* 0x3e22f983030d7820 */ /* 0x000fe2000040c000 */
[----:B-1----:R-:W-:-:S03]  /*0dc0*/  FMUL.FTZ R0, R0, R7 ;  /* 0x0000000700007220 */ /* 0x002fc60000410000 */
[----:B------:R-:W0:Y:S01]  /*0dd0*/  MUFU.SIN R6, R13 ;  /* 0x0000000d00067308 */ /* 0x000e220000000400 */
[----:B------:R-:W-:-:S07]  /*0de0*/  FMUL.RZ R11, R0, 0.15915493667125701904 ;  /* 0x3e22f983000b7820 */ /* 0x000fce000040c000 */
[----:B------:R-:W1:Y:S08]  /*0df0*/  MUFU.COS R8, R13 ;  /* 0x0000000d00087308 */ /* 0x000e700000000000 */
[----:B------:R-:W2:Y:S01]  /*0e00*/  MUFU.SIN R3, R11 ;  /* 0x0000000b00037308 */ /* 0x000ea20000000400 */
[-C--:B0-----:R-:W-:Y:S01]  /*0e10*/  FMUL.FTZ R5, R31, R6.reuse ;  /* 0x000000061f057220 */ /* 0x081fe20000410000 */
[-C--:B------:R-:W-:Y:S01]  /*0e20*/  FMUL.FTZ R7, R27, R6.reuse ;  /* 0x000000061b077220 */ /* 0x080fe20000410000 */
[-C--:B------:R-:W-:Y:S01]  /*0e30*/  FMUL.FTZ R12, R26, R6.reuse ;  /* 0x000000061a0c7220 */ /* 0x080fe20000410000 */
[----:B------:R-:W-:-:S04]  /*0e40*/  FMUL.FTZ R10, R30, R6 ;  /* 0x000000061e0a7220 */ /* 0x000fc80000410000 */
[----:B------:R-:W0:Y:S01]  /*0e50*/  MUFU.COS R0, R11 ;  /* 0x0000000b00007308 */ /* 0x000e220000000000 */
[-C--:B-1----:R-:W-:Y:S01]  /*0e60*/  FFMA.FTZ R9, R30, R8.reuse, -R5 ;  /* 0x000000081e097223 */ /* 0x082fe20000010805 */
[-C--:B------:R-:W-:Y:S01]  /*0e70*/  FFMA.FTZ R26, R26, R8.reuse, -R7 ;  /* 0x000000081a1a7223 */ /* 0x080fe20000010807 */
[-C--:B------:R-:W-:Y:S01]  /*0e80*/  FFMA.FTZ R31, R31, R8.reuse, R10 ;  /* 0x000000081f1f7223 */ /* 0x080fe2000001000a */
[----:B------:R-:W-:Y:S01]  /*0e90*/  FFMA.FTZ R27, R27, R8, R12 ;  /* 0x000000081b1b7223 */ /* 0x000fe2000001000c */
[----:B------:R-:W-:Y:S02]  /*0ea0*/  IMAD.MOV.U32 R30, RZ, RZ, R9 ;  /* 0x000000ffff1e7224 */ /* 0x000fe400078e0009 */
[-C--:B--2---:R-:W-:Y:S01]  /*0eb0*/  FMUL.FTZ R5, R29, R3.reuse ;  /* 0x000000031d057220 */ /* 0x084fe20000410000 */
[-C--:B------:R-:W-:Y:S01]  /*0ec0*/  FMUL.FTZ R7, R25, R3.reuse ;  /* 0x0000000319077220 */ /* 0x080fe20000410000 */
[-C--:B------:R-:W-:Y:S01]  /*0ed0*/  FMUL.FTZ R4, R28, R3.reuse ;  /* 0x000000031c047220 */ /* 0x080fe20000410000 */
[----:B------:R-:W-:Y:S01]  /*0ee0*/  FMUL.FTZ R6, R24, R3 ;  /* 0x0000000318067220 */ /* 0x000fe20000410000 */
[-C--:B0-----:R-:W-:Y:S01]  /*0ef0*/  FFMA.FTZ R5, R28, R0.reuse, -R5 ;  /* 0x000000001c057223 */ /* 0x081fe20000010805 */
[-C--:B------:R-:W-:Y:S01]  /*0f00*/  FFMA.FTZ R24, R24, R0.reuse, -R7 ;  /* 0x0000000018187223 */ /* 0x080fe20000010807 */
[-C--:B------:R-:W-:Y:S01]  /*0f10*/  FFMA.FTZ R29, R29, R0.reuse, R4 ;  /* 0x000000001d1d7223 */ /* 0x080fe20000010004 */
[----:B------:R-:W-:Y:S01]  /*0f20*/  FFMA.FTZ R25, R25, R0, R6 ;  /* 0x0000000019197223 */ /* 0x000fe20000010006 */
[----:B------:R-:W-:Y:S01]  /*0f30*/  IMAD.MOV.U32 R28, RZ, RZ, R5 ;  /* 0x000000ffff1c7224 */ /* 0x000fe200078e0005 */
[----:B------:R-:W-:Y:S06]  /*0f40*/  BRA `(.L_x_1256) ;  /* 0x0000000c00907947 */ /* 0x000fec0003800000 */
.L_x_1255:
[----:B------:R-:W-:-:S13]  /*0f50*/  ISETP.GE.AND P0, PT, R0, R7, PT ;  /* 0x000000070000720c */ /* 0x000fda0003f06270 */
[----:B------:R-:W-:Y:S05]  /*0f60*/  @P0 BRA `(.L_x_1256) ;  /* 0x0000000c00880947 */ /* 0x000fea0003800000 */
[----:B------:R-:W-:Y:S01]  /*0f70*/  I2FP.F32.U32 R7, R7 ;  /* 0x0000000700077245 */ /* 0x000fe20000201000 */
[----:B------:R-:W-:Y:S01]  /*0f80*/  VIADD R3, R0, 0x2 ;  /* 0x0000000200037836 */ /* 0x000fe20000000000 */
[----:B------:R-:W-:Y:S01]  /*0f90*/  I2FP.F32.U32 R0, R0 ;  /* 0x0000000000007245 */ /* 0x000fe20000201000 */
[----:B------:R-:W-:-:S03]  /*0fa0*/  VIADD R14, R14, -UR38 ;  /* 0x800000260e0e7c36 */ /* 0x000fc60008000000 */
[----:B------:R-:W0:Y:S01]  /*0fb0*/  MUFU.RCP R7, R7 ;  /* 0x0000000700077308 */ /* 0x000e220000001000 */
[----:B------:R-:W-:Y:S02]  /*0fc0*/  I2FP.F32.U32 R4, R3 ;  /* 0x0000000300047245 */ /* 0x000fe40000201000 */
[----:B------:R-:W-:-:S03]  /*0fd0*/  I2FP.F32.S32 R14, R14 ;  /* 0x0000000e000e7245 */ /* 0x000fc60000201400 */
[-C--:B0-----:R-:W-:Y:S01]  /*0fe0*/  FMUL.FTZ R4, R4, R7.reuse ;  /* 0x0000000704047220 */ /* 0x081fe20000410000 */
[----:B------:R-:W-:-:S03]  /*0ff0*/  FMUL.FTZ R0, R0, R7 ;  /* 0x0000000700007220 */ /* 0x000fc60000410000 */
[----:B------:R-:W-:Y:S01]  /*1000*/  FMUL.FTZ R4, R4, 13.28771209716796875 ;  /* 0x41549a7804047820 */ /* 0x000fe20000410000 */
[----:B------:R-:W-:-:S03]  /*1010*/  FMUL.FTZ R0, R0, 13.28771209716796875 ;  /* 0x41549a7800007820 */ /* 0x000fc60000410000 */
[----:B------:R-:W0:Y:S04]  /*1020*/  MUFU.EX2 R5, -R4 ;  /* 0x8000000400057308 */ /* 0x000e280000000800 */
[----:B------:R-:W1:Y:S01]  /*1030*/  MUFU.EX2 R3, -R0 ;  /* 0x8000000000037308 */ /* 0x000e620000000800 */
[C---:B0-----:R-:W-:Y:S01]  /*1040*/  FMUL.FTZ R5, R14.reuse, R5 ;  /* 0x000000050e057220 */ /* 0x041fe20000410000 */
[----:B-1----:R-:W-:-:S03]  /*1050*/  FMUL.FTZ R3, R14, R3 ;  /* 0x000000030e037220 */ /* 0x002fc60000410000 */
[----:B------:R-:W-:Y:S01]  /*1060*/  FMUL.RZ R6, R5, 0.15915493667125701904 ;  /* 0x3e22f98305067820 */ /* 0x000fe2000040c000 */
[----:B------:R-:W-:-:S03]  /*1070*/  FMUL.RZ R3, R3, 0.15915493667125701904 ;  /* 0x3e22f98303037820 */ /* 0x000fc6000040c000 */
[----:B------:R-:W0:Y:S08]  /*1080*/  MUFU.SIN R9, R6 ;  /* 0x0000000600097308 */ /* 0x000e300000000400 */
[----:B------:R-:W1:Y:S08]  /*1090*/  MUFU.SIN R5, R3 ;  /* 0x0000000300057308 */ /* 0x000e700000000400 */
[----:B------:R-:W2:Y:S01]  /*10a0*/  MUFU.COS R8, R6 ;  /* 0x0000000600087308 */ /* 0x000ea20000000000 */
[-C--:B0-----:R-:W-:Y:S01]  /*10b0*/  FMUL.FTZ R11, R31, R9.reuse ;  /* 0x000000091f0b7220 */ /* 0x081fe20000410000 */
[----:B------:R-:W-:-:S06]  /*10c0*/  FMUL.FTZ R10, R30, R9 ;  /* 0x000000091e0a7220 */ /* 0x000fcc0000410000 */
[----:B------:R-:W0:Y:S01]  /*10d0*/  MUFU.COS R4, R3 ;  /* 0x0000000300047308 */ /* 0x000e220000000000 */
[-C--:B-1----:R-:W-:Y:S01]  /*10e0*/  FMUL.FTZ R7, R29, R5.reuse ;  /* 0x000000051d077220 */ /* 0x082fe20000410000 */
[----:B------:R-:W-:Y:S01]  /*10f0*/  FMUL.FTZ R0, R28, R5 ;  /* 0x000000051c007220 */ /* 0x000fe20000410000 */
[-C--:B--2---:R-:W-:Y:S01]  /*1100*/  FFMA.FTZ R30, R30, R8.reuse, -R11 ;  /* 0x000000081e1e7223 */ /* 0x084fe2000001080b */
[----:B------:R-:W-:Y:S01]  /*1110*/  FFMA.FTZ R31, R31, R8, R10 ;  /* 0x000000081f1f7223 */ /* 0x000fe2000001000a */
[-C--:B0-----:R-:W-:Y:S01]  /*1120*/  FFMA.FTZ R28, R28, R4.reuse, -R7 ;  /* 0x000000041c1c7223 */ /* 0x081fe20000010807 */
[----:B------:R-:W-:Y:S01]  /*1130*/  FFMA.FTZ R29, R29, R4, R0 ;  /* 0x000000041d1d7223 */ /* 0x000fe20000010000 */
[----:B------:R-:W-:Y:S06]  /*1140*/  BRA `(.L_x_1256) ;  /* 0x0000000c00107947 */ /* 0x000fec0003800000 */
.L_x_1254:
        /* <DEDUP_REMOVED lines=13> */
[----:B0-----:R-:W-:Y:S01]  /*1220*/  IMAD.MOV.U32 R4, RZ, RZ, RZ ;  /* 0x000000ffff047224 */ /* 0x001fe200078e00ff */
[----:B-1----:R-:W-:-:S05]  /*1230*/  IADD3 R9, PT, PT, RZ, -R5, RZ ;  /* 0x80000005ff097210 */ /* 0x002fca0007ffe0ff */
[----:B------:R-:W-:-:S04]  /*1240*/  IMAD R9, R9, R6, RZ ;  /* 0x0000000609097224 */ /* 0x000fc800078e02ff */
[----:B------:R-:W-:-:S06]  /*1250*/  IMAD.HI.U32 R5, R5, R9, R4 ;  /* 0x0000000905057227 */ /* 0x000fcc00078e0004 */
[----:B------:R-:W-:-:S04]  /*1260*/  IMAD.HI.U32 R5, R5, R8, RZ ;  /* 0x0000000805057227 */ /* 0x000fc800078e00ff */
[----:B------:R-:W-:-:S05]  /*1270*/  IMAD R3, R5, R3, R8 ;  /* 0x0000000305037224 */ /* 0x000fca00078e0208 */
[----:B------:R-:W-:-:S13]  /*1280*/  ISETP.GT.U32.AND P1, PT, R6, R3, PT ;  /* 0x000000030600720c */ /* 0x000fda0003f24070 */
[----:B------:R-:W-:Y:S02]  /*1290*/  @!P1 IMAD.IADD R3, R3, 0x1, -R6 ;  /* 0x0000000103039824 */ /* 0x000fe400078e0a06 */
[----:B------:R-:W-:Y:S01]  /*12a0*/  @!P1 VIADD R5, R5, 0x1 ;  /* 0x0000000105059836 */ /* 0x000fe20000000000 */
[----:B------:R-:W-:Y:S02]  /*12b0*/  ISETP.NE.AND P1, PT, R23, RZ, PT ;  /* 0x000000ff1700720c */ /* 0x000fe40003f25270 */
[----:B------:R-:W-:Y:S02]  /*12c0*/  ISETP.GE.U32.AND P0, PT, R3, R6, PT ;  /* 0x000000060300720c */ /* 0x000fe40003f06070 */
[----:B------:R-:W-:-:S04]  /*12d0*/  LOP3.LUT R3, R0, R23, RZ, 0x3c, !PT ;  /* 0x0000001700037212 */ /* 0x000fc800078e3cff */
[----:B------:R-:W-:-:S07]  /*12e0*/  ISETP.GE.AND P2, PT, R3, RZ, PT ;  /* 0x000000ff0300720c */ /* 0x000fce0003f46270 */
[----:B------:R-:W-:Y:S01]  /*12f0*/  @P0 VIADD R5, R5, 0x1 ;  /* 0x0000000105050836 */ /* 0x000fe20000000000 */
[----:B------:R-:W-:-:S04]  /*1300*/  ISETP.GE.AND P0, PT, R0, R7, PT ;  /* 0x000000070000720c */ /* 0x000fc80003f06270 */
[----:B------:R-:W-:-:S05]  /*1310*/  MOV R32, R5 ;  /* 0x0000000500207202 */ /* 0x000fca0000000f00 */
[----:B------:R-:W-:Y:S01]  /*1320*/  @!P2 IMAD.MOV R32, RZ, RZ, -R32 ;  /* 0x000000ffff20a224 */ /* 0x000fe200078e0a20 */
        /* <DEDUP_REMOVED lines=9> */
[----:B------:R-:W-:Y:S02]  /*13c0*/  IMAD.MOV.U32 R8, RZ, RZ, 0x53f ;  /* 0x0000053fff087424 */ /* 0x000fe400078e00ff */
[----:B------:R1:W2:Y:S01]  /*13d0*/  LDC.64 R14, c[0x4][R0] ;  /* 0x01000000000e7b82 */ /* 0x0002a20000000a00 */
[----:B------:R-:W3:Y:S01]  /*13e0*/  LDCU.64 UR6, c[0x4][0xd0] ;  /* 0x01001a00ff0677ac */ /* 0x000ee20008000a00 */
[----:B------:R-:W-:Y:S02]  /*13f0*/  IMAD.MOV.U32 R12, RZ, RZ, 0x1 ;  /* 0x00000001ff0c7424 */ /* 0x000fe400078e00ff */
[----:B------:R-:W-:Y:S01]  /*1400*/  IMAD.MOV.U32 R13, RZ, RZ, RZ ;  /* 0x000000ffff0d7224 */ /* 0x000fe200078e00ff */
[----:B------:R-:W4:Y:S01]  /*1410*/  LDCU.64 UR8, c[0x4][0x90] ;  /* 0x01001200ff0877ac */ /* 0x000f220008000a00 */
[----:B0-----:R-:W-:-:S02]  /*1420*/  IMAD.U32 R4, RZ, RZ, UR4 ;  /* 0x00000004ff047e24 */ /* 0x001fc4000f8e00ff */
[----:B------:R-:W-:Y:S02]  /*1430*/  IMAD.U32 R5, RZ, RZ, UR5 ;  /* 0x00000005ff057e24 */ /* 0x000fe4000f8e00ff */
[----:B---3--:R-:W-:Y:S01]  /*1440*/  IMAD.U32 R6, RZ, RZ, UR6 ;  /* 0x00000006ff067e24 */ /* 0x008fe2000f8e00ff */
[----:B------:R-:W-:Y:S01]  /*1450*/  MOV R7, UR7 ;  /* 0x0000000700077c02 */ /* 0x000fe20008000f00 */
[----:B----4-:R-:W-:Y:S02]  /*1460*/  IMAD.U32 R10, RZ, RZ, UR8 ;  /* 0x00000008ff0a7e24 */ /* 0x010fe4000f8e00ff */
[----:B-1----:R-:W-:-:S07]  /*1470*/  IMAD.U32 R11, RZ, RZ, UR9 ;  /* 0x00000009ff0b7e24 */ /* 0x002fce000f8e00ff */
[----:B------:R-:W-:-:S07]  /*1480*/  LEPC R20, `(.L_x_1257) ;  /* 0x000000001014794e */ /* 0x000fce0000000000 */
[----:B--2---:R-:W-:Y:S05]  /*1490*/  CALL.ABS.NOINC R14 ;  /* 0x000000000e007343 */ /* 0x004fea0003c00000 */
.L_x_1257:
[----:B------:R-:W0:Y:S01]  /*14a0*/  S2R R3, SR_CgaCtaId ;  /* 0x0000000000037919 */ /* 0x000e220000008800 */
[----:B------:R-:W1:Y:S01]  /*14b0*/  LDC R9, c[0x0][0x400] ;  /* 0x00010000ff097b82 */ /* 0x000e620000000800 */
[----:B------:R-:W-:Y:S02]  /*14c0*/  ISETP.NE.AND P6, PT, R34, RZ, PT ;  /* 0x000000ff2200720c */ /* 0x000fe40003fc5270 */
[----:B------:R-:W-:-:S04]  /*14d0*/  MOV R0, 0x400 ;  /* 0x0000040000007802 */ /* 0x000fc80000000f00 */
[----:B------:R-:W-:-:S04]  /*14e0*/  IADD3 R0, PT, PT, R0, 0x840, RZ ;  /* 0x0000084000007810 */ /* 0x000fc80007ffe0ff */
[----:B0-----:R-:W-:-:S05]  /*14f0*/  LEA R0, R3, R0, 0x18 ;  /* 0x0000000003007211 */ /* 0x001fca00078ec0ff */
[----:B-1----:R-:W-:Y:S01]  /*1500*/  IMAD R3, R9, 0x4, R0 ;  /* 0x0000000409037824 */ /* 0x002fe200078e0200 */
        /* <DEDUP_REMOVED lines=8> */
.L_x_1258:
        /* <DEDUP_REMOVED lines=12> */
[----:B------:R-:W-:Y:S02]  /*1650*/  BSSY.RECONVERGENT B1, `(.L_x_1261) ;  /* 0x0000062000017945 */ /* 0x000fe40003800200 */
[----:B------:R-:W-:Y:S01]  /*1660*/  IMAD R20, R23, 0x4, R21 ;  /* 0x0000000417147824 */ /* 0x000fe200078e0215 */
[----:B------:R1:W2:Y:S04]  /*1670*/  LDS R28, [R21] ;  /* 0x00000000151c7984 */ /* 0x0002a80000000800 */
[----:B------:R1:W3:Y:S04]  /*1680*/  LDS R30, [R21+0x4] ;  /* 0x00000400151e7984 */ /* 0x0002e80000000800 */
[----:B------:R1:W4:Y:S04]  /*1690*/  LDS R29, [R20] ;  /* 0x00000000141d7984 */ /* 0x0003280000000800 */
[----:B------:R1:W1:Y:S01]  /*16a0*/  LDS R31, [R20+0x4] ;  /* 0x00000400141f7984 */ /* 0x0002620000000800 */
[----:B0-----:R-:W-:-:S13]  /*16b0*/  ISETP.NE.AND P0, PT, R8, RZ, PT ;  /* 0x000000ff0800720c */ /* 0x001fda0003f05270 */
[----:B-1234-:R-:W-:Y:S05]  /*16c0*/  @P0 BRA `(.L_x_1262) ;  /* 0x0000000000e40947 */ /* 0x01efea0003800000 */
[C---:B------:R-:W-:Y:S01]  /*16d0*/  LEA R35, R5.reuse, R3, 0x2 ;  /* 0x0000000305237211 */ /* 0x040fe200078e10ff */
[----:B------:R-:W-:Y:S01]  /*16e0*/  BSSY.RECONVERGENT B2, `(.L_x_1263) ;  /* 0x0000032000027945 */ /* 0x000fe20003800200 */
[----:B------:R-:W-:-:S03]  /*16f0*/  LEA.HI R4, R5, R5, RZ, 0x1 ;  /* 0x0000000505047211 */ /* 0x000fc600078f08ff */
[----:B------:R-:W-:Y:S01]  /*1700*/  IMAD R34, R23, 0x4, R35 ;  /* 0x0000000417227824 */ /* 0x000fe200078e0223 */
[----:B------:R0:W1:Y:S01]  /*1710*/  LDS R24, [R35] ;  /* 0x0000000023187984 */ /* 0x0000620000000800 */
[----:B------:R-:W-:-:S03]  /*1720*/  IMAD.SHL.U32 R4, R4, 0x2, RZ ;  /* 0x0000000204047824 */ /* 0x000fc600078e00ff */
[----:B------:R0:W2:Y:S02]  /*1730*/  LDS R26, [R35+0x4] ;  /* 0x00000400231a7984 */ /* 0x0000a40000000800 */
[----:B------:R-:W-:Y:S02]  /*1740*/  LOP3.LUT R7, R4, 0xfffffffc, RZ, 0xc0, !PT ;  /* 0xfffffffc04077812 */ /* 0x000fe400078ec0ff */
[----:B------:R0:W3:Y:S02]  /*1750*/  LDS R25, [R34] ;  /* 0x0000000022197984 */ /* 0x0000e40000000800 */
[----:B------:R-:W-:Y:S02]  /*1760*/  ISETP.GE.AND P0, PT, R7, R9, PT ;  /* 0x000000090700720c */ /* 0x000fe40003f06270 */
[----:B------:R0:W4:Y:S11]  /*1770*/  LDS R27, [R34+0x4] ;  /* 0x00000400221b7984 */ /* 0x0001360000000800 */
[----:B0-----:R-:W-:Y:S05]  /*1780*/  @P0 BRA `(.L_x_1264) ;  /* 0x00000000009c0947 */ /* 0x001fea0003800000 */
[----:B------:R-:W-:Y:S01]  /*1790*/  I2FP.F32.S32 R5, R9 ;  /* 0x0000000900057245 */ /* 0x000fe20000201400 */
[----:B------:R-:W-:Y:S02]  /*17a0*/  VIADD R4, R7, 0x2 ;  /* 0x0000000207047836 */ /* 0x000fe40000000000 */
[----:B------:R-:W-:-:S03]  /*17b0*/  VIADD R8, R8, -UR38 ;  /* 0x8000002608087c36 */ /* 0x000fc60008000000 */
[----:B------:R-:W0:Y:S01]  /*17c0*/  MUFU.RCP R5, R5 ;  /* 0x0000000500057308 */ /* 0x000e220000001000 */
[----:B------:R-:W-:-:S05]  /*17d0*/  I2FP.F32.S32 R4, R4 ;  /* 0x0000000400047245 */ /* 0x000fca0000201400 */
[----:B0-----:R-:W-:Y:S01]  /*17e0*/  FMUL.FTZ R6, R4, R5 ;  /* 0x0000000504067220 */ /* 0x001fe20000410000 */
[----:B------:R-:W-:Y:S02]  /*17f0*/  I2FP.F32.S32 R4, R7 ;  /* 0x0000000700047245 */ /* 0x000fe40000201400 */
[----:B------:R-:W-:Y:S01]  /*1800*/  I2FP.F32.S32 R7, R8 ;  /* 0x0000000800077245 */ /* 0x000fe20000201400 */
[----:B------:R-:W-:Y:S02]  /*1810*/  FMUL.FTZ R6, R6, 13.28771209716796875 ;  /* 0x41549a7806067820 */ /* 0x000fe40000410000 */
[----:B------:R-:W-:-:S04]  /*1820*/  FMUL.FTZ R4, R4, R5 ;  /* 0x0000000504047220 */ /* 0x000fc80000410000 */
[----:B------:R-:W-:Y:S01]  /*1830*/  FMUL.FTZ R4, R4, 13.28771209716796875 ;  /* 0x41549a7804047820 */ /* 0x000fe20000410000 */
[----:B------:R-:W0:Y:S05]  /*1840*/  MUFU.EX2 R6, -R6 ;  /* 0x8000000600067308 */ /* 0x000e2a0000000800 */
[----:B------:R-:W5:Y:S01]  /*1850*/  MUFU.EX2 R4, -R4 ;  /* 0x8000000400047308 */ /* 0x000f620000000800 */
[----:B0-----:R-:W-:-:S04]  /*1860*/  FMUL.FTZ R5, R7, R6 ;  /* 0x0000000607057220 */ /* 0x001fc80000410000 */
[----:B------:R-:W-:Y:S01]  /*1870*/  FMUL.RZ R15, R5, 0.15915493667125701904 ;  /* 0x3e22f983050f7820 */ /* 0x000fe2000040c000 */
[----:B-----5:R-:W-:-:S03]  /*1880*/  FMUL.FTZ R5, R7, R4 ;  /* 0x0000000407057220 */ /* 0x020fc60000410000 */
[----:B------:R-:W0:Y:S01]  /*1890*/  MUFU.SIN R9, R15 ;  /* 0x0000000f00097308 */ /* 0x000e220000000400 */
[----:B------:R-:W-:-:S07]  /*18a0*/  FMUL.RZ R13, R5, 0.15915493667125701904 ;  /* 0x3e22f983050d7820 */ /* 0x000fce000040c000 */
[----:B------:R-:W5:Y:S08]  /*18b0*/  MUFU.COS R8, R15 ;  /* 0x0000000f00087308 */ /* 0x000f700000000000 */
[----:B------:R-:W1:Y:S01]  /*18c0*/  MUFU.SIN R6, R13 ;  /* 0x0000000d00067308 */ /* 0x000e620000000400 */
[-C--:B0-----:R-:W-:Y:S01]  /*18d0*/  FMUL.FTZ R7, R31, R9.reuse ;  /* 0x000000091f077220 */ /* 0x081fe20000410000 */
[-C--:B----4-:R-:W-:Y:S01]  /*18e0*/  FMUL.FTZ R11, R27, R9.reuse ;  /* 0x000000091b0b7220 */ /* 0x090fe20000410000 */
[-C--:B------:R-:W-:Y:S01]  /*18f0*/  FMUL.FTZ R12, R30, R9.reuse ;  /* 0x000000091e0c7220 */ /* 0x080fe20000410000 */
[----:B--2---:R-:W-:-:S04]  /*1900*/  FMUL.FTZ R14, R26, R9 ;  /* 0x000000091a0e7220 */ /* 0x004fc80000410000 */
[----:B------:R-:W0:Y:S01]  /*1910*/  MUFU.COS R5, R13 ;  /* 0x0000000d00057308 */ /* 0x000e220000000000 */
[-C--:B-----5:R-:W-:Y:S01]  /*1920*/  FFMA.FTZ R10, R30, R8.reuse, -R7 ;  /* 0x000000081e0a7223 */ /* 0x0a0fe20000010807 */
[-C--:B------:R-:W-:Y:S01]  /*1930*/  FFMA.FTZ R26, R26, R8.reuse, -R11 ;  /* 0x000000081a1a7223 */ /* 0x080fe2000001080b */
[-C--:B------:R-:W-:Y:S01]  /*1940*/  FFMA.FTZ R31, R31, R8.reuse, R12 ;  /* 0x000000081f1f7223 */ /* 0x080fe2000001000c */
[----:B------:R-:W-:Y:S01]  /*1950*/  FFMA.FTZ R27, R27, R8, R14 ;  /* 0x000000081b1b7223 */ /* 0x000fe2000001000e */
[----:B------:R-:W-:Y:S02]  /*1960*/  IMAD.MOV.U32 R30, RZ, RZ, R10 ;  /* 0x000000ffff1e7224 */ /* 0x000fe400078e000a */
[-C--:B-1----:R-:W-:Y:S01]  /*1970*/  FMUL.FTZ R7, R29, R6.reuse ;  /* 0x000000061d077220 */ /* 0x082fe20000410000 */
[-C--:B---3--:R-:W-:Y:S01]  /*1980*/  FMUL.FTZ R9, R25, R6.reuse ;  /* 0x0000000619097220 */ /* 0x088fe20000410000 */
[-C--:B------:R-:W-:Y:S01]  /*1990*/  FMUL.FTZ R4, R28, R6.reuse ;  /* 0x000000061c047220 */ /* 0x080fe20000410000 */
[----:B------:R-:W-:Y:S01]  /*19a0*/  FMUL.FTZ R6, R24, R6 ;  /* 0x0000000618067220 */ /* 0x000fe20000410000 */
[-C--:B0-----:R-:W-:Y:S01]  /*19b0*/  FFMA.FTZ R7, R28, R5.reuse, -R7 ;  /* 0x000000051c077223 */ /* 0x081fe20000010807 */
[-C--:B------:R-:W-:Y:S01]  /*19c0*/  FFMA.FTZ R24, R24, R5.reuse, -R9 ;  /* 0x0000000518187223 */ /* 0x080fe20000010809 */
[-C--:B------:R-:W-:Y:S01]  /*19d0*/  FFMA.FTZ R29, R29, R5.reuse, R4 ;  /* 0x000000051d1d7223 */ /* 0x080fe20000010004 */
[----:B------:R-:W-:-:S02]  /*19e0*/  FFMA.FTZ R25, R25, R5, R6 ;  /* 0x0000000519197223 */ /* 0x000fc40000010006 */
[----:B------:R-:W-:-:S07]  /*19f0*/  MOV R28, R7 ;  /* 0x00000007001c7202 */ /* 0x000fce0000000f00 */
.L_x_1264:
[----:B------:R-:W-:Y:S05]  /*1a00*/  BSYNC.RECONVERGENT B2 ;  /* 0x0000000000027941 */ /* 0x000fea0003800200 */
.L_x_1263:
[----:B-1----:R0:W-:Y:S04]  /*1a10*/  STS [R35], R24 ;  /* 0x0000001823007388 */ /* 0x0021e80000000800 */
[----:B--2---:R0:W-:Y:S04]  /*1a20*/  STS [R35+0x4], R26 ;  /* 0x0000041a23007388 */ /* 0x0041e80000000800 */
[----:B---3--:R0:W-:Y:S04]  /*1a30*/  STS [R34], R25 ;  /* 0x0000001922007388 */ /* 0x0081e80000000800 */
[----:B----4-:R0:W-:Y:S01]  /*1a40*/  STS [R34+0x4], R27 ;  /* 0x0000041b22007388 */ /* 0x0101e20000000800 */
[----:B------:R-:W-:Y:S05]  /*1a50*/  BRA `(.L_x_1265) ;  /* 0x0000000000847947 */ /* 0x000fea0003800000 */
.L_x_1262:
[----:B------:R-:W-:-:S05]  /*1a60*/  LEA.HI R5, R5, R5, RZ, 0x1 ;  /* 0x0000000505057211 */ /* 0x000fca00078f08ff */
[----:B------:R-:W-:-:S05]  /*1a70*/  IMAD.SHL.U32 R5, R5, 0x2, RZ ;  /* 0x0000000205057824 */ /* 0x000fca00078e00ff */
[----:B------:R-:W-:-:S04]  /*1a80*/  LOP3.LUT R6, R5, 0xfffffffc, RZ, 0xc0, !PT ;  /* 0xfffffffc05067812 */ /* 0x000fc800078ec0ff */
[----:B------:R-:W-:-:S13]  /*1a90*/  ISETP.GE.AND P0, PT, R6, R9, PT ;  /* 0x000000090600720c */ /* 0x000fda0003f06270 */
[----:B------:R-:W-:Y:S05]  /*1aa0*/  @P0 BRA `(.L_x_1265) ;  /* 0x0000000000700947 */ /* 0x000fea0003800000 */
[----:B------:R-:W-:Y:S01]  /*1ab0*/  I2FP.F32.S32 R9, R9 ;  /* 0x0000000900097245 */ /* 0x000fe20000201400 */
[----:B------:R-:W-:-:S05]  /*1ac0*/  VIADD R4, R6, 0x2 ;  /* 0x0000000206047836 */ /* 0x000fca0000000000 */
[----:B------:R-:W0:Y:S01]  /*1ad0*/  MUFU.RCP R9, R9 ;  /* 0x0000000900097308 */ /* 0x000e220000001000 */
[----:B------:R-:W-:-:S05]  /*1ae0*/  I2FP.F32.S32 R4, R4 ;  /* 0x0000000400047245 */ /* 0x000fca0000201400 */
[----:B0-----:R-:W-:Y:S01]  /*1af0*/  FMUL.FTZ R5, R4, R9 ;  /* 0x0000000904057220 */ /* 0x001fe20000410000 */
[----:B------:R-:W-:-:S03]  /*1b00*/  I2FP.F32.S32 R4, R6 ;  /* 0x0000000600047245 */ /* 0x000fc60000201400 */
[----:B------:R-:W-:Y:S02]  /*1b10*/  FMUL.FTZ R6, R5, 13.28771209716796875 ;  /* 0x41549a7805067820 */ /* 0x000fe40000410000 */
[----:B------:R-:W-:Y:S02]  /*1b20*/  FMUL.FTZ R4, R4, R9 ;  /* 0x0000000904047220 */ /* 0x000fe40000410000 */
[----:B------:R-:W0:Y:S02]  /*1b30*/  MUFU.EX2 R7, -R6 ;  /* 0x8000000600077308 */ /* 0x000e240000000800 */
[----:B------:R-:W-:Y:S01]  /*1b40*/  FMUL.FTZ R5, R4, 13.28771209716796875 ;  /* 0x41549a7804057820 */ /* 0x000fe20000410000 */
[----:B------:R-:W-:-:S05]  /*1b50*/  I2FP.F32.S32 R4, R8 ;  /* 0x0000000800047245 */ /* 0x000fca0000201400 */
[----:B------:R-:W1:Y:S01]  /*1b60*/  MUFU.EX2 R5, -R5 ;  /* 0x8000000500057308 */ /* 0x000e620000000800 */
[----:B0-----:R-:W-:-:S04]  /*1b70*/  FMUL.FTZ R7, R4, R7 ;  /* 0x0000000704077220 */ /* 0x001fc80000410000 */
[----:B------:R-:W-:Y:S01]  /*1b80*/  FMUL.RZ R13, R7, 0.15915493667125701904 ;  /* 0x3e22f983070d7820 */ /* 0x000fe2000040c000 */
[----:B-1----:R-:W-:-:S03]  /*1b90*/  FMUL.FTZ R4, R4, R5 ;  /* 0x0000000504047220 */ /* 0x002fc60000410000 */
[----:B------:R-:W0:Y:S01]  /*1ba0*/  MUFU.SIN R9, R13 ;  /* 0x0000000d00097308 */ /* 0x000e220000000400 */
[----:B------:R-:W-:-:S07]  /*1bb0*/  FMUL.RZ R12, R4, 0.15915493667125701904 ;  /* 0x3e22f983040c7820 */ /* 0x000fce000040c000 */
        /* <DEDUP_REMOVED lines=10> */
[----:B------:R-:W-:-:S07]  /*1c60*/  FFMA.FTZ R29, R29, R4, R6 ;  /* 0x000000041d1d7223 */ /* 0x000fce0000010006 */
.L_x_1265:
[----:B------:R-:W-:Y:S05]  /*1c70*/  BSYNC.RECONVERGENT B1 ;  /* 0x0000000000017941 */ /* 0x000fea0003800200 */
.L_x_1261:
[----:B------:R1:W-:Y:S04]  /*1c80*/  STS [R21], R28 ;  /* 0x0000001c15007388 */ /* 0x0003e80000000800 */
[----:B------:R1:W-:Y:S04]  /*1c90*/  STS [R21+0x4], R30 ;  /* 0x0000041e15007388 */ /* 0x0003e80000000800 */
[----:B------:R1:W-:Y:S04]  /*1ca0*/  STS [R20], R29 ;  /* 0x0000001d14007388 */ /* 0x0003e80000000800 */
[----:B------:R1:W-:Y:S02]  /*1cb0*/  STS [R20+0x4], R31 ;  /* 0x0000041f14007388 */ /* 0x0003e40000000800 */
.L_x_1260:
[----:B------:R-:W-:Y:S05]  /*1cc0*/  BSYNC.RECONVERGENT B0 ;  /* 0x0000000000007941 */ /* 0x000fea0003800200 */
.L_x_1259:
        /* <DEDUP_REMOVED lines=8> */
[----:B------:R-:W-:-:S05]  /*1d50*/  @!P0 IMAD R3, R23, 0x4, R3 ;  /* 0x0000000417038824 */ /* 0x000fca00078e0203 */
[----:B0-----:R3:W2:Y:S02]  /*1d60*/  @!P0 LDS.128 R24, [R3] ;  /* 0x0000000003188984 */ /* 0x0016a40000000c00 */
.L_x_1267:
[----:B------:R-:W-:Y:S05]  /*1d70*/  BSYNC.RECONVERGENT B0 ;  /* 0x0000000000007941 */ /* 0x000fea0003800200 */
.L_x_1266:
[----:B------:R-:W-:Y:S06]  /*1d80*/  BAR.SYNC.DEFER_BLOCKING 0x0 ;  /* 0x0000000000007b1d */ /* 0x000fec0000010000 */
.L_x_1256:
[----:B------:R-:W-:Y:S05]  /*1d90*/  BSYNC.RECONVERGENT B6 ;  /* 0x0000000000067941 */ /* 0x000fea0003800200 */
.L_x_1253:
[----:B------:R-:W-:Y:S01]  /*1da0*/  ISETP.GT.U32.AND P0, PT, R22, 0x3f, PT ;  /* 0x0000003f1600780c */ /* 0x000fe20003f04070 */
[----:B------:R-:W-:Y:S01]  /*1db0*/  BSSY.RECONVERGENT B0, `(.L_x_1268) ;  /* 0x000001c000007945 */ /* 0x000fe20003800200 */
[----:B---3--:R-:W-:-:S11]  /*1dc0*/  IMAD.MOV.U32 R0, RZ, RZ, RZ ;  /* 0x000000ffff007224 */ /* 0x008fd600078e00ff */
[----:B------:R-:W-:Y:S05]  /*1dd0*/  @P0 BRA `(.L_x_1269) ;  /* 0x0000000000640947 */ /* 0x000fea0003800000 */
[----:B------:R-:W3:Y:S01]  /*1de0*/  LDC R0, c[0x0][0x40c] ;  /* 0x00010300ff007b82 */ /* 0x000ee20000000800 */
[----:B------:R-:W5:Y:S01]  /*1df0*/  S2R R7, SR_CgaCtaId ;  /* 0x0000000000077919 */ /* 0x000f620000008800 */
[----:B------:R-:W-:Y:S02]  /*1e00*/  R2UR UR4, R40 ;  /* 0x00000000280472ca */ /* 0x000fe400000e0000 */
[----:B------:R-:W-:Y:S02]  /*1e10*/  MOV R6, 0x400 ;  /* 0x0000040000067802 */ /* 0x000fe40000000f00 */
[----:B---3--:R-:W-:Y:S02]  /*1e20*/  ISETP.NE.AND P1, PT, R0, RZ, PT ;  /* 0x000000ff0000720c */ /* 0x008fe40003f25270 */
[----:B------:R-:W-:Y:S02]  /*1e30*/  IADD3 R0, PT, PT, R6, 0x40, RZ ;  /* 0x0000004006007810 */ /* 0x000fe40007ffe0ff */
[----:B------:R-:W-:-:S09]  /*1e40*/  ISETP.GT.U32.OR P0, PT, R22, 0x37, P1 ;  /* 0x000000371600780c */ /* 0x000fd20000f04470 */
[----:B------:R-:W-:-:S04]  /*1e50*/  @!P1 VIADD R6, R6, 0x440 ;  /* 0x0000044006069836 */ /* 0x000fc80000000000 */
[----:B------:R-:W3:Y:S08]  /*1e60*/  @!P0 LDC R9, c[0x0][0x3f4] ;  /* 0x0000fd00ff098b82 */ /* 0x000ef00000000800 */
[----:B-1----:R-:W1:Y:S01]  /*1e70*/  @!P0 LDC.64 R4, c[0x0][0x3b8] ;  /* 0x0000ee00ff048b82 */ /* 0x002e620000000a00 */
[----:B---3--:R-:W-:-:S04]  /*1e80*/  @!P0 IMAD R3, R22, R9, UR4 ;  /* 0x0000000416038e24 */ /* 0x008fc8000f8e0209 */
[----:B------:R-:W-:Y:S01]  /*1e90*/  @!P0 IMAD.SHL.U32 R8, R3, 0x4, RZ ;  /* 0x0000000403088824 */ /* 0x000fe200078e00ff */
[C---:B-----5:R-:W-:Y:S01]  /*1ea0*/  LEA R3, R7.reuse, R0, 0x18 ;  /* 0x0000000007037211 */ /* 0x060fe200078ec0ff */
[----:B--2-4-:R-:W-:Y:S01]  /*1eb0*/  FMUL.FTZ R0, R28, R24 ;  /* 0x000000181c007220 */ /* 0x014fe20000410000 */
[----:B------:R-:W-:Y:S01]  /*1ec0*/  @!P1 LEA R7, R7, R6, 0x18 ;  /* 0x0000000607079211 */ /* 0x000fe200078ec0ff */
[----:B------:R-:W-:Y:S02]  /*1ed0*/  @!P0 IMAD R9, R9, UR44, R8 ;  /* 0x0000002c09098c24 */ /* 0x000fe4000f8e0208 */
[C---:B------:R-:W-:Y:S02]  /*1ee0*/  IMAD R3, R22.reuse, 0x10, R3 ;  /* 0x0000001016037824 */ /* 0x040fe400078e0203 */
[----:B------:R-:W-:Y:S02]  /*1ef0*/  @!P1 IMAD R7, R22, 0x10, R7 ;  /* 0x0000001016079824 */ /* 0x000fe400078e0207 */
[----:B-1----:R-:W-:Y:S01]  /*1f00*/  @!P0 IMAD.WIDE R4, R9, 0x4, R4 ;  /* 0x0000000409048825 */ /* 0x002fe200078e0204 */
[----:B------:R3:W-:Y:S03]  /*1f10*/  STS.128 [R3], R28 ;  /* 0x0000001c03007388 */ /* 0x0007e60000000c00 */
[----:B------:R-:W-:Y:S01]  /*1f20*/  FFMA.FTZ R9, R29, R25, R0 ;  /* 0x000000191d097223 */ /* 0x000fe20000010000 */
[----:B------:R3:W-:Y:S03]  /*1f30*/  @!P1 STS.128 [R7], R16 ;  /* 0x0000001007009388 */ /* 0x0007e60000000c00 */
[----:B------:R-:W-:Y:S01]  /*1f40*/  FFMA.FTZ R0, R30, R26, R9 ;  /* 0x0000001a1e007223 */ /* 0x000fe20000010009 */
[----:B------:R3:W-:Y:S03]  /*1f50*/  @!P0 STG.E.128 desc[UR36][R4.64], R24 ;  /* 0x0000001804008986 */ /* 0x0007e6000c101d24 */
[----:B------:R-:W-:-:S07]  /*1f60*/  FFMA.FTZ R0, R31, R27, R0 ;  /* 0x0000001b1f007223 */ /* 0x000fce0000010000 */
.L_x_1269:
[----:B------:R-:W-:Y:S05]  /*1f70*/  BSYNC.RECONVERGENT B0 ;  /* 0x0000000000007941 */ /* 0x000fea0003800200 */
.L_x_1268:
[----:B---3--:R-:W1:Y:S01]  /*1f80*/  SHFL.BFLY PT, R3, R0, 0x10, 0x1f ;  /* 0x0e001f0000037f89 */ /* 0x008e6200000e0000 */
[----:B------:R-:W3:Y:S01]  /*1f90*/  S2UR UR76, SR_CgaCtaId ;  /* 0x00000000004c79c3 */ /* 0x000ee20000008800 */
[----:B------:R-:W-:Y:S01]  /*1fa0*/  UMOV UR4, 0x400 ;  /* 0x0000040000047882 */ /* 0x000fe20000000000 */
[----:B------:R-:W5:Y:S01]  /*1fb0*/  LDCU UR5, c[0x0][0x3f4] ;  /* 0x00007e80ff0577ac */ /* 0x000f620008000800 */
[----:B------:R-:W-:Y:S01]  /*1fc0*/  BSSY.RECONVERGENT B0, `(.L_x_1270) ;  /* 0x0000036000007945 */ /* 0x000fe20003800200 */
[----:B-1----:R-:W-:Y:S01]  /*1fd0*/  FADD.FTZ R4, R3, R0 ;  /* 0x0000000003047221 */ /* 0x002fe20000010000 */
[----:B------:R-:W-:Y:S01]  /*1fe0*/  SHF.R.U32.HI R0, RZ, 0x3, R22 ;  /* 0x00000003ff007819 */ /* 0x000fe20000011616 */
[----:B---3--:R-:W-:Y:S02]  /*1ff0*/  ULEA UR34, UR76, UR4, 0x18 ;  /* 0x000000044c227291 */ /* 0x008fe4000f8ec0ff */
[----:B------:R-:W-:Y:S01]  /*2000*/  UIADD3 UR4, UPT, UPT, UR4, 0x840, URZ ;  /* 0x0000084004047890 */ /* 0x000fe2000fffe0ff */
[----:B------:R-:W1:Y:S01]  /*2010*/  SHFL.BFLY PT, R3, R4, 0x8, 0x1f ;  /* 0x0d001f0004037f89 */ /* 0x000e6200000e0000 */
[----:B------:R-:W-:-:S02]  /*2020*/  LOP3.LUT R0, R0, 0x7c, RZ, 0xc0, !PT ;  /* 0x0000007c00007812 */ /* 0x000fc400078ec0ff */
[----:B------:R-:W-:Y:S01]  /*2030*/  ULEA UR76, UR76, UR4, 0x18 ;  /* 0x000000044c4c7291 */ /* 0x000fe2000f8ec0ff */
[----:B-1----:R-:W-:-:S05]  /*2040*/  FADD.FTZ R5, R4, R3 ;  /* 0x0000000304057221 */ /* 0x002fca0000010000 */
[----:B------:R-:W1:Y:S02]  /*2050*/  SHFL.BFLY PT, R6, R5, 0x4, 0x1f ;  /* 0x0c801f0005067f89 */ /* 0x000e6400000e0000 */
[----:B-1----:R-:W-:-:S05]  /*2060*/  FADD.FTZ R6, R5, R6 ;  /* 0x0000000605067221 */ /* 0x002fca0000010000 */
[----:B------:R-:W1:Y:S02]  /*2070*/  SHFL.BFLY PT, R3, R6, 0x2, 0x1f ;  /* 0x0c401f0006037f89 */ /* 0x000e6400000e0000 */
[----:B-1----:R-:W-:Y:S01]  /*2080*/  FADD.FTZ R7, R6, R3 ;  /* 0x0000000306077221 */ /* 0x002fe20000010000 */
[----:B------:R-:W-:-:S04]  /*2090*/  LOP3.LUT P0, R3, R22, 0x1f, RZ, 0xc0, !PT ;  /* 0x0000001f16037812 */ /* 0x000fc8000780c0ff */
[----:B------:R-:W1:Y:S01]  /*20a0*/  SHFL.BFLY PT, R8, R7, 0x1, 0x1f ;  /* 0x0c201f0007087f89 */ /* 0x000e6200000e0000 */
[C---:B------:R-:W-:Y:S02]  /*20b0*/  ISETP.GT.U32.AND P1, PT, R3.reuse, 0x1, PT ;  /* 0x000000010300780c */ /* 0x040fe40003f24070 */
[----:B------:R-:W-:Y:S01]  /*20c0*/  LEA R4, R3, UR34, 0x2 ;  /* 0x0000002203047c11 */ /* 0x000fe2000f8e10ff */
[----:B-----5:R-:W-:Y:S02]  /*20d0*/  IMAD.U32 R3, RZ, RZ, UR5 ;  /* 0x00000005ff037e24 */ /* 0x020fe4000f8e00ff */
[----:B-1----:R-:W-:-:S03]  /*20e0*/  FADD.FTZ R5, R7, R8 ;  /* 0x0000000807057221 */ /* 0x002fc60000010000 */
[----:B------:R-:W-:Y:S02]  /*20f0*/  IADD3 R7, PT, PT, RZ, -R3, RZ ;  /* 0x80000003ff077210 */ /* 0x000fe40007ffe0ff */
[----:B------:R1:W-:Y:S02]  /*2100*/  @!P0 STS [R0+UR34+0x8], R5 ;  /* 0x0000080500008988 */ /* 0x0003e40008000822 */
[----:B------:R-:W-:Y:S01]  /*2110*/  VIADDMNMX R7, R7, UR41, RZ, !PT ;  /* 0x0000002907077c46 */ /* 0x000fe2000f8001ff */
[----:B------:R-:W-:Y:S03]  /*2120*/  BAR.SYNC.DEFER_BLOCKING 0x0 ;  /* 0x0000000000007b1d */ /* 0x000fe60000010000 */
[----:B------:R-:W-:Y:S02]  /*2130*/  R2UR UR74, R7 ;  /* 0x00000000074a72ca */ /* 0x000fe400000e0000 */
[----:B------:R-:W-:Y:S01]  /*2140*/  ISETP.NE.AND P0, PT, R22, RZ, PT ;  /* 0x000000ff1600720c */ /* 0x000fe20003f05270 */
[----:B-1----:R-:W-:-:S05]  /*2150*/  IMAD.MOV.U32 R0, RZ, RZ, -0x800001 ;  /* 0xff7fffffff007424 */ /* 0x002fca00078e00ff */
[----:B------:R-:W-:Y:S05]  /*2160*/  STL [R1+0x6c], R0 ;  /* 0x00006c0001007387 */ /* 0x000fea0000100800 */
[----:B------:R-:W-:-:S04]  /*2170*/  UIADD3 UR4, UPT, UPT, UR41, -UR74, URZ ;  /* 0x8000004a29047290 */ /* 0x000fc8000fffe0ff */
[----:B------:R-:W-:Y:S01]  /*2180*/  ULEA UR6, UR4, UR76, 0x2 ;  /* 0x0000004c04067291 */ /* 0x000fe2000f8e10ff */
[----:B------:R-:W1:Y:S04]  /*2190*/  @!P1 LDS R5, [R4+0x8] ;  /* 0x0000080004059984 */ /* 0x000e680000000800 */
[----:B-1----:R-:W1:Y:S02]  /*21a0*/  SHFL.BFLY PT, R6, R5, 0x1, 0x1f ;  /* 0x0c201f0005067f89 */ /* 0x002e6400000e0000 */
[----:B-1----:R-:W-:-:S06]  /*21b0*/  FADD.FTZ R6, R6, R5 ;  /* 0x0000000506067221 */ /* 0x002fcc0000010000 */
[----:B------:R-:W1:Y:S01]  /*21c0*/  SHFL.IDX PT, R6, R6, RZ, 0x1f ;  /* 0x00001fff06067589 */ /* 0x000e6200000e0000 */
[----:B------:R-:W-:Y:S05]  /*21d0*/  @P0 BRA `(.L_x_1271) ;  /* 0x0000000000500947 */ /* 0x000fea0003800000 */
[----:B------:R-:W1:Y:S01]  /*21e0*/  LDCU UR4, c[0x0][0x410] ;  /* 0x00008200ff0477ac */ /* 0x000e620008000800 */
[----:B------:R-:W3:Y:S01]  /*21f0*/  LDCU.64 UR8, c[0x0][0x438] ;  /* 0x00008700ff0877ac */ /* 0x000ee20008000a00 */
[----:B-1----:R-:W-:Y:S01]  /*2200*/  FMUL.FTZ R0, R6, UR4 ;  /* 0x0000000406007c20 */ /* 0x002fe20008410000 */
[----:B---3--:R-:W-:-:S04]  /*2210*/  UISETP.NE.U32.AND UP0, UPT, UR8, URZ, UPT ;  /* 0x000000ff0800728c */ /* 0x008fc8000bf05070 */
[----:B------:R1:W-:Y:S01]  /*2220*/  STL [R1+0x6c], R0 ;  /* 0x00006c0001007387 */ /* 0x0003e20000100800 */
[----:B------:R-:W-:-:S09]  /*2230*/  UISETP.NE.AND.EX UP0, UPT, UR9, URZ, UPT, UP0 ;  /* 0x000000ff0900728c */ /* 0x000fd2000bf05300 */
[----:B-1----:R-:W-:Y:S05]  /*2240*/  BRA.U !UP0, `(.L_x_1272) ;  /* 0x00000001082c7547 */ /* 0x002fea000b800000 */
[----:B------:R-:W1:Y:S01]  /*2250*/  LDCU UR9, c[0x0][0x440] ;  /* 0x00008800ff0977ac */ /* 0x000e620008000800 */
[----:B------:R-:W3:Y:S01]  /*2260*/  LDCU.64 UR4, c[0x0][0x438] ;  /* 0x00008700ff0477ac */ /* 0x000ee20008000a00 */
[----:B------:R-:W-:-:S04]  /*2270*/  UIADD3 UR7, UPT, UPT, UR40, -UR38, URZ ;  /* 0x8000002628077290 */ /* 0x000fc8000fffe0ff */
[----:B-1----:R-:W-:-:S04]  /*2280*/  UIMAD UR8, UR43, UR9, UR7 ;  /* 0x000000092b0872a4 */ /* 0x002fc8000f8e0207 */
[----:B------:R-:W-:-:S04]  /*2290*/  UIMAD UR8, UR8, UR9, UR7 ;  /* 0x00000009080872a4 */ /* 0x000fc8000f8e0207 */
[----:B---3--:R-:W-:-:S06]  /*22a0*/  UIMAD.WIDE UR4, UR8, 0x4, UR4 ;  /* 0x00000004080478a5 */ /* 0x008fcc000f8e0204 */
[----:B------:R-:W-:Y:S02]  /*22b0*/  IMAD.U32 R4, RZ, RZ, UR4 ;  /* 0x00000004ff047e24 */ /* 0x000fe4000f8e00ff */
[----:B------:R-:W-:-:S05]  /*22c0*/  IMAD.U32 R5, RZ, RZ, UR5 ;  /* 0x00000005ff057e24 */ /* 0x000fca000f8e00ff */
[----:B------:R-:W3:Y:S02]  /*22d0*/  LDG.E R4, desc[UR36][R4.64] ;  /* 0x0000002404047981 */ /* 0x000ee4000c1e1900 */
[----:B---3--:R-:W-:-:S05]  /*22e0*/  FADD.FTZ R0, R0, R4 ;  /* 0x0000000400007221 */ /* 0x008fca0000010000 */
[----:B------:R1:W-:Y:S02]  /*22f0*/  STL [R1+0x6c], R0 ;  /* 0x00006c0001007387 */ /* 0x0003e40000100800 */
.L_x_1272:
[----:B-1----:R-:W3:Y:S04]  /*2300*/  LDL R0, [R1+0x6c] ;  /* 0x00006c0001007983 */ /* 0x002ee80000100800 */
[----:B---3--:R3:W-:Y:S02]  /*2310*/  STS [UR6+-0x4], R0 ;  /* 0xfffffc00ff007988 */ /* 0x0087e40008000806 */
.L_x_1271:
[----:B------:R-:W-:Y:S05]  /*2320*/  BSYNC.RECONVERGENT B0 ;  /* 0x0000000000007941 */ /* 0x000fea0003800200 */
.L_x_1270:
[----:B------:R-:W-:Y:S06]  /*2330*/  BAR.SYNC.DEFER_BLOCKING 0x0 ;  /* 0x0000000000007b1d */ /* 0x000fec0000010000 */
[----:B------:R-:W5:Y:S01]  /*2340*/  LDCU UR35, c[0x0][0x40c] ;  /* 0x00008180ff2377ac */ /* 0x000f620008000800 */
[----:B-1----:R-:W1:Y:S01]  /*2350*/  LDS.128 R4, [UR34+0x360] ;  /* 0x00036022ff047984 */ /* 0x002e620008000c00 */
[----:B-----5:R-:W-:-:S03]  /*2360*/  UISETP.NE.AND UP0, UPT, UR35, URZ, UPT ;  /* 0x000000ff2300728c */ /* 0x020fc6000bf05270 */
[----:B------:R-:W5:Y:S04]  /*2370*/  LDS.128 R12, [UR34+0x380] ;  /* 0x00038022ff0c7984 */ /* 0x000f680008000c00 */
[----:B------:R-:W-:Y:S04]  /*2380*/  LDS.128 R8, [UR34+0x370] ;  /* 0x00037022ff087984 */ /* 0x000fe80008000c00 */
[----:B------:R-:W3:Y:S04]  /*2390*/  LDS.128 R48, [UR34+0x350] ;  /* 0x00035022ff307984 */ /* 0x000ee80008000c00 */
[----:B------:R-:W3:Y:S04]  /*23a0*/  LDS.128 R16, [UR34+0x390] ;  /* 0x00039022ff107984 */ /* 0x000ee80008000c00 */
[----:B------:R-:W3:Y:S04]  /*23b0*/  LDS.128 R20, [UR34+0x3a0] ;  /* 0x0003a022ff147984 */ /* 0x000ee80008000c00 */
[----:B0-2---:R-:W0:Y:S04]  /*23c0*/  LDS.128 R24, [UR34+0x3b0] ;  /* 0x0003b022ff187984 */ /* 0x005e280008000c00 */
[----:B----4-:R-:W-:Y:S04]  /*23d0*/  LDS.128 R28, [UR34+0x3c0] ;  /* 0x0003c022ff1c7984 */ /* 0x010fe80008000c00 */
[----:B------:R-:W-:Y:S04]  /*23e0*/  LDS.128 R32, [UR34+0x3d0] ;  /* 0x0003d022ff207984 */ /* 0x000fe80008000c00 */
[----:B------:R-:W-:Y:S01]  /*23f0*/  LDS.128 R36, [UR34+0x3e0] ;  /* 0x0003e022ff247984 */ /* 0x000fe20008000c00 */
[----:B-1----:R-:W-:-:S03]  /*2400*/  R2UR UR67, R7 ;  /* 0x00000000074372ca */ /* 0x002fc600000e0000 */
[----:B------:R-:W-:Y:S01]  /*2410*/  LDS.128 R40, [UR34+0x3f0] ;  /* 0x0003f022ff287984 */ /* 0x000fe20008000c00 */
[----:B------:R-:W-:Y:S02]  /*2420*/  R2UR UR68, R6 ;  /* 0x00000000064472ca */ /* 0x000fe400000e0000 */
[----:B------:R-:W-:Y:S01]  /*2430*/  R2UR UR69, R5 ;  /* 0x00000000054572ca */ /* 0x000fe200000e0000 */
[----:B------:R-:W-:Y:S01]  /*2440*/  LDS.128 R44, [UR34+0x430] ;  /* 0x00043022ff2c7984 */ /* 0x000fe20008000c00 */
[----:B------:R-:W-:Y:S02]  /*2450*/  R2UR UR70, R4 ;  /* 0x00000000044672ca */ /* 0x000fe400000e0000 */
[----:B-----5:R-:W-:Y:S01]  /*2460*/  R2UR UR59, R15 ;  /* 0x000000000f3b72ca */ /* 0x020fe200000e0000 */
[----:B------:R-:W1:Y:S01]  /*2470*/  LDS.128 R4, [UR34+0x400] ;  /* 0x00040022ff047984 */ /* 0x000e620008000c00 */
[----:B------:R-:W-:Y:S02]  /*2480*/  R2UR UR60, R14 ;  /* 0x000000000e3c72ca */ /* 0x000fe400000e0000 */
[----:B------:R-:W-:Y:S01]  /*2490*/  R2UR UR61, R13 ;  /* 0x000000000d3d72ca */ /* 0x000fe200000e0000 */
[----:B---3--:R-:W-:Y:S01]  /*24a0*/  STL [R1+0x790], R48 ;  /* 0x0007903001007387 */ /* 0x008fe20000100800 */
[----:B------:R-:W-:-:S02]  /*24b0*/  R2UR UR62, R12 ;  /* 0x000000000c3e72ca */ /* 0x000fc400000e0000 */
[----:B------:R-:W-:Y:S01]  /*24c0*/  R2UR UR63, R11 ;  /* 0x000000000b3f72ca */ /* 0x000fe200000e0000 */
[----:B------:R-:W2:Y:S01]  /*24d0*/  LDS.128 R12, [UR34+0x420] ;  /* 0x00042022ff0c7984 */ /* 0x000ea20008000c00 */
[----:B------:R-:W-:Y:S02]  /*24e0*/  R2UR UR64, R10 ;  /* 0x000000000a4072ca */ /* 0x000fe400000e0000 */
[----:B------:R-:W-:Y:S02]  /*24f0*/  R2UR UR65, R9 ;  /* 0x00000000094172ca */ /* 0x000fe400000e0000 */
[----:B------:R-:W-:Y:S02]  /*2500*/  R2UR UR66, R8 ;  /* 0x00000000084272ca */ /* 0x000fe400000e0000 */
[----:B------:R-:W3:Y:S01]  /*2510*/  LDS.128 R8, [UR34+0x410] ;  /* 0x00041022ff087984 */ /* 0x000ee20008000c00 */
[----:B------:R-:W-:Y:S01]  /*2520*/  R2UR UR57, R17 ;  /* 0x00000000113972ca */ /* 0x000fe200000e0000 */
[----:B------:R-:W-:Y:S01]  /*2530*/  IMAD.MOV.U32 R17, RZ, RZ, R51 ;  /* 0x000000ffff117224 */ /* 0x000fe200078e0033 */
[----:B------:R-:W-:Y:S01]  /*2540*/  R2UR UR58, R16 ;  /* 0x00000000103a72ca */ /* 0x000fe200000e0000 */
[----:B------:R-:W-:Y:S01]  /*2550*/  IMAD.MOV.U32 R16, RZ, RZ, R50 ;  /* 0x000000ffff107224 */ /* 0x000fe200078e0032 */
[----:B------:R-:W-:-:S02]  /*2560*/  MOV R0, R49 ;  /* 0x0000003100007202 */ /* 0x000fc40000000f00 */
[----:B------:R-:W-:Y:S02]  /*2570*/  R2UR UR55, R19 ;  /* 0x00000000133772ca */ /* 0x000fe400000e0000 */
[----:B------:R-:W-:Y:S02]  /*2580*/  R2UR UR56, R18 ;  /* 0x00000000123872ca */ /* 0x000fe400000e0000 */
[----:B------:R-:W-:Y:S02]  /*2590*/  R2UR UR51, R23 ;  /* 0x00000000173372ca */ /* 0x000fe400000e0000 */
[----:B------:R-:W-:Y:S02]  /*25a0*/  R2UR UR52, R22 ;  /* 0x00000000163472ca */ /* 0x000fe400000e0000 */
[----:B------:R-:W-:Y:S02]  /*25b0*/  R2UR UR53, R21 ;  /* 0x00000000153572ca */ /* 0x000fe400000e0000 */
[----:B------:R-:W-:-:S02]  /*25c0*/  R2UR UR54, R20 ;  /* 0x00000000143672ca */ /* 0x000fc400000e0000 */
[----:B0-----:R-:W-:Y:S02]  /*25d0*/  R2UR UR47, R27 ;  /* 0x000000001b2f72ca */ /* 0x001fe400000e0000 */
[----:B------:R-:W-:Y:S02]  /*25e0*/  R2UR UR48, R26 ;  /* 0x000000001a3072ca */ /* 0x000fe400000e0000 */
[----:B------:R-:W-:Y:S02]  /*25f0*/  R2UR UR49, R25 ;  /* 0x00000000193172ca */ /* 0x000fe400000e0000 */
[----:B-1----:R-:W-:Y:S02]  /*2600*/  R2UR UR18, R7 ;  /* 0x00000000071272ca */ /* 0x002fe400000e0000 */
[----:B------:R-:W-:Y:S02]  /*2610*/  R2UR UR19, R6 ;  /* 0x00000000061372ca */ /* 0x000fe400000e0000 */
[----:B------:R-:W-:-:S02]  /*2620*/  R2UR UR20, R5 ;  /* 0x00000000051472ca */ /* 0x000fc400000e0000 */
[----:B------:R-:W-:Y:S02]  /*2630*/  R2UR UR21, R4 ;  /* 0x00000000041572ca */ /* 0x000fe400000e0000 */
[----:B------:R-:W0:Y:S01]  /*2640*/  LDS.128 R4, [UR34+0x40] ;  /* 0x00004022ff047984 */ /* 0x000e220008000c00 */
[----:B--2---:R-:W-:Y:S02]  /*2650*/  R2UR UR26, R15 ;  /* 0x000000000f1a72ca */ /* 0x004fe400000e0000 */
[----:B------:R-:W-:Y:S02]  /*2660*/  R2UR UR27, R14 ;  /* 0x000000000e1b72ca */ /* 0x000fe400000e0000 */
[----:B------:R-:W-:Y:S02]  /*2670*/  R2UR UR28, R13 ;  /* 0x000000000d1c72ca */ /* 0x000fe400000e0000 */
[----:B------:R-:W-:Y:S02]  /*2680*/  R2UR UR29, R12 ;  /* 0x000000000c1d72ca */ /* 0x000fe400000e0000 */
[----:B------:R-:W1:Y:S01]  /*2690*/  LDS.128 R12, [UR34+0x50] ;  /* 0x00005022ff0c7984 */ /* 0x000e620008000c00 */
[----:B---3--:R-:W-:-:S02]  /*26a0*/  R2UR UR22, R11 ;  /* 0x000000000b1672ca */ /* 0x008fc400000e0000 */
[----:B------:R-:W-:Y:S02]  /*26b0*/  R2UR UR23, R10 ;  /* 0x000000000a1772ca */ /* 0x000fe400000e0000 */
[----:B------:R-:W-:Y:S02]  /*26c0*/  R2UR UR24, R9 ;  /* 0x00000000091872ca */ /* 0x000fe400000e0000 */
[----:B------:R-:W-:Y:S02]  /*26d0*/  R2UR UR25, R8 ;  /* 0x00000000081972ca */ /* 0x000fe400000e0000 */
[----:B------:R-:W2:Y:S01]  /*26e0*/  LDS.128 R8, [UR34+0x60] ;  /* 0x00006022ff087984 */ /* 0x000ea20008000c00 */
[----:B------:R-:W-:Y:S02]  /*26f0*/  R2UR UR50, R24 ;  /* 0x00000000183272ca */ /* 0x000fe400000e0000 */
[----:B------:R-:W-:Y:S02]  /*2700*/  R2UR UR4, R31 ;  /* 0x000000001f0472ca */ /* 0x000fe400000e0000 */
[----:B------:R-:W-:-:S02]  /*2710*/  R2UR UR5, R30 ;  /* 0x000000001e0572ca */ /* 0x000fc400000e0000 */
[----:B------:R-:W-:Y:S02]  /*2720*/  R2UR UR45, R29 ;  /* 0x000000001d2d72ca */ /* 0x000fe400000e0000 */
[----:B------:R-:W-:Y:S02]  /*2730*/  R2UR UR46, R28 ;  /* 0x000000001c2e72ca */ /* 0x000fe400000e0000 */
[----:B------:R-:W-:Y:S02]  /*2740*/  R2UR UR6, R35 ;  /* 0x00000000230672ca */ /* 0x000fe400000e0000 */
[----:B------:R-:W-:Y:S02]  /*2750*/  R2UR UR7, R34 ;  /* 0x00000000220772ca */ /* 0x000fe400000e0000 */
[----:B------:R-:W-:Y:S02]  /*2760*/  R2UR UR8, R33 ;  /* 0x00000000210872ca */ /* 0x000fe400000e0000 */
[----:B------:R-:W-:-:S02]  /*2770*/  R2UR UR9, R32 ;  /* 0x00000000200972ca */ /* 0x000fc400000e0000 */
[----:B------:R-:W-:Y:S02]  /*2780*/  R2UR UR10, R39 ;  /* 0x00000000270a72ca */ /* 0x000fe400000e0000 */
[----:B------:R-:W-:Y:S01]  /*2790*/  R2UR UR11, R38 ;  /* 0x00000000260b72ca */ /* 0x000fe200000e0000 */
[----:B0-----:R-:W-:Y:S01]  /*27a0*/  STL.64 [R1+0x770], R4 ;  /* 0x0007700401007387 */ /* 0x001fe20000100a00 */
[----:B------:R-:W-:Y:S02]  /*27b0*/  R2UR UR12, R37 ;  /* 0x00000000250c72ca */ /* 0x000fe400000e0000 */
[----:B------:R-:W-:Y:S01]  /*27c0*/  R2UR UR13, R36 ;  /* 0x00000000240d72ca */ /* 0x000fe200000e0000 */
[----:B------:R-:W-:Y:S01]  /*27d0*/  STL.64 [R1+0x778], R6 ;  /* 0x0007780601007387 */ /* 0x000fe20000100a00 */
[----:B------:R-:W-:Y:S02]  /*27e0*/  R2UR UR14, R43 ;  /* 0x000000002b0e72ca */ /* 0x000fe400000e0000 */
[----:B------:R-:W-:Y:S01]  /*27f0*/  R2UR UR15, R42 ;  /* 0x000000002a0f72ca */ /* 0x000fe200000e0000 */
[----:B------:R-:W0:Y:S01]  /*2800*/  LDS.128 R4, [UR34+0x70] ;  /* 0x00007022ff047984 */ /* 0x000e220008000c00 */
[----:B------:R-:W-:-:S02]  /*2810*/  R2UR UR16, R41 ;  /* 0x00000000291072ca */ /* 0x000fc400000e0000 */
[----:B------:R-:W-:Y:S01]  /*2820*/  R2UR UR17, R40 ;  /* 0x00000000281172ca */ /* 0x000fe200000e0000 */
[----:B-1----:R-:W-:Y:S01]  /*2830*/  STL.64 [R1+0x760], R12 ;  /* 0x0007600c01007387 */ /* 0x002fe20000100a00 */
[----:B------:R-:W-:Y:S02]  /*2840*/  R2UR UR30, R47 ;  /* 0x000000002f1e72ca */ /* 0x000fe400000e0000 */
[----:B------:R-:W-:Y:S01]  /*2850*/  R2UR UR31, R46 ;  /* 0x000000002e1f72ca */ /* 0x000fe200000e0000 */
[----:B------:R-:W-:Y:S01]  /*2860*/  STL.64 [R1+0x768], R14 ;  /* 0x0007680e01007387 */ /* 0x000fe20000100a00 */
[----:B------:R-:W-:Y:S02]  /*2870*/  R2UR UR32, R45 ;  /* 0x000000002d2072ca */ /* 0x000fe400000e0000 */
[----:B------:R-:W-:Y:S01]  /*2880*/  R2UR UR33, R44 ;  /* 0x000000002c2172ca */ /* 0x000fe200000e0000 */
[----:B------:R-:W1:Y:S01]  /*2890*/  LDS.128 R12, [UR34+0x80] ;  /* 0x00008022ff0c7984 */ /* 0x000e620008000c00 */
[----:B------:R-:W-:-:S02]  /*28a0*/  R2UR UR71, R17 ;  /* 0x00000000114772ca */ /* 0x000fc400000e0000 */
[----:B------:R-:W-:Y:S01]  /*28b0*/  R2UR UR72, R16 ;  /* 0x00000000104872ca */ /* 0x000fe200000e0000 */
[----:B--2---:R-:W-:Y:S01]  /*28c0*/  STL.64 [R1+0x750], R8 ;  /* 0x0007500801007387 */ /* 0x004fe20000100a00 */
[----:B------:R-:W-:-:S03]  /*28d0*/  R2UR UR73, R0 ;  /* 0x00000000004972ca */ /* 0x000fc600000e0000 */
[----:B------:R-:W-:Y:S04]  /*28e0*/  STL.64 [R1+0x758], R10 ;  /* 0x0007580a01007387 */ /* 0x000fe80000100a00 */
[----:B------:R-:W2:Y:S04]  /*28f0*/  LDS.128 R8, [UR34+0x90] ;  /* 0x00009022ff087984 */ /* 0x000ea80008000c00 */
[----:B0-----:R-:W-:Y:S04]  /*2900*/  STL.64 [R1+0x740], R4 ;  /* 0x0007400401007387 */ /* 0x001fe80000100a00 */
[----:B------:R-:W-:Y:S04]  /*2910*/  STL.64 [R1+0x748], R6 ;  /* 0x0007480601007387 */ /* 0x000fe80000100a00 */
[----:B------:R-:W0:Y:S04]  /*2920*/  LDS.128 R4, [UR34+0xa0] ;  /* 0x0000a022ff047984 */ /* 0x000e280008000c00 */
[----:B-1----:R-:W-:Y:S04]  /*2930*/  STL.64 [R1+0x730], R12 ;  /* 0x0007300c01007387 */ /* 0x002fe80000100a00 */
[----:B------:R-:W-:Y:S04]  /*2940*/  STL.64 [R1+0x738], R14 ;  /* 0x0007380e01007387 */ /* 0x000fe80000100a00 */
[----:B------:R-:W1:Y:S04]  /*2950*/  LDS.128 R12, [UR34+0xb0] ;  /* 0x0000b022ff0c7984 */ /* 0x000e680008000c00 */
[----:B--2---:R-:W-:Y:S04]  /*2960*/  STL.64 [R1+0x720], R8 ;  /* 0x0007200801007387 */ /* 0x004fe80000100a00 */
        /* <DEDUP_REMOVED lines=118> */
[----:B------:R-:W-:Y:S04]  /*30d0*/  LDS.128 R8, [UR34+0x330] ;  /* 0x00033022ff087984 */ /* 0x000fe80008000c00 */
[----:B0-----:R-:W-:Y:S04]  /*30e0*/  STL.64 [R1+0x4a0], R4 ;  /* 0x0004a00401007387 */ /* 0x001fe80000100a00 */
[----:B------:R-:W-:Y:S04]  /*30f0*/  STL.64 [R1+0x4a8], R6 ;  /* 0x0004a80601007387 */ /* 0x000fe80000100a00 */
[----:B------:R-:W0:Y:S04]  /*3100*/  LDS.128 R4, [UR34+0x340] ;  /* 0x00034022ff047984 */ /* 0x000e280008000c00 */
[----:B-1----:R1:W-:Y:S04]  /*3110*/  STL.64 [R1+0x490], R12 ;  /* 0x0004900c01007387 */ /* 0x0023e80000100a00 */
[----:B------:R1:W-:Y:S04]  /*3120*/  STL.64 [R1+0x498], R14 ;  /* 0x0004980e01007387 */ /* 0x0003e80000100a00 */
[----:B0-----:R1:W-:Y:S04]  /*3130*/  STL.64 [R1+0x470], R4 ;  /* 0x0004700401007387 */ /* 0x0013e80000100a00 */
[----:B------:R1:W-:Y:S04]  /*3140*/  STL.64 [R1+0x480], R8 ;  /* 0x0004800801007387 */ /* 0x0003e80000100a00 */
[----:B------:R1:W-:Y:S04]  /*3150*/  STL.64 [R1+0x488], R10 ;  /* 0x0004880a01007387 */ /* 0x0003e80000100a00 */
[----:B------:R1:W-:Y:S01]  /*3160*/  STL.64 [R1+0x478], R6 ;  /* 0x0004780601007387 */ /* 0x0003e20000100a00 */
[----:B------:R-:W-:Y:S05]  /*3170*/  BRA.U UP0, `(.L_x_1273) ;  /* 0x0000000d00007547 */ /* 0x000fea000b800000 */
[----:B-1----:R-:W0:Y:S04]  /*3180*/  LDS.128 R4, [UR34+0x440] ;  /* 0x00044022ff047984 */ /* 0x002e280008000c00 */
[----:B------:R-:W1:Y:S04]  /*3190*/  LDS.128 R12, [UR34+0x450] ;  /* 0x00045022ff0c7984 */ /* 0x000e680008000c00 */
        /* <DEDUP_REMOVED lines=189> */
[----:B------:R2:W-:Y:S02]  /*3d70*/  STL.64 [R1+0x78], R6 ;  /* 0x0000780601007387 */ /* 0x0005e40000100a00 */
.L_x_1273:
[----:B-12---:R-:W0:Y:S01]  /*3d80*/  S2R R6, SR_TID.X ;  /* 0x0000000000067919 */ /* 0x006e220000002100 */
[----:B------:R-:W-:Y:S01]  /*3d90*/  UIADD3 UR35, UPT, UPT, UR40, 0x1f, -UR74 ;  /* 0x0000001f28237890 */ /* 0x000fe2000fffe84a */
[----:B------:R-:W1:Y:S01]  /*3da0*/  S2UR UR77, SR_CTAID.X ;  /* 0x00000000004d79c3 */ /* 0x000e620000002500 */
[----:B------:R-:W1:Y:S01]  /*3db0*/  LDCU UR34, c[0x0][0x3f0] ;  /* 0x00007e00ff2277ac */ /* 0x000e620008000800 */
[----:B------:R-:W-:Y:S01]  /*3dc0*/  BSSY.RECONVERGENT B1, `(.L_x_1274) ;  /* 0x00024a5000017945 */ /* 0x000fe20003800200 */
[----:B------:R-:W-:-:S04]  /*3dd0*/  USHF.R.S32.HI UR43, URZ, 0x1f, UR35 ;  /* 0x0000001fff2b7899 */ /* 0x000fc80008011423 */
[----:B------:R-:W-:-:S04]  /*3de0*/  ULEA.HI UR43, UR43, UR35, URZ, 0x5 ;  /* 0x000000232b2b7291 */ /* 0x000fc8000f8f28ff */
[----:B------:R-:W-:Y:S02]  /*3df0*/  ULOP3.LUT UR75, UR43, 0xffffffe0, URZ, 0xc0, !UPT ;  /* 0xffffffe02b4b7892 */ /* 0x000fe4000f8ec0ff */
[----:B-1----:R-:W-:-:S04]  /*3e00*/  UIMAD UR34, UR42, UR34, UR77 ;  /* 0x000000222a2272a4 */ /* 0x002fc8000f8e024d */
[----:B------:R-:W-:Y:S01]  /*3e10*/  UIMAD UR44, UR34, 0xe0, URZ ;  /* 0x000000e0222c78a4 */ /* 0x000fe2000f8e02ff */
[----:B0-----:R-:W-:-:S13]  /*3e20*/  ISETP.GE.AND P0, PT, R6, UR75, PT ;  /* 0x0000004b06007c0c */ /* 0x001fda000bf06270 */
[----:B------:R-:W-:Y:S05]  /*3e30*/  @P0 BRA `(.L_x_1275) ;  /* 0x0000024800740947 */ /* 0x000fea0003800000 */
[----:B------:R-:W-:Y:S01]  /*3e40*/  IABS R0, R3 ;  /* 0x0000000300007213 */ /* 0x000fe20000000000 */
[----:B------:R-:W0:Y:S01]  /*3e50*/  S2UR UR42, SR_CTAID.Y ;  /* 0x00000000002a79c3 */ /* 0x000e220000002600 */
[----:B------:R-:W1:Y:S01]  /*3e60*/  LDCU.64 UR34, c[0x0][0x420] ;  /* 0x00008400ff2277ac */ /* 0x000e620008000a00 */
[----:B------:R-:W-:Y:S02]  /*3e70*/  IMAD.MOV.U32 R4, RZ, RZ, RZ ;  /* 0x000000ffff047224 */ /* 0x000fe400078e00ff */
[----:B------:R-:W-:-:S04]  /*3e80*/  IMAD.MOV.U32 R7, RZ, RZ, R0 ;  /* 0x000000ffff077224 */ /* 0x000fc800078e0000 */
[----:B------:R-:W2:Y:S01]  /*3e90*/  I2F.RP R0, R7 ;  /* 0x0000000700007306 */ /* 0x000ea20000209400 */
[----:B------:R3:W-:Y:S01]  /*3ea0*/  STL [R1+0x780], R7 ;  /* 0x0007800701007387 */ /* 0x0007e20000100800 */
[----:B-1----:R-:W-:-:S06]  /*3eb0*/  ISETP.NE.U32.AND P1, PT, RZ, UR34, PT ;  /* 0x00000022ff007c0c */ /* 0x002fcc000bf25070 */
[----:B--2---:R-:W1:Y:S01]  /*3ec0*/  MUFU.RCP R0, R0 ;  /* 0x0000000000007308 */ /* 0x004e620000001000 */
[----:B0-----:R-:W-:Y:S01]  /*3ed0*/  IMAD R3, R3, UR42, RZ ;  /* 0x0000002a03037c24 */ /* 0x001fe2000f8e02ff */
[----:B------:R-:W0:Y:S01]  /*3ee0*/  LDCU UR42, c[0x0][0x440] ;  /* 0x00008800ff2a77ac */ /* 0x000e220008000800 */
[----:B------:R-:W-:Y:S01]  /*3ef0*/  ISETP.NE.AND.EX P1, PT, RZ, UR35, PT, P1 ;  /* 0x00000023ff007c0c */ /* 0x000fe2000bf25310 */
[----:B-1----:R-:W-:-:S04]  /*3f00*/  VIADD R0, R0, 0xffffffe ;  /* 0x0ffffffe00007836 */ /* 0x002fc80000000000 */
[----:B------:R-:W1:Y:S02]  /*3f10*/  F2I.FTZ.U32.TRUNC.NTZ R5, R0 ;  /* 0x0000000000057305 */ /* 0x000e64000021f000 */
[----:B-1----:R-:W-:-:S04]  /*3f20*/  IMAD.MOV R0, RZ, RZ, -R5 ;  /* 0x000000ffff007224 */ /* 0x002fc800078e0a05 */
[----:B------:R-:W-:Y:S01]  /*3f30*/  IMAD R0, R0, R7, RZ ;  /* 0x0000000700007224 */ /* 0x000fe200078e02ff */
[----:B---3--:R-:W-:-:S03]  /*3f40*/  LEA R7, R6, UR76, 0x2 ;  /* 0x0000004c06077c11 */ /* 0x008fc6000f8e10ff */
[----:B------:R-:W-:Y:S02]  /*3f50*/  IMAD.HI.U32 R0, R5, R0, R4 ;  /* 0x0000000005007227 */ /* 0x000fe400078e0004 */
[----:B------:R-:W1:Y:S03]  /*3f60*/  LDC R5, c[0x0][0x430] ;  /* 0x00010c00ff057b82 */ /* 0x000e660000000800 */
[----:B------:R2:W-:Y:S02]  /*3f70*/  STL [R1+0x788], R0 ;  /* 0x0007880001007387 */ /* 0x0005e40000100800 */
[----:B--2---:R-:W-:-:S05]  /*3f80*/  VIADD R0, R6, UR74 ;  /* 0x0000004a06007c36 */ /* 0x004fca0008000000 */
[----:B------:R-:W-:Y:S01]  /*3f90*/  IADD3 R4, P0, P2, R3, UR34, R0 ;  /* 0x0000002203047c10 */ /* 0x000fe2000fa1e000 */
[----:B------:R-:W1:Y:S01]  /*3fa0*/  LDCU UR34, c[0x0][0x408] ;  /* 0x00008100ff2277ac */ /* 0x000e620008000800 */
[----:B------:R-:W-:-:S03]  /*3fb0*/  SHF.R.S32.HI R3, RZ, 0x1f, R3 ;  /* 0x0000001fff037819 */ /* 0x000fc60000011403 */
[----:B------:R2:W-:Y:S01]  /*3fc0*/  STL [R1+0x60], R4 ;  /* 0x0000600401007387 */ /* 0x0005e20000100800 */
[----:B------:R-:W-:Y:S01]  /*3fd0*/  IADD3.X R3, PT, PT, R3, UR35, RZ, P0, P2 ;  /* 0x0000002303037c10 */ /* 0x000fe200087e44ff */
[----:B0-----:R-:W-:-:S04]  /*3fe0*/  UIMAD UR35, UR77, UR42, UR40 ;  /* 0x0000002a4d2372a4 */ /* 0x001fc8000f8e0228 */
[----:B------:R0:W-:Y:S01]  /*3ff0*/  STL [R1+0x3c], R3 ;  /* 0x00003c0301007387 */ /* 0x0001e20000100800 */
[----:B--2---:R-:W-:-:S03]  /*4000*/  MOV R4, UR42 ;  /* 0x0000002a00047c02 */ /* 0x004fc60008000f00 */
[----:B------:R2:W-:Y:S02]  /*4010*/  STL [R1+0x68], R7 ;  /* 0x0000680701007387 */ /* 0x0005e40000100800 */
[----:B------:R-:W-:Y:S02]  /*4020*/  IMAD R6, R4, UR35, R0 ;  /* 0x0000002304067c24 */ /* 0x000fe4000f8e0200 */
[----:B0-----:R-:W-:Y:S02]  /*4030*/  IMAD.U32 R3, RZ, RZ, UR75 ;  /* 0x0000004bff037e24 */ /* 0x001fe4000f8e00ff */
[----:B------:R-:W-:Y:S01]  /*4040*/  VIADD R4, R0, 0x1 ;  /* 0x0000000100047836 */ /* 0x000fe20000000000 */
[----:B------:R2:W-:Y:S01]  /*4050*/  STL [R1+0x64], R6 ;  /* 0x0000640601007387 */ /* 0x0005e20000100800 */
[----:B------:R-:W-:Y:S02]  /*4060*/  VIADD R3, R3, UR74 ;  /* 0x0000004a03037c36 */ /* 0x000fe40008000000 */
[----:B-1----:R-:W-:Y:S01]  /*4070*/  VIADD R0, R5, UR34 ;  /* 0x0000002205007c36 */ /* 0x002fe20008000000 */
[----:B------:R2:W-:Y:S04]  /*4080*/  STL [R1+0x38], R4 ;  /* 0x0000380401007387 */ /* 0x0005e80000100800 */
[----:B------:R2:W-:Y:S02]  /*4090*/  STL [R1+0x784], R3 ;  /* 0x0007840301007387 */ /* 0x0005e40000100800 */
.L_x_1661:
[----:B0-----:R-:W3:Y:S01]  /*40a0*/  LDL R248, [R1+0x3c] ;  /* 0x00003c0001f87983 */ /* 0x001ee20000100800 */
[----:B------:R-:W0:Y:S03]  /*40b0*/  LDCU UR34, c[0x0][0x3f4] ;  /* 0x00007e80ff2277ac */ /* 0x000e260008000800 */
[----:B------:R-:W4:Y:S04]  /*40c0*/  LDL R0, [R1+0x60] ;  /* 0x0000600001007983 */ /* 0x000f280000100800 */
[----:B--2---:R-:W2:Y:S04]  /*40d0*/  LDL R3, [R1+0x38] ;  /* 0x0000380001037983 */ /* 0x004ea80000100800 */
[----:B-----5:R-:W5:Y:S01]  /*40e0*/  LDL R252, [R1+0x780] ;  /* 0x0007800001fc7983 */ /* 0x020f620000100800 */
[----:B---3--:R-:W-:Y:S01]  /*40f0*/  @P1 IMAD.MOV.U32 R249, RZ, RZ, R248 ;  /* 0x000000fffff91224 */ /* 0x008fe200078e00f8 */
[----:B----4-:R-:W-:-:S05]  /*4100*/  @P1 MOV R248, R0 ;  /* 0x0000000000f81202 */ /* 0x010fca0000000f00 */
[----:B------:R1:W3:Y:S04]  /*4110*/  @P1 LDG.E.U8 R0, desc[UR36][R248.64] ;  /* 0x00000024f8001981 */ /* 0x0002e8000c1e1100 */
[----:B------:R-:W4:Y:S01]  /*4120*/  LDL R249, [R1+0x788] ;  /* 0x0007880001f97983 */ /* 0x000f220000100800 */
[----:B--2---:R-:W-:Y:S01]  /*4130*/  VIADD R251, R3, 0xffffffff ;  /* 0xffffffff03fb7836 */ /* 0x004fe20000000000 */
[----:B------:R-:W-:Y:S04]  /*4140*/  BSSY.RECONVERGENT B0, `(.L_x_1276) ;  /* 0x0002222000007945 */ /* 0x000fe80003800200 */
[----:B------:R-:W-:Y:S01]  /*4150*/  IABS R3, R251 ;  /* 0x000000fb00037213 */ /* 0x000fe20000000000 */
[----:B------:R2:W-:Y:S01]  /*4160*/  STL [R1+0x34], R251 ;  /* 0x000034fb01007387 */ /* 0x0005e20000100800 */
[----:B------:R-:W-:-:S03]  /*4170*/  ISETP.GE.AND P2, PT, R251, RZ, PT ;  /* 0x000000fffb00720c */ /* 0x000fc60003f46270 */
[----:B-1----:R-:W-:Y:S02]  /*4180*/  IMAD.MOV.U32 R248, RZ, RZ, R3 ;  /* 0x000000fffff87224 */ /* 0x002fe400078e0003 */
[----:B0-----:R-:W-:Y:S01]  /*4190*/  IMAD.U32 R3, RZ, RZ, UR34 ;  /* 0x00000022ff037e24 */ /* 0x001fe2000f8e00ff */
[----:B------:R-:W0:Y:S04]  /*41a0*/  LDCU UR34, c[0x0][0x40c] ;  /* 0x00008180ff2277ac */ /* 0x000e280008000800 */
[----:B------:R-:W-:Y:S01]  /*41b0*/  IABS R250, R3 ;  /* 0x0000000300fa7213 */ /* 0x000fe20000000000 */
[----:B0-----:R-:W-:Y:S01]  /*41c0*/  UISETP.NE.AND UP0, UPT, UR34, URZ, UPT ;  /* 0x000000ff2200728c */ /* 0x001fe2000bf05270 */
[----:B---3--:R-:W-:Y:S01]  /*41d0*/  ISETP.NE.AND P6, PT, R0, RZ, P1 ;  /* 0x000000ff0000720c */ /* 0x008fe20000fc5270 */
[----:B----4-:R-:W-:-:S04]  /*41e0*/  IMAD.HI.U32 R249, R249, R248, RZ ;  /* 0x000000f8f9f97227 */ /* 0x010fc800078e00ff */
[----:B------:R-:W-:-:S04]  /*41f0*/  IMAD.MOV R249, RZ, RZ, -R249 ;  /* 0x000000fffff97224 */ /* 0x000fc800078e0af9 */
[----:B------:R-:W-:-:S05]  /*4200*/  IMAD R248, R250, R249, R248 ;  /* 0x000000f9faf87224 */ /* 0x000fca00078e02f8 */
[----:B-----5:R-:W-:-:S13]  /*4210*/  ISETP.GT.U32.AND P0, PT, R252, R248, PT ;  /* 0x000000f8fc00720c */ /* 0x020fda0003f04070 */
[----:B------:R-:W-:-:S05]  /*4220*/  @!P0 IMAD.IADD R248, R248, 0x1, -R250 ;  /* 0x00000001f8f88824 */ /* 0x000fca00078e0afa */
[----:B------:R-:W-:-:S13]  /*4230*/  ISETP.GT.U32.AND P0, PT, R252, R248, PT ;  /* 0x000000f8fc00720c */ /* 0x000fda0003f04070 */
[----:B------:R-:W-:Y:S02]  /*4240*/  @!P0 IADD3 R248, PT, PT, R248, -R250, RZ ;  /* 0x800000faf8f88210 */ /* 0x000fe40007ffe0ff */
[----:B------:R-:W-:-:S03]  /*4250*/  ISETP.NE.AND P0, PT, R3, RZ, PT ;  /* 0x000000ff0300720c */ /* 0x000fc60003f05270 */
[----:B------:R-:W-:-:S04]  /*4260*/  IMAD.MOV.U32 R0, RZ, RZ, R248 ;  /* 0x000000ffff007224 */ /* 0x000fc800078e00f8 */
[----:B------:R-:W-:-:S06]  /*4270*/  @!P2 IMAD.MOV R0, RZ, RZ, -R0 ;  /* 0x000000ffff00a224 */ /* 0x000fcc00078e0a00 */
[----:B------:R-:W-:Y:S01]  /*4280*/  @!P0 LOP3.LUT R0, RZ, R3, RZ, 0x33, !PT ;  /* 0x00000003ff008212 */ /* 0x000fe200078e33ff */
[----:B--2---:R-:W-:Y:S06]  /*4290*/  BRA.U UP0, `(.L_x_1277) ;  /* 0x0000019100fc7547 */ /* 0x004fec000b800000 */
[----:B------:R-:W-:Y:S01]  /*42a0*/  IMAD.SHL.U32 R249, R0, 0x4, RZ ;  /* 0x0000000400f97824 */ /* 0x000fe200078e00ff */
[----:B------:R-:W-:Y:S01]  /*42b0*/  ISETP.GE.AND P0, PT, R251, UR40, PT ;  /* 0x00000028fb007c0c */ /* 0x000fe2000bf06270 */
[----:B------:R-:W-:Y:S01]  /*42c0*/  BSSY.RECONVERGENT B2, `(.L_x_1278) ;  /* 0x0000082000027945 */ /* 0x000fe20003800200 */
[----:B------:R-:W-:Y:S02]  /*42d0*/  IMAD R248, R3, 0xe0, RZ ;  /* 0x000000e003f87824 */ /* 0x000fe400078e02ff */
[----:B------:R0:W-:Y:S09]  /*42e0*/  STL [R1+0x30], R249 ;  /* 0x000030f901007387 */ /* 0x0001f20000100800 */
[----:B------:R-:W-:Y:S05]  /*42f0*/  @P0 BRA `(.L_x_1279) ;  /* 0x0000000400f80947 */ /* 0x000fea0003800000 */
[----:B------:R-:W-:-:S13]  /*4300*/  ISETP.NE.AND P5, PT, R2, RZ, PT ;  /* 0x000000ff0200720c */ /* 0x000fda0003fa5270 */
[----:B------:R-:W-:Y:S01]  /*4310*/  VOTEU.ANY UP0, P5 ;  /* 0x0000000000ff7886 */ /* 0x000fe20002800100 */
[----:B------:R-:W-:Y:S02]  /*4320*/  PLOP3.LUT P2, PT, PT, PT, UP0, 0x80, 0x8 ;  /* 0x000000000008781c */ /* 0x000fe40003f4f008 */
[----:B------:R-:W-:Y:S02]  /*4330*/  PLOP3.LUT P3, PT, PT, PT, UP0, 0x80, 0x8 ;  /* 0x000000000008781c */ /* 0x000fe40003f6f008 */
[----:B------:R-:W-:-:S09]  /*4340*/  PLOP3.LUT P4, PT, PT, PT, UP0, 0x80, 0x8 ;  /* 0x000000000008781c */ /* 0x000fd20003f8f008 */
[----:B0-----:R-:W0:Y:S01]  /*4350*/  @P2 S2R R249, SR_CTAID.X ;  /* 0x0000000000f92919 */ /* 0x001e220000002500 */
[----:B------:R-:W-:Y:S01]  /*4360*/  PLOP3.LUT P2, PT, PT, PT, UP0, 0x80, 0x8 ;  /* 0x000000000008781c */ /* 0x000fe20003f4f008 */
[----:B------:R-:W0:Y:S01]  /*4370*/  @P3 LDC R252, c[0x0][0x3f8] ;  /* 0x0000fe00fffc3b82 */ /* 0x000e220000000800 */
[----:B------:R-:W-:-:S07]  /*4380*/  PLOP3.LUT P3, PT, PT, PT, UP0, 0x80, 0x8 ;  /* 0x000000000008781c */ /* 0x000fce0003f6f008 */
[----:B------:R-:W1:Y:S01]  /*4390*/  @P4 LDC.64 R250, c[0x0][0x450] ;  /* 0x00011400fffa4b82 */ /* 0x000e620000000a00 */
[----:B------:R-:W-:-:S03]  /*43a0*/  PLOP3.LUT P4, PT, PT, PT, UP0, 0x80, 0x8 ;  /* 0x000000000008781c */ /* 0x000fc60003f8f008 */
[----:B0-----:R-:W-:Y:S02]  /*43b0*/  @P2 IMAD R249, R252, UR39, R249 ;  /* 0x00000027fcf92c24 */ /* 0x001fe4000f8e02f9 */
[----:B------:R-:W2:Y:S01]  /*43c0*/  LDL R252, [R1+0x30] ;  /* 0x0000300001fc7983 */ /* 0x000ea20000100800 */
[----:B------:R-:W-:Y:S07]  /*43d0*/  BSSY.RECONVERGENT B3, `(.L_x_1280) ;  /* 0x0000025000037945 */ /* 0x000fee0003800200 */
[----:B------:R-:W-:Y:S01]  /*43e0*/  @P4 IMAD R249, R249, 0xe0, RZ ;  /* 0x000000e0f9f94824 */ /* 0x000fe200078e02ff */
[----:B------:R-:W-:Y:S01]  /*43f0*/  PLOP3.LUT P4, PT, PT, PT, UP0, 0x80, 0x8 ;  /* 0x000000000008781c */ /* 0x000fe20003f8f008 */
[----:B------:R0:W-:Y:S02]  /*4400*/  STL [R1+0xc], RZ ;  /* 0x00000cff01007387 */ /* 0x0001e40000100800 */
[----:B-1----:R-:W-:-:S05]  /*4410*/  @P3 IMAD.WIDE R250, R249, 0x4, R250 ;  /* 0x00000004f9fa3825 */ /* 0x002fca00078e02fa */
[----:B------:R0:W-:Y:S04]  /*4420*/  @P3 STL.64 [R1+0x10], R250 ;  /* 0x000010fa01003387 */ /* 0x0001e80000100a00 */
[----:B------:R0:W-:Y:S04]  /*4430*/  STL [R1+0x8], RZ ;  /* 0x000008ff01007387 */ /* 0x0001e80000100800 */
[----:B------:R0:W-:Y:S04]  /*4440*/  STL [R1+0x4], RZ ;  /* 0x000004ff01007387 */ /* 0x0001e80000100800 */
[----:B------:R0:W-:Y:S01]  /*4450*/  STL [R1], RZ ;  /* 0x000000ff01007387 */ /* 0x0001e20000100800 */
[----:B--2---:R-:W-:-:S13]  /*4460*/  ISETP.GE.AND P2, PT, R252, R248, PT ;  /* 0x000000f8fc00720c */ /* 0x004fda0003f46270 */
[----:B0-----:R-:W-:Y:S05]  /*4470*/  @P2 BRA `(.L_x_1281) ;  /* 0x0000000000682947 */ /* 0x001fea0003800000 */
[----:B------:R-:W0:Y:S01]  /*4480*/  S2UR UR42, SR_CTAID.Y ;  /* 0x00000000002a79c3 */ /* 0x000e220000002600 */
[----:B------:R-:W1:Y:S01]  /*4490*/  LDCU.64 UR34, c[0x0][0x3c8] ;  /* 0x00007900ff2277ac */ /* 0x000e620008000a00 */
[----:B------:R-:W-:Y:S04]  /*44a0*/  STL.64 [R1+0x7b0], R6 ;  /* 0x0007b00601007387 */ /* 0x000fe80000100a00 */
[----:B------:R2:W-:Y:S01]  /*44b0*/  STL.64 [R1+0x7a8], R4 ;  /* 0x0007a80401007387 */ /* 0x0005e20000100a00 */
[----:B0-----:R-:W-:-:S05]  /*44c0*/  IMAD R251, R3, UR42, RZ ;  /* 0x0000002a03fb7c24 */ /* 0x001fca000f8e02ff */
[----:B------:R-:W-:-:S04]  /*44d0*/  IADD3 R249, P3, PT, R251, R0, RZ ;  /* 0x00000000fbf97210 */ /* 0x000fc80007f7e0ff */
[----:B------:R-:W-:Y:S02]  /*44e0*/  LEA.HI.X.SX32 R251, R251, RZ, 0x1, P3 ;  /* 0x000000fffbfb7211 */ /* 0x000fe400018f0eff */
[C---:B-1----:R-:W-:Y:S01]  /*44f0*/  LEA R250, P3, R249.reuse, UR34, 0x2 ;  /* 0x00000022f9fa7c11 */ /* 0x042fe2000f8610ff */
[----:B------:R-:W0:Y:S03]  /*4500*/  LDCU UR34, c[0x0][0x3f8] ;  /* 0x00007f00ff2277ac */ /* 0x000e260008000800 */
[----:B------:R-:W-:-:S05]  /*4510*/  LEA.HI.X R251, R249, UR35, R251, 0x2, P3 ;  /* 0x00000023f9fb7c11 */ /* 0x000fca00098f14fb */
[----:B------:R-:W3:Y:S01]  /*4520*/  LDG.E R250, desc[UR36][R250.64] ;  /* 0x00000024fafa7981 */ /* 0x000ee2000c1e1900 */
[----:B0-----:R-:W-:Y:S01]  /*4530*/  IMAD R249, R3, UR34, RZ ;  /* 0x0000002203f97c24 */ /* 0x001fe2000f8e02ff */
[----:B------:R-:W0:Y:S03]  /*4540*/  LDCU.64 UR34, c[0x0][0x3b8] ;  /* 0x00007700ff2277ac */ /* 0x000e260008000a00 */
[----:B---3--:R-:W-:-:S04]  /*4550*/  IMAD R249, R250, R249, RZ ;  /* 0x000000f9faf97224 */ /* 0x008fc800078e02ff */
[----:B------:R-:W-:Y:S02]  /*4560*/  IMAD R251, R249, 0xe0, R252 ;  /* 0x000000e0f9fb7824 */ /* 0x000fe400078e02fc */
[----:B------:R-:W-:-:S05]  /*4570*/  IMAD R249, R3, UR44, RZ ;  /* 0x0000002c03f97c24 */ /* 0x000fca000f8e02ff */
[----:B------:R-:W-:Y:S02]  /*4580*/  SHF.R.S32.HI R250, RZ, 0x1f, R249 ;  /* 0x0000001ffffa7819 */ /* 0x000fe400000114f9 */
[----:B------:R-:W-:-:S04]  /*4590*/  IADD3 R249, P3, PT, R251, R249, RZ ;  /* 0x000000f9fbf97210 */ /* 0x000fc80007f7e0ff */
[----:B------:R-:W-:Y:S02]  /*45a0*/  LEA.HI.X.SX32 R251, R251, R250, 0x1, P3 ;  /* 0x000000fafbfb7211 */ /* 0x000fe400018f0eff */
[----:B0-----:R-:W-:-:S04]  /*45b0*/  LEA R250, P3, R249, UR34, 0x2 ;  /* 0x00000022f9fa7c11 */ /* 0x001fc8000f8610ff */
[----:B------:R-:W-:-:S05]  /*45c0*/  LEA.HI.X R251, R249, UR35, R251, 0x2, P3 ;  /* 0x00000023f9fb7c11 */ /* 0x000fca00098f14fb */
[----:B--2---:R-:W2:Y:S04]  /*45d0*/  LDG.E.128 R4, desc[UR36][R250.64] ;  /* 0x00000024fa047981 */ /* 0x004ea8000c1e1d00 */
[----:B--2---:R-:W-:Y:S04]  /*45e0*/  STL.64 [R1], R4 ;  /* 0x0000000401007387 */ /* 0x004fe80000100a00 */
[----:B------:R0:W-:Y:S04]  /*45f0*/  STL.64 [R1+0x8], R6 ;  /* 0x0000080601007387 */ /* 0x0001e80000100a00 */
[----:B0-----:R0:W5:Y:S04]  /*4600*/  LDL.LU.64 R6, [R1+0x7b0] ;  /* 0x0007b00001067983 */ /* 0x0011680000300a00 */
[----:B------:R0:W5:Y:S02]  /*4610*/  LDL.LU.64 R4, [R1+0x7a8] ;  /* 0x0007a80001047983 */ /* 0x0001640000300a00 */
.L_x_1281:
[----:B------:R-:W-:Y:S05]  /*4620*/  BSYNC.RECONVERGENT B3 ;  /* 0x0000000000037941 */ /* 0x000fea0003800200 */
.L_x_1280:
[----:B------:R-:W2:Y:S04]  /*4630*/  LDL.LU R249, [R1+0x4] ;  /* 0x0000040001f97983 */ /* 0x000ea80000300800 */
[----:B------:R1:W-:Y:S04]  /*4640*/  STL.64 [R1+0x7d0], R14 ;  /* 0x0007d00e01007387 */ /* 0x0003e80000100a00 */
[----:B-1----:R-:W3:Y:S04]  /*4650*/  LDL.LU.64 R14, [R1+0x10] ;  /* 0x00001000010e7983 */ /* 0x002ee80000300a00 */
[----:B------:R-:W-:Y:S04]  /*4660*/  STL.64 [R1+0x7c8], R12 ;  /* 0x0007c80c01007387 */ /* 0x000fe80000100a00 */
[----:B------:R-:W-:Y:S04]  /*4670*/  STL [R1+0x7c4], R9 ;  /* 0x0007c40901007387 */ /* 0x000fe80000100800 */
[----:B------:R-:W4:Y:S04]  /*4680*/  LDL R251, [R1+0x464] ;  /* 0x0004640001fb7983 */ /* 0x000f280000100800 */
[----:B------:R-:W-:Y:S04]  /*4690*/  STL [R1+0x7c0], R8 ;  /* 0x0007c00801007387 */ /* 0x000fe80000100800 */
[----:B-----5:R1:W-:Y:S04]  /*46a0*/  STL [R1+0x7bc], R7 ;  /* 0x0007bc0701007387 */ /* 0x0203e80000100800 */
[----:B-1----:R-:W4:Y:S04]  /*46b0*/  LDL.LU R7, [R1+0x8] ;  /* 0x0000080001077983 */ /* 0x002f280000300800 */
[----:B------:R-:W4:Y:S04]  /*46c0*/  LDL R250, [R1+0x468] ;  /* 0x0004680001fa7983 */ /* 0x000f280000100800 */
[----:B------:R-:W-:Y:S04]  /*46d0*/  STL [R1+0x7b8], R6 ;  /* 0x0007b80601007387 */ /* 0x000fe80000100800 */
[----:B------:R1:W-:Y:S04]  /*46e0*/  STL [R1+0x7b4], R5 ;  /* 0x0007b40501007387 */ /* 0x0003e80000100800 */
[----:B-1----:R-:W4:Y:S01]  /*46f0*/  LDL.LU R5, [R1+0xc] ;  /* 0x00000c0001057983 */ /* 0x002f220000300800 */
[----:B--2---:R-:W-:-:S03]  /*4700*/  IMAD.MOV.U32 R9, RZ, RZ, R249 ;  /* 0x000000ffff097224 */ /* 0x004fc600078e00f9 */
[----:B------:R-:W2:Y:S04]  /*4710*/  LDL R249, [R1+0x46c] ;  /* 0x00046c0001f97983 */ /* 0x000ea80000100800 */
[----:B------:R1:W-:Y:S04]  /*4720*/  STL [R1+0x7b0], R4 ;  /* 0x0007b00401007387 */ /* 0x0003e80000100800 */
[----:B---3--:R-:W3:Y:S04]  /*4730*/  @P4 LDG.E.128 R12, desc[UR36][R14.64] ;  /* 0x000000240e0c4981 */ /* 0x008ee8000c1e1d00 */
[----:B-1----:R-:W3:Y:S04]  /*4740*/  LDL.LU R4, [R1] ;  /* 0x0000000001047983 */ /* 0x002ee80000300800 */
[----:B------:R-:W-:Y:S04]  /*4750*/  STL [R1+0x7ac], R3 ;  /* 0x0007ac0301007387 */ /* 0x000fe80000100800 */
[----:B------:R-:W-:Y:S04]  /*4760*/  STL [R1+0x7a8], R2 ;  /* 0x0007a80201007387 */ /* 0x000fe80000100800 */
[----:B------:R1:W-:Y:S04]  /*4770*/  STL [R1+0x7a4], R0 ;  /* 0x0007a40001007387 */ /* 0x0003e80000100800 */
[----:B-1----:R-:W3:Y:S01]  /*4780*/  LDL R0, [R1+0x460] ;  /* 0x0004600001007983 */ /* 0x002ee20000100800 */
[----:B------:R-:W-:Y:S01]  /*4790*/  VOTEU.ANY UP0, P5 ;  /* 0x0000000000ff7886 */ /* 0x000fe20002800100 */
[----:B------:R-:W-:Y:S01]  /*47a0*/  PLOP3.LUT P4, PT, PT, PT, UP0, 0x80, 0x8 ;  /* 0x000000000008781c */ /* 0x000fe20003f8f008 */
[----:B----4-:R-:W-:Y:S01]  /*47b0*/  FADD.FTZ R251, R251, R9 ;  /* 0x00000009fbfb7221 */ /* 0x010fe20000010000 */
[----:B------:R-:W-:-:S02]  /*47c0*/  PLOP3.LUT P3, PT, PT, PT, UP0, 0x80, 0x8 ;  /* 0x000000000008781c */ /* 0x000fc40003f6f008 */
[----:B------:R-:W-:Y:S01]  /*47d0*/  PLOP3.LUT P5, PT, PT, PT, UP0, 0x80, 0x8 ;  /* 0x000000000008781c */ /* 0x000fe20003faf008 */
[----:B------:R-:W-:Y:S01]  /*47e0*/  FADD.FTZ R250, R250, R7 ;  /* 0x00000007fafa7221 */ /* 0x000fe20000010000 */
[----:B--2---:R-:W-:Y:S01]  /*47f0*/  FADD.FTZ R249, R249, R5 ;  /* 0x00000005f9f97221 */ /* 0x004fe20000010000 */
[----:B---3--:R-:W-:-:S06]  /*4800*/  IMAD.MOV.U32 R8, RZ, RZ, R13 ;  /* 0x000000ffff087224 */ /* 0x008fcc00078e000d */
[----:B------:R-:W-:Y:S01]  /*4810*/  @P4 FMUL.FTZ R251, R251, R8 ;  /* 0x00000008fbfb4220 */ /* 0x000fe20000410000 */
[----:B------:R-:W-:Y:S01]  /*4820*/  PLOP3.LUT P4, PT, PT, PT, UP0, 0x80, 0x8 ;  /* 0x000000000008781c */ /* 0x000fe20003f8f008 */
[----:B------:R-:W-:Y:S01]  /*4830*/  IMAD.MOV.U32 R3, RZ, RZ, R15 ;  /* 0x000000ffff037224 */ /* 0x000fe200078e000f */
[----:B------:R-:W-:Y:S01]  /*4840*/  MOV R6, R14 ;  /* 0x0000000e00067202 */ /* 0x000fe20000000f00 */
[----:B------:R-:W-:Y:S01]  /*4850*/  IMAD.MOV.U32 R2, RZ, RZ, R12 ;  /* 0x000000ffff027224 */ /* 0x000fe200078e000c */
[----:B------:R1:W5:Y:S04]  /*4860*/  LDL.LU.64 R14, [R1+0x7d0] ;  /* 0x0007d000010e7983 */ /* 0x0003680000300a00 */
[----:B------:R1:W5:Y:S01]  /*4870*/  LDL.LU.64 R12, [R1+0x7c8] ;  /* 0x0007c800010c7983 */ /* 0x0003620000300a00 */
[----:B------:R-:W-:-:S03]  /*4880*/  @P3 FMUL.FTZ R250, R250, R6 ;  /* 0x00000006fafa3220 */ /* 0x000fc60000410000 */
[----:B------:R1:W5:Y:S04]  /*4890*/  LDL.LU R9, [R1+0x7c4] ;  /* 0x0007c40001097983 */ /* 0x0003680000300800 */
[----:B------:R1:W5:Y:S04]  /*48a0*/  LDL.LU R8, [R1+0x7c0] ;  /* 0x0007c00001087983 */ /* 0x0003680000300800 */
[----:B------:R1:W5:Y:S01]  /*48b0*/  LDL.LU R7, [R1+0x7bc] ;  /* 0x0007bc0001077983 */ /* 0x0003620000300800 */
[----:B------:R-:W-:-:S03]  /*48c0*/  FADD.FTZ R0, R0, R4 ;  /* 0x0000000400007221 */ /* 0x000fc60000010000 */
[----:B------:R-:W-:Y:S01]  /*48d0*/  STL [R1+0x54], R251 ;  /* 0x000054fb01007387 */ /* 0x000fe20000100800 */
[----:B------:R-:W-:Y:S01]  /*48e0*/  @P5 FMUL.FTZ R0, R0, R2 ;  /* 0x0000000200005220 */ /* 0x000fe20000410000 */
[----:B------:R-:W-:Y:S02]  /*48f0*/  @P4 FMUL.FTZ R249, R249, R3 ;  /* 0x00000003f9f94220 */ /* 0x000fe40000410000 */
[----:B------:R1:W5:Y:S04]  /*4900*/  LDL.LU R6, [R1+0x7b8] ;  /* 0x0007b80001067983 */ /* 0x0003680000300800 */
[----:B------:R1:W5:Y:S04]  /*4910*/  LDL.LU R5, [R1+0x7b4] ;  /* 0x0007b40001057983 */ /* 0x0003680000300800 */
[----:B------:R1:W5:Y:S04]  /*4920*/  LDL.LU R4, [R1+0x7b0] ;  /* 0x0007b00001047983 */ /* 0x0003680000300800 */
[----:B------:R1:W5:Y:S04]  /*4930*/  LDL.LU R3, [R1+0x7ac] ;  /* 0x0007ac0001037983 */ /* 0x0003680000300800 */
[----:B------:R-:W-:Y:S04]  /*4940*/  STL [R1+0x58], R250 ;  /* 0x000058fa01007387 */ /* 0x000fe80000100800 */
[----:B------:R1:W5:Y:S04]  /*4950*/  LDL.LU R2, [R1+0x7a8] ;  /* 0x0007a80001027983 */ /* 0x0003680000300800 */
[----:B------:R2:W-:Y:S04]  /*4960*/  STL [R1+0x50], R0 ;  /* 0x0000500001007387 */ /* 0x0005e80000100800 */
[----:B--2---:R1:W5:Y:S04]  /*4970*/  LDL.LU R0, [R1+0x7a4] ;  /* 0x0007a40001007983 */ /* 0x0043680000300800 */
[----:B------:R1:W-:Y:S01]  /*4980*/  STL [R1+0x5c], R249 ;  /* 0x00005cf901007387 */ /* 0x0003e20000100800 */
[----:B------:R-:W-:Y:S05]  /*4990*/  @P2 BRA `(.L_x_1279) ;  /* 0x0000000000502947 */ /* 0x000fea0003800000 */
[----:B-----5:R-:W-:Y:S01]  /*49a0*/  STL.64 [R1+0x7b0], R6 ;  /* 0x0007b00601007387 */ /* 0x020fe20000100a00 */
[----:B------:R-:W-:Y:S01]  /*49b0*/  S2UR UR34, SR_CTAID.Y ;  /* 0x00000000002279c3 */ /* 0x000fe20000002600 */
[----:B------:R-:W2:Y:S02]  /*49c0*/  LDCU UR42, c[0x0][0x3f8] ;  /* 0x00007f00ff2a77ac */ /* 0x000ea40008000800 */
[----:B------:R3:W-:Y:S04]  /*49d0*/  STL.64 [R1+0x7a8], R4 ;  /* 0x0007a80401007387 */ /* 0x0007e80000100a00 */
[----:B---3--:R-:W3:Y:S01]  /*49e0*/  LDL R4, [R1+0x50] ;  /* 0x0000500001047983 */ /* 0x008ee20000100800 */
[----:B------:R-:W2:Y:S01]  /*49f0*/  S2UR UR35, SR_CTAID.X ;  /* 0x00000000002379c3 */ /* 0x000ea20000002500 */
[----:B------:R-:W-:-:S02]  /*4a00*/  IMAD.MOV.U32 R7, RZ, RZ, R249 ;  /* 0x000000ffff077224 */ /* 0x000fc400078e00f9 */
[----:B------:R-:W-:Y:S02]  /*4a10*/  IMAD.MOV.U32 R6, RZ, RZ, R250 ;  /* 0x000000ffff067224 */ /* 0x000fe400078e00fa */
[----:B------:R-:W-:Y:S01]  /*4a20*/  IMAD.MOV.U32 R5, RZ, RZ, R251 ;  /* 0x000000ffff057224 */ /* 0x000fe200078e00fb */
[----:B--2---:R-:W-:Y:S01]  /*4a30*/  UIMAD UR42, UR34, UR42, UR35 ;  /* 0x0000002a222a72a4 */ /* 0x004fe2000f8e0223 */
[----:B------:R-:W2:Y:S05]  /*4a40*/  LDCU.64 UR34, c[0x0][0x3b8] ;  /* 0x00007700ff2277ac */ /* 0x000eaa0008000a00 */
[----:B-1----:R-:W-:-:S04]  /*4a50*/  IMAD R249, R3, UR42, RZ ;  /* 0x0000002a03f97c24 */ /* 0x002fc8000f8e02ff */
[----:B------:R-:W-:-:S05]  /*4a60*/  IMAD R250, R249, 0xe0, RZ ;  /* 0x000000e0f9fa7824 */ /* 0x000fca00078e02ff */
[----:B------:R-:W-:-:S04]  /*4a70*/  IADD3 R249, P2, PT, R252, R250, RZ ;  /* 0x000000fafcf97210 */ /* 0x000fc80007f5e0ff */
[----:B------:R-:W-:Y:S02]  /*4a80*/  LEA.HI.X.SX32 R251, R250, RZ, 0x1, P2 ;  /* 0x000000fffafb7211 */ /* 0x000fe400010f0eff */
[----:B--2---:R-:W-:-:S04]  /*4a90*/  LEA R250, P2, R249, UR34, 0x2 ;  /* 0x00000022f9fa7c11 */ /* 0x004fc8000f8410ff */
[----:B------:R-:W-:-:S05]  /*4aa0*/  LEA.HI.X R251, R249, UR35, R251, 0x2, P2 ;  /* 0x00000023f9fb7c11 */ /* 0x000fca00090f14fb */
[----:B---3--:R1:W-:Y:S04]  /*4ab0*/  STG.E.128 desc[UR36][R250.64], R4 ;  /* 0x00000004fa007986 */ /* 0x0083e8000c101d24 */
[----:B-1----:R2:W5:Y:S04]  /*4ac0*/  LDL.LU.64 R6, [R1+0x7b0] ;  /* 0x0007b00001067983 */ /* 0x0025680000300a00 */
[----:B------:R2:W5:Y:S02]  /*4ad0*/  LDL.LU.64 R4, [R1+0x7a8] ;  /* 0x0007a80001047983 */ /* 0x0005640000300a00 */
.L_x_1279:
[----:B------:R-:W-:Y:S05]  /*4ae0*/  BSYNC.RECONVERGENT B2 ;  /* 0x0000000000027941 */ /* 0x000fea0003800200 */
.L_x_1278:
[----:B------:R-:W-:Y:S01]  /*4af0*/  BSSY.RECONVERGENT B2, `(.L_x_1282) ;  /* 0x0000085000027945 */ /* 0x000fe20003800200 */
[----:B-----5:R-:W-:-:S03]  /*4b00*/  IADD3 R252, PT, PT, R0, R3, RZ ;  /* 0x0000000300fc7210 */ /* 0x020fc60007ffe0ff */
[----:B------:R-:W-:Y:S05]  /*4b10*/  @P0 BRA `(.L_x_1283) ;  /* 0x0000000800080947 */ /* 0x000fea0003800000 */
[----:B------:R-:W-:Y:S01]  /*4b20*/  ISETP.NE.AND P5, PT, R2, RZ, PT ;  /* 0x000000ff0200720c */ /* 0x000fe20003fa5270 */
[----:B------:R3:W-:-:S12]  /*4b30*/  STL [R1+0x7a4], R0 ;  /* 0x0007a40001007387 */ /* 0x0007d80000100800 */
[----:B------:R-:W-:Y:S01]  /*4b40*/  VOTEU.ANY UP0, P5 ;  /* 0x0000000000ff7886 */ /* 0x000fe20002800100 */
[----:B------:R-:W-:Y:S02]  /*4b50*/  PLOP3.LUT P2, PT, PT, PT, UP0, 0x80, 0x8 ;  /* 0x000000000008781c */ /* 0x000fe40003f4f008 */
[----:B------:R-:W-:Y:S02]  /*4b60*/  PLOP3.LUT P3, PT, PT, PT, UP0, 0x80, 0x8 ;  /* 0x000000000008781c */ /* 0x000fe40003f6f008 */
[----:B------:R-:W-:-:S09]  /*4b70*/  PLOP3.LUT P4, PT, PT, PT, UP0, 0x80, 0x8 ;  /* 0x000000000008781c */ /* 0x000fd20003f8f008 */
[----:B---3--:R-:W3:Y:S01]  /*4b80*/  @P2 S2R R0, SR_CTAID.X ;  /* 0x0000000000002919 */ /* 0x008ee20000002500 */
[----:B------:R-:W-:Y:S01]  /*4b90*/  PLOP3.LUT P2, PT, PT, PT, UP0, 0x80, 0x8 ;  /* 0x000000000008781c */ /* 0x000fe20003f4f008 */
[----:B01----:R-:W3:Y:S01]  /*4ba0*/  @P3 LDC R249, c[0x0][0x3f8] ;  /* 0x0000fe00fff93b82 */ /* 0x003ee20000000800 */
[----:B------:R-:W-:-:S07]  /*4bb0*/  PLOP3.LUT P3, PT, PT, PT, UP0, 0x80, 0x8 ;  /* 0x000000000008781c */ /* 0x000fce0003f6f008 */
[----:B------:R-:W0:Y:S01]  /*4bc0*/  @P4 LDC.64 R250, c[0x0][0x450] ;  /* 0x00011400fffa4b82 */ /* 0x000e220000000a00 */
[----:B------:R-:W-:-:S03]  /*4bd0*/  PLOP3.LUT P4, PT, PT, PT, UP0, 0x80, 0x8 ;  /* 0x000000000008781c */ /* 0x000fc60003f8f008 */
[----:B---3--:R-:W-:Y:S02]  /*4be0*/  @P2 IMAD R0, R249, UR39, R0 ;  /* 0x00000027f9002c24 */ /* 0x008fe4000f8e0200 */
[----:B------:R-:W-:-:S08]  /*4bf0*/  IMAD.SHL.U32 R249, R252, 0x4, RZ ;  /* 0x00000004fcf97824 */ /* 0x000fd000078e00ff */
[----:B------:R-:W-:Y:S01]  /*4c00*/  @P4 IMAD R0, R0, 0xe0, RZ ;  /* 0x000000e000004824 */ /* 0x000fe200078e02ff */
[----:B------:R-:W-:Y:S02]  /*4c10*/  PLOP3.LUT P4, PT, PT, PT, UP0, 0x80, 0x8 ;  /* 0x000000000008781c */ /* 0x000fe40003f8f008 */
[----:B------:R-:W-:Y:S01]  /*4c20*/  ISETP.GE.AND P2, PT, R249, R248, PT ;  /* 0x000000f8f900720c */ /* 0x000fe20003f46270 */
[----:B0-----:R-:W-:Y:S02]  /*4c30*/  @P3 IMAD.WIDE R250, R0, 0x4, R250 ;  /* 0x0000000400fa3825 */ /* 0x001fe400078e02fa */
[----:B------:R0:W5:Y:S01]  /*4c40*/  LDL.LU R0, [R1+0x7a4] ;  /* 0x0007a40001007983 */ /* 0x0001620000300800 */
[----:B------:R-:W-:Y:S03]  /*4c50*/  BSSY.RECONVERGENT B3, `(.L_x_1284) ;  /* 0x0000021000037945 */ /* 0x000fe60003800200 */
[----:B------:R0:W-:Y:S04]  /*4c60*/  STL [R1+0xc], RZ ;  /* 0x00000cff01007387 */ /* 0x0001e80000100800 */
[----:B------:R0:W-:Y:S04]  /*4c70*/  @P3 STL.64 [R1+0x10], R250 ;  /* 0x000010fa01003387 */ /* 0x0001e80000100a00 */
[----:B------:R0:W-:Y:S04]  /*4c80*/  STL [R1+0x8], RZ ;  /* 0x000008ff01007387 */ /* 0x0001e80000100800 */
[----:B------:R0:W-:Y:S04]  /*4c90*/  STL [R1+0x4], RZ ;  /* 0x000004ff01007387 */ /* 0x0001e80000100800 */
[----:B------:R0:W-:Y:S01]  /*4ca0*/  STL [R1], RZ ;  /* 0x000000ff01007387 */ /* 0x0001e20000100800 */
[----:B------:R-:W-:Y:S05]  /*4cb0*/  @P2 BRA `(.L_x_1285) ;  /* 0x0000000000682947 */ /* 0x000fea0003800000 */
[----:B------:R-:W0:Y:S01]  /*4cc0*/  S2UR UR42, SR_CTAID.Y ;  /* 0x00000000002a79c3 */ /* 0x000e220000002600 */
[----:B------:R-:W1:Y:S01]  /*4cd0*/  LDCU.64 UR34, c[0x0][0x3c8] ;  /* 0x00007900ff2277ac */ /* 0x000e620008000a00 */
[----:B------:R3:W-:Y:S04]  /*4ce0*/  STL.64 [R1+0x7b0], R6 ;  /* 0x0007b00601007387 */ /* 0x0007e80000100a00 */
[----:B------:R4:W-:Y:S01]  /*4cf0*/  STL.64 [R1+0x7a8], R4 ;  /* 0x0007a80401007387 */ /* 0x0009e20000100a00 */
[----:B0-----:R-:W-:Y:S01]  /*4d00*/  IMAD R250, R3, UR42, RZ ;  /* 0x0000002a03fa7c24 */ /* 0x001fe2000f8e02ff */
[----:B------:R-:W0:Y:S04]  /*4d10*/  LDCU UR42, c[0x0][0x3f8] ;  /* 0x00007f00ff2a77ac */ /* 0x000e280008000800 */
[----:B-----5:R-:W-:-:S04]  /*4d20*/  IADD3 R251, P3, PT, R250, R0, RZ ;  /* 0x00000000fafb7210 */ /* 0x020fc80007f7e0ff */
[----:B---3--:R-:W-:Y:S02]  /*4d30*/  LEA.HI.X.SX32 R7, R250, RZ, 0x1, P3 ;  /* 0x000000fffa077211 */ /* 0x008fe400018f0eff */
[----:B-1----:R-:W-:-:S04]  /*4d40*/  LEA R250, P3, R251, UR34, 0x2 ;  /* 0x00000022fbfa7c11 */ /* 0x002fc8000f8610ff */
[----:B------:R-:W-:Y:S01]  /*4d50*/  LEA.HI.X R251, R251, UR35, R7, 0x2, P3 ;  /* 0x00000023fbfb7c11 */ /* 0x000fe200098f1407 */
[----:B------:R-:W1:Y:S05]  /*4d60*/  LDCU.64 UR34, c[0x0][0x3b8] ;  /* 0x00007700ff2277ac */ /* 0x000e6a0008000a00 */
[----:B------:R0:W3:Y:S02]  /*4d70*/  LDG.E R251, desc[UR36][R250.64] ;  /* 0x00000024fafb7981 */ /* 0x0000e4000c1e1900 */
[----:B0-----:R-:W-:-:S04]  /*4d80*/  IMAD R250, R3, UR42, RZ ;  /* 0x0000002a03fa7c24 */ /* 0x001fc8000f8e02ff */
[----:B---3--:R-:W-:Y:S02]  /*4d90*/  IMAD R251, R250, R251, RZ ;  /* 0x000000fbfafb7224 */ /* 0x008fe400078e02ff */
[----:B------:R-:W-:Y:S02]  /*4da0*/  IMAD R250, R3, UR44, RZ ;  /* 0x0000002c03fa7c24 */ /* 0x000fe4000f8e02ff */
[----:B------:R-:W-:-:S05]  /*4db0*/  IMAD R251, R251, 0xe0, R249 ;  /* 0x000000e0fbfb7824 */ /* 0x000fca00078e02f9 */
[----:B----4-:R-:W-:Y:S02]  /*4dc0*/  SHF.R.S32.HI R4, RZ, 0x1f, R251 ;  /* 0x0000001fff047819 */ /* 0x010fe400000114fb */
[----:B------:R-:W-:-:S04]  /*4dd0*/  IADD3 R251, P3, PT, R250, R251, RZ ;  /* 0x000000fbfafb7210 */ /* 0x000fc80007f7e0ff */
[----:B------:R-:W-:Y:S02]  /*4de0*/  LEA.HI.X.SX32 R4, R250, R4, 0x1, P3 ;  /* 0x00000004fa047211 */ /* 0x000fe400018f0eff */
[----:B-1----:R-:W-:-:S04]  /*4df0*/  LEA R250, P3, R251, UR34, 0x2 ;  /* 0x00000022fbfa7c11 */ /* 0x002fc8000f8610ff */
[----:B------:R-:W-:-:S05]  /*4e00*/  LEA.HI.X R251, R251, UR35, R4, 0x2, P3 ;  /* 0x00000023fbfb7c11 */ /* 0x000fca00098f1404 */
[----:B------:R-:W3:Y:S04]  /*4e10*/  LDG.E.128 R4, desc[UR36][R250.64] ;  /* 0x00000024fa047981 */ /* 0x000ee8000c1e1d00 */
[----:B---3--:R-:W-:Y:S04]  /*4e20*/  STL.64 [R1], R4 ;  /* 0x0000000401007387 */ /* 0x008fe80000100a00 */
[----:B------:R0:W-:Y:S04]  /*4e30*/  STL.64 [R1+0x8], R6 ;  /* 0x0000080601007387 */ /* 0x0001e80000100a00 */
[----:B0-----:R1:W5:Y:S04]  /*4e40*/  LDL.LU.64 R6, [R1+0x7b0] ;  /* 0x0007b00001067983 */ /* 0x0013680000300a00 */
[----:B------:R1:W5:Y:S02]  /*4e50*/  LDL.LU.64 R4, [R1+0x7a8] ;  /* 0x0007a80001047983 */ /* 0x0003640000300a00 */
.L_x_1285:
[----:B------:R-:W-:Y:S05]  /*4e60*/  BSYNC.RECONVERGENT B3 ;  /* 0x0000000000037941 */ /* 0x000fea0003800200 */
.L_x_1284:
[----:B------:R3:W-:Y:S04]  /*4e70*/  STL.64 [R1+0x7d8], R14 ;  /* 0x0007d80e01007387 */ /* 0x0007e80000100a00 */
[----:B---3--:R-:W3:Y:S04]  /*4e80*/  LDL.LU.64 R14, [R1+0x10] ;  /* 0x00001000010e7983 */ /* 0x008ee80000300a00 */
[----:B------:R-:W-:Y:S04]  /*4e90*/  STL.64 [R1+0x7d0], R12 ;  /* 0x0007d00c01007387 */ /* 0x000fe80000100a00 */
[----:B------:R4:W-:Y:S04]  /*4ea0*/  STL [R1+0x7c8], R10 ;  /* 0x0007c80a01007387 */ /* 0x0009e80000100800 */
[----:B----4-:R-:W4:Y:S04]  /*4eb0*/  LDL.LU R10, [R1+0x4] ;  /* 0x00000400010a7983 */ /* 0x010f280000300800 */
[----:B------:R-:W-:Y:S04]  /*4ec0*/  STL [R1+0x7c4], R9 ;  /* 0x0007c40901007387 */ /* 0x000fe80000100800 */
[----:B------:R0:W-:Y:S04]  /*4ed0*/  STL [R1+0x7c0], R8 ;  /* 0x0007c00801007387 */ /* 0x0001e80000100800 */
[----:B0-----:R-:W4:Y:S04]  /*4ee0*/  LDL R8, [R1+0x454] ;  /* 0x0004540001087983 */ /* 0x001f280000100800 */
[----:B-----5:R0:W-:Y:S04]  /*4ef0*/  STL [R1+0x7bc], R7 ;  /* 0x0007bc0701007387 */ /* 0x0201e80000100800 */
[----:B0-----:R-:W2:Y:S04]  /*4f00*/  LDL.LU R7, [R1+0x8] ;  /* 0x0000080001077983 */ /* 0x001ea80000300800 */
[----:B------:R-:W2:Y:S04]  /*4f10*/  LDL R251, [R1+0x458] ;  /* 0x0004580001fb7983 */ /* 0x000ea80000100800 */
[----:B------:R-:W-:Y:S04]  /*4f20*/  STL [R1+0x7b8], R6 ;  /* 0x0007b80601007387 */ /* 0x000fe80000100800 */
[----:B------:R0:W-:Y:S04]  /*4f30*/  STL [R1+0x7b4], R5 ;  /* 0x0007b40501007387 */ /* 0x0001e80000100800 */
[----:B0-----:R-:W2:Y:S04]  /*4f40*/  LDL.LU R5, [R1+0xc] ;  /* 0x00000c0001057983 */ /* 0x001ea80000300800 */
[----:B------:R-:W2:Y:S04]  /*4f50*/  LDL R250, [R1+0x45c] ;  /* 0x00045c0001fa7983 */ /* 0x000ea80000100800 */
[----:B------:R0:W-:Y:S04]  /*4f60*/  STL [R1+0x7b0], R4 ;  /* 0x0007b00401007387 */ /* 0x0001e80000100800 */
[----:B0-----:R-:W2:Y:S04]  /*4f70*/  LDL.LU R4, [R1] ;  /* 0x0000000001047983 */ /* 0x001ea80000300800 */
[----:B------:R-:W-:Y:S04]  /*4f80*/  STL [R1+0x7ac], R3 ;  /* 0x0007ac0301007387 */ /* 0x000fe80000100800 */
[----:B------:R-:W-:Y:S04]  /*4f90*/  STL [R1+0x7a8], R2 ;  /* 0x0007a80201007387 */ /* 0x000fe80000100800 */
[----:B------:R0:W-:Y:S04]  /*4fa0*/  STL [R1+0x7a4], R0 ;  /* 0x0007a40001007387 */ /* 0x0001e80000100800 */
[----:B0-----:R-:W2:Y:S01]  /*4fb0*/  LDL R0, [R1+0x450] ;  /* 0x0004500001007983 */ /* 0x001ea20000100800 */
[----:B------:R-:W-:-:S03]  /*4fc0*/  VOTEU.ANY UP0, P5 ;  /* 0x0000000000ff7886 */ /* 0x000fc60002800100 */
[----:B---3--:R-:W3:Y:S01]  /*4fd0*/  @P4 LDG.E.128 R12, desc[UR36][R14.64+0x10] ;  /* 0x000010240e0c4981 */ /* 0x008ee2000c1e1d00 */
[----:B------:R-:W-:Y:S02]  /*4fe0*/  PLOP3.LUT P4, PT, PT, PT, UP0, 0x80, 0x8 ;  /* 0x000000000008781c */ /* 0x000fe40003f8f008 */
[----:B------:R-:W-:Y:S02]  /*4ff0*/  PLOP3.LUT P3, PT, PT, PT, UP0, 0x80, 0x8 ;  /* 0x000000000008781c */ /* 0x000fe40003f6f008 */
[----:B------:R-:W-:Y:S01]  /*5000*/  PLOP3.LUT P5, PT, PT, PT, UP0, 0x80, 0x8 ;  /* 0x000000000008781c */ /* 0x000fe20003faf008 */
[----:B----4-:R-:W-:Y:S01]  /*5010*/  FADD.FTZ R8, R8, R10 ;  /* 0x0000000a08087221 */ /* 0x010fe20000010000 */
[----:B--2---:R-:W-:Y:S01]  /*5020*/  FADD.FTZ R251, R251, R7 ;  /* 0x00000007fbfb7221 */ /* 0x004fe20000010000 */
[----:B------:R-:W-:Y:S01]  /*5030*/  FADD.FTZ R250, R250, R5 ;  /* 0x00000005fafa7221 */ /* 0x000fe20000010000 */
[----:B------:R-:W-:Y:S01]  /*5040*/  FADD.FTZ R0, R0, R4 ;  /* 0x0000000400007221 */ /* 0x000fe20000010000 */
[----:B---3--:R-:W-:-:S02]  /*5050*/  IMAD.MOV.U32 R9, RZ, RZ, R13 ;  /* 0x000000ffff097224 */ /* 0x008fc400078e000d */
[----:B------:R-:W-:Y:S02]  /*5060*/  IMAD.MOV.U32 R6, RZ, RZ, R14 ;  /* 0x000000ffff067224 */ /* 0x000fe400078e000e */
[----:B------:R-:W-:Y:S01]  /*5070*/  @P4 FMUL.FTZ R8, R8, R9 ;  /* 0x0000000908084220 */ /* 0x000fe20000410000 */
[----:B------:R-:W-:Y:S01]  /*5080*/  PLOP3.LUT P4, PT, PT, PT, UP0, 0x80, 0x8 ;  /* 0x000000000008781c */ /* 0x000fe20003f8f008 */
[----:B------:R-:W-:Y:S02]  /*5090*/  IMAD.MOV.U32 R3, RZ, RZ, R15 ;  /* 0x000000ffff037224 */ /* 0x000fe400078e000f */
[----:B------:R-:W-:Y:S01]  /*50a0*/  IMAD.MOV.U32 R2, RZ, RZ, R12 ;  /* 0x000000ffff027224 */ /* 0x000fe200078e000c */
[----:B------:R3:W5:Y:S04]  /*50b0*/  LDL.LU.64 R14, [R1+0x7d8] ;  /* 0x0007d800010e7983 */ /* 0x0007680000300a00 */
[----:B------:R3:W5:Y:S04]  /*50c0*/  LDL.LU.64 R12, [R1+0x7d0] ;  /* 0x0007d000010c7983 */ /* 0x0007680000300a00 */
[----:B------:R3:W5:Y:S01]  /*50d0*/  LDL.LU R10, [R1+0x7c8] ;  /* 0x0007c800010a7983 */ /* 0x0007620000300800 */
[----:B------:R-:W-:-:S03]  /*50e0*/  @P3 FMUL.FTZ R251, R251, R6 ;  /* 0x00000006fbfb3220 */ /* 0x000fc60000410000 */
[----:B------:R3:W5:Y:S04]  /*50f0*/  LDL.LU R9, [R1+0x7c4] ;  /* 0x0007c40001097983 */ /* 0x0007680000300800 */
[----:B------:R0:W-:Y:S01]  /*5100*/  STL [R1+0x44], R8 ;  /* 0x0000440801007387 */ /* 0x0001e20000100800 */
[----:B------:R-:W-:Y:S01]  /*5110*/  @P5 FMUL.FTZ R0, R0, R2 ;  /* 0x0000000200005220 */ /* 0x000fe20000410000 */
[----:B------:R-:W-:Y:S02]  /*5120*/  @P4 FMUL.FTZ R250, R250, R3 ;  /* 0x00000003fafa4220 */ /* 0x000fe40000410000 */
[----:B0-----:R3:W5:Y:S04]  /*5130*/  LDL.LU R8, [R1+0x7c0] ;  /* 0x0007c00001087983 */ /* 0x0017680000300800 */
[----:B------:R3:W5:Y:S04]  /*5140*/  LDL.LU R7, [R1+0x7bc] ;  /* 0x0007bc0001077983 */ /* 0x0007680000300800 */
[----:B------:R3:W5:Y:S04]  /*5150*/  LDL.LU R6, [R1+0x7b8] ;  /* 0x0007b80001067983 */ /* 0x0007680000300800 */
[----:B------:R3:W5:Y:S04]  /*5160*/  LDL.LU R5, [R1+0x7b4] ;  /* 0x0007b40001057983 */ /* 0x0007680000300800 */
[----:B------:R3:W5:Y:S04]  /*5170*/  LDL.LU R4, [R1+0x7b0] ;  /* 0x0007b00001047983 */ /* 0x0007680000300800 */
[----:B------:R3:W5:Y:S04]  /*5180*/  LDL.LU R3, [R1+0x7ac] ;  /* 0x0007ac0001037983 */ /* 0x0007680000300800 */
[----:B------:R-:W-:Y:S04]  /*5190*/  STL [R1+0x48], R251 ;  /* 0x000048fb01007387 */ /* 0x000fe80000100800 */
[----:B------:R3:W5:Y:S04]  /*51a0*/  LDL.LU R2, [R1+0x7a8] ;  /* 0x0007a80001027983 */ /* 0x0007680000300800 */
[----:B------:R0:W-:Y:S04]  /*51b0*/  STL [R1+0x40], R0 ;  /* 0x0000400001007387 */ /* 0x0001e80000100800 */
[----:B0-----:R3:W5:Y:S04]  /*51c0*/  LDL.LU R0, [R1+0x7a4] ;  /* 0x0007a40001007983 */ /* 0x0017680000300800 */
[----:B------:R3:W-:Y:S01]  /*51d0*/  STL [R1+0x4c], R250 ;  /* 0x00004cfa01007387 */ /* 0x0007e20000100800 */
[----:B------:R-:W-:Y:S05]  /*51e0*/  @P2 BRA `(.L_x_1283) ;  /* 0x0000000000542947 */ /* 0x000fea0003800000 */
[----:B-----5:R-:W-:Y:S01]  /*51f0*/  STL.64 [R1+0x7b0], R6 ;  /* 0x0007b00601007387 */ /* 0x020fe20000100a00 */
[----:B------:R-:W-:Y:S01]  /*5200*/  S2UR UR34, SR_CTAID.Y ;  /* 0x00000000002279c3 */ /* 0x000fe20000002600 */
[----:B------:R-:W0:Y:S02]  /*5210*/  LDCU UR42, c[0x0][0x3f8] ;  /* 0x00007f00ff2a77ac */ /* 0x000e240008000800 */
[----:B------:R2:W-:Y:S04]  /*5220*/  STL.64 [R1+0x7a8], R4 ;  /* 0x0007a80401007387 */ /* 0x0005e80000100a00 */
[----:B--2---:R-:W2:Y:S04]  /*5230*/  LDL R4, [R1+0x40] ;  /* 0x0000400001047983 */ /* 0x004ea80000100800 */
[----:B------:R-:W2:Y:S01]  /*5240*/  LDL R5, [R1+0x44] ;  /* 0x0000440001057983 */ /* 0x000ea20000100800 */
[----:B------:R-:W0:Y:S01]  /*5250*/  S2UR UR35, SR_CTAID.X ;  /* 0x00000000002379c3 */ /* 0x000e220000002500 */
[----:B------:R-:W-:Y:S01]  /*5260*/  IMAD.MOV.U32 R7, RZ, RZ, R250 ;  /* 0x000000ffff077224 */ /* 0x000fe200078e00fa */
[----:B------:R-:W-:Y:S01]  /*5270*/  MOV R6, R251 ;  /* 0x000000fb00067202 */ /* 0x000fe20000000f00 */
[----:B0-----:R-:W-:Y:S01]  /*5280*/  UIMAD UR42, UR34, UR42, UR35 ;  /* 0x0000002a222a72a4 */ /* 0x001fe2000f8e0223 */
[----:B------:R-:W0:Y:S05]  /*5290*/  LDCU.64 UR34, c[0x0][0x3b8] ;  /* 0x00007700ff2277ac */ /* 0x000e2a0008000a00 */
[----:B---3--:R-:W-:-:S04]  /*52a0*/  IMAD R250, R3, UR42, RZ ;  /* 0x0000002a03fa7c24 */ /* 0x008fc8000f8e02ff */
[----:B------:R-:W-:Y:S01]  /*52b0*/  IMAD R251, R250, 0xe0, RZ ;  /* 0x000000e0fafb7824 */ /* 0x000fe200078e02ff */
[----:B------:R-:W-:-:S04]  /*52c0*/  SHF.R.S32.HI R250, RZ, 0x1f, R249 ;  /* 0x0000001ffffa7819 */ /* 0x000fc800000114f9 */
[----:B------:R-:W-:-:S04]  /*52d0*/  IADD3 R249, P2, PT, R251, R249, RZ ;  /* 0x000000f9fbf97210 */ /* 0x000fc80007f5e0ff */
[----:B------:R-:W-:Y:S02]  /*52e0*/  LEA.HI.X.SX32 R251, R251, R250, 0x1, P2 ;  /* 0x000000fafbfb7211 */ /* 0x000fe400010f0eff */
[----:B0-----:R-:W-:-:S04]  /*52f0*/  LEA R250, P2, R249, UR34, 0x2 ;  /* 0x00000022f9fa7c11 */ /* 0x001fc8000f8410ff */
[----:B------:R-:W-:-:S05]  /*5300*/  LEA.HI.X R251, R249, UR35, R251, 0x2, P2 ;  /* 0x00000023f9fb7c11 */ /* 0x000fca00090f14fb */
[----:B--2---:R0:W-:Y:S04]  /*5310*/  STG.E.128 desc[UR36][R250.64], R4 ;  /* 0x00000004fa007986 */ /* 0x0041e8000c101d24 */
[----:B0-----:R4:W5:Y:S04]  /*5320*/  LDL.LU.64 R6, [R1+0x7b0] ;  /* 0x0007b00001067983 */ /* 0x0019680000300a00 */
[----:B------:R4:W5:Y:S02]  /*5330*/  LDL.LU.64 R4, [R1+0x7a8] ;  /* 0x0007a80001047983 */ /* 0x0009640000300a00 */
.L_x_1283:
[----:B------:R-:W-:Y:S05]  /*5340*/  BSYNC.RECONVERGENT B2 ;  /* 0x0000000000027941 */ /* 0x000fea0003800200 */
.L_x_1282:
[----:B------:R-:W-:Y:S04]  /*5350*/  BSSY.RECONVERGENT B2, `(.L_x_1286) ;  /* 0x0000062000027945 */ /* 0x000fe80003800200 */
[----:B------:R-:W-:Y:S05]  /*5360*/  @P0 BRA `(.L_x_1287) ;  /* 0x0000000400800947 */ /* 0x000fea0003800000 */
[----:B01----:R-:W2:Y:S01]  /*5370*/  LDL R249, [R1+0x30] ;  /* 0x0000300001f97983 */ /* 0x003ea20000100800 */
[----:B-----5:R-:W-:Y:S01]  /*5380*/  ISETP.NE.AND P5, PT, R2, RZ, PT ;  /* 0x000000ff0200720c */ /* 0x020fe20003fa5270 */
[----:B------:R-:W-:-:S12]  /*5390*/  BSSY.RECONVERGENT B3, `(.L_x_1288) ;  /* 0x0000028000037945 */ /* 0x000fd80003800200 */
        /* <DEDUP_REMOVED lines=8> */
[----:B------:R-:W3:Y:S01]  /*5420*/  @P2 LDC.64 R240, c[0x0][0x450] ;  /* 0x00011400fff02b82 */ /* 0x000ee20000000a00 */
[----:B------:R-:W-:Y:S01]  /*5430*/  PLOP3.LUT P2, PT, PT, PT, UP0, 0x80, 0x8 ;  /* 0x000000000008781c */ /* 0x000fe20003f4f008 */
[----:B0-----:R-:W-:-:S04]  /*5440*/  @P3 IMAD R242, R243, UR39, R242 ;  /* 0x00000027f3f23c24 */ /* 0x001fc8000f8e02f2 */
[----:B------:R-:W-:Y:S01]  /*5450*/  @P4 IMAD R242, R242, 0xe0, RZ ;  /* 0x000000e0f2f24824 */ /* 0x000fe200078e02ff */
[----:B------:R-:W-:-:S07]  /*5460*/  PLOP3.LUT P4, PT, PT, PT, UP0, 0x80, 0x8 ;  /* 0x000000000008781c */ /* 0x000fce0003f8f008 */
[----:B---3--:R-:W-:Y:S01]  /*5470*/  @P2 IMAD.WIDE R250, R242, 0x4, R240 ;  /* 0x00000004f2fa2825 */ /* 0x008fe200078e02f0 */
[----:B------:R-:W-:Y:S02]  /*5480*/  CS2R R242, SRZ ;  /* 0x0000000000f27805 */ /* 0x000fe4000001ff00 */
[----:B------:R-:W-:Y:S01]  /*5490*/  CS2R R240, SRZ ;  /* 0x0000000000f07805 */ /* 0x000fe2000001ff00 */
[----:B--2---:R-:W-:-:S05]  /*54a0*/  IMAD R249, R3, 0x8, R249 ;  /* 0x0000000803f97824 */ /* 0x004fca00078e02f9 */
[----:B------:R-:W-:-:S13]  /*54b0*/  ISETP.GE.AND P3, PT, R249, R248, PT ;  /* 0x000000f8f900720c */ /* 0x000fda0003f66270 */
[----:B------:R-:W-:Y:S05]  /*54c0*/  @P3 BRA `(.L_x_1289) ;  /* 0x0000000000503947 */ /* 0x000fea0003800000 */
[----:B------:R-:W0:Y:S01]  /*54d0*/  S2UR UR42, SR_CTAID.Y ;  /* 0x00000000002a79c3 */ /* 0x000e220000002600 */
[----:B------:R-:W1:Y:S01]  /*54e0*/  LDCU.64 UR34, c[0x0][0x3c8] ;  /* 0x00007900ff2277ac */ /* 0x000e620008000a00 */
[----:B0-----:R-:W-:Y:S01]  /*54f0*/  IMAD R242, R3, UR42, RZ ;  /* 0x0000002a03f27c24 */ /* 0x001fe2000f8e02ff */
[----:B------:R-:W0:Y:S04]  /*5500*/  LDCU UR42, c[0x0][0x3f8] ;  /* 0x00007f00ff2a77ac */ /* 0x000e280008000800 */
[----:B------:R-:W-:-:S04]  /*5510*/  IADD3 R241, P2, PT, R242, R0, RZ ;  /* 0x00000000f2f17210 */ /* 0x000fc80007f5e0ff */
[----:B------:R-:W-:Y:S02]  /*5520*/  LEA.HI.X.SX32 R242, R242, RZ, 0x1, P2 ;  /* 0x000000fff2f27211 */ /* 0x000fe400010f0eff */
[----:B-1----:R-:W-:-:S04]  /*5530*/  LEA R240, P2, R241, UR34, 0x2 ;  /* 0x00000022f1f07c11 */ /* 0x002fc8000f8410ff */
[----:B------:R-:W-:Y:S01]  /*5540*/  LEA.HI.X R241, R241, UR35, R242, 0x2, P2 ;  /* 0x00000023f1f17c11 */ /* 0x000fe200090f14f2 */
[----:B------:R-:W1:Y:S04]  /*5550*/  LDCU.64 UR34, c[0x0][0x3b8] ;  /* 0x00007700ff2277ac */ /* 0x000e680008000a00 */
        /* <DEDUP_REMOVED lines=8> */
[----:B-1----:R-:W-:-:S04]  /*55e0*/  LEA R240, P2, R241, UR34, 0x2 ;  /* 0x00000022f1f07c11 */ /* 0x002fc8000f8410ff */
[----:B------:R-:W-:-:S06]  /*55f0*/  LEA.HI.X R241, R241, UR35, R242, 0x2, P2 ;  /* 0x00000023f1f17c11 */ /* 0x000fcc00090f14f2 */
[----:B------:R-:W5:Y:S03]  /*5600*/  LDG.E.128 R240, desc[UR36][R240.64] ;  /* 0x00000024f0f07981 */ /* 0x000f66000c1e1d00 */
.L_x_1289:
[----:B------:R-:W-:Y:S05]  /*5610*/  BSYNC.RECONVERGENT B3 ;  /* 0x0000000000037941 */ /* 0x000fea0003800200 */
.L_x_1288:
[----:B------:R-:W-:Y:S04]  /*5620*/  STL.64 [R1+0x7c8], R10 ;  /* 0x0007c80a01007387 */ /* 0x000fe80000100a00 */
[----:B------:R0:W-:Y:S04]  /*5630*/  STL.64 [R1+0x7c0], R8 ;  /* 0x0007c00801007387 */ /* 0x0001e80000100a00 */
[----:B------:R1:W-:Y:S04]  /*5640*/  STL [R1+0x7b8], R6 ;  /* 0x0007b80601007387 */ /* 0x0003e80000100800 */
[----:B0-----:R-:W2:Y:S04]  /*5650*/  @P4 LDG.E.128 R8, desc[UR36][R250.64+0x20] ;  /* 0x00002024fa084981 */ /* 0x001ea8000c1e1d00 */
[----:B-1----:R-:W3:Y:S04]  /*5660*/  LDL R6, [R1+0x444] ;  /* 0x0004440001067983 */ /* 0x002ee80000100800 */
[----:B------:R0:W-:Y:S04]  /*5670*/  STL [R1+0x7b4], R5 ;  /* 0x0007b40501007387 */ /* 0x0001e80000100800 */
[----:B0-----:R-:W4:Y:S04]  /*5680*/  LDL R5, [R1+0x448] ;  /* 0x0004480001057983 */ /* 0x001f280000100800 */
[----:B------:R-:W-:Y:S04]  /*5690*/  STL [R1+0x7b0], R4 ;  /* 0x0007b00401007387 */ /* 0x000fe80000100800 */
[----:B------:R-:W-:Y:S04]  /*56a0*/  STL [R1+0x7ac], R3 ;  /* 0x0007ac0301007387 */ /* 0x000fe80000100800 */
[----:B------:R0:W-:Y:S04]  /*56b0*/  STL [R1+0x7a8], R2 ;  /* 0x0007a80201007387 */ /* 0x0001e80000100800 */
[----:B0-----:R-:W4:Y:S04]  /*56c0*/  LDL R2, [R1+0x44c] ;  /* 0x00044c0001027983 */ /* 0x001f280000100800 */
[----:B------:R0:W-:Y:S04]  /*56d0*/  STL [R1+0x7a4], R0 ;  /* 0x0007a40001007387 */ /* 0x0001e80000100800 */
[----:B0-----:R-:W4:Y:S01]  /*56e0*/  LDL R0, [R1+0x440] ;  /* 0x0004400001007983 */ /* 0x001f220000100800 */
[----:B------:R-:W-:Y:S01]  /*56f0*/  VOTEU.ANY UP0, P5 ;  /* 0x0000000000ff7886 */ /* 0x000fe20002800100 */
[----:B------:R-:W-:-:S02]  /*5700*/  PLOP3.LUT P2, PT, PT, PT, UP0, 0x80, 0x8 ;  /* 0x000000000008781c */ /* 0x000fc40003f4f008 */
[----:B------:R-:W-:Y:S01]  /*5710*/  PLOP3.LUT P3, PT, PT, PT, UP0, 0x80, 0x8 ;  /* 0x000000000008781c */ /* 0x000fe20003f6f008 */
[----:B--2---:R-:W-:Y:S01]  /*5720*/  IMAD.MOV.U32 R4, RZ, RZ, R9 ;  /* 0x000000ffff047224 */ /* 0x004fe200078e0009 */
[----:B------:R-:W-:Y:S01]  /*5730*/  MOV R250, R8 ;  /* 0x0000000800fa7202 */ /* 0x000fe20000000f00 */
[----:B------:R-:W-:Y:S02]  /*5740*/  IMAD.MOV.U32 R3, RZ, RZ, R10 ;  /* 0x000000ffff037224 */ /* 0x000fe400078e000a */
[----:B------:R-:W-:Y:S02]  /*5750*/  IMAD.MOV.U32 R251, RZ, RZ, R11 ;  /* 0x000000fffffb7224 */ /* 0x000fe400078e000b */
[----:B---3-5:R-:W-:Y:S01]  /*5760*/  FADD.FTZ R241, R6, R241 ;  /* 0x000000f106f17221 */ /* 0x028fe20000010000 */
[----:B------:R0:W5:Y:S04]  /*5770*/  LDL.LU.64 R10, [R1+0x7c8] ;  /* 0x0007c800010a7983 */ /* 0x0001680000300a00 */
[----:B------:R0:W5:Y:S01]  /*5780*/  LDL.LU.64 R8, [R1+0x7c0] ;  /* 0x0007c00001087983 */ /* 0x0001620000300a00 */
[----:B------:R-:W-:-:S03]  /*5790*/  @P2 FMUL.FTZ R241, R241, R4 ;  /* 0x00000004f1f12220 */ /* 0x000fc60000410000 */
[----:B------:R0:W5:Y:S01]  /*57a0*/  LDL.LU R6, [R1+0x7b8] ;  /* 0x0007b80001067983 */ /* 0x0001620000300800 */
[----:B----4-:R-:W-:-:S03]  /*57b0*/  FADD.FTZ R242, R5, R242 ;  /* 0x000000f205f27221 */ /* 0x010fc60000010000 */
[----:B------:R0:W5:Y:S01]  /*57c0*/  LDL.LU R5, [R1+0x7b4] ;  /* 0x0007b40001057983 */ /* 0x0001620000300800 */
[----:B------:R-:W-:-:S03]  /*57d0*/  @P3 FMUL.FTZ R242, R242, R3 ;  /* 0x00000003f2f23220 */ /* 0x000fc60000410000 */
[----:B------:R0:W5:Y:S04]  /*57e0*/  LDL.LU R4, [R1+0x7b0] ;  /* 0x0007b00001047983 */ /* 0x0001680000300800 */
[----:B------:R0:W5:Y:S01]  /*57f0*/  LDL.LU R3, [R1+0x7ac] ;  /* 0x0007ac0001037983 */ /* 0x0001620000300800 */
[----:B------:R-:W-:-:S03]  /*5800*/  FADD.FTZ R243, R2, R243 ;  /* 0x000000f302f37221 */ /* 0x000fc60000010000 */
[----:B------:R0:W5:Y:S01]  /*5810*/  LDL.LU R2, [R1+0x7a8] ;  /* 0x0007a80001027983 */ /* 0x0001620000300800 */
[----:B------:R-:W-:-:S03]  /*5820*/  FADD.FTZ R240, R0, R240 ;  /* 0x000000f000f07221 */ /* 0x000fc60000010000 */
[----:B------:R0:W5:Y:S01]  /*5830*/  LDL.LU R0, [R1+0x7a4] ;  /* 0x0007a40001007983 */ /* 0x0001620000300800 */
[----:B------:R-:W-:Y:S02]  /*5840*/  ISETP.GE.AND P2, PT, R249, R248, PT ;  /* 0x000000f8f900720c */ /* 0x000fe40003f46270 */
[----:B------:R-:W-:Y:S02]  /*5850*/  PLOP3.LUT P4, PT, PT, PT, UP0, 0x80, 0x8 ;  /* 0x000000000008781c */ /* 0x000fe40003f8f008 */
[----:B------:R-:W-:-:S11]  /*5860*/  PLOP3.LUT P5, PT, PT, PT, UP0, 0x80, 0x8 ;  /* 0x000000000008781c */ /* 0x000fd60003faf008 */
[----:B------:R-:W-:Y:S02]  /*5870*/  @P4 FMUL.FTZ R243, R243, R251 ;  /* 0x000000fbf3f34220 */ /* 0x000fe40000410000 */
[----:B------:R-:W-:Y:S01]  /*5880*/  @P5 FMUL.FTZ R240, R240, R250 ;  /* 0x000000faf0f05220 */ /* 0x000fe20000410000 */
[----:B0-----:R-:W-:Y:S06]  /*5890*/  @P2 BRA `(.L_x_1287) ;  /* 0x0000000000342947 */ /* 0x001fec0003800000 */
[----:B------:R-:W-:Y:S01]  /*58a0*/  S2UR UR34, SR_CTAID.Y ;  /* 0x00000000002279c3 */ /* 0x000fe20000002600 */
[----:B------:R-:W0:Y:S07]  /*58b0*/  LDCU UR42, c[0x0][0x3f8] ;  /* 0x00007f00ff2a77ac */ /* 0x000e2e0008000800 */
[----:B------:R-:W0:Y:S02]  /*58c0*/  S2UR UR35, SR_CTAID.X ;  /* 0x00000000002379c3 */ /* 0x000e240000002500 */
[----:B0-----:R-:W-:Y:S01]  /*58d0*/  UIMAD UR42, UR34, UR42, UR35 ;  /* 0x0000002a222a72a4 */ /* 0x001fe2000f8e0223 */
[----:B------:R-:W0:Y:S05]  /*58e0*/  LDCU.64 UR34, c[0x0][0x3b8] ;  /* 0x00007700ff2277ac */ /* 0x000e2a0008000a00 */
[----:B-----5:R-:W-:-:S04]  /*58f0*/  IMAD R250, R3, UR42, RZ ;  /* 0x0000002a03fa7c24 */ /* 0x020fc8000f8e02ff */
[----:B------:R-:W-:Y:S01]  /*5900*/  IMAD R251, R250, 0xe0, RZ ;  /* 0x000000e0fafb7824 */ /* 0x000fe200078e02ff */
[----:B------:R-:W-:-:S04]  /*5910*/  SHF.R.S32.HI R250, RZ, 0x1f, R249 ;  /* 0x0000001ffffa7819 */ /* 0x000fc800000114f9 */
[----:B------:R-:W-:-:S04]  /*5920*/  IADD3 R249, P2, PT, R251, R249, RZ ;  /* 0x000000f9fbf97210 */ /* 0x000fc80007f5e0ff */
[----:B------:R-:W-:Y:S02]  /*5930*/  LEA.HI.X.SX32 R251, R251, R250, 0x1, P2 ;  /* 0x000000fafbfb7211 */ /* 0x000fe400010f0eff */
[----:B0-----:R-:W-:-:S04]  /*5940*/  LEA R250, P2, R249, UR34, 0x2 ;  /* 0x00000022f9fa7c11 */ /* 0x001fc8000f8410ff */
[----:B------:R-:W-:-:S05]  /*5950*/  LEA.HI.X R251, R249, UR35, R251, 0x2, P2 ;  /* 0x00000023f9fb7c11 */ /* 0x000fca00090f14fb */
[----:B------:R0:W-:Y:S04]  /*5960*/  STG.E.128 desc[UR36][R250.64], R240 ;  /* 0x000000f0fa007986 */ /* 0x0001e8000c101d24 */
.L_x_1287:
[----:B------:R-:W-:Y:S05]  /*5970*/  BSYNC.RECONVERGENT B2 ;  /* 0x0000000000027941 */ /* 0x000fea0003800200 */
.L_x_1286:
[----:B------:R-:W-:Y:S04]  /*5980*/  BSSY.RECONVERGENT B2, `(.L_x_1290) ;  /* 0x0000062000027945 */ /* 0x000fe80003800200 */
[----:B------:R-:W-:Y:S05]  /*5990*/  @P0 BRA `(.L_x_1291) ;  /* 0x0000000400800947 */ /* 0x000fea0003800000 */
        /* <DEDUP_REMOVED lines=9> */
[----:B------:R-:W-:-:S13]  /*5a30*/  PLOP3.LUT P3, PT, PT, PT, UP0, 0x80, 0x8 ;  /* 0x000000000008781c */ /* 0x000fda0003f6f008 */
[----:B------:R-:W3:Y:S01]  /*5a40*/  @P3 LDC.64 R236, c[0x0][0x450] ;  /* 0x00011400ffec3b82 */ /* 0x000ee20000000a00 */
[----:B0-----:R-:W-:Y:S01]  /*5a50*/  @P2 IMAD R238, R239, UR39, R238 ;  /* 0x00000027efee2c24 */ /* 0x001fe2000f8e02ee */
[----:B------:R-:W-:Y:S01]  /*5a60*/  PLOP3.LUT P2, PT, PT, PT, UP0, 0x80, 0x8 ;  /* 0x000000000008781c */ /* 0x000fe20003f4f008 */
[----:B------:R-:W-:Y:S02]  /*5a70*/  IMAD.SHL.U32 R239, R252, 0x4, RZ ;  /* 0x00000004fcef7824 */ /* 0x000fe400078e00ff */
[----:B------:R-:W-:Y:S01]  /*5a80*/  @P4 IMAD R238, R238, 0xe0, RZ ;  /* 0x000000e0eeee4824 */ /* 0x000fe200078e02ff */
[----:B------:R-:W-:Y:S01]  /*5a90*/  PLOP3.LUT P4, PT, PT, PT, UP0, 0x80, 0x8 ;  /* 0x000000000008781c */ /* 0x000fe20003f8f008 */
[----:B-1----:R-:W-:-:S05]  /*5aa0*/  IMAD R249, R3, 0x8, R239 ;  /* 0x0000000803f97824 */ /* 0x002fca00078e02ef */
[----:B------:R-:W-:-:S03]  /*5ab0*/  ISETP.GE.AND P3, PT, R249, R248, PT ;  /* 0x000000f8f900720c */ /* 0x000fc60003f66270 */
[----:B---3--:R-:W-:Y:S01]  /*5ac0*/  @P2 IMAD.WIDE R250, R238, 0x4, R236 ;  /* 0x00000004eefa2825 */ /* 0x008fe200078e02ec */
[----:B------:R-:W-:Y:S02]  /*5ad0*/  CS2R R238, SRZ ;  /* 0x0000000000ee7805 */ /* 0x000fe4000001ff00 */
[----:B------:R-:W-:-:S07]  /*5ae0*/  CS2R R236, SRZ ;  /* 0x0000000000ec7805 */ /* 0x000fce000001ff00 */
        /* <DEDUP_REMOVED lines=18> */
[----:B-1----:R-:W-:-:S04]  /*5c10*/  LEA R236, P2, R237, UR34, 0x2 ;  /* 0x00000022edec7c11 */ /* 0x002fc8000f8410ff */
[----:B------:R-:W-:-:S06]  /*5c20*/  LEA.HI.X R237, R237, UR35, R238, 0x2, P2 ;  /* 0x00000023eded7c11 */ /* 0x000fcc00090f14ee */
[----:B------:R-:W5:Y:S03]  /*5c30*/  LDG.E.128 R236, desc[UR36][R236.64] ;  /* 0x00000024ecec7981 */ /* 0x000f66000c1e1d00 */
.L_x_1293:
[----:B------:R-:W-:Y:S05]  /*5c40*/  BSYNC.RECONVERGENT B3 ;  /* 0x0000000000037941 */ /* 0x000fea0003800200 */
.L_x_1292:
[----:B------:R-:W-:Y:S04]  /*5c50*/  STL.64 [R1+0x7c8], R10 ;  /* 0x0007c80a01007387 */ /* 0x000fe80000100a00 */
[----:B------:R0:W-:Y:S04]  /*5c60*/  STL.64 [R1+0x7c0], R8 ;  /* 0x0007c00801007387 */ /* 0x0001e80000100a00 */
[----:B------:R1:W-:Y:S04]  /*5c70*/  STL [R1+0x7b8], R6 ;  /* 0x0007b80601007387 */ /* 0x0003e80000100800 */
[----:B0-----:R-:W3:Y:S04]  /*5c80*/  @P4 LDG.E.128 R8, desc[UR36][R250.64+0x30] ;  /* 0x00003024fa084981 */ /* 0x001ee8000c1e1d00 */
[----:B-1----:R-:W2:Y:S04]  /*5c90*/  LDL R6, [R1+0x434] ;  /* 0x0004340001067983 */ /* 0x002ea80000100800 */
        /* <DEDUP_REMOVED lines=11> */
[----:B---3--:R-:W-:Y:S01]  /*5d50*/  IMAD.MOV.U32 R4, RZ, RZ, R9 ;  /* 0x000000ffff047224 */ /* 0x008fe200078e0009 */
[----:B------:R-:W-:Y:S01]  /*5d60*/  MOV R250, R8 ;  /* 0x0000000800fa7202 */ /* 0x000fe20000000f00 */
[----:B------:R-:W-:Y:S02]  /*5d70*/  IMAD.MOV.U32 R3, RZ, RZ, R10 ;  /* 0x000000ffff037224 */ /* 0x000fe400078e000a */
[----:B------:R-:W-:Y:S02]  /*5d80*/  IMAD.MOV.U32 R251, RZ, RZ, R11 ;  /* 0x000000fffffb7224 */ /* 0x000fe400078e000b */
[----:B--2--5:R-:W-:Y:S01]  /*5d90*/  FADD.FTZ R237, R6, R237 ;  /* 0x000000ed06ed7221 */ /* 0x024fe20000010000 */
        /* <DEDUP_REMOVED lines=32> */
.L_x_1291:
[----:B------:R-:W-:Y:S05]  /*5fa0*/  BSYNC.RECONVERGENT B2 ;  /* 0x0000000000027941 */ /* 0x000fea0003800200 */
.L_x_1290:
        /* <DEDUP_REMOVED lines=44> */
.L_x_1297:
[----:B------:R-:W-:Y:S05]  /*6270*/  BSYNC.RECONVERGENT B3 ;  /* 0x0000000000037941 */ /* 0x000fea0003800200 */
.L_x_1296:
        /* <DEDUP_REMOVED lines=16> */
[----:B--2---:R-:W-:Y:S02]  /*6380*/  IMAD.MOV.U32 R4, RZ, RZ, R9 ;  /* 0x000000ffff047224 */ /* 0x004fe400078e0009 */
[----:B------:R-:W-:Y:S02]  /*6390*/  IMAD.MOV.U32 R3, RZ, RZ, R10 ;  /* 0x000000ffff037224 */ /* 0x000fe400078e000a */
[----:B------:R-:W-:Y:S02]  /*63a0*/  IMAD.MOV.U32 R251, RZ, RZ, R11 ;  /* 0x000000fffffb7224 */ /* 0x000fe400078e000b */
[----:B---3-5:R-:W-:Y:S01]  /*63b0*/  FADD.FTZ R233, R6, R233 ;  /* 0x000000e906e97221 */ /* 0x028fe20000010000 */
[----:B------:R-:W-:Y:S01]  /*63c0*/  IMAD.MOV.U32 R250, RZ, RZ, R8 ;  /* 0x000000fffffa7224 */ /* 0x000fe200078e0008 */
[----:B------:R0:W5:Y:S02]  /*63d0*/  LDL.LU.64 R10, [R1+0x7c8] ;  /* 0x0007c800010a7983 */ /* 0x0001640000300a00 */
[----:B------:R-:W-:-:S02]  /*63e0*/  @P2 FMUL.FTZ R233, R233, R4 ;  /* 0x00000004e9e92220 */ /* 0x000fc40000410000 */
[----:B------:R0:W5:Y:S04]  /*63f0*/  LDL.LU.64 R8, [R1+0x7c0] ;  /* 0x0007c00001087983 */ /* 0x0001680000300a00 */
        /* <DEDUP_REMOVED lines=29> */
.L_x_1295:
[----:B------:R-:W-:Y:S05]  /*65d0*/  BSYNC.RECONVERGENT B2 ;  /* 0x0000000000027941 */ /* 0x000fea0003800200 */
.L_x_1294:
[----:B------:R-:W-:Y:S04]  /*65e0*/  BSSY.RECONVERGENT B2, `(.L_x_1298) ;  /* 0x0000064000027945 */ /* 0x000fe80003800200 */
[----:B------:R-:W-:Y:S05]  /*65f0*/  @P0 BRA `(.L_x_1299) ;  /* 0x0000000400880947 */ /* 0x000fea0003800000 */
[----:B-----5:R-:W-:Y:S01]  /*6600*/  ISETP.NE.AND P5, PT, R2, RZ, PT ;  /* 0x000000ff0200720c */ /* 0x020fe20003fa5270 */
[----:B------:R-:W-:Y:S01]  /*6610*/  BSSY.RECONVERGENT B3, `(.L_x_1300) ;  /* 0x000002a000037945 */ /* 0x000fe20003800200 */
[----:B01----:R-:W-:-:S11]  /*6620*/  LEA R249, R3, R252, 0x2 ;  /* 0x000000fc03f97211 */ /* 0x003fd600078e10ff */
        /* <DEDUP_REMOVED lines=13> */
[----:B------:R-:W-:Y:S02]  /*6700*/  PLOP3.LUT P4, PT, PT, PT, UP0, 0x80, 0x8 ;  /* 0x000000000008781c */ /* 0x000fe40003f8f008 */
[----:B------:R-:W-:-:S07]  /*6710*/  ISETP.GE.AND P3, PT, R231, R248, PT ;  /* 0x000000f8e700720c */ /* 0x000fce0003f66270 */
[----:B---3--:R-:W-:Y:S01]  /*6720*/  @P2 IMAD.WIDE R250, R230, 0x4, R228 ;  /* 0x00000004e6fa2825 */ /* 0x008fe200078e02e4 */
[----:B------:R-:W-:Y:S02]  /*6730*/  CS2R R230, SRZ ;  /* 0x0000000000e67805 */ /* 0x000fe4000001ff00 */
[----:B------:R-:W-:-:S03]  /*6740*/  CS2R R228, SRZ ;  /* 0x0000000000e47805 */ /* 0x000fc6000001ff00 */
[----:B------:R-:W-:Y:S05]  /*6750*/  @P3 BRA `(.L_x_1301) ;  /* 0x0000000000543947 */ /* 0x000fea0003800000 */
[----:B------:R-:W0:Y:S01]  /*6760*/  S2UR UR42, SR_CTAID.Y ;  /* 0x00000000002a79c3 */ /* 0x000e220000002600 */
[----:B------:R-:W1:Y:S01]  /*6770*/  LDCU.64 UR34, c[0x0][0x3c8] ;  /* 0x00007900ff2277ac */ /* 0x000e620008000a00 */
[----:B0-----:R-:W-:-:S05]  /*6780*/  IMAD R230, R3, UR42, RZ ;  /* 0x0000002a03e67c24 */ /* 0x001fca000f8e02ff */
[----:B------:R-:W-:-:S04]  /*6790*/  IADD3 R229, P2, PT, R230, R0, RZ ;  /* 0x00000000e6e57210 */ /* 0x000fc80007f5e0ff */
[----:B------:R-:W-:Y:S02]  /*67a0*/  LEA.HI.X.SX32 R230, R230, RZ, 0x1, P2 ;  /* 0x000000ffe6e67211 */ /* 0x000fe400010f0eff */
[C---:B-1----:R-:W-:Y:S01]  /*67b0*/  LEA R228, P2, R229.reuse, UR34, 0x2 ;  /* 0x00000022e5e47c11 */ /* 0x042fe2000f8410ff */
[----:B------:R-:W0:Y:S03]  /*67c0*/  LDCU UR34, c[0x0][0x3f8] ;  /* 0x00007f00ff2277ac */ /* 0x000e260008000800 */
[----:B------:R-:W-:-:S05]  /*67d0*/  LEA.HI.X R229, R229, UR35, R230, 0x2, P2 ;  /* 0x00000023e5e57c11 */ /* 0x000fca00090f14e6 */
[----:B------:R0:W3:Y:S01]  /*67e0*/  LDG.E R228, desc[UR36][R228.64] ;  /* 0x00000024e4e47981 */ /* 0x0000e2000c1e1900 */
[C---:B------:R-:W-:Y:S02]  /*67f0*/  IMAD R230, R3.reuse, UR44, RZ ;  /* 0x0000002c03e67c24 */ /* 0x040fe4000f8e02ff */
[----:B0-----:R-:W-:Y:S01]  /*6800*/  IMAD R229, R3, UR34, RZ ;  /* 0x0000002203e57c24 */ /* 0x001fe2000f8e02ff */
[----:B------:R-:W0:Y:S03]  /*6810*/  LDCU.64 UR34, c[0x0][0x3b8] ;  /* 0x00007700ff2277ac */ /* 0x000e260008000a00 */
[----:B---3--:R-:W-:-:S04]  /*6820*/  IMAD R229, R229, R228, RZ ;  /* 0x000000e4e5e57224 */ /* 0x008fc800078e02ff */
[----:B------:R-:W-:-:S04]  /*6830*/  IMAD R229, R229, 0x38, R249 ;  /* 0x00000038e5e57824 */ /* 0x000fc800078e02f9 */
[----:B------:R-:W-:-:S05]  /*6840*/  IMAD.SHL.U32 R229, R229, 0x4, RZ ;  /* 0x00000004e5e57824 */ /* 0x000fca00078e00ff */
[----:B------:R-:W-:Y:S02]  /*6850*/  SHF.R.S32.HI R228, RZ, 0x1f, R229 ;  /* 0x0000001fffe47819 */ /* 0x000fe400000114e5 */
[----:B------:R-:W-:-:S04]  /*6860*/  IADD3 R229, P2, PT, R230, R229, RZ ;  /* 0x000000e5e6e57210 */ /* 0x000fc80007f5e0ff */
[----:B------:R-:W-:Y:S02]  /*6870*/  LEA.HI.X.SX32 R230, R230, R228, 0x1, P2 ;  /* 0x000000e4e6e67211 */ /* 0x000fe400010f0eff */
[----:B0-----:R-:W-:-:S04]  /*6880*/  LEA R228, P2, R229, UR34, 0x2 ;  /* 0x00000022e5e47c11 */ /* 0x001fc8000f8410ff */
[----:B------:R-:W-:-:S06]  /*6890*/  LEA.HI.X R229, R229, UR35, R230, 0x2, P2 ;  /* 0x00000023e5e57c11 */ /* 0x000fcc00090f14e6 */
[----:B------:R-:W5:Y:S03]  /*68a0*/  LDG.E.128 R228, desc[UR36][R228.64] ;  /* 0x00000024e4e47981 */ /* 0x000f66000c1e1d00 */
.L_x_1301:
[----:B------:R-:W-:Y:S05]  /*68b0*/  BSYNC.RECONVERGENT B3 ;  /* 0x0000000000037941 */ /* 0x000fea0003800200 */
.L_x_1300:
        /* <DEDUP_REMOVED lines=34> */
[----:B------:R-:W-:Y:S01]  /*6ae0*/  IMAD.SHL.U32 R249, R249, 0x4, RZ ;  /* 0x00000004f9f97824 */ /* 0x000fe200078e00ff */
[----:B------:R-:W-:Y:S02]  /*6af0*/  PLOP3.LUT P4, PT, PT, PT, UP0, 0x80, 0x8 ;  /* 0x000000000008781c */ /* 0x000fe40003f8f008 */
[----:B------:R-:W-:Y:S02]  /*6b00*/  PLOP3.LUT P5, PT, PT, PT, UP0, 0x80, 0x8 ;  /* 0x000000000008781c */ /* 0x000fe40003faf008 */
[----:B------:R-:W-:-:S09]  /*6b10*/  ISETP.GE.AND P2, PT, R249, R248, PT ;  /* 0x000000f8f900720c */ /* 0x000fd20003f46270 */
[----:B------:R-:W-:Y:S02]  /*6b20*/  @P4 FMUL.FTZ R231, R231, R251 ;  /* 0x000000fbe7e74220 */ /* 0x000fe40000410000 */
[----:B------:R-:W-:Y:S02]  /*6b30*/  @P5 FMUL.FTZ R228, R228, R250 ;  /* 0x000000fae4e45220 */ /* 0x000fe40000410000 */
[----:B0-----:R-:W-:Y:S05]  /*6b40*/  @P2 BRA `(.L_x_1299) ;  /* 0x0000000000342947 */ /* 0x001fea0003800000 */
[----:B------:R-:W-:Y:S01]  /*6b50*/  S2UR UR34, SR_CTAID.Y ;  /* 0x00000000002279c3 */ /* 0x000fe20000002600 */
[----:B------:R-:W0:Y:S01]  /*6b60*/  LDCU UR42, c[0x0][0x3f8] ;  /* 0x00007f00ff2a77ac */ /* 0x000e220008000800 */
[----:B------:R-:W-:-:S06]  /*6b70*/  SHF.R.S32.HI R251, RZ, 0x1f, R249 ;  /* 0x0000001ffffb7819 */ /* 0x000fcc00000114f9 */
[----:B------:R-:W0:Y:S02]  /*6b80*/  S2UR UR35, SR_CTAID.X ;  /* 0x00000000002379c3 */ /* 0x000e240000002500 */
[----:B0-----:R-:W-:Y:S01]  /*6b90*/  UIMAD UR42, UR34, UR42, UR35 ;  /* 0x0000002a222a72a4 */ /* 0x001fe2000f8e0223 */
[----:B------:R-:W0:Y:S05]  /*6ba0*/  LDCU.64 UR34, c[0x0][0x3b8] ;  /* 0x00007700ff2277ac */ /* 0x000e2a0008000a00 */
[----:B-----5:R-:W-:-:S04]  /*6bb0*/  IMAD R250, R3, UR42, RZ ;  /* 0x0000002a03fa7c24 */ /* 0x020fc8000f8e02ff */
[----:B------:R-:W-:-:S05]  /*6bc0*/  IMAD R250, R250, 0xe0, RZ ;  /* 0x000000e0fafa7824 */ /* 0x000fca00078e02ff */
[----:B------:R-:W-:-:S04]  /*6bd0*/  IADD3 R249, P2, PT, R250, R249, RZ ;  /* 0x000000f9faf97210 */ /* 0x000fc80007f5e0ff */
[----:B------:R-:W-:Y:S02]  /*6be0*/  LEA.HI.X.SX32 R251, R250, R251, 0x1, P2 ;  /* 0x000000fbfafb7211 */ /* 0x000fe400010f0eff */
[----:B0-----:R-:W-:-:S04]  /*6bf0*/  LEA R250, P2, R249, UR34, 0x2 ;  /* 0x00000022f9fa7c11 */ /* 0x001fc8000f8410ff */
[----:B------:R-:W-:-:S05]  /*6c00*/  LEA.HI.X R251, R249, UR35, R251, 0x2, P2 ;  /* 0x00000023f9fb7c11 */ /* 0x000fca00090f14fb */
[----:B------:R0:W-:Y:S04]  /*6c10*/  STG.E.128 desc[UR36][R250.64], R228 ;  /* 0x000000e4fa007986 */ /* 0x0001e8000c101d24 */
.L_x_1299:
[----:B------:R-:W-:Y:S05]  /*6c20*/  BSYNC.RECONVERGENT B2 ;  /* 0x0000000000027941 */ /* 0x000fea0003800200 */
.L_x_1298:
[----:B------:R-:W-:Y:S04]  /*6c30*/  BSSY.RECONVERGENT B2, `(.L_x_1302) ;  /* 0x0000068000027945 */ /* 0x000fe80003800200 */
[----:B------:R-:W-:Y:S05]  /*6c40*/  @P0 BRA `(.L_x_1303) ;  /* 0x0000000400980947 */ /* 0x000fea0003800000 */
[----:B-----5:R-:W-:Y:S01]  /*6c50*/  ISETP.NE.AND P5, PT, R2, RZ, PT ;  /* 0x000000ff0200720c */ /* 0x020fe20003fa5270 */
[----:B01----:R-:W-:Y:S01]  /*6c60*/  IMAD R249, R3, 0x4, R252 ;  /* 0x0000000403f97824 */ /* 0x003fe200078e02fc */
[----:B------:R-:W-:Y:S03]  /*6c70*/  BSSY.RECONVERGENT B3, `(.L_x_1304) ;  /* 0x000002b000037945 */ /* 0x000fe60003800200 */
[----:B------:R-:W-:-:S04]  /*6c80*/  IMAD.IADD R227, R249, 0x1, R3 ;  /* 0x00000001f9e37824 */ /* 0x000fc800078e0203 */
[----:B------:R-:W-:-:S04]  /*6c90*/  IMAD.SHL.U32 R227, R227, 0x4, RZ ;  /* 0x00000004e3e37824 */ /* 0x000fc800078e00ff */
[----:B------:R-:W-:Y:S01]  /*6ca0*/  VOTEU.ANY UP0, P5 ;  /* 0x0000000000ff7886 */ /* 0x000fe20002800100 */
[----:B------:R-:W-:Y:S02]  /*6cb0*/  PLOP3.LUT P2, PT, PT, PT, UP0, 0x80, 0x8 ;  /* 0x000000000008781c */ /* 0x000fe40003f4f008 */
[----:B------:R-:W-:Y:S02]  /*6cc0*/  PLOP3.LUT P3, PT, PT, PT, UP0, 0x80, 0x8 ;  /* 0x000000000008781c */ /* 0x000fe40003f6f008 */
[----:B------:R-:W-:-:S09]  /*6cd0*/  ISETP.GE.AND P4, PT, R227, R248, PT ;  /* 0x000000f8e300720c */ /* 0x000fd20003f86270 */
[----:B------:R-:W0:Y:S01]  /*6ce0*/  @P2 S2R R226, SR_CTAID.X ;  /* 0x0000000000e22919 */ /* 0x000e220000002500 */
[----:B------:R-:W-:Y:S01]  /*6cf0*/  PLOP3.LUT P2, PT, PT, PT, UP0, 0x80, 0x8 ;  /* 0x000000000008781c */ /* 0x000fe20003f4f008 */
[----:B------:R-:W0:Y:S01]  /*6d00*/  @P3 LDC R224, c[0x0][0x3f8] ;  /* 0x0000fe00ffe03b82 */ /* 0x000e220000000800 */
[----:B------:R-:W-:-:S11]  /*6d10*/  PLOP3.LUT P3, PT, PT, PT, UP0, 0x80, 0x8 ;  /* 0x000000000008781c */ /* 0x000fd60003f6f008 */
[----:B0-----:R-:W-:Y:S01]  /*6d20*/  @P2 IMAD R226, R224, UR39, R226 ;  /* 0x00000027e0e22c24 */ /* 0x001fe2000f8e02e2 */
[----:B------:R-:W-:Y:S01]  /*6d30*/  PLOP3.LUT P2, PT, PT, PT, UP0, 0x80, 0x8 ;  /* 0x000000000008781c */ /* 0x000fe20003f4f008 */
[----:B------:R-:W3:Y:S01]  /*6d40*/  @P3 LDC.64 R224, c[0x0][0x450] ;  /* 0x00011400ffe03b82 */ /* 0x000ee20000000a00 */
[----:B------:R-:W-:-:S11]  /*6d50*/  PLOP3.LUT P3, PT, PT, PT, UP0, 0x80, 0x8 ;  /* 0x000000000008781c */ /* 0x000fd60003f6f008 */
[----:B------:R-:W-:Y:S01]  /*6d60*/  @P2 IMAD R226, R226, 0xe0, RZ ;  /* 0x000000e0e2e22824 */ /* 0x000fe200078e02ff */
[----:B------:R-:W-:-:S03]  /*6d70*/  PLOP3.LUT P2, PT, PT, PT, UP0, 0x80, 0x8 ;  /* 0x000000000008781c */ /* 0x000fc60003f4f008 */
[----:B---3--:R-:W-:Y:S01]  /*6d80*/  @P3 IMAD.WIDE R250, R226, 0x4, R224 ;  /* 0x00000004e2fa3825 */ /* 0x008fe200078e02e0 */
[----:B------:R-:W-:Y:S02]  /*6d90*/  CS2R R226, SRZ ;  /* 0x0000000000e27805 */ /* 0x000fe4000001ff00 */
[----:B------:R-:W-:Y:S01]  /*6da0*/  CS2R R224, SRZ ;  /* 0x0000000000e07805 */ /* 0x000fe2000001ff00 */
[----:B------:R-:W-:Y:S06]  /*6db0*/  @P4 BRA `(.L_x_1305) ;  /* 0x0000000000584947 */ /* 0x000fec0003800000 */
        /* <DEDUP_REMOVED lines=9> */
[----:B------:R-:W-:Y:S02]  /*6e50*/  IMAD.IADD R227, R249, 0x1, R3 ;  /* 0x00000001f9e37824 */ /* 0x000fe400078e0203 */
[C---:B------:R-:W-:Y:S02]  /*6e60*/  IMAD R226, R3.reuse, UR44, RZ ;  /* 0x0000002c03e27c24 */ /* 0x040fe4000f8e02ff */
[----:B0-----:R-:W-:Y:S01]  /*6e70*/  IMAD R225, R3, UR34, RZ ;  /* 0x0000002203e17c24 */ /* 0x001fe2000f8e02ff */
[----:B------:R-:W0:Y:S03]  /*6e80*/  LDCU.64 UR34, c[0x0][0x3b8] ;  /* 0x00007700ff2277ac */ /* 0x000e260008000a00 */
[----:B---3--:R-:W-:-:S04]  /*6e90*/  IMAD R225, R225, R224, RZ ;  /* 0x000000e0e1e17224 */ /* 0x008fc800078e02ff */
[----:B------:R-:W-:-:S05]  /*6ea0*/  IMAD R225, R225, 0x38, R227 ;  /* 0x00000038e1e17824 */ /* 0x000fca00078e02e3 */
[----:B------:R-:W-:-:S04]  /*6eb0*/  SHF.L.U32 R225, R225, 0x2, RZ ;  /* 0x00000002e1e17819 */ /* 0x000fc800000006ff */
[----:B------:R-:W-:Y:S02]  /*6ec0*/  SHF.R.S32.HI R224, RZ, 0x1f, R225 ;  /* 0x0000001fffe07819 */ /* 0x000fe400000114e1 */
[----:B------:R-:W-:-:S04]  /*6ed0*/  IADD3 R225, P3, PT, R226, R225, RZ ;  /* 0x000000e1e2e17210 */ /* 0x000fc80007f7e0ff */
[----:B------:R-:W-:Y:S02]  /*6ee0*/  LEA.HI.X.SX32 R226, R226, R224, 0x1, P3 ;  /* 0x000000e0e2e27211 */ /* 0x000fe400018f0eff */
[----:B0-----:R-:W-:-:S04]  /*6ef0*/  LEA R224, P3, R225, UR34, 0x2 ;  /* 0x00000022e1e07c11 */ /* 0x001fc8000f8610ff */
[----:B------:R-:W-:-:S06]  /*6f00*/  LEA.HI.X R225, R225, UR35, R226, 0x2, P3 ;  /* 0x00000023e1e17c11 */ /* 0x000fcc00098f14e2 */
[----:B------:R-:W5:Y:S03]  /*6f10*/  LDG.E.128 R224, desc[UR36][R224.64] ;  /* 0x00000024e0e07981 */ /* 0x000f66000c1e1d00 */
.L_x_1305:
[----:B------:R-:W-:Y:S05]  /*6f20*/  BSYNC.RECONVERGENT B3 ;  /* 0x0000000000037941 */ /* 0x000fea0003800200 */
.L_x_1304:
[----:B------:R-:W-:Y:S04]  /*6f30*/  STL.64 [R1+0x7c0], R10 ;  /* 0x0007c00a01007387 */ /* 0x000fe80000100a00 */
[----:B------:R0:W-:Y:S04]  /*6f40*/  STL.64 [R1+0x7b8], R8 ;  /* 0x0007b80801007387 */ /* 0x0001e80000100a00 */
[----:B------:R1:W-:Y:S04]  /*6f50*/  STL [R1+0x7b4], R6 ;  /* 0x0007b40601007387 */ /* 0x0003e80000100800 */
[----:B0-----:R-:W3:Y:S04]  /*6f60*/  @P2 LDG.E.128 R8, desc[UR36][R250.64+0x60] ;  /* 0x00006024fa082981 */ /* 0x001ee8000c1e1d00 */
[----:B-1----:R-:W2:Y:S04]  /*6f70*/  LDL R6, [R1+0x404] ;  /* 0x0004040001067983 */ /* 0x002ea80000100800 */
[----:B------:R-:W-:Y:S04]  /*6f80*/  STL [R1+0x7b0], R5 ;  /* 0x0007b00501007387 */ /* 0x000fe80000100800 */
[----:B------:R-:W-:Y:S04]  /*6f90*/  STL [R1+0x7ac], R4 ;  /* 0x0007ac0401007387 */ /* 0x000fe80000100800 */
[----:B------:R0:W-:Y:S04]  /*6fa0*/  STL [R1+0x7a8], R2 ;  /* 0x0007a80201007387 */ /* 0x0001e80000100800 */
[----:B0-----:R-:W4:Y:S04]  /*6fb0*/  LDL R2, [R1+0x40c] ;  /* 0x00040c0001027983 */ /* 0x001f280000100800 */
[----:B------:R0:W-:Y:S04]  /*6fc0*/  STL [R1+0x7a4], R0 ;  /* 0x0007a40001007387 */ /* 0x0001e80000100800 */
[----:B0-----:R-:W4:Y:S01]  /*6fd0*/  LDL R0, [R1+0x400] ;  /* 0x0004000001007983 */ /* 0x001f220000100800 */
[----:B------:R-:W-:Y:S01]  /*6fe0*/  VOTEU.ANY UP0, P5 ;  /* 0x0000000000ff7886 */ /* 0x000fe20002800100 */
[----:B---3--:R-:W-:-:S02]  /*6ff0*/  IMAD.MOV.U32 R4, RZ, RZ, R10 ;  /* 0x000000ffff047224 */ /* 0x008fc400078e000a */
[----:B------:R0:W-:Y:S01]  /*7000*/  @P2 STL [R1+0xc], R11 ;  /* 0x00000c0b01002387 */ /* 0x0001e20000100800 */
[----:B------:R-:W-:Y:S02]  /*7010*/  IMAD.MOV.U32 R5, RZ, RZ, R9 ;  /* 0x000000ffff057224 */ /* 0x000fe400078e0009 */
[----:B------:R-:W-:Y:S01]  /*7020*/  IMAD.MOV.U32 R251, RZ, RZ, R8 ;  /* 0x000000fffffb7224 */ /* 0x000fe200078e0008 */
[----:B0-----:R0:W5:Y:S04]  /*7030*/  LDL.LU.64 R10, [R1+0x7c0] ;  /* 0x0007c000010a7983 */ /* 0x0011680000300a00 */
[----:B------:R0:W5:Y:S04]  /*7040*/  LDL.LU.64 R8, [R1+0x7b8] ;  /* 0x0007b80001087983 */ /* 0x0001680000300a00 */
[----:B------:R-:W3:Y:S01]  /*7050*/  LDL R250, [R1+0x408] ;  /* 0x0004080001fa7983 */ /* 0x000ee20000100800 */
[----:B------:R-:W-:-:S02]  /*7060*/  PLOP3.LUT P2, PT, PT, PT, UP0, 0x80, 0x8 ;  /* 0x000000000008781c */ /* 0x000fc40003f4f008 */
[----:B------:R-:W-:Y:S01]  /*7070*/  PLOP3.LUT P3, PT, PT, PT, UP0, 0x80, 0x8 ;  /* 0x000000000008781c */ /* 0x000fe20003f6f008 */
[----:B------:R-:W-:Y:S02]  /*7080*/  IMAD.IADD R249, R249, 0x1, R3 ;  /* 0x00000001f9f97824 */ /* 0x000fe400078e0203 */
[----:B--2--5:R-:W-:Y:S02]  /*7090*/  FADD.FTZ R225, R6, R225 ;  /* 0x000000e106e17221 */ /* 0x024fe40000010000 */
[----:B------:R0:W5:Y:S01]  /*70a0*/  LDL.LU R6, [R1+0x7b4] ;  /* 0x0007b40001067983 */ /* 0x0001620000300800 */
[----:B----4-:R-:W-:-:S05]  /*70b0*/  FADD.FTZ R227, R2, R227 ;  /* 0x000000e302e37221 */ /* 0x010fca0000010000 */
[----:B------:R-:W-:Y:S01]  /*70c0*/  @P2 FMUL.FTZ R225, R225, R5 ;  /* 0x00000005e1e12220 */ /* 0x000fe20000410000 */
[----:B------:R-:W-:Y:S01]  /*70d0*/  FADD.FTZ R224, R0, R224 ;  /* 0x000000e000e07221 */ /* 0x000fe20000010000 */
[----:B---3--:R-:W-:Y:S01]  /*70e0*/  FADD.FTZ R226, R250, R226 ;  /* 0x000000e2fae27221 */ /* 0x008fe20000010000 */
[----:B------:R-:W-:Y:S02]  /*70f0*/  IMAD.SHL.U32 R250, R249, 0x4, RZ ;  /* 0x00000004f9fa7824 */ /* 0x000fe400078e00ff */
[----:B------:R-:W2:Y:S01]  /*7100*/  LDL.LU R249, [R1+0xc] ;  /* 0x00000c0001f97983 */ /* 0x000ea20000300800 */
[----:B------:R-:W-:-:S03]  /*7110*/  @P3 FMUL.FTZ R226, R226, R4 ;  /* 0x00000004e2e23220 */ /* 0x000fc60000410000 */
[----:B------:R0:W5:Y:S04]  /*7120*/  LDL.LU R5, [R1+0x7b0] ;  /* 0x0007b00001057983 */ /* 0x0001680000300800 */
[----:B------:R0:W5:Y:S04]  /*7130*/  LDL.LU R4, [R1+0x7ac] ;  /* 0x0007ac0001047983 */ /* 0x0001680000300800 */
[----:B------:R0:W5:Y:S04]  /*7140*/  LDL.LU R2, [R1+0x7a8] ;  /* 0x0007a80001027983 */ /* 0x0001680000300800 */
[----:B------:R0:W5:Y:S01]  /*7150*/  LDL.LU R0, [R1+0x7a4] ;  /* 0x0007a40001007983 */ /* 0x0001620000300800 */
[----:B------:R-:W-:-:S02]  /*7160*/  ISETP.GE.AND P2, PT, R250, R248, PT ;  /* 0x000000f8fa00720c */ /* 0x000fc40003f46270 */
[----:B------:R-:W-:Y:S02]  /*7170*/  PLOP3.LUT P4, PT, PT, PT, UP0, 0x80, 0x8 ;  /* 0x000000000008781c */ /* 0x000fe40003f8f008 */
[----:B------:R-:W-:-:S13]  /*7180*/  PLOP3.LUT P5, PT, PT, PT, UP0, 0x80, 0x8 ;  /* 0x000000000008781c */ /* 0x000fda0003faf008 */
[----:B------:R-:W-:Y:S01]  /*7190*/  @P5 FMUL.FTZ R224, R224, R251 ;  /* 0x000000fbe0e05220 */ /* 0x000fe20000410000 */
[----:B--2---:R-:W-:Y:S01]  /*71a0*/  @P4 FMUL.FTZ R227, R227, R249 ;  /* 0x000000f9e3e34220 */ /* 0x004fe20000410000 */
[----:B0-----:R-:W-:Y:S06]  /*71b0*/  @P2 BRA `(.L_x_1303) ;  /* 0x00000000003c2947 */ /* 0x001fec0003800000 */
[----:B------:R-:W-:Y:S01]  /*71c0*/  S2UR UR34, SR_CTAID.Y ;  /* 0x00000000002279c3 */ /* 0x000fe20000002600 */
[----:B------:R-:W0:Y:S07]  /*71d0*/  LDCU UR42, c[0x0][0x3f8] ;  /* 0x00007f00ff2a77ac */ /* 0x000e2e0008000800 */
[----:B------:R-:W0:Y:S02]  /*71e0*/  S2UR UR35, SR_CTAID.X ;  /* 0x00000000002379c3 */ /* 0x000e240000002500 */
[----:B0-----:R-:W-:Y:S01]  /*71f0*/  UIMAD UR42, UR34, UR42, UR35 ;  /* 0x0000002a222a72a4 */ /* 0x001fe2000f8e0223 */
[----:B------:R-:W0:Y:S05]  /*7200*/  LDCU.64 UR34, c[0x0][0x3b8] ;  /* 0x00007700ff2277ac */ /* 0x000e2a0008000a00 */
[----:B------:R-:W-:-:S04]  /*7210*/  IMAD R249, R3, UR42, RZ ;  /* 0x0000002a03f97c24 */ /* 0x000fc8000f8e02ff */
[----:B------:R-:W-:Y:S01]  /*7220*/  IMAD R251, R249, 0xe0, RZ ;  /* 0x000000e0f9fb7824 */ /* 0x000fe200078e02ff */
[----:B------:R-:W-:-:S05]  /*7230*/  SHF.R.S32.HI R249, RZ, 0x1f, R250 ;  /* 0x0000001ffff97819 */ /* 0x000fca00000114fa */
[----:B------:R1:W-:Y:S02]  /*7240*/  STL [R1], R249 ;  /* 0x000000f901007387 */ /* 0x0003e40000100800 */
[C---:B-1----:R-:W-:Y:S02]  /*7250*/  IADD3 R249, P2, PT, R251.reuse, R250, RZ ;  /* 0x000000fafbf97210 */ /* 0x042fe40007f5e0ff */
[----:B------:R-:W2:Y:S02]  /*7260*/  LDL.LU R250, [R1] ;  /* 0x0000000001fa7983 */ /* 0x000ea40000300800 */
[----:B--2---:R-:W-:Y:S02]  /*7270*/  LEA.HI.X.SX32 R251, R251, R250, 0x1, P2 ;  /* 0x000000fafbfb7211 */ /* 0x004fe400010f0eff */
[----:B0-----:R-:W-:-:S04]  /*7280*/  LEA R250, P2, R249, UR34, 0x2 ;  /* 0x00000022f9fa7c11 */ /* 0x001fc8000f8410ff */
[----:B------:R-:W-:-:S05]  /*7290*/  LEA.HI.X R251, R249, UR35, R251, 0x2, P2 ;  /* 0x00000023f9fb7c11 */ /* 0x000fca00090f14fb */
[----:B------:R0:W-:Y:S04]  /*72a0*/  STG.E.128 desc[UR36][R250.64], R224 ;  /* 0x000000e0fa007986 */ /* 0x0001e8000c101d24 */
.L_x_1303:
[----:B------:R-:W-:Y:S05]  /*72b0*/  BSYNC.RECONVERGENT B2 ;  /* 0x0000000000027941 */ /* 0x000fea0003800200 */
.L_x_1302:
[C---:B01---5:R-:W-:Y:S01]  /*72c0*/  LEA R249, R3.reuse, R252, 0x2 ;  /* 0x000000fc03f97211 */ /* 0x063fe200078e10ff */
[----:B------:R-:W-:Y:S04]  /*72d0*/  BSSY.RECONVERGENT B2, `(.L_x_1306) ;  /* 0x0000061000027945 */ /* 0x000fe80003800200 */
[----:B------:R-:W-:Y:S01]  /*72e0*/  IMAD R252, R3, 0x2, R249 ;  /* 0x0000000203fc7824 */ /* 0x000fe200078e02f9 */
[----:B------:R-:W-:Y:S06]  /*72f0*/  @P0 BRA `(.L_x_1307) ;  /* 0x0000000400780947 */ /* 0x000fec0003800000 */
[----:B------:R-:W-:Y:S01]  /*7300*/  ISETP.NE.AND P5, PT, R2, RZ, PT ;  /* 0x000000ff0200720c */ /* 0x000fe20003fa5270 */
[----:B------:R-:W-:Y:S01]  /*7310*/  IMAD.SHL.U32 R249, R252, 0x4, RZ ;  /* 0x00000004fcf97824 */ /* 0x000fe200078e00ff */
[----:B------:R-:W-:Y:S11]  /*7320*/  BSSY.RECONVERGENT B3, `(.L_x_1308) ;  /* 0x0000027000037945 */ /* 0x000ff60003800200 */
[----:B------:R-:W-:Y:S01]  /*7330*/  VOTEU.ANY UP0, P5 ;  /* 0x0000000000ff7886 */ /* 0x000fe20002800100 */
[----:B------:R-:W-:-:S02]  /*7340*/  PLOP3.LUT P2, PT, PT, PT, UP0, 0x80, 0x8 ;  /* 0x000000000008781c */ /* 0x000fc40003f4f008 */
[----:B------:R-:W-:Y:S02]  /*7350*/  PLOP3.LUT P3, PT, PT, PT, UP0, 0x80, 0x8 ;  /* 0x000000000008781c */ /* 0x000fe40003f6f008 */
[----:B------:R-:W-:-:S09]  /*7360*/  PLOP3.LUT P4, PT, PT, PT, UP0, 0x80, 0x8 ;  /* 0x000000000008781c */ /* 0x000fd20003f8f008 */
[----:B------:R-:W0:Y:S01]  /*7370*/  @P2 S2R R222, SR_CTAID.X ;  /* 0x0000000000de2919 */ /* 0x000e220000002500 */
[----:B------:R-:W-:Y:S01]  /*7380*/  PLOP3.LUT P2, PT, PT, PT, UP0, 0x80, 0x8 ;  /* 0x000000000008781c */ /* 0x000fe20003f4f008 */
[----:B------:R-:W0:Y:S01]  /*7390*/  @P3 LDC R223, c[0x0][0x3f8] ;  /* 0x0000fe00ffdf3b82 */ /* 0x000e220000000800 */
[----:B------:R-:W-:-:S07]  /*73a0*/  PLOP3.LUT P3, PT, PT, PT, UP0, 0x80, 0x8 ;  /* 0x000000000008781c */ /* 0x000fce0003f6f008 */
[----:B------:R-:W3:Y:S01]  /*73b0*/  @P4 LDC.64 R220, c[0x0][0x450] ;  /* 0x00011400ffdc4b82 */ /* 0x000ee20000000a00 */
[----:B------:R-:W-:-:S03]  /*73c0*/  PLOP3.LUT P4, PT, PT, PT, UP0, 0x80, 0x8 ;  /* 0x000000000008781c */ /* 0x000fc60003f8f008 */
[----:B0-----:R-:W-:Y:S01]  /*73d0*/  @P2 IMAD R222, R223, UR39, R222 ;  /* 0x00000027dfde2c24 */ /* 0x001fe2000f8e02de */
[----:B------:R-:W-:-:S09]  /*73e0*/  ISETP.GE.AND P2, PT, R249, R248, PT ;  /* 0x000000f8f900720c */ /* 0x000fd20003f46270 */
        /* <DEDUP_REMOVED lines=26> */
.L_x_1309:
[----:B------:R-:W-:Y:S05]  /*7590*/  BSYNC.RECONVERGENT B3 ;  /* 0x0000000000037941 */ /* 0x000fea0003800200 */
.L_x_1308:
[----:B------:R-:W-:Y:S04]  /*75a0*/  STL.64 [R1+0x7c8], R10 ;  /* 0x0007c80a01007387 */ /* 0x000fe80000100a00 */
[----:B------:R0:W-:Y:S04]  /*75b0*/  STL.64 [R1+0x7c0], R8 ;  /* 0x0007c00801007387 */ /* 0x0001e80000100a00 */
[----:B------:R1:W-:Y:S04]  /*75c0*/  STL [R1+0x7b8], R6 ;  /* 0x0007b80601007387 */ /* 0x0003e80000100800 */
[----:B0-----:R-:W3:Y:S04]  /*75d0*/  @P4 LDG.E.128 R8, desc[UR36][R250.64+0x70] ;  /* 0x00007024fa084981 */ /* 0x001ee8000c1e1d00 */
[----:B-1----:R-:W2:Y:S04]  /*75e0*/  LDL R6, [R1+0x3f4] ;  /* 0x0003f40001067983 */ /* 0x002ea80000100800 */
[----:B------:R-:W-:Y:S04]  /*75f0*/  STL [R1+0x7b4], R5 ;  /* 0x0007b40501007387 */ /* 0x000fe80000100800 */
[----:B------:R0:W-:Y:S04]  /*7600*/  STL [R1+0x7b0], R4 ;  /* 0x0007b00401007387 */ /* 0x0001e80000100800 */
[----:B0-----:R-:W4:Y:S04]  /*7610*/  LDL R4, [R1+0x3f8] ;  /* 0x0003f80001047983 */ /* 0x001f280000100800 */
        /* <DEDUP_REMOVED lines=11> */
[----:B--2--5:R-:W-:Y:S01]  /*76d0*/  FADD.FTZ R221, R6, R221 ;  /* 0x000000dd06dd7221 */ /* 0x024fe20000010000 */
[----:B------:R-:W-:Y:S02]  /*76e0*/  IMAD.MOV.U32 R251, RZ, RZ, R11 ;  /* 0x000000fffffb7224 */ /* 0x000fe400078e000b */
[----:B------:R0:W5:Y:S03]  /*76f0*/  LDL.LU.64 R10, [R1+0x7c8] ;  /* 0x0007c800010a7983 */ /* 0x0001660000300a00 */
[----:B------:R-:W-:Y:S01]  /*7700*/  @P4 FMUL.FTZ R221, R221, R5 ;  /* 0x00000005dddd4220 */ /* 0x000fe20000410000 */
[----:B------:R0:W5:Y:S04]  /*7710*/  LDL.LU.64 R8, [R1+0x7c0] ;  /* 0x0007c00001087983 */ /* 0x0001680000300a00 */
[----:B------:R0:W5:Y:S04]  /*7720*/  LDL.LU R6, [R1+0x7b8] ;  /* 0x0007b80001067983 */ /* 0x0001680000300800 */
[----:B------:R0:W5:Y:S01]  /*7730*/  LDL.LU R5, [R1+0x7b4] ;  /* 0x0007b40001057983 */ /* 0x0001620000300800 */
[----:B----4-:R-:W-:-:S03]  /*7740*/  FADD.FTZ R222, R4, R222 ;  /* 0x000000de04de7221 */ /* 0x010fc60000010000 */
[----:B------:R0:W5:Y:S01]  /*7750*/  LDL.LU R4, [R1+0x7b0] ;  /* 0x0007b00001047983 */ /* 0x0001620000300800 */
[----:B------:R-:W-:-:S03]  /*7760*/  @P3 FMUL.FTZ R222, R222, R3 ;  /* 0x00000003dede3220 */ /* 0x000fc60000410000 */
[----:B------:R0:W5:Y:S01]  /*7770*/  LDL.LU R3, [R1+0x7ac] ;  /* 0x0007ac0001037983 */ /* 0x0001620000300800 */
[----:B------:R-:W-:-:S03]  /*7780*/  FADD.FTZ R223, R2, R223 ;  /* 0x000000df02df7221 */ /* 0x000fc60000010000 */
[----:B------:R0:W5:Y:S01]  /*7790*/  LDL.LU R2, [R1+0x7a8] ;  /* 0x0007a80001027983 */ /* 0x0001620000300800 */
[----:B------:R-:W-:-:S03]  /*77a0*/  FADD.FTZ R220, R0, R220 ;  /* 0x000000dc00dc7221 */ /* 0x000fc60000010000 */
[----:B------:R0:W5:Y:S01]  /*77b0*/  LDL.LU R0, [R1+0x7a4] ;  /* 0x0007a40001007983 */ /* 0x0001620000300800 */
        /* <DEDUP_REMOVED lines=18> */
.L_x_1307:
[----:B------:R-:W-:Y:S05]  /*78e0*/  BSYNC.RECONVERGENT B2 ;  /* 0x0000000000027941 */ /* 0x000fea0003800200 */
.L_x_1306:
[----:B------:R-:W-:Y:S04]  /*78f0*/  BSSY.RECONVERGENT B2, `(.L_x_1310) ;  /* 0x0000062000027945 */ /* 0x000fe80003800200 */
[----:B------:R-:W-:Y:S05]  /*7900*/  @P0 BRA `(.L_x_1311) ;  /* 0x0000000400800947 */ /* 0x000fea0003800000 */
[----:B------:R-:W2:Y:S01]  /*7910*/  LDL R249, [R1+0x30] ;  /* 0x0000300001f97983 */ /* 0x000ea20000100800 */
[----:B-----5:R-:W-:Y:S01]  /*7920*/  ISETP.NE.AND P5, PT, R2, RZ, PT ;  /* 0x000000ff0200720c */ /* 0x020fe20003fa5270 */
[----:B------:R-:W-:-:S12]  /*7930*/  BSSY.RECONVERGENT B3, `(.L_x_1312) ;  /* 0x0000028000037945 */ /* 0x000fd80003800200 */
        /* <DEDUP_REMOVED lines=8> */
[----:B------:R-:W0:Y:S01]  /*79c0*/  @P2 LDC.64 R216, c[0x0][0x450] ;  /* 0x00011400ffd82b82 */ /* 0x000e220000000a00 */
[----:B------:R-:W-:Y:S01]  /*79d0*/  PLOP3.LUT P2, PT, PT, PT, UP0, 0x80, 0x8 ;  /* 0x000000000008781c */ /* 0x000fe20003f4f008 */
[----:B-1----:R-:W-:-:S04]  /*79e0*/  @P3 IMAD R218, R219, UR39, R218 ;  /* 0x00000027dbda3c24 */ /* 0x002fc8000f8e02da */
[----:B------:R-:W-:Y:S01]  /*79f0*/  @P4 IMAD R218, R218, 0xe0, RZ ;  /* 0x000000e0dada4824 */ /* 0x000fe200078e02ff */
[----:B------:R-:W-:-:S07]  /*7a00*/  PLOP3.LUT P4, PT, PT, PT, UP0, 0x80, 0x8 ;  /* 0x000000000008781c */ /* 0x000fce0003f8f008 */
[----:B0--3--:R-:W-:Y:S01]  /*7a10*/  @P2 IMAD.WIDE R250, R218, 0x4, R216 ;  /* 0x00000004dafa2825 */ /* 0x009fe200078e02d8 */
        /* <DEDUP_REMOVED lines=25> */
.L_x_1313:
[----:B------:R-:W-:Y:S05]  /*7bb0*/  BSYNC.RECONVERGENT B3 ;  /* 0x0000000000037941 */ /* 0x000fea0003800200 */
.L_x_1312:
        /* <DEDUP_REMOVED lines=39> */
[----:B-1----:R-:W-:Y:S06]  /*7e30*/  @P2 BRA `(.L_x_1311) ;  /* 0x0000000000342947 */ /* 0x002fec0003800000 */
        /* <DEDUP_REMOVED lines=13> */
.L_x_1311:
[----:B------:R-:W-:Y:S05]  /*7f10*/  BSYNC.RECONVERGENT B2 ;  /* 0x0000000000027941 */ /* 0x000fea0003800200 */
.L_x_1310:
[----:B------:R-:W-:Y:S04]  /*7f20*/  BSSY.RECONVERGENT B2, `(.L_x_1314) ;  /* 0x0000064000027945 */ /* 0x000fe80003800200 */
[----:B------:R-:W-:Y:S05]  /*7f30*/  @P0 BRA `(.L_x_1315) ;  /* 0x0000000400880947 */ /* 0x000fea0003800000 */
[----:B-----5:R-:W-:Y:S01]  /*7f40*/  ISETP.NE.AND P5, PT, R2, RZ, PT ;  /* 0x000000ff0200720c */ /* 0x020fe20003fa5270 */
[----:B------:R-:W-:Y:S01]  /*7f50*/  BSSY.RECONVERGENT B3, `(.L_x_1316) ;  /* 0x000002a000037945 */ /* 0x000fe20003800200 */
[----:B------:R-:W-:-:S11]  /*7f60*/  LEA R249, R3, R252, 0x1 ;  /* 0x000000fc03f97211 */ /* 0x000fd600078e08ff */
        /* <DEDUP_REMOVED lines=8> */
[----:B------:R-:W1:Y:S01]  /*7ff0*/  @P3 LDC.64 R212, c[0x0][0x450] ;  /* 0x00011400ffd43b82 */ /* 0x000e620000000a00 */
[----:B0-----:R-:W-:Y:S01]  /*8000*/  @P2 IMAD R214, R215, UR39, R214 ;  /* 0x00000027d7d62c24 */ /* 0x001fe2000f8e02d6 */
[----:B------:R-:W-:Y:S01]  /*8010*/  PLOP3.LUT P2, PT, PT, PT, UP0, 0x80, 0x8 ;  /* 0x000000000008781c */ /* 0x000fe20003f4f008 */
[----:B------:R-:W-:Y:S02]  /*8020*/  IMAD.SHL.U32 R215, R249, 0x4, RZ ;  /* 0x00000004f9d77824 */ /* 0x000fe400078e00ff */
[----:B------:R-:W-:Y:S01]  /*8030*/  @P4 IMAD R214, R214, 0xe0, RZ ;  /* 0x000000e0d6d64824 */ /* 0x000fe200078e02ff */
[----:B------:R-:W-:Y:S02]  /*8040*/  PLOP3.LUT P4, PT, PT, PT, UP0, 0x80, 0x8 ;  /* 0x000000000008781c */ /* 0x000fe40003f8f008 */
[----:B------:R-:W-:-:S07]  /*8050*/  ISETP.GE.AND P3, PT, R215, R248, PT ;  /* 0x000000f8d700720c */ /* 0x000fce0003f66270 */
[----:B-1-3--:R-:W-:Y:S01]  /*8060*/  @P2 IMAD.WIDE R250, R214, 0x4, R212 ;  /* 0x00000004d6fa2825 */ /* 0x00afe200078e02d4 */
        /* <DEDUP_REMOVED lines=24> */
.L_x_1317:
[----:B------:R-:W-:Y:S05]  /*81f0*/  BSYNC.RECONVERGENT B3 ;  /* 0x0000000000037941 */ /* 0x000fea0003800200 */
.L_x_1316:
        /* <DEDUP_REMOVED lines=54> */
.L_x_1315:
[----:B------:R-:W-:Y:S05]  /*8560*/  BSYNC.RECONVERGENT B2 ;  /* 0x0000000000027941 */ /* 0x000fea0003800200 */
.L_x_1314:
[----:B------:R-:W-:Y:S04]  /*8570*/  BSSY.RECONVERGENT B2, `(.L_x_1318) ;  /* 0x0000068000027945 */ /* 0x000fe80003800200 */
[----:B------:R-:W-:Y:S05]  /*8580*/  @P0 BRA `(.L_x_1319) ;  /* 0x0000000400980947 */ /* 0x000fea0003800000 */
[----:B-----5:R-:W-:Y:S01]  /*8590*/  ISETP.NE.AND P5, PT, R2, RZ, PT ;  /* 0x000000ff0200720c */ /* 0x020fe20003fa5270 */
[----:B------:R-:W-:Y:S01]  /*85a0*/  IMAD R249, R3, 0x2, R252 ;  /* 0x0000000203f97824 */ /* 0x000fe200078e02fc */
        /* <DEDUP_REMOVED lines=13> */
[----:B------:R-:W1:Y:S01]  /*8680*/  @P3 LDC.64 R208, c[0x0][0x450] ;  /* 0x00011400ffd03b82 */ /* 0x000e620000000a00 */
[----:B------:R-:W-:-:S11]  /*8690*/  PLOP3.LUT P3, PT, PT, PT, UP0, 0x80, 0x8 ;  /* 0x000000000008781c */ /* 0x000fd60003f6f008 */
[----:B------:R-:W-:Y:S01]  /*86a0*/  @P2 IMAD R210, R210, 0xe0, RZ ;  /* 0x000000e0d2d22824 */ /* 0x000fe200078e02ff */
[----:B------:R-:W-:-:S03]  /*86b0*/  PLOP3.LUT P2, PT, PT, PT, UP0, 0x80, 0x8 ;  /* 0x000000000008781c */ /* 0x000fc60003f4f008 */
[----:B-1-3--:R-:W-:Y:S01]  /*86c0*/  @P3 IMAD.WIDE R250, R210, 0x4, R208 ;  /* 0x00000004d2fa3825 */ /* 0x00afe200078e02d0 */
        /* <DEDUP_REMOVED lines=25> */
.L_x_1321:
[----:B------:R-:W-:Y:S05]  /*8860*/  BSYNC.RECONVERGENT B3 ;  /* 0x0000000000037941 */ /* 0x000fea0003800200 */
.L_x_1320:
        /* <DEDUP_REMOVED lines=56> */
.L_x_1319:
[----:B------:R-:W-:Y:S05]  /*8bf0*/  BSYNC.RECONVERGENT B2 ;  /* 0x0000000000027941 */ /* 0x000fea0003800200 */
.L_x_1318:
[----:B------:R-:W-:Y:S04]  /*8c00*/  BSSY.RECONVERGENT B2, `(.L_x_1322) ;  /* 0x0000068000027945 */ /* 0x000fe80003800200 */
[----:B------:R-:W-:Y:S05]  /*8c10*/  @P0 BRA `(.L_x_1323) ;  /* 0x0000000400980947 */ /* 0x000fea0003800000 */
[----:B-----5:R-:W-:Y:S01]  /*8c20*/  ISETP.NE.AND P5, PT, R2, RZ, PT ;  /* 0x000000ff0200720c */ /* 0x020fe20003fa5270 */
[----:B------:R-:W-:Y:S01]  /*8c30*/  BSSY.RECONVERGENT B3, `(.L_x_1324) ;  /* 0x000002c000037945 */ /* 0x000fe20003800200 */
[----:B------:R-:W-:-:S05]  /*8c40*/  LEA R249, R3, R252, 0x1 ;  /* 0x000000fc03f97211 */ /* 0x000fca00078e08ff */
[----:B------:R-:W-:-:S04]  /*8c50*/  IMAD R207, R3, 0x2, R249 ;  /* 0x0000000203cf7824 */ /* 0x000fc800078e02f9 */
[----:B------:R-:W-:Y:S02]  /*8c60*/  IMAD.SHL.U32 R207, R207, 0x4, RZ ;  /* 0x00000004cfcf7824 */ /* 0x000fe400078e00ff */
        /* <DEDUP_REMOVED lines=27> */
[C---:B------:R-:W-:Y:S02]  /*8e20*/  IMAD R207, R3.reuse, 0x2, R249 ;  /* 0x0000000203cf7824 */ /* 0x040fe400078e02f9 */
        /* <DEDUP_REMOVED lines=12> */
.L_x_1325:
[----:B------:R-:W-:Y:S05]  /*8ef0*/  BSYNC.RECONVERGENT B3 ;  /* 0x0000000000037941 */ /* 0x000fea0003800200 */
.L_x_1324:
        /* <DEDUP_REMOVED lines=12> */
[----:B---3--:R-:W-:-:S02]  /*8fc0*/  MOV R4, R10 ;  /* 0x0000000a00047202 */ /* 0x008fc40000000f00 */
        /* <DEDUP_REMOVED lines=8> */
[----:B------:R-:W-:Y:S02]  /*9050*/  IMAD R249, R3, 0x2, R249 ;  /* 0x0000000203f97824 */ /* 0x000fe400078e02f9 */
        /* <DEDUP_REMOVED lines=34> */
.L_x_1323:
[----:B------:R-:W-:Y:S05]  /*9280*/  BSYNC.RECONVERGENT B2 ;  /* 0x0000000000027941 */ /* 0x000fea0003800200 */
.L_x_1322:
[C---:B-----5:R-:W-:Y:S01]  /*9290*/  IMAD R249, R3.reuse, 0x2, R252 ;  /* 0x0000000203f97824 */ /* 0x060fe200078e02fc */
[----:B------:R-:W-:Y:S04]  /*92a0*/  BSSY.RECONVERGENT B2, `(.L_x_1326) ;  /* 0x0000064000027945 */ /* 0x000fe80003800200 */
[----:B------:R1:W-:Y:S02]  /*92b0*/  STL [R1+0x14], R249 ;  /* 0x000014f901007387 */ /* 0x0003e40000100800 */
[----:B-1----:R-:W-:-:S05]  /*92c0*/  IMAD R249, R3, 0x2, R249 ;  /* 0x0000000203f97824 */ /* 0x002fca00078e02f9 */
[----:B------:R-:W-:Y:S01]  /*92d0*/  IADD3 R252, PT, PT, R249, R3, RZ ;  /* 0x00000003f9fc7210 */ /* 0x000fe20007ffe0ff */
        /* <DEDUP_REMOVED lines=8> */
[----:B------:R-:W1:Y:S01]  /*9360*/  @P2 S2R R202, SR_CTAID.X ;  /* 0x0000000000ca2919 */ /* 0x000e620000002500 */
[----:B------:R-:W-:Y:S01]  /*9370*/  PLOP3.LUT P2, PT, PT, PT, UP0, 0x80, 0x8 ;  /* 0x000000000008781c */ /* 0x000fe20003f4f008 */
[----:B------:R-:W1:Y:S01]  /*9380*/  @P3 LDC R203, c[0x0][0x3f8] ;  /* 0x0000fe00ffcb3b82 */ /* 0x000e620000000800 */
[----:B------:R-:W-:-:S07]  /*9390*/  PLOP3.LUT P3, PT, PT, PT, UP0, 0x80, 0x8 ;  /* 0x000000000008781c */ /* 0x000fce0003f6f008 */
[----:B------:R-:W0:Y:S01]  /*93a0*/  @P4 LDC.64 R200, c[0x0][0x450] ;  /* 0x00011400ffc84b82 */ /* 0x000e220000000a00 */
[----:B------:R-:W-:-:S03]  /*93b0*/  PLOP3.LUT P4, PT, PT, PT, UP0, 0x80, 0x8 ;  /* 0x000000000008781c */ /* 0x000fc60003f8f008 */
[----:B-1----:R-:W-:Y:S01]  /*93c0*/  @P2 IMAD R202, R203, UR39, R202 ;  /* 0x00000027cbca2c24 */ /* 0x002fe2000f8e02ca */
[----:B------:R-:W-:-:S09]  /*93d0*/  ISETP.GE.AND P2, PT, R249, R248, PT ;  /* 0x000000f8f900720c */ /* 0x000fd20003f46270 */
[----:B------:R-:W-:Y:S01]  /*93e0*/  @P4 IMAD R202, R202, 0xe0, RZ ;  /* 0x000000e0caca4824 */ /* 0x000fe200078e02ff */
[----:B------:R-:W-:-:S03]  /*93f0*/  PLOP3.LUT P4, PT, PT, PT, UP0, 0x80, 0x8 ;  /* 0x000000000008781c */ /* 0x000fc60003f8f008 */
[----:B0--3--:R-:W-:Y:S01]  /*9400*/  @P3 IMAD.WIDE R250, R202, 0x4, R200 ;  /* 0x00000004cafa3825 */ /* 0x009fe200078e02c8 */
        /* <DEDUP_REMOVED lines=24> */
.L_x_1329:
[----:B------:R-:W-:Y:S05]  /*9590*/  BSYNC.RECONVERGENT B3 ;  /* 0x0000000000037941 */ /* 0x000fea0003800200 */
.L_x_1328:
        /* <DEDUP_REMOVED lines=52> */
.L_x_1327:
[----:B------:R-:W-:Y:S05]  /*98e0*/  BSYNC.RECONVERGENT B2 ;  /* 0x0000000000027941 */ /* 0x000fea0003800200 */
.L_x_1326:
[----:B-----5:R-:W-:Y:S01]  /*98f0*/  IMAD.IADD R249, R252, 0x1, R3 ;  /* 0x00000001fcf97824 */ /* 0x020fe200078e0203 */
[----:B------:R-:W-:Y:S04]  /*9900*/  BSSY.RECONVERGENT B2, `(.L_x_1330) ;  /* 0x0000063000027945 */ /* 0x000fe80003800200 */
[----:B------:R0:W-:Y:S01]  /*9910*/  STL [R1+0x10], R249 ;  /* 0x000010f901007387 */ /* 0x0001e20000100800 */
[----:B------:R-:W-:Y:S05]  /*9920*/  @P0 BRA `(.L_x_1331) ;  /* 0x0000000400800947 */ /* 0x000fea0003800000 */
[----:B------:R-:W-:Y:S01]  /*9930*/  ISETP.NE.AND P5, PT, R2, RZ, PT ;  /* 0x000000ff0200720c */ /* 0x000fe20003fa5270 */
[----:B0-----:R-:W-:Y:S01]  /*9940*/  IMAD.SHL.U32 R249, R249, 0x4, RZ ;  /* 0x00000004f9f97824 */ /* 0x001fe200078e00ff */
        /* <DEDUP_REMOVED lines=9> */
[----:B------:R-:W1:Y:S01]  /*99e0*/  @P4 LDC.64 R196, c[0x0][0x450] ;  /* 0x00011400ffc44b82 */ /* 0x000e620000000a00 */
[----:B------:R-:W-:-:S03]  /*99f0*/  PLOP3.LUT P4, PT, PT, PT, UP0, 0x80, 0x8 ;  /* 0x000000000008781c */ /* 0x000fc60003f8f008 */
[----:B0-----:R-:W-:Y:S01]  /*9a00*/  @P2 IMAD R198, R199, UR39, R198 ;  /* 0x00000027c7c62c24 */ /* 0x001fe2000f8e02c6 */
[----:B------:R-:W-:-:S09]  /*9a10*/  ISETP.GE.AND P2, PT, R249, R248, PT ;  /* 0x000000f8f900720c */ /* 0x000fd20003f46270 */
        /* <DEDUP_REMOVED lines=8> */
[----:B------:R-:W3:Y:S01]  /*9aa0*/  LDL R199, [R1+0x10] ;  /* 0x0000100001c77983 */ /* 0x000ee20000100800 */
[----:B0-----:R-:W-:-:S05]  /*9ab0*/  IMAD R198, R3, UR42, RZ ;  /* 0x0000002a03c67c24 */ /* 0x001fca000f8e02ff */
[----:B------:R-:W-:-:S04]  /*9ac0*/  IADD3 R197, P3, PT, R198, R0, RZ ;  /* 0x00000000c6c57210 */ /* 0x000fc80007f7e0ff */
[----:B------:R-:W-:Y:S02]  /*9ad0*/  LEA.HI.X.SX32 R198, R198, RZ, 0x1, P3 ;  /* 0x000000ffc6c67211 */ /* 0x000fe400018f0eff */
[C---:B-1----:R-:W-:Y:S01]  /*9ae0*/  LEA R196, P3, R197.reuse, UR34, 0x2 ;  /* 0x00000022c5c47c11 */ /* 0x042fe2000f8610ff */
[----:B------:R-:W0:Y:S03]  /*9af0*/  LDCU UR34, c[0x0][0x3f8] ;  /* 0x00007f00ff2277ac */ /* 0x000e260008000800 */
[----:B------:R-:W-:-:S05]  /*9b00*/  LEA.HI.X R197, R197, UR35, R198, 0x2, P3 ;  /* 0x00000023c5c57c11 */ /* 0x000fca00098f14c6 */
[----:B------:R0:W2:Y:S01]  /*9b10*/  LDG.E R196, desc[UR36][R196.64] ;  /* 0x00000024c4c47981 */ /* 0x0000a2000c1e1900 */
[C---:B------:R-:W-:Y:S02]  /*9b20*/  IMAD R198, R3.reuse, UR44, RZ ;  /* 0x0000002c03c67c24 */ /* 0x040fe4000f8e02ff */
[----:B0-----:R-:W-:Y:S01]  /*9b30*/  IMAD R197, R3, UR34, RZ ;  /* 0x0000002203c57c24 */ /* 0x001fe2000f8e02ff */
[----:B------:R-:W0:Y:S03]  /*9b40*/  LDCU.64 UR34, c[0x0][0x3b8] ;  /* 0x00007700ff2277ac */ /* 0x000e260008000a00 */
[----:B--2---:R-:W-:-:S04]  /*9b50*/  IMAD R197, R197, R196, RZ ;  /* 0x000000c4c5c57224 */ /* 0x004fc800078e02ff */
[----:B---3--:R-:W-:-:S04]  /*9b60*/  IMAD R197, R197, 0x38, R199 ;  /* 0x00000038c5c57824 */ /* 0x008fc800078e02c7 */
[----:B------:R-:W-:-:S05]  /*9b70*/  IMAD.SHL.U32 R197, R197, 0x4, RZ ;  /* 0x00000004c5c57824 */ /* 0x000fca00078e00ff */
[----:B------:R-:W-:Y:S02]  /*9b80*/  SHF.R.S32.HI R196, RZ, 0x1f, R197 ;  /* 0x0000001fffc47819 */ /* 0x000fe400000114c5 */
[----:B------:R-:W-:-:S04]  /*9b90*/  IADD3 R197, P3, PT, R198, R197, RZ ;  /* 0x000000c5c6c57210 */ /* 0x000fc80007f7e0ff */
[----:B------:R-:W-:Y:S02]  /*9ba0*/  LEA.HI.X.SX32 R198, R198, R196, 0x1, P3 ;  /* 0x000000c4c6c67211 */ /* 0x000fe400018f0eff */
[----:B0-----:R-:W-:-:S04]  /*9bb0*/  LEA R196, P3, R197, UR34, 0x2 ;  /* 0x00000022c5c47c11 */ /* 0x001fc8000f8610ff */
[----:B------:R-:W-:-:S06]  /*9bc0*/  LEA.HI.X R197, R197, UR35, R198, 0x2, P3 ;  /* 0x00000023c5c57c11 */ /* 0x000fcc00098f14c6 */
[----:B------:R-:W5:Y:S03]  /*9bd0*/  LDG.E.128 R196, desc[UR36][R196.64] ;  /* 0x00000024c4c47981 */ /* 0x000f66000c1e1d00 */
.L_x_1333:
[----:B------:R-:W-:Y:S05]  /*9be0*/  BSYNC.RECONVERGENT B3 ;  /* 0x0000000000037941 */ /* 0x000fea0003800200 */
.L_x_1332:
        /* <DEDUP_REMOVED lines=20> */
[----:B------:R-:W-:Y:S01]  /*9d30*/  IMAD.MOV.U32 R250, RZ, RZ, R8 ;  /* 0x000000fffffa7224 */ /* 0x000fe200078e0008 */
[----:B------:R0:W5:Y:S04]  /*9d40*/  LDL.LU.64 R10, [R1+0x7c8] ;  /* 0x0007c800010a7983 */ /* 0x0001680000300a00 */
        /* <DEDUP_REMOVED lines=30> */
.L_x_1331:
[----:B------:R-:W-:Y:S05]  /*9f30*/  BSYNC.RECONVERGENT B2 ;  /* 0x0000000000027941 */ /* 0x000fea0003800200 */
.L_x_1330:
[----:B------:R-:W-:Y:S04]  /*9f40*/  BSSY.RECONVERGENT B2, `(.L_x_1334) ;  /* 0x0000062000027945 */ /* 0x000fe80003800200 */
[----:B------:R-:W-:Y:S05]  /*9f50*/  @P0 BRA `(.L_x_1335) ;  /* 0x0000000400800947 */ /* 0x000fea0003800000 */
[----:B0-----:R-:W2:Y:S01]  /*9f60*/  LDL.LU R249, [R1+0x10] ;  /* 0x0000100001f97983 */ /* 0x001ea20000300800 */
        /* <DEDUP_REMOVED lines=12> */
[----:B0-----:R-:W-:-:S10]  /*a030*/  @P2 IMAD R194, R195, UR39, R194 ;  /* 0x00000027c3c22c24 */ /* 0x001fd4000f8e02c2 */
[----:B------:R-:W-:Y:S01]  /*a040*/  @P4 IMAD R194, R194, 0xe0, RZ ;  /* 0x000000e0c2c24824 */ /* 0x000fe200078e02ff */
[----:B------:R-:W-:-:S03]  /*a050*/  PLOP3.LUT P4, PT, PT, PT, UP0, 0x80, 0x8 ;  /* 0x000000000008781c */ /* 0x000fc60003f8f008 */
[----:B-1-3--:R-:W-:Y:S01]  /*a060*/  @P3 IMAD.WIDE R250, R194, 0x4, R192 ;  /* 0x00000004c2fa3825 */ /* 0x00afe200078e02c0 */
[----:B------:R-:W-:Y:S02]  /*a070*/  CS2R R194, SRZ ;  /* 0x0000000000c27805 */ /* 0x000fe4000001ff00 */
[----:B------:R-:W-:Y:S01]  /*a080*/  CS2R R192, SRZ ;  /* 0x0000000000c07805 */ /* 0x000fe2000001ff00 */
[----:B--2---:R-:W-:-:S04]  /*a090*/  IMAD.IADD R249, R249, 0x1, R3 ;  /* 0x00000001f9f97824 */ /* 0x004fc800078e0203 */
[----:B------:R-:W-:-:S05]  /*a0a0*/  IMAD.SHL.U32 R249, R249, 0x4, RZ ;  /* 0x00000004f9f97824 */ /* 0x000fca00078e00ff */
        /* <DEDUP_REMOVED lines=22> */
.L_x_1337:
[----:B------:R-:W-:Y:S05]  /*a210*/  BSYNC.RECONVERGENT B3 ;  /* 0x0000000000037941 */ /* 0x000fea0003800200 */
.L_x_1336:
[----:B------:R-:W-:Y:S04]  /*a220*/  STL.64 [R1+0x7c8], R10 ;  /* 0x0007c80a01007387 */ /* 0x000fe80000100a00 */
[----:B------:R0:W-:Y:S04]  /*a230*/  STL.64 [R1+0x7c0], R8 ;  /* 0x0007c00801007387 */ /* 0x0001e80000100a00 */
[----:B------:R1:W-:Y:S04]  /*a240*/  STL [R1+0x7b8], R6 ;  /* 0x0007b80601007387 */ /* 0x0003e80000100800 */
[----:B0-----:R-:W2:Y:S04]  /*a250*/  @P4 LDG.E.128 R8, desc[UR36][R250.64+0xe0] ;  /* 0x0000e024fa084981 */ /* 0x001ea8000c1e1d00 */
[----:B-1----:R-:W3:Y:S04]  /*a260*/  LDL R6, [R1+0x384] ;  /* 0x0003840001067983 */ /* 0x002ee80000100800 */
        /* <DEDUP_REMOVED lines=14> */
[----:B---3-5:R-:W-:Y:S01]  /*a350*/  FADD.FTZ R193, R6, R193 ;  /* 0x000000c106c17221 */ /* 0x028fe20000010000 */
        /* <DEDUP_REMOVED lines=32> */
.L_x_1335:
[----:B------:R-:W-:Y:S05]  /*a560*/  BSYNC.RECONVERGENT B2 ;  /* 0x0000000000027941 */ /* 0x000fea0003800200 */
.L_x_1334:
[----:B------:R-:W-:Y:S04]  /*a570*/  BSSY.RECONVERGENT B2, `(.L_x_1338) ;  /* 0x000006c000027945 */ /* 0x000fe80003800200 */
[----:B------:R-:W-:Y:S05]  /*a580*/  @P0 BRA `(.L_x_1339) ;  /* 0x0000000400a80947 */ /* 0x000fea0003800000 */
[----:B0-----:R-:W2:Y:S01]  /*a590*/  LDL R249, [R1+0x14] ;  /* 0x0000140001f97983 */ /* 0x001ea20000100800 */
        /* <DEDUP_REMOVED lines=10> */
[----:B------:R-:W1:Y:S01]  /*a640*/  @P2 LDC.64 R188, c[0x0][0x450] ;  /* 0x00011400ffbc2b82 */ /* 0x000e620000000a00 */
[----:B------:R-:W-:Y:S01]  /*a650*/  PLOP3.LUT P2, PT, PT, PT, UP0, 0x80, 0x8 ;  /* 0x000000000008781c */ /* 0x000fe20003f4f008 */
[----:B0-----:R-:W-:-:S04]  /*a660*/  @P3 IMAD R190, R191, UR39, R190 ;  /* 0x00000027bfbe3c24 */ /* 0x001fc8000f8e02be */
[----:B------:R-:W-:Y:S01]  /*a670*/  @P4 IMAD R190, R190, 0xe0, RZ ;  /* 0x000000e0bebe4824 */ /* 0x000fe200078e02ff */
[----:B------:R-:W-:-:S07]  /*a680*/  PLOP3.LUT P4, PT, PT, PT, UP0, 0x80, 0x8 ;  /* 0x000000000008781c */ /* 0x000fce0003f8f008 */
[----:B-1-3--:R-:W-:Y:S01]  /*a690*/  @P2 IMAD.WIDE R250, R190, 0x4, R188 ;  /* 0x00000004befa2825 */ /* 0x00afe200078e02bc */
[----:B------:R-:W-:-:S03]  /*a6a0*/  CS2R R188, SRZ ;  /* 0x0000000000bc7805 */ /* 0x000fc6000001ff00 */
[----:B--2---:R-:W-:-:S04]  /*a6b0*/  IMAD R249, R3, 0x2, R249 ;  /* 0x0000000203f97824 */ /* 0x004fc800078e02f9 */
[----:B------:R-:W-:-:S04]  /*a6c0*/  IMAD R249, R3, 0x2, R249 ;  /* 0x0000000203f97824 */ /* 0x000fc800078e02f9 */
[----:B------:R-:W-:-:S04]  /*a6d0*/  IMAD R249, R3, 0x2, R249 ;  /* 0x0000000203f97824 */ /* 0x000fc800078e02f9 */
[----:B------:R-:W-:-:S05]  /*a6e0*/  IMAD.SHL.U32 R191, R249, 0x4, RZ ;  /* 0x00000004f9bf7824 */ /* 0x000fca00078e00ff */
[----:B------:R-:W-:Y:S02]  /*a6f0*/  ISETP.GE.AND P3, PT, R191, R248, PT ;  /* 0x000000f8bf00720c */ /* 0x000fe40003f66270 */
[----:B------:R-:W-:-:S11]  /*a700*/  CS2R R190, SRZ ;  /* 0x0000000000be7805 */ /* 0x000fd6000001ff00 */
        /* <DEDUP_REMOVED lines=22> */
.L_x_1341:
[----:B------:R-:W-:Y:S05]  /*a870*/  BSYNC.RECONVERGENT B3 ;  /* 0x0000000000037941 */ /* 0x000fea0003800200 */
.L_x_1340:
[----:B------:R-:W-:Y:S04]  /*a880*/  STL.64 [R1+0x7c0], R10 ;  /* 0x0007c00a01007387 */ /* 0x000fe80000100a00 */
[----:B------:R0:W-:Y:S04]  /*a890*/  STL.64 [R1+0x7b8], R8 ;  /* 0x0007b80801007387 */ /* 0x0001e80000100a00 */
[----:B------:R-:W2:Y:S04]  /*a8a0*/  LDL.LU R249, [R1+0x14] ;  /* 0x0000140001f97983 */ /* 0x000ea80000300800 */
[----:B------:R1:W-:Y:S04]  /*a8b0*/  STL [R1+0x7b4], R6 ;  /* 0x0007b40601007387 */ /* 0x0003e80000100800 */
[----:B0-----:R-:W3:Y:S04]  /*a8c0*/  @P4 LDG.E.128 R8, desc[UR36][R250.64+0xf0] ;  /* 0x0000f024fa084981 */ /* 0x001ee8000c1e1d00 */
[----:B-1----:R-:W4:Y:S04]  /*a8d0*/  LDL R6, [R1+0x374] ;  /* 0x0003740001067983 */ /* 0x002f280000100800 */
        /* <DEDUP_REMOVED lines=14> */
[----:B--2---:R-:W-:Y:S01]  /*a9c0*/  IMAD R249, R3, 0x2, R249 ;  /* 0x0000000203f97824 */ /* 0x004fe200078e02f9 */
[----:B------:R-:W-:-:S02]  /*a9d0*/  PLOP3.LUT P2, PT, PT, PT, UP0, 0x80, 0x8 ;  /* 0x000000000008781c */ /* 0x000fc40003f4f008 */
[----:B------:R-:W-:Y:S01]  /*a9e0*/  PLOP3.LUT P3, PT, PT, PT, UP0, 0x80, 0x8 ;  /* 0x000000000008781c */ /* 0x000fe20003f6f008 */
[C---:B------:R-:W-:Y:S02]  /*a9f0*/  IMAD R249, R3.reuse, 0x2, R249 ;  /* 0x0000000203f97824 */ /* 0x040fe400078e02f9 */
[----:B----45:R-:W-:Y:S02]  /*aa00*/  FADD.FTZ R189, R6, R189 ;  /* 0x000000bd06bd7221 */ /* 0x030fe40000010000 */
[----:B------:R0:W5:Y:S01]  /*aa10*/  LDL.LU R6, [R1+0x7b4] ;  /* 0x0007b40001067983 */ /* 0x0001620000300800 */
[----:B------:R-:W-:Y:S01]  /*aa20*/  LEA R249, R3, R249, 0x1 ;  /* 0x000000f903f97211 */ /* 0x000fe200078e08ff */
[----:B------:R-:W-:-:S04]  /*aa30*/  FADD.FTZ R191, R2, R191 ;  /* 0x000000bf02bf7221 */ /* 0x000fc80000010000 */
        /* <DEDUP_REMOVED lines=31> */
.L_x_1339:
[----:B------:R-:W-:Y:S05]  /*ac30*/  BSYNC.RECONVERGENT B2 ;  /* 0x0000000000027941 */ /* 0x000fea0003800200 */
.L_x_1338:
        /* <DEDUP_REMOVED lines=44> */
.L_x_1345:
[----:B------:R-:W-:Y:S05]  /*af00*/  BSYNC.RECONVERGENT B3 ;  /* 0x0000000000037941 */ /* 0x000fea0003800200 */
.L_x_1344:
        /* <DEDUP_REMOVED lines=53> */
.L_x_1343:
[----:B------:R-:W-:Y:S05]  /*b260*/  BSYNC.RECONVERGENT B2 ;  /* 0x0000000000027941 */ /* 0x000fea0003800200 */
.L_x_1342:
[----:B------:R-:W-:Y:S04]  /*b270*/  BSSY.RECONVERGENT B2, `(.L_x_1346) ;  /* 0x0000066000027945 */ /* 0x000fe80003800200 */
[----:B------:R-:W-:Y:S05]  /*b280*/  @P0 BRA `(.L_x_1347) ;  /* 0x0000000400900947 */ /* 0x000fea0003800000 */
[----:B-----5:R-:W-:Y:S01]  /*b290*/  ISETP.NE.AND P5, PT, R2, RZ, PT ;  /* 0x000000ff0200720c */ /* 0x020fe20003fa5270 */
[----:B0-----:R-:W-:Y:S01]  /*b2a0*/  IMAD R249, R3, 0x2, R252 ;  /* 0x0000000203f97824 */ /* 0x001fe200078e02fc */
[----:B------:R-:W-:Y:S03]  /*b2b0*/  BSSY.RECONVERGENT B3, `(.L_x_1348) ;  /* 0x000002b000037945 */ /* 0x000fe60003800200 */
[----:B------:R-:W-:-:S04]  /*b2c0*/  IMAD.IADD R249, R249, 0x1, R3 ;  /* 0x00000001f9f97824 */ /* 0x000fc800078e0203 */
[----:B------:R-:W-:-:S04]  /*b2d0*/  IMAD R249, R3, 0x2, R249 ;  /* 0x0000000203f97824 */ /* 0x000fc800078e02f9 */
        /* <DEDUP_REMOVED lines=10> */
[----:B0-----:R-:W-:Y:S02]  /*b380*/  @P3 IMAD R182, R183, UR39, R182 ;  /* 0x00000027b7b63c24 */ /* 0x001fe4000f8e02b6 */
[----:B------:R-:W-:Y:S02]  /*b390*/  IMAD.SHL.U32 R183, R249, 0x4, RZ ;  /* 0x00000004f9b77824 */ /* 0x000fe400078e00ff */
[----:B------:R-:W-:Y:S01]  /*b3a0*/  @P4 IMAD R182, R182, 0xe0, RZ ;  /* 0x000000e0b6b64824 */ /* 0x000fe200078e02ff */
[----:B------:R-:W-:Y:S02]  /*b3b0*/  PLOP3.LUT P4, PT, PT, PT, UP0, 0x80, 0x8 ;  /* 0x000000000008781c */ /* 0x000fe40003f8f008 */
[----:B------:R-:W-:-:S05]  /*b3c0*/  ISETP.GE.AND P3, PT, R183, R248, PT ;  /* 0x000000f8b700720c */ /* 0x000fca0003f66270 */
[----:B-1-3--:R-:W-:Y:S01]  /*b3d0*/  @P2 IMAD.WIDE R250, R182, 0x4, R180 ;  /* 0x00000004b6fa2825 */ /* 0x00afe200078e02b4 */
[----:B------:R-:W-:Y:S02]  /*b3e0*/  CS2R R182, SRZ ;  /* 0x0000000000b67805 */ /* 0x000fe4000001ff00 */
[----:B------:R-:W-:-:S05]  /*b3f0*/  CS2R R180, SRZ ;  /* 0x0000000000b47805 */ /* 0x000fca000001ff00 */
        /* <DEDUP_REMOVED lines=22> */
.L_x_1349:
[----:B------:R-:W-:Y:S05]  /*b560*/  BSYNC.RECONVERGENT B3 ;  /* 0x0000000000037941 */ /* 0x000fea0003800200 */
.L_x_1348:
        /* <DEDUP_REMOVED lines=15> */
[----:B------:R-:W-:Y:S02]  /*b660*/  PLOP3.LUT P3, PT, PT, PT, UP0, 0x80, 0x8 ;  /* 0x000000000008781c */ /* 0x000fe40003f6f008 */
[----:B---3--:R-:W-:Y:S01]  /*b670*/  MOV R4, R9 ;  /* 0x0000000900047202 */ /* 0x008fe20000000f00 */
[----:B------:R-:W-:Y:S02]  /*b680*/  IMAD.MOV.U32 R3, RZ, RZ, R10 ;  /* 0x000000ffff037224 */ /* 0x000fe400078e000a */
[----:B------:R-:W-:Y:S02]  /*b690*/  IMAD.MOV.U32 R251, RZ, RZ, R11 ;  /* 0x000000fffffb7224 */ /* 0x000fe400078e000b */
[----:B--2--5:R-:W-:Y:S01]  /*b6a0*/  FADD.FTZ R181, R6, R181 ;  /* 0x000000b506b57221 */ /* 0x024fe20000010000 */
        /* <DEDUP_REMOVED lines=34> */
.L_x_1347:
[----:B------:R-:W-:Y:S05]  /*b8d0*/  BSYNC.RECONVERGENT B2 ;  /* 0x0000000000027941 */ /* 0x000fea0003800200 */
.L_x_1346:
[----:B0----5:R-:W-:Y:S01]  /*b8e0*/  IMAD R249, R3, 0x2, R252 ;  /* 0x0000000203f97824 */ /* 0x021fe200078e02fc */
[----:B------:R-:W-:Y:S04]  /*b8f0*/  BSSY.RECONVERGENT B2, `(.L_x_1350) ;  /* 0x0000064000027945 */ /* 0x000fe80003800200 */
[----:B------:R-:W-:-:S05]  /*b900*/  IADD3 R249, PT, PT, R249, R3, RZ ;  /* 0x00000003f9f97210 */ /* 0x000fca0007ffe0ff */
[----:B------:R-:W-:-:S04]  /*b910*/  IMAD R249, R3, 0x2, R249 ;  /* 0x0000000203f97824 */ /* 0x000fc800078e02f9 */
[----:B------:R-:W-:Y:S01]  /*b920*/  IMAD.IADD R252, R3, 0x1, R249 ;  /* 0x0000000103fc7824 */ /* 0x000fe200078e02f9 */
        /* <DEDUP_REMOVED lines=43> */
.L_x_1353:
[----:B------:R-:W-:Y:S05]  /*bbe0*/  BSYNC.RECONVERGENT B3 ;  /* 0x0000000000037941 */ /* 0x000fea0003800200 */
.L_x_1352:
        /* <DEDUP_REMOVED lines=52> */
.L_x_1351:
[----:B------:R-:W-:Y:S05]  /*bf30*/  BSYNC.RECONVERGENT B2 ;  /* 0x0000000000027941 */ /* 0x000fea0003800200 */
.L_x_1350:
[----:B------:R-:W-:Y:S01]  /*bf40*/  BSSY.RECONVERGENT B2, `(.L_x_1354) ;  /* 0x0000062000027945 */ /* 0x000fe20003800200 */
[----:B-----5:R-:W-:-:S03]  /*bf50*/  IMAD.IADD R252, R252, 0x1, R3 ;  /* 0x00000001fcfc7824 */ /* 0x020fc600078e0203 */
[----:B------:R-:W-:Y:S05]  /*bf60*/  @P0 BRA `(.L_x_1355) ;  /* 0x00000004007c0947 */ /* 0x000fea0003800000 */
[----:B------:R-:W-:Y:S01]  /*bf70*/  ISETP.NE.AND P5, PT, R2, RZ, PT ;  /* 0x000000ff0200720c */ /* 0x000fe20003fa5270 */
[----:B------:R-:W-:Y:S01]  /*bf80*/  IMAD.SHL.U32 R249, R252, 0x4, RZ ;  /* 0x00000004fcf97824 */ /* 0x000fe200078e00ff */
[----:B------:R-:W-:Y:S11]  /*bf90*/  BSSY.RECONVERGENT B3, `(.L_x_1356) ;  /* 0x0000028000037945 */ /* 0x000ff60003800200 */
[----:B------:R-:W-:Y:S01]  /*bfa0*/  VOTEU.ANY UP0, P5 ;  /* 0x0000000000ff7886 */ /* 0x000fe20002800100 */
[----:B------:R-:W-:-:S02]  /*bfb0*/  PLOP3.LUT P2, PT, PT, PT, UP0, 0x80, 0x8 ;  /* 0x000000000008781c */ /* 0x000fc40003f4f008 */
[----:B------:R-:W-:Y:S02]  /*bfc0*/  PLOP3.LUT P3, PT, PT, PT, UP0, 0x80, 0x8 ;  /* 0x000000000008781c */ /* 0x000fe40003f6f008 */
[----:B------:R-:W-:-:S09]  /*bfd0*/  PLOP3.LUT P4, PT, PT, PT, UP0, 0x80, 0x8 ;  /* 0x000000000008781c */ /* 0x000fd20003f8f008 */
[----:B------:R-:W5:Y:S01]  /*bfe0*/  @P2 S2R R174, SR_CTAID.X ;  /* 0x0000000000ae2919 */ /* 0x000f620000002500 */
[----:B------:R-:W-:Y:S01]  /*bff0*/  PLOP3.LUT P2, PT, PT, PT, UP0, 0x80, 0x8 ;  /* 0x000000000008781c */ /* 0x000fe20003f4f008 */
[----:B------:R-:W5:Y:S01]  /*c000*/  @P3 LDC R175, c[0x0][0x3f8] ;  /* 0x0000fe00ffaf3b82 */ /* 0x000f620000000800 */
[----:B------:R-:W-:-:S07]  /*c010*/  PLOP3.LUT P3, PT, PT, PT, UP0, 0x80, 0x8 ;  /* 0x000000000008781c */ /* 0x000fce0003f6f008 */
[----:B------:R-:W0:Y:S01]  /*c020*/  @P4 LDC.64 R172, c[0x0][0x450] ;  /* 0x00011400ffac4b82 */ /* 0x000e220000000a00 */
[----:B------:R-:W-:-:S03]  /*c030*/  PLOP3.LUT P4, PT, PT, PT, UP0, 0x80, 0x8 ;  /* 0x000000000008781c */ /* 0x000fc60003f8f008 */
[----:B-----5:R-:W-:Y:S01]  /*c040*/  @P2 IMAD R174, R175, UR39, R174 ;  /* 0x00000027afae2c24 */ /* 0x020fe2000f8e02ae */
[----:B------:R-:W-:-:S09]  /*c050*/  ISETP.GE.AND P2, PT, R249, R248, PT ;  /* 0x000000f8f900720c */ /* 0x000fd20003f46270 */
[----:B------:R-:W-:Y:S01]  /*c060*/  @P4 IMAD R174, R174, 0xe0, RZ ;  /* 0x000000e0aeae4824 */ /* 0x000fe200078e02ff */
[----:B------:R-:W-:-:S03]  /*c070*/  PLOP3.LUT P4, PT, PT, PT, UP0, 0x80, 0x8 ;  /* 0x000000000008781c */ /* 0x000fc60003f8f008 */
[----:B01-3--:R-:W-:Y:S01]  /*c080*/  @P3 IMAD.WIDE R250, R174, 0x4, R172 ;  /* 0x00000004aefa3825 */ /* 0x00bfe200078e02ac */
        /* <DEDUP_REMOVED lines=24> */
.L_x_1357:
[----:B------:R-:W-:Y:S05]  /*c210*/  BSYNC.RECONVERGENT B3 ;  /* 0x0000000000037941 */ /* 0x000fea0003800200 */
.L_x_1356:
        /* <DEDUP_REMOVED lines=52> */
.L_x_1355:
[----:B------:R-:W-:Y:S05]  /*c560*/  BSYNC.RECONVERGENT B2 ;  /* 0x0000000000027941 */ /* 0x000fea0003800200 */
.L_x_1354:
        /* <DEDUP_REMOVED lines=45> */
.L_x_1361:
[----:B------:R-:W-:Y:S05]  /*c840*/  BSYNC.RECONVERGENT B3 ;  /* 0x0000000000037941 */ /* 0x000fea0003800200 */
.L_x_1360:
        /* <DEDUP_REMOVED lines=16> */
[----:B---3--:R-:W-:Y:S02]  /*c950*/  IMAD.MOV.U32 R5, RZ, RZ, R9 ;  /* 0x000000ffff057224 */ /* 0x008fe400078e0009 */
[----:B------:R-:W-:Y:S02]  /*c960*/  IMAD.MOV.U32 R3, RZ, RZ, R10 ;  /* 0x000000ffff037224 */ /* 0x000fe400078e000a */
[----:B--2--5:R-:W-:Y:S01]  /*c970*/  FADD.FTZ R169, R6, R169 ;  /* 0x000000a906a97221 */ /* 0x024fe20000010000 */
[----:B------:R-:W-:Y:S02]  /*c980*/  IMAD.MOV.U32 R251, RZ, RZ, R11 ;  /* 0x000000fffffb7224 */ /* 0x000fe400078e000b */
        /* <DEDUP_REMOVED lines=32> */
.L_x_1359:
[----:B------:R-:W-:Y:S05]  /*cb90*/  BSYNC.RECONVERGENT B2 ;  /* 0x0000000000027941 */ /* 0x000fea0003800200 */
.L_x_1358:
[----:B------:R-:W-:Y:S01]  /*cba0*/  BSSY.RECONVERGENT B2, `(.L_x_1362) ;  /* 0x0000062000027945 */ /* 0x000fe20003800200 */
[----:B-----5:R-:W-:-:S03]  /*cbb0*/  IMAD.IADD R252, R252, 0x1, R3 ;  /* 0x00000001fcfc7824 */ /* 0x020fc600078e0203 */
[----:B------:R-:W-:Y:S05]  /*cbc0*/  @P0 BRA `(.L_x_1363) ;  /* 0x00000004007c0947 */ /* 0x000fea0003800000 */
[----:B------:R-:W-:Y:S01]  /*cbd0*/  ISETP.NE.AND P5, PT, R2, RZ, PT ;  /* 0x000000ff0200720c */ /* 0x000fe20003fa5270 */
[----:B------:R-:W-:Y:S01]  /*cbe0*/  BSSY.RECONVERGENT B3, `(.L_x_1364) ;  /* 0x0000029000037945 */ /* 0x000fe20003800200 */
[----:B------:R-:W-:-:S11]  /*cbf0*/  SHF.L.U32 R249, R252, 0x2, RZ ;  /* 0x00000002fcf97819 */ /* 0x000fd600000006ff */
[----:B------:R-:W-:Y:S01]  /*cc00*/  VOTEU.ANY UP0, P5 ;  /* 0x0000000000ff7886 */ /* 0x000fe20002800100 */
[----:B------:R-:W-:Y:S02]  /*cc10*/  PLOP3.LUT P2, PT, PT, PT, UP0, 0x80, 0x8 ;  /* 0x000000000008781c */ /* 0x000fe40003f4f008 */
        /* <DEDUP_REMOVED lines=37> */
.L_x_1365:
[----:B------:R-:W-:Y:S05]  /*ce70*/  BSYNC.RECONVERGENT B3 ;  /* 0x0000000000037941 */ /* 0x000fea0003800200 */
.L_x_1364:
        /* <DEDUP_REMOVED lines=52> */
.L_x_1363:
[----:B------:R-:W-:Y:S05]  /*d1c0*/  BSYNC.RECONVERGENT B2 ;  /* 0x0000000000027941 */ /* 0x000fea0003800200 */
.L_x_1362:
[----:B------:R-:W-:Y:S01]  /*d1d0*/  BSSY.RECONVERGENT B2, `(.L_x_1366) ;  /* 0x0000062000027945 */ /* 0x000fe20003800200 */
[----:B-----5:R-:W-:-:S03]  /*d1e0*/  IADD3 R252, PT, PT, R252, R3, RZ ;  /* 0x00000003fcfc7210 */ /* 0x020fc60007ffe0ff */
        /* <DEDUP_REMOVED lines=43> */
.L_x_1369:
[----:B------:R-:W-:Y:S05]  /*d4a0*/  BSYNC.RECONVERGENT B3 ;  /* 0x0000000000037941 */ /* 0x000fea0003800200 */
.L_x_1368:
        /* <DEDUP_REMOVED lines=52> */
.L_x_1367:
[----:B------:R-:W-:Y:S05]  /*d7f0*/  BSYNC.RECONVERGENT B2 ;  /* 0x0000000000027941 */ /* 0x000fea0003800200 */
.L_x_1366:
        /* <DEDUP_REMOVED lines=45> */
.L_x_1373:
[----:B------:R-:W-:Y:S05]  /*dad0*/  BSYNC.RECONVERGENT B3 ;  /* 0x0000000000037941 */ /* 0x000fea0003800200 */
.L_x_1372:
        /* <DEDUP_REMOVED lines=52> */
.L_x_1371:
[----:B------:R-:W-:Y:S05]  /*de20*/  BSYNC.RECONVERGENT B2 ;  /* 0x0000000000027941 */ /* 0x000fea0003800200 */
.L_x_1370:
        /* <DEDUP_REMOVED lines=45> */
.L_x_1377:
[----:B------:R-:W-:Y:S05]  /*e100*/  BSYNC.RECONVERGENT B3 ;  /* 0x0000000000037941 */ /* 0x000fea0003800200 */
.L_x_1376:
        /* <DEDUP_REMOVED lines=52> */
.L_x_1375:
[----:B------:R-:W-:Y:S05]  /*e450*/  BSYNC.RECONVERGENT B2 ;  /* 0x0000000000027941 */ /* 0x000fea0003800200 */
.L_x_1374:
        /* <DEDUP_REMOVED lines=45> */
.L_x_1381:
[----:B------:R-:W-:Y:S05]  /*e730*/  BSYNC.RECONVERGENT B3 ;  /* 0x0000000000037941 */ /* 0x000fea0003800200 */
.L_x_1380:
        /* <DEDUP_REMOVED lines=52> */
.L_x_1379:
[----:B------:R-:W-:Y:S05]  /*ea80*/  BSYNC.RECONVERGENT B2 ;  /* 0x0000000000027941 */ /* 0x000fea0003800200 */
.L_x_1378:
        /* <DEDUP_REMOVED lines=45> */
.L_x_1385:
[----:B------:R-:W-:Y:S05]  /*ed60*/  BSYNC.RECONVERGENT B3 ;  /* 0x0000000000037941 */ /* 0x000fea0003800200 */
.L_x_1384:
        /* <DEDUP_REMOVED lines=52> */
.L_x_1383:
[----:B------:R-:W-:Y:S05]  /*f0b0*/  BSYNC.RECONVERGENT B2 ;  /* 0x0000000000027941 */ /* 0x000fea0003800200 */
.L_x_1382:
        /* <DEDUP_REMOVED lines=45> */
.L_x_1389:
[----:B------:R-:W-:Y:S05]  /*f390*/  BSYNC.RECONVERGENT B3 ;  /* 0x0000000000037941 */ /* 0x000fea0003800200 */
.L_x_1388:
        /* <DEDUP_REMOVED lines=52> */
.L_x_1387:
[----:B------:R-:W-:Y:S05]  /*f6e0*/  BSYNC.RECONVERGENT B2 ;  /* 0x0000000000027941 */ /* 0x000fea0003800200 */
.L_x_1386:
        /* <DEDUP_REMOVED lines=45> */
.L_x_1393:
[----:B------:R-:W-:Y:S05]  /*f9c0*/  BSYNC.RECONVERGENT B3 ;  /* 0x0000000000037941 */ /* 0x000fea0003800200 */
.L_x_1392:
        /* <DEDUP_REMOVED lines=52> */
.L_x_1391:
[----:B------:R-:W-:Y:S05]  /*fd10*/  BSYNC.RECONVERGENT B2 ;  /* 0x0000000000027941 */ /* 0x000fea0003800200 */
.L_x_1390:
        /* <DEDUP_REMOVED lines=45> */
.L_x_1397:
[----:B------:R-:W-:Y:S05]  /*fff0*/  BSYNC.RECONVERGENT B3 ;  /* 0x0000000000037941 */ /* 0x000fea0003800200 */
.L_x_1396:
        /* <DEDUP_REMOVED lines=52> */
.L_x_1395:
[----:B------:R-:W-:Y:S05]  /*10340*/  BSYNC.RECONVERGENT B2 ;  /* 0x0000000000027941 */ /* 0x000fea0003800200 */
.L_x_1394:
        /* <DEDUP_REMOVED lines=45> */
.L_x_1401:
[----:B------:R-:W-:Y:S05]  /*10620*/  BSYNC.RECONVERGENT B3 ;  /* 0x0000000000037941 */ /* 0x000fea0003800200 */
.L_x_1400:
        /* <DEDUP_REMOVED lines=52> */
.L_x_1399:
[----:B------:R-:W-:Y:S05]  /*10970*/  BSYNC.RECONVERGENT B2 ;  /* 0x0000000000027941 */ /* 0x000fea0003800200 */
.L_x_1398:
        /* <DEDUP_REMOVED lines=45> */
.L_x_1405:
[----:B------:R-:W-:Y:S05]  /*10c50*/  BSYNC.RECONVERGENT B3 ;  /* 0x0000000000037941 */ /* 0x000fea0003800200 */
.L_x_1404:
        /* <DEDUP_REMOVED lines=52> */
.L_x_1403:
[----:B------:R-:W-:Y:S05]  /*10fa0*/  BSYNC.RECONVERGENT B2 ;  /* 0x0000000000027941 */ /* 0x000fea0003800200 */
.L_x_1402:
[----:B------:R-:W2:Y:S01]  /*10fb0*/  LDL.LU R249, [R1+0x30] ;  /* 0x0000300001f97983 */ /* 0x000ea20000300800 */
[----:B------:R-:W-:Y:S01]  /*10fc0*/  BSSY.RECONVERGENT B2, `(.L_x_1406) ;  /* 0x0000060000027945 */ /* 0x000fe20003800200 */
[----:B--2--5:R-:W-:-:S03]  /*10fd0*/  IMAD R249, R3, 0x80, R249 ;  /* 0x0000008003f97824 */ /* 0x024fc600078e02f9 */
[----:B------:R-:W-:Y:S05]  /*10fe0*/  @P0 BRA `(.L_x_1407) ;  /* 0x0000000400740947 */ /* 0x000fea0003800000 */
[----:B------:R-:W-:Y:S01]  /*10ff0*/  ISETP.NE.AND P5, PT, R2, RZ, PT ;  /* 0x000000ff0200720c */ /* 0x000fe20003fa5270 */
[----:B------:R-:W-:-:S12]  /*11000*/  BSSY.RECONVERGENT B3, `(.L_x_1408) ;  /* 0x0000027000037945 */ /* 0x000fd80003800200 */
[----:B------:R-:W-:Y:S01]  /*11010*/  VOTEU.ANY UP0, P5 ;  /* 0x0000000000ff7886 */ /* 0x000fe20002800100 */
[----:B------:R-:W-:Y:S02]  /*11020*/  PLOP3.LUT P2, PT, PT, PT, UP0, 0x80, 0x8 ;  /* 0x000000000008781c */ /* 0x000fe40003f4f008 */
[----:B------:R-:W-:Y:S02]  /*11030*/  PLOP3.LUT P3, PT, PT, PT, UP0, 0x80, 0x8 ;  /* 0x000000000008781c */ /* 0x000fe40003f6f008 */
[----:B------:R-:W-:-:S09]  /*11040*/  PLOP3.LUT P4, PT, PT, PT, UP0, 0x80, 0x8 ;  /* 0x000000000008781c */ /* 0x000fd20003f8f008 */
[----:B------:R-:W2:Y:S01]  /*11050*/  @P2 S2R R122, SR_CTAID.X ;  /* 0x00000000007a2919 */ /* 0x000ea20000002500 */
[----:B------:R-:W-:Y:S01]  /*11060*/  PLOP3.LUT P2, PT, PT, PT, UP0, 0x80, 0x8 ;  /* 0x000000000008781c */ /* 0x000fe20003f4f008 */
[----:B------:R-:W2:Y:S01]  /*11070*/  @P3 LDC R123, c[0x0][0x3f8] ;  /* 0x0000fe00ff7b3b82 */ /* 0x000ea20000000800 */
[----:B------:R-:W-:-:S07]  /*11080*/  PLOP3.LUT P3, PT, PT, PT, UP0, 0x80, 0x8 ;  /* 0x000000000008781c */ /* 0x000fce0003f6f008 */
[----:B------:R-:W0:Y:S01]  /*11090*/  @P4 LDC.64 R120, c[0x0][0x450] ;  /* 0x00011400ff784b82 */ /* 0x000e220000000a00 */
[----:B------:R-:W-:-:S03]  /*110a0*/  PLOP3.LUT P4, PT, PT, PT, UP0, 0x80, 0x8 ;  /* 0x000000000008781c */ /* 0x000fc60003f8f008 */
[----:B--2---:R-:W-:Y:S01]  /*110b0*/  @P2 IMAD R122, R123, UR39, R122 ;  /* 0x000000277b7a2c24 */ /* 0x004fe2000f8e027a */
        /* <DEDUP_REMOVED lines=27> */
.L_x_1409:
[----:B------:R-:W-:Y:S05]  /*11270*/  BSYNC.RECONVERGENT B3 ;  /* 0x0000000000037941 */ /* 0x000fea0003800200 */
.L_x_1408:
        /* <DEDUP_REMOVED lines=38> */
[----:B--2---:R-:W-:Y:S06]  /*114e0*/  @P2 BRA `(.L_x_1407) ;  /* 0x0000000000342947 */ /* 0x004fec0003800000 */
        /* <DEDUP_REMOVED lines=13> */
.L_x_1407:
[----:B------:R-:W-:Y:S05]  /*115c0*/  BSYNC.RECONVERGENT B2 ;  /* 0x0000000000027941 */ /* 0x000fea0003800200 */
.L_x_1406:
[----:B------:R-:W-:Y:S01]  /*115d0*/  BSSY.RECONVERGENT B2, `(.L_x_1410) ;  /* 0x0000062000027945 */ /* 0x000fe20003800200 */
[----:B-----5:R-:W-:-:S03]  /*115e0*/  IMAD R252, R3, 0x2, R252 ;  /* 0x0000000203fc7824 */ /* 0x020fc600078e02fc */
        /* <DEDUP_REMOVED lines=18> */
[----:B0123--:R-:W-:Y:S01]  /*11710*/  @P3 IMAD.WIDE R250, R118, 0x4, R116 ;  /* 0x0000000476fa3825 */ /* 0x00ffe200078e0274 */
        /* <DEDUP_REMOVED lines=24> */
.L_x_1413:
[----:B------:R-:W-:Y:S05]  /*118a0*/  BSYNC.RECONVERGENT B3 ;  /* 0x0000000000037941 */ /* 0x000fea0003800200 */
.L_x_1412:
        /* <DEDUP_REMOVED lines=16> */
[----:B--2---:R-:W-:Y:S01]  /*119b0*/  MOV R5, R9 ;  /* 0x0000000900057202 */ /* 0x004fe20000000f00 */
[----:B------:R-:W-:Y:S02]  /*119c0*/  IMAD.MOV.U32 R3, RZ, RZ, R10 ;  /* 0x000000ffff037224 */ /* 0x000fe400078e000a */
[----:B------:R-:W-:Y:S02]  /*119d0*/  IMAD.MOV.U32 R251, RZ, RZ, R11 ;  /* 0x000000fffffb7224 */ /* 0x000fe400078e000b */
[----:B---3-5:R-:W-:Y:S01]  /*119e0*/  FADD.FTZ R117, R6, R117 ;  /* 0x0000007506757221 */ /* 0x028fe20000010000 */
        /* <DEDUP_REMOVED lines=32> */
.L_x_1411:
[----:B------:R-:W-:Y:S05]  /*11bf0*/  BSYNC.RECONVERGENT B2 ;  /* 0x0000000000027941 */ /* 0x000fea0003800200 */
.L_x_1410:
        /* <DEDUP_REMOVED lines=45> */
.L_x_1417:
[----:B------:R-:W-:Y:S05]  /*11ed0*/  BSYNC.RECONVERGENT B3 ;  /* 0x0000000000037941 */ /* 0x000fea0003800200 */
.L_x_1416:
        /* <DEDUP_REMOVED lines=18> */
[----:B---3-5:R-:W-:Y:S01]  /*12000*/  FADD.FTZ R113, R6, R113 ;  /* 0x0000007106717221 */ /* 0x028fe20000010000 */
        /* <DEDUP_REMOVED lines=33> */
.L_x_1415:
[----:B------:R-:W-:Y:S05]  /*12220*/  BSYNC.RECONVERGENT B2 ;  /* 0x0000000000027941 */ /* 0x000fea0003800200 */
.L_x_1414:
        /* <DEDUP_REMOVED lines=45> */
.L_x_1421:
[----:B------:R-:W-:Y:S05]  /*12500*/  BSYNC.RECONVERGENT B3 ;  /* 0x0000000000037941 */ /* 0x000fea0003800200 */
.L_x_1420:
        /* <DEDUP_REMOVED lines=52> */
.L_x_1419:
[----:B------:R-:W-:Y:S05]  /*12850*/  BSYNC.RECONVERGENT B2 ;  /* 0x0000000000027941 */ /* 0x000fea0003800200 */
.L_x_1418:
        /* <DEDUP_REMOVED lines=45> */
.L_x_1425:
[----:B------:R-:W-:Y:S05]  /*12b30*/  BSYNC.RECONVERGENT B3 ;  /* 0x0000000000037941 */ /* 0x000fea0003800200 */
.L_x_1424:
        /* <DEDUP_REMOVED lines=52> */
.L_x_1423:
[----:B------:R-:W-:Y:S05]  /*12e80*/  BSYNC.RECONVERGENT B2 ;  /* 0x0000000000027941 */ /* 0x000fea0003800200 */
.L_x_1422:
        /* <DEDUP_REMOVED lines=45> */
.L_x_1429:
[----:B------:R-:W-:Y:S05]  /*13160*/  BSYNC.RECONVERGENT B3 ;  /* 0x0000000000037941 */ /* 0x000fea0003800200 */
.L_x_1428:
        /* <DEDUP_REMOVED lines=52> */
.L_x_1427:
[----:B------:R-:W-:Y:S05]  /*134b0*/  BSYNC.RECONVERGENT B2 ;  /* 0x0000000000027941 */ /* 0x000fea0003800200 */
.L_x_1426:
        /* <DEDUP_REMOVED lines=45> */
.L_x_1433:
[----:B------:R-:W-:Y:S05]  /*13790*/  BSYNC.RECONVERGENT B3 ;  /* 0x0000000000037941 */ /* 0x000fea0003800200 */
.L_x_1432:
        /* <DEDUP_REMOVED lines=52> */
.L_x_1431:
[----:B------:R-:W-:Y:S05]  /*13ae0*/  BSYNC.RECONVERGENT B2 ;  /* 0x0000000000027941 */ /* 0x000fea0003800200 */
.L_x_1430:
        /* <DEDUP_REMOVED lines=45> */
.L_x_1437:
[----:B------:R-:W-:Y:S05]  /*13dc0*/  BSYNC.RECONVERGENT B3 ;  /* 0x0000000000037941 */ /* 0x000fea0003800200 */
.L_x_1436:
        /* <DEDUP_REMOVED lines=52> */
.L_x_1435:
[----:B------:R-:W-:Y:S05]  /*14110*/  BSYNC.RECONVERGENT B2 ;  /* 0x0000000000027941 */ /* 0x000fea0003800200 */
.L_x_1434:
        /* <DEDUP_REMOVED lines=45> */
.L_x_1441:
[----:B------:R-:W-:Y:S05]  /*143f0*/  BSYNC.RECONVERGENT B3 ;  /* 0x0000000000037941 */ /* 0x000fea0003800200 */
.L_x_1440:
        /* <DEDUP_REMOVED lines=52> */
.L_x_1439:
[----:B------:R-:W-:Y:S05]  /*14740*/  BSYNC.RECONVERGENT B2 ;  /* 0x0000000000027941 */ /* 0x000fea0003800200 */
.L_x_1438:
        /* <DEDUP_REMOVED lines=45> */
.L_x_1445:
[----:B------:R-:W-:Y:S05]  /*14a20*/  BSYNC.RECONVERGENT B3 ;  /* 0x0000000000037941 */ /* 0x000fea0003800200 */
.L_x_1444:
        /* <DEDUP_REMOVED lines=52> */
.L_x_1443:
[----:B------:R-:W-:Y:S05]  /*14d70*/  BSYNC.RECONVERGENT B2 ;  /* 0x0000000000027941 */ /* 0x000fea0003800200 */
.L_x_1442:
        /* <DEDUP_REMOVED lines=45> */
.L_x_1449:
[----:B------:R-:W-:Y:S05]  /*15050*/  BSYNC.RECONVERGENT B3 ;  /* 0x0000000000037941 */ /* 0x000fea0003800200 */
.L_x_1448:
        /* <DEDUP_REMOVED lines=52> */
.L_x_1447:
[----:B------:R-:W-:Y:S05]  /*153a0*/  BSYNC.RECONVERGENT B2 ;  /* 0x0000000000027941 */ /* 0x000fea0003800200 */
.L_x_1446:
        /* <DEDUP_REMOVED lines=45> */
.L_x_1453:
[----:B------:R-:W-:Y:S05]  /*15680*/  BSYNC.RECONVERGENT B3 ;  /* 0x0000000000037941 */ /* 0x000fea0003800200 */
.L_x_1452:
        /* <DEDUP_REMOVED lines=52> */
.L_x_1451:
[----:B------:R-:W-:Y:S05]  /*159d0*/  BSYNC.RECONVERGENT B2 ;  /* 0x0000000000027941 */ /* 0x000fea0003800200 */
.L_x_1450:
        /* <DEDUP_REMOVED lines=45> */
.L_x_1457:
[----:B------:R-:W-:Y:S05]  /*15cb0*/  BSYNC.RECONVERGENT B3 ;  /* 0x0000000000037941 */ /* 0x000fea0003800200 */
.L_x_1456:
        /* <DEDUP_REMOVED lines=52> */
.L_x_1455:
[----:B------:R-:W-:Y:S05]  /*16000*/  BSYNC.RECONVERGENT B2 ;  /* 0x0000000000027941 */ /* 0x000fea0003800200 */
.L_x_1454:
        /* <DEDUP_REMOVED lines=45> */
.L_x_1461:
[----:B------:R-:W-:Y:S05]  /*162e0*/  BSYNC.RECONVERGENT B3 ;  /* 0x0000000000037941 */ /* 0x000fea0003800200 */
.L_x_1460:
        /* <DEDUP_REMOVED lines=52> */
.L_x_1459:
[----:B------:R-:W-:Y:S05]  /*16630*/  BSYNC.RECONVERGENT B2 ;  /* 0x0000000000027941 */ /* 0x000fea0003800200 */
.L_x_1458:
        /* <DEDUP_REMOVED lines=45> */
.L_x_1465:
[----:B------:R-:W-:Y:S05]  /*16910*/  BSYNC.RECONVERGENT B3 ;  /* 0x0000000000037941 */ /* 0x000fea0003800200 */
.L_x_1464:
        /* <DEDUP_REMOVED lines=52> */
.L_x_1463:
[----:B------:R-:W-:Y:S05]  /*16c60*/  BSYNC.RECONVERGENT B2 ;  /* 0x0000000000027941 */ /* 0x000fea0003800200 */
.L_x_1462:
        /* <DEDUP_REMOVED lines=45> */
.L_x_1469:
[----:B------:R-:W-:Y:S05]  /*16f40*/  BSYNC.RECONVERGENT B3 ;  /* 0x0000000000037941 */ /* 0x000fea0003800200 */
.L_x_1468:
        /* <DEDUP_REMOVED lines=52> */
.L_x_1467:
[----:B------:R-:W-:Y:S05]  /*17290*/  BSYNC.RECONVERGENT B2 ;  /* 0x0000000000027941 */ /* 0x000fea0003800200 */
.L_x_1466:
        /* <DEDUP_REMOVED lines=45> */
.L_x_1473:
[----:B------:R-:W-:Y:S05]  /*17570*/  BSYNC.RECONVERGENT B3 ;  /* 0x0000000000037941 */ /* 0x000fea0003800200 */
.L_x_1472:
        /* <DEDUP_REMOVED lines=52> */
.L_x_1471:
[----:B------:R-:W-:Y:S05]  /*178c0*/  BSYNC.RECONVERGENT B2 ;  /* 0x0000000000027941 */ /* 0x000fea0003800200 */
.L_x_1470:
        /* <DEDUP_REMOVED lines=45> */
.L_x_1477:
[----:B------:R-:W-:Y:S05]  /*17ba0*/  BSYNC.RECONVERGENT B3 ;  /* 0x0000000000037941 */ /* 0x000fea0003800200 */
.L_x_1476:
        /* <DEDUP_REMOVED lines=52> */
.L_x_1475:
[----:B------:R-:W-:Y:S05]  /*17ef0*/  BSYNC.RECONVERGENT B2 ;  /* 0x0000000000027941 */ /* 0x000fea0003800200 */
.L_x_1474:
        /* <DEDUP_REMOVED lines=45> */
.L_x_1481:
[----:B------:R-:W-:Y:S05]  /*181d0*/  BSYNC.RECONVERGENT B3 ;  /* 0x0000000000037941 */ /* 0x000fea0003800200 */
.L_x_1480:
        /* <DEDUP_REMOVED lines=52> */
.L_x_1479:
[----:B------:R-:W-:Y:S05]  /*18520*/  BSYNC.RECONVERGENT B2 ;  /* 0x0000000000027941 */ /* 0x000fea0003800200 */
.L_x_1478:
        /* <DEDUP_REMOVED lines=45> */
.L_x_1485:
[----:B------:R-:W-:Y:S05]  /*18800*/  BSYNC.RECONVERGENT B3 ;  /* 0x0000000000037941 */ /* 0x000fea0003800200 */
.L_x_1484:
        /* <DEDUP_REMOVED lines=52> */
.L_x_1483:
[----:B------:R-:W-:Y:S05]  /*18b50*/  BSYNC.RECONVERGENT B2 ;  /* 0x0000000000027941 */ /* 0x000fea0003800200 */
.L_x_1482:
        /* <DEDUP_REMOVED lines=45> */
.L_x_1489:
[----:B------:R-:W-:Y:S05]  /*18e30*/  BSYNC.RECONVERGENT B3 ;  /* 0x0000000000037941 */ /* 0x000fea0003800200 */
.L_x_1488:
        /* <DEDUP_REMOVED lines=52> */
.L_x_1487:
[----:B------:R-:W-:Y:S05]  /*19180*/  BSYNC.RECONVERGENT B2 ;  /* 0x0000000000027941 */ /* 0x000fea0003800200 */
.L_x_1486:
        /* <DEDUP_REMOVED lines=45> */
.L_x_1493:
[----:B------:R-:W-:Y:S05]  /*19460*/  BSYNC.RECONVERGENT B3 ;  /* 0x0000000000037941 */ /* 0x000fea0003800200 */
.L_x_1492:
        /* <DEDUP_REMOVED lines=52> */
.L_x_1491:
[----:B------:R-:W-:Y:S05]  /*197b0*/  BSYNC.RECONVERGENT B2 ;  /* 0x0000000000027941 */ /* 0x000fea0003800200 */
.L_x_1490:
        /* <DEDUP_REMOVED lines=45> */
.L_x_1497:
[----:B------:R-:W-:Y:S05]  /*19a90*/  BSYNC.RECONVERGENT B3 ;  /* 0x0000000000037941 */ /* 0x000fea0003800200 */
.L_x_1496:
        /* <DEDUP_REMOVED lines=52> */
.L_x_1495:
[----:B------:R-:W-:Y:S05]  /*19de0*/  BSYNC.RECONVERGENT B2 ;  /* 0x0000000000027941 */ /* 0x000fea0003800200 */
.L_x_1494:
        /* <DEDUP_REMOVED lines=45> */
.L_x_1501:
[----:B------:R-:W-:Y:S05]  /*1a0c0*/  BSYNC.RECONVERGENT B3 ;  /* 0x0000000000037941 */ /* 0x000fea0003800200 */
.L_x_1500:
        /* <DEDUP_REMOVED lines=52> */
.L_x_1499:
[----:B------:R-:W-:Y:S05]  /*1a410*/  BSYNC.RECONVERGENT B2 ;  /* 0x0000000000027941 */ /* 0x000fea0003800200 */
.L_x_1498:
        /* <DEDUP_REMOVED lines=45> */
.L_x_1505:
[----:B------:R-:W-:Y:S05]  /*1a6f0*/  BSYNC.RECONVERGENT B3 ;  /* 0x0000000000037941 */ /* 0x000fea0003800200 */
.L_x_1504:
        /* <DEDUP_REMOVED lines=52> */
.L_x_1503:
[----:B------:R-:W-:Y:S05]  /*1aa40*/  BSYNC.RECONVERGENT B2 ;  /* 0x0000000000027941 */ /* 0x000fea0003800200 */
.L_x_1502:
        /* <DEDUP_REMOVED lines=45> */
.L_x_1509:
[----:B------:R-:W-:Y:S05]  /*1ad20*/  BSYNC.RECONVERGENT B3 ;  /* 0x0000000000037941 */ /* 0x000fea0003800200 */
.L_x_1508:
        /* <DEDUP_REMOVED lines=52> */
.L_x_1507:
[----:B------:R-:W-:Y:S05]  /*1b070*/  BSYNC.RECONVERGENT B2 ;  /* 0x0000000000027941 */ /* 0x000fea0003800200 */
.L_x_1506:
        /* <DEDUP_REMOVED lines=45> */
.L_x_1513:
[----:B------:R-:W-:Y:S05]  /*1b350*/  BSYNC.RECONVERGENT B3 ;  /* 0x0000000000037941 */ /* 0x000fea0003800200 */
.L_x_1512:
        /* <DEDUP_REMOVED lines=52> */
.L_x_1511:
[----:B------:R-:W-:Y:S05]  /*1b6a0*/  BSYNC.RECONVERGENT B2 ;  /* 0x0000000000027941 */ /* 0x000fea0003800200 */
.L_x_1510:
        /* <DEDUP_REMOVED lines=45> */
.L_x_1517:
[----:B------:R-:W-:Y:S05]  /*1b980*/  BSYNC.RECONVERGENT B3 ;  /* 0x0000000000037941 */ /* 0x000fea0003800200 */
.L_x_1516:
        /* <DEDUP_REMOVED lines=52> */
.L_x_1515:
[----:B------:R-:W-:Y:S05]  /*1bcd0*/  BSYNC.RECONVERGENT B2 ;  /* 0x0000000000027941 */ /* 0x000fea0003800200 */
.L_x_1514:
        /* <DEDUP_REMOVED lines=45> */
.L_x_1521:
[----:B------:R-:W-:Y:S05]  /*1bfb0*/  BSYNC.RECONVERGENT B3 ;  /* 0x0000000000037941 */ /* 0x000fea0003800200 */
.L_x_1520:
        /* <DEDUP_REMOVED lines=52> */
.L_x_1519:
[----:B------:R-:W-:Y:S05]  /*1c300*/  BSYNC.RECONVERGENT B2 ;  /* 0x0000000000027941 */ /* 0x000fea0003800200 */
.L_x_1518:
        /* <DEDUP_REMOVED lines=45> */
.L_x_1525:
[----:B------:R-:W-:Y:S05]  /*1c5e0*/  BSYNC.RECONVERGENT B3 ;  /* 0x0000000000037941 */ /* 0x000fea0003800200 */
.L_x_1524:
        /* <DEDUP_REMOVED lines=52> */
.L_x_1523:
[----:B------:R-:W-:Y:S05]  /*1c930*/  BSYNC.RECONVERGENT B2 ;  /* 0x0000000000027941 */ /* 0x000fea0003800200 */
.L_x_1522:
        /* <DEDUP_REMOVED lines=45> */
.L_x_1529:
[----:B------:R-:W-:Y:S05]  /*1cc10*/  BSYNC.RECONVERGENT B3 ;  /* 0x0000000000037941 */ /* 0x000fea0003800200 */
.L_x_1528:
        /* <DEDUP_REMOVED lines=52> */
.L_x_1527:
[----:B------:R-:W-:Y:S05]  /*1cf60*/  BSYNC.RECONVERGENT B2 ;  /* 0x0000000000027941 */ /* 0x000fea0003800200 */
.L_x_1526:
[----:B------:R-:W-:Y:S05]  /*1cf70*/  @P0 BRA `(.L_x_1530) ;  /* 0x0000009000f80947 */ /* 0x000fea0003800000 */
[----:B-----5:R-:W-:Y:S01]  /*1cf80*/  ISETP.NE.AND P5, PT, R2, RZ, PT ;  /* 0x000000ff0200720c */ /* 0x020fe20003fa5270 */
[----:B------:R1:W-:Y:S01]  /*1cf90*/  STL [R1+0x7a4], R0 ;  /* 0x0007a40001007387 */ /* 0x0003e20000100800 */
[----:B------:R-:W-:-:S11]  /*1cfa0*/  IMAD.IADD R252, R252, 0x1, R3 ;  /* 0x00000001fcfc7824 */ /* 0x000fd600078e0203 */
[----:B------:R-:W-:Y:S01]  /*1cfb0*/  VOTEU.ANY UP0, P5 ;  /* 0x0000000000ff7886 */ /* 0x000fe20002800100 */
[----:B------:R-:W-:Y:S02]  /*1cfc0*/  PLOP3.LUT P2, PT, PT, PT, UP0, 0x80, 0x8 ;  /* 0x000000000008781c */ /* 0x000fe40003f4f008 */
[----:B------:R-:W-:Y:S02]  /*1cfd0*/  PLOP3.LUT P3, PT, PT, PT, UP0, 0x80, 0x8 ;  /* 0x000000000008781c */ /* 0x000fe40003f6f008 */
[----:B------:R-:W-:-:S09]  /*1cfe0*/  PLOP3.LUT P4, PT, PT, PT, UP0, 0x80, 0x8 ;  /* 0x000000000008781c */ /* 0x000fd20003f8f008 */
[----:B-1----:R-:W1:Y:S01]  /*1cff0*/  @P2 S2R R0, SR_CTAID.X ;  /* 0x0000000000002919 */ /* 0x002e620000002500 */
[----:B------:R-:W-:Y:S01]  /*1d000*/  PLOP3.LUT P2, PT, PT, PT, UP0, 0x80, 0x8 ;  /* 0x000000000008781c */ /* 0x000fe20003f4f008 */
[----:B------:R-:W1:Y:S01]  /*1d010*/  @P3 LDC R249, c[0x0][0x3f8] ;  /* 0x0000fe00fff93b82 */ /* 0x000e620000000800 */
[----:B------:R-:W-:Y:S01]  /*1d020*/  IMAD.SHL.U32 R252, R252, 0x4, RZ ;  /* 0x00000004fcfc7824 */ /* 0x000fe200078e00ff */
[----:B------:R-:W-:-:S06]  /*1d030*/  PLOP3.LUT P3, PT, PT, PT, UP0, 0x80, 0x8 ;  /* 0x000000000008781c */ /* 0x000fcc0003f6f008 */
[----:B0-23--:R-:W0:Y:S01]  /*1d040*/  @P4 LDC.64 R250, c[0x0][0x450] ;  /* 0x00011400fffa4b82 */ /* 0x00de220000000a00 */
[----:B------:R-:W-:Y:S01]  /*1d050*/  PLOP3.LUT P4, PT, PT, PT, UP0, 0x80, 0x8 ;  /* 0x000000000008781c */ /* 0x000fe20003f8f008 */
[----:B------:R-:W-:Y:S02]  /*1d060*/  BSSY.RECONVERGENT B2, `(.L_x_1531) ;  /* 0x000001f000027945 */ /* 0x000fe40003800200 */
[----:B-1----:R-:W-:Y:S01]  /*1d070*/  @P2 IMAD R249, R249, UR39, R0 ;  /* 0x00000027f9f92c24 */ /* 0x002fe2000f8e0200 */
[----:B------:R-:W-:Y:S01]  /*1d080*/  ISETP.GE.AND P2, PT, R252, R248, PT ;  /* 0x000000f8fc00720c */ /* 0x000fe20003f46270 */
[----:B------:R1:W5:Y:S08]  /*1d090*/  LDL.LU R0, [R1+0x7a4] ;  /* 0x0007a40001007983 */ /* 0x0003700000300800 */
[----:B------:R-:W-:Y:S01]  /*1d0a0*/  @P4 IMAD R249, R249, 0xe0, RZ ;  /* 0x000000e0f9f94824 */ /* 0x000fe200078e02ff */
[----:B------:R-:W-:-:S03]  /*1d0b0*/  PLOP3.LUT P4, PT, PT, PT, UP0, 0x80, 0x8 ;  /* 0x000000000008781c */ /* 0x000fc60003f8f008 */
[----:B0-----:R-:W-:Y:S01]  /*1d0c0*/  @P3 IMAD.WIDE R248, R249, 0x4, R250 ;  /* 0x00000004f9f83825 */ /* 0x001fe200078e02fa */
[----:B------:R-:W-:-:S04]  /*1d0d0*/  CS2R R250, SRZ ;  /* 0x0000000000fa7805 */ /* 0x000fc8000001ff00 */
[----:B------:R0:W-:Y:S02]  /*1d0e0*/  @P3 STL.64 [R1], R248 ;  /* 0x000000f801003387 */ /* 0x0001e40000100a00 */
[----:B0-----:R-:W-:Y:S01]  /*1d0f0*/  CS2R R248, SRZ ;  /* 0x0000000000f87805 */ /* 0x001fe2000001ff00 */
[----:B-1----:R-:W-:Y:S06]  /*1d100*/  @P2 BRA `(.L_x_1532) ;  /* 0x0000000000502947 */ /* 0x002fec0003800000 */
[----:B------:R-:W0:Y:S01]  /*1d110*/  S2UR UR42, SR_CTAID.Y ;  /* 0x00000000002a79c3 */ /* 0x000e220000002600 */
[----:B------:R-:W1:Y:S01]  /*1d120*/  LDCU.64 UR34, c[0x0][0x3c8] ;  /* 0x00007900ff2277ac */ /* 0x000e620008000a00 */
[----:B0-----:R-:W-:Y:S01]  /*1d130*/  IMAD R249, R3, UR42, RZ ;  /* 0x0000002a03f97c24 */ /* 0x001fe2000f8e02ff */
[----:B------:R-:W0:Y:S04]  /*1d140*/  LDCU UR42, c[0x0][0x3f8] ;  /* 0x00007f00ff2a77ac */ /* 0x000e280008000800 */
[----:B-----5:R-:W-:-:S04]  /*1d150*/  IADD3 R0, P3, PT, R249, R0, RZ ;  /* 0x00000000f9007210 */ /* 0x020fc80007f7e0ff */
[----:B------:R-:W-:Y:S02]  /*1d160*/  LEA.HI.X.SX32 R249, R249, RZ, 0x1, P3 ;  /* 0x000000fff9f97211 */ /* 0x000fe400018f0eff */
[----:B-1----:R-:W-:-:S04]  /*1d170*/  LEA R248, P3, R0, UR34, 0x2 ;  /* 0x0000002200f87c11 */ /* 0x002fc8000f8610ff */
[----:B------:R-:W-:Y:S01]  /*1d180*/  LEA.HI.X R249, R0, UR35, R249, 0x2, P3 ;  /* 0x0000002300f97c11 */ /* 0x000fe200098f14f9 */
[----:B------:R-:W1:Y:S04]  /*1d190*/  LDCU.64 UR34, c[0x0][0x3b8] ;  /* 0x00007700ff2277ac */ /* 0x000e680008000a00 */
        /* <DEDUP_REMOVED lines=11> */
.L_x_1532:
[----:B------:R-:W-:Y:S05]  /*1d250*/  BSYNC.RECONVERGENT B2 ;  /* 0x0000000000027941 */ /* 0x000fea0003800200 */
.L_x_1531:
[----:B------:R0:W-:Y:S04]  /*1d260*/  STL.64 [R1+0x7c8], R10 ;  /* 0x0007c80a01007387 */ /* 0x0001e80000100a00 */
[----:B0-----:R-:W2:Y:S04]  /*1d270*/  LDL.64 R10, [R1] ;  /* 0x00000000010a7983 */ /* 0x001ea80000100a00 */
[----:B------:R-:W-:Y:S04]  /*1d280*/  STL.64 [R1+0x7c0], R8 ;  /* 0x0007c00801007387 */ /* 0x000fe80000100a00 */
[----:B------:R0:W-:Y:S04]  /*1d290*/  STL [R1+0x7b8], R7 ;  /* 0x0007b80701007387 */ /* 0x0001e80000100800 */
[----:B0-----:R-:W3:Y:S04]  /*1d2a0*/  LDL R7, [R1+0x74] ;  /* 0x0000740001077983 */ /* 0x001ee80000100800 */
[----:B------:R-:W-:Y:S04]  /*1d2b0*/  STL [R1+0x7b4], R6 ;  /* 0x0007b40601007387 */ /* 0x000fe80000100800 */
[----:B------:R0:W-:Y:S04]  /*1d2c0*/  STL [R1+0x7b0], R5 ;  /* 0x0007b00501007387 */ /* 0x0001e80000100800 */
[----:B0-----:R-:W4:Y:S04]  /*1d2d0*/  LDL R5, [R1+0x78] ;  /* 0x0000780001057983 */ /* 0x001f280000100800 */
[----:B------:R-:W-:Y:S04]  /*1d2e0*/  STL [R1+0x7ac], R4 ;  /* 0x0007ac0401007387 */ /* 0x000fe80000100800 */
[----:B-----5:R-:W4:Y:S01]  /*1d2f0*/  LDL R0, [R1+0x7c] ;  /* 0x00007c0001007983 */ /* 0x020f220000100800 */
[----:B------:R-:W-:-:S03]  /*1d300*/  VOTEU.ANY UP0, P5 ;  /* 0x0000000000ff7886 */ /* 0x000fc60002800100 */
[----:B------:R0:W-:Y:S04]  /*1d310*/  STL [R1+0x7a8], R3 ;  /* 0x0007a80301007387 */ /* 0x0001e80000100800 */
[----:B--2---:R-:W2:Y:S04]  /*1d320*/  @P4 LDG.E.128 R8, desc[UR36][R10.64+0x3f0] ;  /* 0x0003f0240a084981 */ /* 0x004ea8000c1e1d00 */
[----:B0-----:R-:W2:Y:S04]  /*1d330*/  LDL R3, [R1+0x70] ;  /* 0x0000700001037983 */ /* 0x001ea80000100800 */
[----:B------:R0:W-:Y:S01]  /*1d340*/  STL [R1+0x7a4], R2 ;  /* 0x0007a40201007387 */ /* 0x0001e20000100800 */
[----:B------:R-:W-:Y:S01]  /*1d350*/  PLOP3.LUT P3, PT, PT, PT, UP0, 0x80, 0x8 ;  /* 0x000000000008781c */ /* 0x000fe20003f6f008 */
[----:B---3--:R-:W-:Y:S01]  /*1d360*/  FADD.FTZ R249, R7, R249 ;  /* 0x000000f907f97221 */ /* 0x008fe20000010000 */
[----:B----4-:R-:W-:Y:S01]  /*1d370*/  FADD.FTZ R250, R5, R250 ;  /* 0x000000fa05fa7221 */ /* 0x010fe20000010000 */
[----:B------:R-:W-:Y:S01]  /*1d380*/  FADD.FTZ R0, R0, R251 ;  /* 0x000000fb00007221 */ /* 0x000fe20000010000 */
[----:B--2---:R1:W-:Y:S01]  /*1d390*/  @P4 STL [R1], R8 ;  /* 0x0000000801004387 */ /* 0x0043e20000100800 */
[----:B------:R-:W-:Y:S01]  /*1d3a0*/  PLOP3.LUT P4, PT, PT, PT, UP0, 0x80, 0x8 ;  /* 0x000000000008781c */ /* 0x000fe20003f8f008 */
[----:B------:R-:W-:Y:S01]  /*1d3b0*/  IMAD.MOV.U32 R6, RZ, RZ, R9 ;  /* 0x000000ffff067224 */ /* 0x000fe200078e0009 */
[----:B------:R-:W-:Y:S01]  /*1d3c0*/  MOV R4, R10 ;  /* 0x0000000a00047202 */ /* 0x000fe20000000f00 */
[----:B0-----:R-:W-:-:S02]  /*1d3d0*/  IMAD.MOV.U32 R2, RZ, RZ, R11 ;  /* 0x000000ffff027224 */ /* 0x001fc400078e000b */
[----:B------:R0:W5:Y:S04]  /*1d3e0*/  LDL.LU.64 R10, [R1+0x7c8] ;  /* 0x0007c800010a7983 */ /* 0x0001680000300a00 */
[----:B-1----:R0:W5:Y:S04]  /*1d3f0*/  LDL.LU.64 R8, [R1+0x7c0] ;  /* 0x0007c00001087983 */ /* 0x0021680000300a00 */
[----:B------:R-:W-:Y:S01]  /*1d400*/  @P4 FMUL.FTZ R249, R249, R6 ;  /* 0x00000006f9f94220 */ /* 0x000fe20000410000 */
[----:B------:R0:W5:Y:S01]  /*1d410*/  LDL.LU R7, [R1+0x7b8] ;  /* 0x0007b80001077983 */ /* 0x0001620000300800 */
[----:B------:R-:W-:-:S03]  /*1d420*/  @P3 FMUL.FTZ R250, R250, R4 ;  /* 0x00000004fafa3220 */ /* 0x000fc60000410000 */
[----:B------:R0:W5:Y:S04]  /*1d430*/  LDL.LU R6, [R1+0x7b4] ;  /* 0x0007b40001067983 */ /* 0x0001680000300800 */
[----:B------:R0:W5:Y:S04]  /*1d440*/  LDL.LU R5, [R1+0x7b0] ;  /* 0x0007b00001057983 */ /* 0x0001680000300800 */
[----:B------:R0:W-:Y:S04]  /*1d450*/  STL [R1+0x24], R249 ;  /* 0x000024f901007387 */ /* 0x0001e80000100800 */
[----:B------:R0:W5:Y:S04]  /*1d460*/  LDL.LU R4, [R1+0x7ac] ;  /* 0x0007ac0001047983 */ /* 0x0001680000300800 */
[----:B------:R-:W2:Y:S01]  /*1d470*/  LDL.LU R251, [R1] ;  /* 0x0000000001fb7983 */ /* 0x000ea20000300800 */
[----:B------:R-:W-:-:S02]  /*1d480*/  PLOP3.LUT P4, PT, PT, PT, UP0, 0x80, 0x8 ;  /* 0x000000000008781c */ /* 0x000fc40003f8f008 */
[----:B------:R-:W-:Y:S01]  /*1d490*/  PLOP3.LUT P5, PT, PT, PT, UP0, 0x80, 0x8 ;  /* 0x000000000008781c */ /* 0x000fe20003faf008 */
[----:B------:R-:W-:Y:S02]  /*1d4a0*/  FADD.FTZ R248, R3, R248 ;  /* 0x000000f803f87221 */ /* 0x000fe40000010000 */
[----:B------:R0:W5:Y:S08]  /*1d4b0*/  LDL.LU R3, [R1+0x7a8] ;  /* 0x0007a80001037983 */ /* 0x0001700000300800 */
[----:B------:R-:W-:-:S02]  /*1d4c0*/  @P4 FMUL.FTZ R0, R0, R2 ;  /* 0x0000000200004220 */ /* 0x000fc40000410000 */
[----:B------:R0:W5:Y:S04]  /*1d4d0*/  LDL.LU R2, [R1+0x7a4] ;  /* 0x0007a40001027983 */ /* 0x0001680000300800 */
[----:B------:R0:W-:Y:S04]  /*1d4e0*/  STL [R1+0x28], R250 ;  /* 0x000028fa01007387 */ /* 0x0001e80000100800 */
[----:B------:R0:W-:Y:S01]  /*1d4f0*/  STL [R1+0x2c], R0 ;  /* 0x00002c0001007387 */ /* 0x0001e20000100800 */
[----:B--2---:R-:W-:-:S05]  /*1d500*/  @P5 FMUL.FTZ R248, R248, R251 ;  /* 0x000000fbf8f85220 */ /* 0x004fca0000410000 */
[----:B------:R0:W-:Y:S01]  /*1d510*/  STL [R1+0x20], R248 ;  /* 0x000020f801007387 */ /* 0x0001e20000100800 */
[----:B------:R-:W-:Y:S05]  /*1d520*/  @P2 BRA `(.L_x_1530) ;  /* 0x0000008c008c2947 */ /* 0x000fea0003800000 */
[----:B------:R-:W-:Y:S01]  /*1d530*/  S2UR UR34, SR_CTAID.Y ;  /* 0x00000000002279c3 */ /* 0x000fe20000002600 */
[----:B------:R-:W1:Y:S01]  /*1d540*/  LDCU UR42, c[0x0][0x3f8] ;  /* 0x00007f00ff2a77ac */ /* 0x000e620008000800 */
[----:B-----5:R2:W-:Y:S04]  /*1d550*/  STL.64 [R1+0x7b0], R6 ;  /* 0x0007b00601007387 */ /* 0x0205e80000100a00 */
[----:B------:R3:W-:Y:S02]  /*1d560*/  STL.64 [R1+0x7a8], R4 ;  /* 0x0007a80401007387 */ /* 0x0007e40000100a00 */
[----:B------:R-:W1:Y:S01]  /*1d570*/  S2UR UR35, SR_CTAID.X ;  /* 0x00000000002379c3 */ /* 0x000e620000002500 */
[----:B--2---:R-:W-:Y:S02]  /*1d580*/  IMAD.MOV.U32 R7, RZ, RZ, R0 ;  /* 0x000000ffff077224 */ /* 0x004fe400078e0000 */
[----:B------:R-:W-:-:S02]  /*1d590*/  IMAD.MOV.U32 R6, RZ, RZ, R250 ;  /* 0x000000ffff067224 */ /* 0x000fc400078e00fa */
[----:B---3--:R-:W-:Y:S02]  /*1d5a0*/  IMAD.MOV.U32 R5, RZ, RZ, R249 ;  /* 0x000000ffff057224 */ /* 0x008fe400078e00f9 */
[----:B------:R-:W-:Y:S01]  /*1d5b0*/  IMAD.MOV.U32 R4, RZ, RZ, R248 ;  /* 0x000000ffff047224 */ /* 0x000fe200078e00f8 */
[----:B0-----:R-:W-:Y:S01]  /*1d5c0*/  SHF.R.S32.HI R248, RZ, 0x1f, R252 ;  /* 0x0000001ffff87819 */ /* 0x001fe200000114fc */
[----:B-1----:R-:W-:Y:S01]  /*1d5d0*/  UIMAD UR42, UR34, UR42, UR35 ;  /* 0x0000002a222a72a4 */ /* 0x002fe2000f8e0223 */
[----:B------:R-:W0:Y:S05]  /*1d5e0*/  LDCU.64 UR34, c[0x0][0x3b8] ;  /* 0x00007700ff2277ac */ /* 0x000e2a0008000a00 */
[----:B------:R-:W-:-:S04]  /*1d5f0*/  IMAD R0, R3, UR42, RZ ;  /* 0x0000002a03007c24 */ /* 0x000fc8000f8e02ff */
[----:B------:R-:W-:-:S05]  /*1d600*/  IMAD R249, R0, 0xe0, RZ ;  /* 0x000000e000f97824 */ /* 0x000fca00078e02ff */
[----:B------:R-:W-:-:S04]  /*1d610*/  IADD3 R0, P2, PT, R249, R252, RZ ;  /* 0x000000fcf9007210 */ /* 0x000fc80007f5e0ff */
[----:B------:R-:W-:Y:S02]  /*1d620*/  LEA.HI.X.SX32 R249, R249, R248, 0x1, P2 ;  /* 0x000000f8f9f97211 */ /* 0x000fe400010f0eff */
[----:B0-----:R-:W-:-:S04]  /*1d630*/  LEA R248, P2, R0, UR34, 0x2 ;  /* 0x0000002200f87c11 */ /* 0x001fc8000f8410ff */
[----:B------:R-:W-:-:S05]  /*1d640*/  LEA.HI.X R249, R0, UR35, R249, 0x2, P2 ;  /* 0x0000002300f97c11 */ /* 0x000fca00090f14f9 */
[----:B------:R0:W-:Y:S04]  /*1d650*/  STG.E.128 desc[UR36][R248.64], R4 ;  /* 0x00000004f8007986 */ /* 0x0001e8000c101d24 */
[----:B0-----:R0:W5:Y:S04]  /*1d660*/  LDL.LU.64 R6, [R1+0x7b0] ;  /* 0x0007b00001067983 */ /* 0x0011680000300a00 */
[----:B------:R0:W5:Y:S01]  /*1d670*/  LDL.LU.64 R4, [R1+0x7a8] ;  /* 0x0007a80001047983 */ /* 0x0001620000300a00 */
[----:B------:R-:W-:Y:S05]  /*1d680*/  BRA `(.L_x_1530) ;  /* 0x0000008c00347947 */ /* 0x000fea0003800000 */
.L_x_1277:
[----:B------:R-:W2:Y:S01]  /*1d690*/  LDL R248, [R1+0x34] ;  /* 0x0000340001f87983 */ /* 0x000ea20000100800 */
[----:B------:R-:W-:Y:S01]  /*1d6a0*/  BSSY.RECONVERGENT B2, `(.L_x_1533) ;  /* 0x000002b000027945 */ /* 0x000fe20003800200 */
[----:B------:R-:W-:Y:S02]  /*1d6b0*/  SHF.L.U32 R249, R0, 0x2, RZ ;  /* 0x0000000200f97819 */ /* 0x000fe400000006ff */
[----:B--2---:R-:W-:Y:S01]  /*1d6c0*/  ISETP.GE.AND P0, PT, R248, UR40, PT ;  /* 0x00000028f8007c0c */ /* 0x004fe2000bf06270 */
[----:B------:R-:W-:-:S12]  /*1d6d0*/  IMAD R248, R3, 0xe0, RZ ;  /* 0x000000e003f87824 */ /* 0x000fd800078e02ff */
[----:B------:R-:W-:Y:S05]  /*1d6e0*/  @P0 BRA `(.L_x_1534) ;  /* 0x0000000000980947 */ /* 0x000fea0003800000 */
[----:B------:R-:W-:Y:S01]  /*1d6f0*/  UMOV UR42, URZ ;  /* 0x000000ff002a7c82 */ /* 0x000fe20008000000 */
[----:B------:R-:W-:Y:S01]  /*1d700*/  UMOV UR35, URZ ;  /* 0x000000ff00237c82 */ /* 0x000fe20008000000 */
[----:B------:R-:W-:Y:S01]  /*1d710*/  IMAD.U32 R250, RZ, RZ, UR42 ;  /* 0x0000002afffa7e24 */ /* 0x000fe2000f8e00ff */
[----:B------:R-:W-:Y:S01]  /*1d720*/  UMOV UR34, URZ ;  /* 0x000000ff00227c82 */ /* 0x000fe20008000000 */
[----:B------:R-:W-:Y:S01]  /*1d730*/  IMAD.U32 R252, RZ, RZ, UR35 ;  /* 0x00000023fffc7e24 */ /* 0x000fe2000f8e00ff */
[----:B------:R-:W-:Y:S01]  /*1d740*/  ISETP.GE.AND P2, PT, R249, R248, PT ;  /* 0x000000f8f900720c */ /* 0x000fe20003f46270 */
[----:B------:R-:W-:Y:S01]  /*1d750*/  IMAD.U32 R251, RZ, RZ, UR34 ;  /* 0x00000022fffb7e24 */ /* 0x000fe2000f8e00ff */
[----:B------:R0:W-:Y:S04]  /*1d760*/  STL [R1+0x5c], R250 ;  /* 0x00005cfa01007387 */ /* 0x0001e80000100800 */
[----:B------:R0:W-:Y:S04]  /*1d770*/  STL [R1+0x58], R252 ;  /* 0x000058fc01007387 */ /* 0x0001e80000100800 */
[----:B------:R0:W-:Y:S04]  /*1d780*/  STL [R1+0x50], R250 ;  /* 0x000050fa01007387 */ /* 0x0001e80000100800 */
[----:B------:R0:W-:Y:S01]  /*1d790*/  STL [R1+0x54], R251 ;  /* 0x000054fb01007387 */ /* 0x0001e20000100800 */
[----:B------:R-:W-:Y:S05]  /*1d7a0*/  @P2 BRA `(.L_x_1534) ;  /* 0x0000000000682947 */ /* 0x000fea0003800000 */
[----:B------:R-:W0:Y:S01]  /*1d7b0*/  S2UR UR42, SR_CTAID.Y ;  /* 0x00000000002a79c3 */ /* 0x000e220000002600 */
[----:B------:R-:W1:Y:S01]  /*1d7c0*/  LDCU.64 UR34, c[0x0][0x3c8] ;  /* 0x00007900ff2277ac */ /* 0x000e620008000a00 */
[----:B------:R-:W-:Y:S04]  /*1d7d0*/  STL.64 [R1+0x7b0], R6 ;  /* 0x0007b00601007387 */ /* 0x000fe80000100a00 */
[----:B------:R2:W-:Y:S01]  /*1d7e0*/  STL.64 [R1+0x7a8], R4 ;  /* 0x0007a80401007387 */ /* 0x0005e20000100a00 */
[----:B0-----:R-:W-:Y:S01]  /*1d7f0*/  IMAD R250, R3, UR42, RZ ;  /* 0x0000002a03fa7c24 */ /* 0x001fe2000f8e02ff */
[----:B------:R-:W0:Y:S04]  /*1d800*/  LDCU UR42, c[0x0][0x3f8] ;  /* 0x00007f00ff2a77ac */ /* 0x000e280008000800 */
[----:B------:R-:W-:-:S04]  /*1d810*/  IADD3 R251, P2, PT, R250, R0, RZ ;  /* 0x00000000fafb7210 */ /* 0x000fc80007f5e0ff */
[----:B------:R-:W-:Y:S02]  /*1d820*/  LEA.HI.X.SX32 R252, R250, RZ, 0x1, P2 ;  /* 0x000000fffafc7211 */ /* 0x000fe400010f0eff */
[----:B-1----:R-:W-:-:S04]  /*1d830*/  LEA R250, P2, R251, UR34, 0x2 ;  /* 0x00000022fbfa7c11 */ /* 0x002fc8000f8410ff */
[----:B------:R-:W-:Y:S01]  /*1d840*/  LEA.HI.X R251, R251, UR35, R252, 0x2, P2 ;  /* 0x00000023fbfb7c11 */ /* 0x000fe200090f14fc */
[----:B------:R-:W1:Y:S04]  /*1d850*/  LDCU.64 UR34, c[0x0][0x3b8] ;  /* 0x00007700ff2277ac */ /* 0x000e680008000a00 */
[----:B------:R0:W3:Y:S02]  /*1d860*/  LDG.E R250, desc[UR36][R250.64] ;  /* 0x00000024fafa7981 */ /* 0x0000e4000c1e1900 */
[----:B0-----:R-:W-:-:S04]  /*1d870*/  IMAD R251, R3, UR42, RZ ;  /* 0x0000002a03fb7c24 */ /* 0x001fc8000f8e02ff */
[----:B---3--:R-:W-:Y:S02]  /*1d880*/  IMAD R251, R251, R250, RZ ;  /* 0x000000fafbfb7224 */ /* 0x008fe400078e02ff */
[----:B------:R-:W-:Y:S02]  /*1d890*/  IMAD R250, R3, UR44, RZ ;  /* 0x0000002c03fa7c24 */ /* 0x000fe4000f8e02ff */
[----:B------:R-:W-:-:S05]  /*1d8a0*/  IMAD R251, R251, 0xe0, R249 ;  /* 0x000000e0fbfb7824 */ /* 0x000fca00078e02f9 */
[----:B------:R-:W-:Y:S02]  /*1d8b0*/  SHF.R.S32.HI R252, RZ, 0x1f, R251 ;  /* 0x0000001ffffc7819 */ /* 0x000fe400000114fb */
[----:B------:R-:W-:-:S04]  /*1d8c0*/  IADD3 R251, P2, PT, R250, R251, RZ ;  /* 0x000000fbfafb7210 */ /* 0x000fc80007f5e0ff */
[----:B------:R-:W-:Y:S02]  /*1d8d0*/  LEA.HI.X.SX32 R252, R250, R252, 0x1, P2 ;  /* 0x000000fcfafc7211 */ /* 0x000fe400010f0eff */
[----:B-1----:R-:W-:-:S04]  /*1d8e0*/  LEA R250, P2, R251, UR34, 0x2 ;  /* 0x00000022fbfa7c11 */ /* 0x002fc8000f8410ff */
[----:B------:R-:W-:-:S05]  /*1d8f0*/  LEA.HI.X R251, R251, UR35, R252, 0x2, P2 ;  /* 0x00000023fbfb7c11 */ /* 0x000fca00090f14fc */
[----:B--2---:R-:W2:Y:S04]  /*1d900*/  LDG.E.128 R4, desc[UR36][R250.64] ;  /* 0x00000024fa047981 */ /* 0x004ea8000c1e1d00 */
[----:B--2---:R-:W-:Y:S04]  /*1d910*/  STL.64 [R1+0x50], R4 ;  /* 0x0000500401007387 */ /* 0x004fe80000100a00 */
[----:B------:R0:W-:Y:S04]  /*1d920*/  STL.64 [R1+0x58], R6 ;  /* 0x0000580601007387 */ /* 0x0001e80000100a00 */
[----:B0-----:R1:W5:Y:S04]  /*1d930*/  LDL.LU.64 R6, [R1+0x7b0] ;  /* 0x0007b00001067983 */ /* 0x0013680000300a00 */
[----:B------:R1:W5:Y:S02]  /*1d940*/  LDL.LU.64 R4, [R1+0x7a8] ;  /* 0x0007a80001047983 */ /* 0x0003640000300a00 */
.L_x_1534:
[----:B------:R-:W-:Y:S05]  /*1d950*/  BSYNC.RECONVERGENT B2 ;  /* 0x0000000000027941 */ /* 0x000fea0003800200 */
.L_x_1533:
[----:B------:R-:W-:Y:S01]  /*1d960*/  BSSY.RECONVERGENT B2, `(.L_x_1535) ;  /* 0x000002c000027945 */ /* 0x000fe20003800200 */
[----:B0-----:R-:W-:-:S03]  /*1d970*/  IMAD.IADD R252, R0, 0x1, R3 ;  /* 0x0000000100fc7824 */ /* 0x001fc600078e0203 */
[----:B------:R-:W-:Y:S05]  /*1d980*/  @P0 BRA `(.L_x_1536) ;  /* 0x0000000000a40947 */ /* 0x000fea0003800000 */
[----:B------:R-:W-:Y:S01]  /*1d990*/  IMAD.SHL.U32 R250, R252, 0x4, RZ ;  /* 0x00000004fcfa7824 */ /* 0x000fe200078e00ff */
[----:B------:R-:W-:Y:S01]  /*1d9a0*/  UMOV UR42, URZ ;  /* 0x000000ff002a7c82 */ /* 0x000fe20008000000 */
[----:B------:R-:W-:Y:S01]  /*1d9b0*/  UMOV UR35, URZ ;  /* 0x000000ff00237c82 */ /* 0x000fe20008000000 */
[----:B------:R-:W-:Y:S01]  /*1d9c0*/  MOV R251, UR42 ;  /* 0x0000002a00fb7c02 */ /* 0x000fe20008000f00 */
[----:B------:R-:W-:Y:S01]  /*1d9d0*/  UMOV UR34, URZ ;  /* 0x000000ff00227c82 */ /* 0x000fe20008000000 */
[----:B------:R-:W-:Y:S01]  /*1d9e0*/  ISETP.GE.AND P2, PT, R250, R248, PT ;  /* 0x000000f8fa00720c */ /* 0x000fe20003f46270 */
[----:B------:R-:W-:Y:S02]  /*1d9f0*/  IMAD.U32 R250, RZ, RZ, UR35 ;  /* 0x00000023fffa7e24 */ /* 0x000fe4000f8e00ff */
[----:B------:R0:W-:Y:S04]  /*1da00*/  STL [R1+0x4c], R251 ;  /* 0x00004cfb01007387 */ /* 0x0001e80000100800 */
[----:B------:R2:W-:Y:S01]  /*1da10*/  STL [R1+0x48], R250 ;  /* 0x000048fa01007387 */ /* 0x0005e20000100800 */
[----:B0-----:R-:W-:-:S02]  /*1da20*/  IMAD.U32 R251, RZ, RZ, UR34 ;  /* 0x00000022fffb7e24 */ /* 0x001fc4000f8e00ff */
[----:B--2---:R-:W-:-:S05]  /*1da30*/  IMAD.U32 R250, RZ, RZ, UR42 ;  /* 0x0000002afffa7e24 */ /* 0x004fca000f8e00ff */
[----:B------:R0:W-:Y:S04]  /*1da40*/  STL [R1+0x40], R250 ;  /* 0x000040fa01007387 */ /* 0x0001e80000100800 */
[----:B------:R0:W-:Y:S01]  /*1da50*/  STL [R1+0x44], R251 ;  /* 0x000044fb01007387 */ /* 0x0001e20000100800 */
[----:B------:R-:W-:Y:S05]  /*1da60*/  @P2 BRA `(.L_x_1536) ;  /* 0x00000000006c2947 */ /* 0x000fea0003800000 */
[----:B------:R-:W0:Y:S01]  /*1da70*/  S2UR UR42, SR_CTAID.Y ;  /* 0x00000000002a79c3 */ /* 0x000e220000002600 */
[----:B------:R-:W2:Y:S01]  /*1da80*/  LDCU.64 UR34, c[0x0][0x3c8] ;  /* 0x00007900ff2277ac */ /* 0x000ea20008000a00 */
[----:B-----5:R3:W-:Y:S04]  /*1da90*/  STL.64 [R1+0x7b0], R6 ;  /* 0x0007b00601007387 */ /* 0x0207e80000100a00 */
[----:B------:R4:W-:Y:S01]  /*1daa0*/  STL.64 [R1+0x7a8], R4 ;  /* 0x0007a80401007387 */ /* 0x0009e20000100a00 */
[----:B0-----:R-:W-:Y:S01]  /*1dab0*/  IMAD R250, R3, UR42, RZ ;  /* 0x0000002a03fa7c24 */ /* 0x001fe2000f8e02ff */
[----:B------:R-:W0:Y:S04]  /*1dac0*/  LDCU UR42, c[0x0][0x3f8] ;  /* 0x00007f00ff2a77ac */ /* 0x000e280008000800 */
[----:B------:R-:W-:-:S04]  /*1dad0*/  IADD3 R251, P2, PT, R250, R0, RZ ;  /* 0x00000000fafb7210 */ /* 0x000fc80007f5e0ff */
[----:B---3--:R-:W-:Y:S02]  /*1dae0*/  LEA.HI.X.SX32 R7, R250, RZ, 0x1, P2 ;  /* 0x000000fffa077211 */ /* 0x008fe400010f0eff */
[----:B--2---:R-:W-:-:S04]  /*1daf0*/  LEA R250, P2, R251, UR34, 0x2 ;  /* 0x00000022fbfa7c11 */ /* 0x004fc8000f8410ff */
[----:B------:R-:W-:Y:S01]  /*1db00*/  LEA.HI.X R251, R251, UR35, R7, 0x2, P2 ;  /* 0x00000023fbfb7c11 */ /* 0x000fe200090f1407 */
[----:B------:R-:W2:Y:S05]  /*1db10*/  LDCU.64 UR34, c[0x0][0x3b8] ;  /* 0x00007700ff2277ac */ /* 0x000eaa0008000a00 */
[----:B------:R0:W3:Y:S01]  /*1db20*/  LDG.E R251, desc[UR36][R250.64] ;  /* 0x00000024fafb7981 */ /* 0x0000e2000c1e1900 */
[----:B------:R-:W-:Y:S02]  /*1db30*/  IMAD.SHL.U32 R7, R252, 0x4, RZ ;  /* 0x00000004fc077824 */ /* 0x000fe400078e00ff */
[----:B0-----:R-:W-:-:S04]  /*1db40*/  IMAD R250, R3, UR42, RZ ;  /* 0x0000002a03fa7c24 */ /* 0x001fc8000f8e02ff */
[----:B---3--:R-:W-:Y:S02]  /*1db50*/  IMAD R251, R250, R251, RZ ;  /* 0x000000fbfafb7224 */ /* 0x008fe400078e02ff */
[----:B------:R-:W-:Y:S02]  /*1db60*/  IMAD R250, R3, UR44, RZ ;  /* 0x0000002c03fa7c24 */ /* 0x000fe4000f8e02ff */
[----:B------:R-:W-:-:S05]  /*1db70*/  IMAD R251, R251, 0xe0, R7 ;  /* 0x000000e0fbfb7824 */ /* 0x000fca00078e0207 */
[----:B----4-:R-:W-:Y:S02]  /*1db80*/  SHF.R.S32.HI R4, RZ, 0x1f, R251 ;  /* 0x0000001fff047819 */ /* 0x010fe400000114fb */
[----:B------:R-:W-:-:S04]  /*1db90*/  IADD3 R251, P2, PT, R250, R251, RZ ;  /* 0x000000fbfafb7210 */ /* 0x000fc80007f5e0ff */
[----:B------:R-:W-:Y:S02]  /*1dba0*/  LEA.HI.X.SX32 R4, R250, R4, 0x1, P2 ;  /* 0x00000004fa047211 */ /* 0x000fe400010f0eff */
[----:B--2---:R-:W-:-:S04]  /*1dbb0*/  LEA R250, P2, R251, UR34, 0x2 ;  /* 0x00000022fbfa7c11 */ /* 0x004fc8000f8410ff */
[----:B------:R-:W-:-:S05]  /*1dbc0*/  LEA.HI.X R251, R251, UR35, R4, 0x2, P2 ;  /* 0x00000023fbfb7c11 */ /* 0x000fca00090f1404 */
[----:B------:R-:W2:Y:S04]  /*1dbd0*/  LDG.E.128 R4, desc[UR36][R250.64] ;  /* 0x00000024fa047981 */ /* 0x000ea8000c1e1d00 */
[----:B--2---:R-:W-:Y:S04]  /*1dbe0*/  STL.64 [R1+0x40], R4 ;  /* 0x0000400401007387 */ /* 0x004fe80000100a00 */
[----:B------:R0:W-:Y:S04]  /*1dbf0*/  STL.64 [R1+0x48], R6 ;  /* 0x0000480601007387 */ /* 0x0001e80000100a00 */
[----:B0-----:R2:W5:Y:S04]  /*1dc00*/  LDL.LU.64 R6, [R1+0x7b0] ;  /* 0x0007b00001067983 */ /* 0x0015680000300a00 */
[----:B------:R2:W5:Y:S02]  /*1dc10*/  LDL.LU.64 R4, [R1+0x7a8] ;  /* 0x0007a80001047983 */ /* 0x0005640000300a00 */
.L_x_1536:
[----:B------:R-:W-:Y:S05]  /*1dc20*/  BSYNC.RECONVERGENT B2 ;  /* 0x0000000000027941 */ /* 0x000fea0003800200 */
.L_x_1535:
[----:B------:R-:W-:Y:S04]  /*1dc30*/  BSSY.RECONVERGENT B2, `(.L_x_1537) ;  /* 0x0000020000027945 */ /* 0x000fe80003800200 */
[----:B------:R-:W-:Y:S05]  /*1dc40*/  @P0 BRA `(.L_x_1538) ;  /* 0x0000000000780947 */ /* 0x000fea0003800000 */
[----:B0-----:R-:W-:Y:S01]  /*1dc50*/  IMAD R250, R3, 0x8, R249 ;  /* 0x0000000803fa7824 */ /* 0x001fe200078e02f9 */
[----:B------:R-:W-:Y:S01]  /*1dc60*/  UMOV UR42, URZ ;  /* 0x000000ff002a7c82 */ /* 0x000fe20008000000 */
[----:B------:R-:W-:Y:S01]  /*1dc70*/  UMOV UR35, URZ ;  /* 0x000000ff00237c82 */ /* 0x000fe20008000000 */
[----:B------:R-:W-:Y:S01]  /*1dc80*/  UMOV UR34, URZ ;  /* 0x000000ff00227c82 */ /* 0x000fe20008000000 */
[----:B------:R-:W-:Y:S01]  /*1dc90*/  MOV R243, UR42 ;  /* 0x0000002a00f37c02 */ /* 0x000fe20008000f00 */
[----:B------:R-:W-:Y:S01]  /*1dca0*/  IMAD.U32 R242, RZ, RZ, UR35 ;  /* 0x00000023fff27e24 */ /* 0x000fe2000f8e00ff */
[----:B------:R-:W-:Y:S01]  /*1dcb0*/  ISETP.GE.AND P2, PT, R250, R248, PT ;  /* 0x000000f8fa00720c */ /* 0x000fe20003f46270 */
[----:B------:R-:W-:Y:S02]  /*1dcc0*/  IMAD.U32 R241, RZ, RZ, UR34 ;  /* 0x00000022fff17e24 */ /* 0x000fe4000f8e00ff */
[----:B------:R-:W-:-:S10]  /*1dcd0*/  IMAD.U32 R240, RZ, RZ, UR42 ;  /* 0x0000002afff07e24 */ /* 0x000fd4000f8e00ff */
[----:B------:R-:W-:Y:S05]  /*1dce0*/  @P2 BRA `(.L_x_1538) ;  /* 0x0000000000502947 */ /* 0x000fea0003800000 */
[----:B------:R-:W0:Y:S01]  /*1dcf0*/  S2UR UR42, SR_CTAID.Y ;  /* 0x00000000002a79c3 */ /* 0x000e220000002600 */
[----:B------:R-:W3:Y:S01]  /*1dd00*/  LDCU.64 UR34, c[0x0][0x3c8] ;  /* 0x00007900ff2277ac */ /* 0x000ee20008000a00 */
[----:B0-----:R-:W-:Y:S01]  /*1dd10*/  IMAD R242, R3, UR42, RZ ;  /* 0x0000002a03f27c24 */ /* 0x001fe2000f8e02ff */
[----:B------:R-:W0:Y:S04]  /*1dd20*/  LDCU UR42, c[0x0][0x3f8] ;  /* 0x00007f00ff2a77ac */ /* 0x000e280008000800 */
[----:B------:R-:W-:-:S04]  /*1dd30*/  IADD3 R241, P2, PT, R242, R0, RZ ;  /* 0x00000000f2f17210 */ /* 0x000fc80007f5e0ff */
[----:B------:R-:W-:Y:S02]  /*1dd40*/  LEA.HI.X.SX32 R242, R242, RZ, 0x1, P2 ;  /* 0x000000fff2f27211 */ /* 0x000fe400010f0eff */
[----:B---3--:R-:W-:-:S04]  /*1dd50*/  LEA R240, P2, R241, UR34, 0x2 ;  /* 0x00000022f1f07c11 */ /* 0x008fc8000f8410ff */
[----:B------:R-:W-:Y:S01]  /*1dd60*/  LEA.HI.X R241, R241, UR35, R242, 0x2, P2 ;  /* 0x00000023f1f17c11 */ /* 0x000fe200090f14f2 */
[----:B------:R-:W3:Y:S04]  /*1dd70*/  LDCU.64 UR34, c[0x0][0x3b8] ;  /* 0x00007700ff2277ac */ /* 0x000ee80008000a00 */
[----:B------:R0:W4:Y:S01]  /*1dd80*/  LDG.E R240, desc[UR36][R240.64] ;  /* 0x00000024f0f07981 */ /* 0x000122000c1e1900 */
[C---:B------:R-:W-:Y:S02]  /*1dd90*/  IMAD R242, R3.reuse, UR44, RZ ;  /* 0x0000002c03f27c24 */ /* 0x040fe4000f8e02ff */
[----:B0-----:R-:W-:-:S04]  /*1dda0*/  IMAD R241, R3, UR42, RZ ;  /* 0x0000002a03f17c24 */ /* 0x001fc8000f8e02ff */
[----:B----4-:R-:W-:-:S04]  /*1ddb0*/  IMAD R241, R241, R240, RZ ;  /* 0x000000f0f1f17224 */ /* 0x010fc800078e02ff */
[----:B------:R-:W-:-:S05]  /*1ddc0*/  IMAD R241, R241, 0xe0, R250 ;  /* 0x000000e0f1f17824 */ /* 0x000fca00078e02fa */
[----:B------:R-:W-:Y:S02]  /*1ddd0*/  SHF.R.S32.HI R240, RZ, 0x1f, R241 ;  /* 0x0000001ffff07819 */ /* 0x000fe400000114f1 */
[----:B------:R-:W-:-:S04]  /*1dde0*/  IADD3 R241, P2, PT, R242, R241, RZ ;  /* 0x000000f1f2f17210 */ /* 0x000fc80007f5e0ff */
[----:B------:R-:W-:Y:S02]  /*1ddf0*/  LEA.HI.X.SX32 R242, R242, R240, 0x1, P2 ;  /* 0x000000f0f2f27211 */ /* 0x000fe400010f0eff */
[----:B---3--:R-:W-:-:S04]  /*1de00*/  LEA R240, P2, R241, UR34, 0x2 ;  /* 0x00000022f1f07c11 */ /* 0x008fc8000f8410ff */
[----:B------:R-:W-:-:S06]  /*1de10*/  LEA.HI.X R241, R241, UR35, R242, 0x2, P2 ;  /* 0x00000023f1f17c11 */ /* 0x000fcc00090f14f2 */
[----:B------:R-:W5:Y:S03]  /*1de20*/  LDG.E.128 R240, desc[UR36][R240.64] ;  /* 0x00000024f0f07981 */ /* 0x000f66000c1e1d00 */
.L_x_1538:
[----:B------:R-:W-:Y:S05]  /*1de30*/  BSYNC.RECONVERGENT B2 ;  /* 0x0000000000027941 */ /* 0x000fea0003800200 */
.L_x_1537:
[----:B------:R-:W-:Y:S04]  /*1de40*/  BSSY.RECONVERGENT B2, `(.L_x_1539) ;  /* 0x0000021000027945 */ /* 0x000fe80003800200 */
[----:B------:R-:W-:Y:S05]  /*1de50*/  @P0 BRA `(.L_x_1540) ;  /* 0x00000000007c0947 */ /* 0x000fea0003800000 */
[----:B------:R-:W-:Y:S01]  /*1de60*/  IMAD R236, R3, 0x2, R252 ;  /* 0x0000000203ec7824 */ /* 0x000fe200078e02fc */
[----:B------:R-:W-:Y:S01]  /*1de70*/  UMOV UR42, URZ ;  /* 0x000000ff002a7c82 */ /* 0x000fe20008000000 */
[----:B------:R-:W-:Y:S01]  /*1de80*/  UMOV UR35, URZ ;  /* 0x000000ff00237c82 */ /* 0x000fe20008000000 */
[----:B------:R-:W-:Y:S01]  /*1de90*/  UMOV UR34, URZ ;  /* 0x000000ff00227c82 */ /* 0x000fe20008000000 */
[----:B0-----:R-:W-:Y:S01]  /*1dea0*/  IMAD.SHL.U32 R250, R236, 0x4, RZ ;  /* 0x00000004ecfa7824 */ /* 0x001fe200078e00ff */
[----:B------:R-:W-:Y:S01]  /*1deb0*/  MOV R239, UR42 ;  /* 0x0000002a00ef7c02 */ /* 0x000fe20008000f00 */
[----:B------:R-:W-:Y:S02]  /*1dec0*/  IMAD.U32 R238, RZ, RZ, UR35 ;  /* 0x00000023ffee7e24 */ /* 0x000fe4000f8e00ff */
[----:B------:R-:W-:Y:S01]  /*1ded0*/  IMAD.U32 R237, RZ, RZ, UR34 ;  /* 0x00000022ffed7e24 */ /* 0x000fe2000f8e00ff */
[----:B------:R-:W-:Y:S01]  /*1dee0*/  ISETP.GE.AND P2, PT, R250, R248, PT ;  /* 0x000000f8fa00720c */ /* 0x000fe20003f46270 */
[----:B------:R-:W-:-:S12]  /*1def0*/  IMAD.U32 R236, RZ, RZ, UR42 ;  /* 0x0000002affec7e24 */ /* 0x000fd8000f8e00ff */
        /* <DEDUP_REMOVED lines=21> */
.L_x_1540:
[----:B------:R-:W-:Y:S05]  /*1e050*/  BSYNC.RECONVERGENT B2 ;  /* 0x0000000000027941 */ /* 0x000fea0003800200 */
.L_x_1539:
[----:B------:R-:W-:Y:S04]  /*1e060*/  BSSY.RECONVERGENT B2, `(.L_x_1541) ;  /* 0x0000020000027945 */ /* 0x000fe80003800200 */
[----:B------:R-:W-:Y:S05]  /*1e070*/  @P0 BRA `(.L_x_1542) ;  /* 0x0000000000780947 */ /* 0x000fea0003800000 */
[----:B0-----:R-:W-:Y:S01]  /*1e080*/  IMAD R250, R3, 0x10, R249 ;  /* 0x0000001003fa7824 */ /* 0x001fe200078e02f9 */
[----:B------:R-:W-:Y:S01]  /*1e090*/  UMOV UR42, URZ ;  /* 0x000000ff002a7c82 */ /* 0x000fe20008000000 */
[----:B------:R-:W-:Y:S01]  /*1e0a0*/  UMOV UR35, URZ ;  /* 0x000000ff00237c82 */ /* 0x000fe20008000000 */
[----:B------:R-:W-:Y:S01]  /*1e0b0*/  UMOV UR34, URZ ;  /* 0x000000ff00227c82 */ /* 0x000fe20008000000 */
[----:B------:R-:W-:Y:S01]  /*1e0c0*/  IMAD.U32 R235, RZ, RZ, UR42 ;  /* 0x0000002affeb7e24 */ /* 0x000fe2000f8e00ff */
[----:B------:R-:W-:Y:S01]  /*1e0d0*/  ISETP.GE.AND P2, PT, R250, R248, PT ;  /* 0x000000f8fa00720c */ /* 0x000fe20003f46270 */
[----:B------:R-:W-:Y:S01]  /*1e0e0*/  IMAD.U32 R233, RZ, RZ, UR34 ;  /* 0x00000022ffe97e24 */ /* 0x000fe2000f8e00ff */
[----:B------:R-:W-:Y:S01]  /*1e0f0*/  MOV R234, UR35 ;  /* 0x0000002300ea7c02 */ /* 0x000fe20008000f00 */
        /* <DEDUP_REMOVED lines=22> */
.L_x_1542:
[----:B------:R-:W-:Y:S05]  /*1e260*/  BSYNC.RECONVERGENT B2 ;  /* 0x0000000000027941 */ /* 0x000fea0003800200 */
.L_x_1541:
[----:B------:R-:W-:Y:S04]  /*1e270*/  BSSY.RECONVERGENT B2, `(.L_x_1543) ;  /* 0x0000022000027945 */ /* 0x000fe80003800200 */
[----:B------:R-:W-:Y:S05]  /*1e280*/  @P0 BRA `(.L_x_1544) ;  /* 0x0000000000800947 */ /* 0x000fea0003800000 */
[----:B0-----:R-:W-:Y:S01]  /*1e290*/  IMAD R250, R3, 0x4, R252 ;  /* 0x0000000403fa7824 */ /* 0x001fe200078e02fc */
[----:B------:R-:W-:Y:S01]  /*1e2a0*/  UMOV UR42, URZ ;  /* 0x000000ff002a7c82 */ /* 0x000fe20008000000 */
[----:B------:R-:W-:Y:S01]  /*1e2b0*/  UMOV UR35, URZ ;  /* 0x000000ff00237c82 */ /* 0x000fe20008000000 */
[----:B------:R-:W-:Y:S01]  /*1e2c0*/  UMOV UR34, URZ ;  /* 0x000000ff00227c82 */ /* 0x000fe20008000000 */
[----:B------:R-:W-:Y:S01]  /*1e2d0*/  IMAD.SHL.U32 R228, R250, 0x4, RZ ;  /* 0x00000004fae47824 */ /* 0x000fe200078e00ff */
        /* <DEDUP_REMOVED lines=8> */
[----:B0-----:R-:W-:-:S05]  /*1e360*/  IMAD R230, R3, UR42, RZ ;  /* 0x0000002a03e67c24 */ /* 0x001fca000f8e02ff */
[----:B------:R-:W-:-:S04]  /*1e370*/  IADD3 R229, P2, PT, R230, R0, RZ ;  /* 0x00000000e6e57210 */ /* 0x000fc80007f5e0ff */
[----:B------:R-:W-:Y:S02]  /*1e380*/  LEA.HI.X.SX32 R230, R230, RZ, 0x1, P2 ;  /* 0x000000ffe6e67211 */ /* 0x000fe400010f0eff */
[C---:B---3--:R-:W-:Y:S01]  /*1e390*/  LEA R228, P2, R229.reuse, UR34, 0x2 ;  /* 0x00000022e5e47c11 */ /* 0x048fe2000f8410ff */
        /* <DEDUP_REMOVED lines=15> */
.L_x_1544:
[----:B------:R-:W-:Y:S05]  /*1e490*/  BSYNC.RECONVERGENT B2 ;  /* 0x0000000000027941 */ /* 0x000fea0003800200 */
.L_x_1543:
[----:B------:R-:W-:Y:S01]  /*1e4a0*/  BSSY.RECONVERGENT B2, `(.L_x_1545) ;  /* 0x0000024000027945 */ /* 0x000fe20003800200 */
[----:B0-----:R-:W-:-:S03]  /*1e4b0*/  IMAD R251, R3, 0x4, R252 ;  /* 0x0000000403fb7824 */ /* 0x001fc600078e02fc */
[----:B------:R-:W-:Y:S05]  /*1e4c0*/  @P0 BRA `(.L_x_1546) ;  /* 0x0000000000840947 */ /* 0x000fea0003800000 */
[----:B------:R-:W-:Y:S01]  /*1e4d0*/  IMAD R224, R3, 0x4, R252 ;  /* 0x0000000403e07824 */ /* 0x000fe200078e02fc */
[----:B------:R-:W-:Y:S01]  /*1e4e0*/  UMOV UR42, URZ ;  /* 0x000000ff002a7c82 */ /* 0x000fe20008000000 */
[----:B------:R-:W-:Y:S01]  /*1e4f0*/  UMOV UR35, URZ ;  /* 0x000000ff00237c82 */ /* 0x000fe20008000000 */
[----:B------:R-:W-:Y:S01]  /*1e500*/  UMOV UR34, URZ ;  /* 0x000000ff00227c82 */ /* 0x000fe20008000000 */
[----:B------:R-:W-:Y:S01]  /*1e510*/  IMAD.U32 R227, RZ, RZ, UR42 ;  /* 0x0000002affe37e24 */ /* 0x000fe2000f8e00ff */
[----:B------:R-:W-:Y:S01]  /*1e520*/  IADD3 R250, PT, PT, R224, R3, RZ ;  /* 0x00000003e0fa7210 */ /* 0x000fe20007ffe0ff */
[----:B------:R-:W-:Y:S02]  /*1e530*/  IMAD.U32 R226, RZ, RZ, UR35 ;  /* 0x00000023ffe27e24 */ /* 0x000fe4000f8e00ff */
[----:B------:R-:W-:Y:S02]  /*1e540*/  IMAD.U32 R225, RZ, RZ, UR34 ;  /* 0x00000022ffe17e24 */ /* 0x000fe4000f8e00ff */
[----:B------:R-:W-:-:S05]  /*1e550*/  IMAD.SHL.U32 R224, R250, 0x4, RZ ;  /* 0x00000004fae07824 */ /* 0x000fca00078e00ff */
        /* <DEDUP_REMOVED lines=24> */
.L_x_1546:
[----:B------:R-:W-:Y:S05]  /*1e6e0*/  BSYNC.RECONVERGENT B2 ;  /* 0x0000000000027941 */ /* 0x000fea0003800200 */
.L_x_1545:
[----:B------:R-:W-:Y:S01]  /*1e6f0*/  BSSY.RECONVERGENT B2, `(.L_x_1547) ;  /* 0x0000022000027945 */ /* 0x000fe20003800200 */
[----:B------:R-:W-:-:S03]  /*1e700*/  IMAD R250, R3, 0x2, R251 ;  /* 0x0000000203fa7824 */ /* 0x000fc600078e02fb */
[----:B------:R-:W-:Y:S05]  /*1e710*/  @P0 BRA `(.L_x_1548) ;  /* 0x00000000007c0947 */ /* 0x000fea0003800000 */
[----:B------:R-:W-:Y:S01]  /*1e720*/  IMAD.SHL.U32 R220, R250, 0x4, RZ ;  /* 0x00000004fadc7824 */ /* 0x000fe200078e00ff */
        /* <DEDUP_REMOVED lines=30> */
.L_x_1548:
[----:B------:R-:W-:Y:S05]  /*1e910*/  BSYNC.RECONVERGENT B2 ;  /* 0x0000000000027941 */ /* 0x000fea0003800200 */
.L_x_1547:
[----:B------:R-:W-:Y:S01]  /*1e920*/  BSSY.RECONVERGENT B2, `(.L_x_1549) ;  /* 0x0000021000027945 */ /* 0x000fe20003800200 */
[----:B------:R-:W-:-:S03]  /*1e930*/  IMAD R250, R3, 0x2, R250 ;  /* 0x0000000203fa7824 */ /* 0x000fc600078e02fa */
[----:B------:R-:W-:Y:S05]  /*1e940*/  @P0 BRA `(.L_x_1550) ;  /* 0x0000000000780947 */ /* 0x000fea0003800000 */
[----:B------:R-:W-:Y:S01]  /*1e950*/  IMAD R251, R3, 0x20, R249 ;  /* 0x0000002003fb7824 */ /* 0x000fe200078e02f9 */
        /* <DEDUP_REMOVED lines=29> */
.L_x_1550:
[----:B------:R-:W-:Y:S05]  /*1eb30*/  BSYNC.RECONVERGENT B2 ;  /* 0x0000000000027941 */ /* 0x000fea0003800200 */
.L_x_1549:
[----:B------:R-:W-:Y:S04]  /*1eb40*/  BSSY.RECONVERGENT B2, `(.L_x_1551) ;  /* 0x0000021000027945 */ /* 0x000fe80003800200 */
        /* <DEDUP_REMOVED lines=32> */
.L_x_1552:
[----:B------:R-:W-:Y:S05]  /*1ed50*/  BSYNC.RECONVERGENT B2 ;  /* 0x0000000000027941 */ /* 0x000fea0003800200 */
.L_x_1551:
[----:B------:R-:W-:Y:S01]  /*1ed60*/  BSSY.RECONVERGENT B2, `(.L_x_1553) ;  /* 0x0000022000027945 */ /* 0x000fe20003800200 */
[----:B------:R-:W-:-:S03]  /*1ed70*/  IMAD.IADD R250, R250, 0x1, R3 ;  /* 0x00000001fafa7824 */ /* 0x000fc600078e0203 */
        /* <DEDUP_REMOVED lines=32> */
.L_x_1554:
[----:B------:R-:W-:Y:S05]  /*1ef80*/  BSYNC.RECONVERGENT B2 ;  /* 0x0000000000027941 */ /* 0x000fea0003800200 */
.L_x_1553:
        /* <DEDUP_REMOVED lines=34> */
.L_x_1556:
[----:B------:R-:W-:Y:S05]  /*1f1b0*/  BSYNC.RECONVERGENT B2 ;  /* 0x0000000000027941 */ /* 0x000fea0003800200 */
.L_x_1555:
[----:B------:R-:W-:Y:S01]  /*1f1c0*/  BSSY.RECONVERGENT B2, `(.L_x_1557) ;  /* 0x0000022000027945 */ /* 0x000fe20003800200 */
[----:B------:R-:W-:-:S03]  /*1f1d0*/  IMAD.IADD R250, R250, 0x1, R3 ;  /* 0x00000001fafa7824 */ /* 0x000fc600078e0203 */
[----:B------:R-:W-:Y:S05]  /*1f1e0*/  @P0 BRA `(.L_x_1558) ;  /* 0x00000000007c0947 */ /* 0x000fea0003800000 */
[----:B------:R-:W-:Y:S01]  /*1f1f0*/  IMAD.SHL.U32 R200, R250, 0x4, RZ ;  /* 0x00000004fac87824 */ /* 0x000fe200078e00ff */
        /* <DEDUP_REMOVED lines=30> */
.L_x_1558:
[----:B------:R-:W-:Y:S05]  /*1f3e0*/  BSYNC.RECONVERGENT B2 ;  /* 0x0000000000027941 */ /* 0x000fea0003800200 */
.L_x_1557:
[----:B------:R-:W-:Y:S01]  /*1f3f0*/  BSSY.RECONVERGENT B2, `(.L_x_1559) ;  /* 0x0000022000027945 */ /* 0x000fe20003800200 */
[----:B------:R-:W-:-:S03]  /*1f400*/  IMAD.IADD R250, R250, 0x1, R3 ;  /* 0x00000001fafa7824 */ /* 0x000fc600078e0203 */
[----:B------:R-:W-:Y:S05]  /*1f410*/  @P0 BRA `(.L_x_1560) ;  /* 0x00000000007c0947 */ /* 0x000fea0003800000 */
[----:B------:R-:W-:Y:S01]  /*1f420*/  SHF.L.U32 R196, R250, 0x2, RZ ;  /* 0x00000002fac47819 */ /* 0x000fe200000006ff */
[----:B------:R-:W-:Y:S01]  /*1f430*/  UMOV UR42, URZ ;  /* 0x000000ff002a7c82 */ /* 0x000fe20008000000 */
[----:B------:R-:W-:Y:S01]  /*1f440*/  UMOV UR35, URZ ;  /* 0x000000ff00237c82 */ /* 0x000fe20008000000 */
[----:B------:R-:W-:Y:S01]  /*1f450*/  UMOV UR34, URZ ;  /* 0x000000ff00227c82 */ /* 0x000fe20008000000 */
[----:B------:R-:W-:Y:S01]  /*1f460*/  ISETP.GE.AND P2, PT, R196, R248, PT ;  /* 0x000000f8c400720c */ /* 0x000fe20003f46270 */
[----:B------:R-:W-:Y:S02]  /*1f470*/  IMAD.U32 R199, RZ, RZ, UR42 ;  /* 0x0000002affc77e24 */ /* 0x000fe4000f8e00ff */
[----:B------:R-:W-:Y:S02]  /*1f480*/  IMAD.U32 R198, RZ, RZ, UR35 ;  /* 0x00000023ffc67e24 */ /* 0x000fe4000f8e00ff */
[----:B------:R-:W-:Y:S02]  /*1f490*/  IMAD.U32 R197, RZ, RZ, UR34 ;  /* 0x00000022ffc57e24 */ /* 0x000fe4000f8e00ff */
[----:B------:R-:W-:-:S06]  /*1f4a0*/  IMAD.U32 R196, RZ, RZ, UR42 ;  /* 0x0000002affc47e24 */ /* 0x000fcc000f8e00ff */
        /* <DEDUP_REMOVED lines=22> */
.L_x_1560:
[----:B------:R-:W-:Y:S05]  /*1f610*/  BSYNC.RECONVERGENT B2 ;  /* 0x0000000000027941 */ /* 0x000fea0003800200 */
.L_x_1559:
[----:B------:R-:W-:Y:S01]  /*1f620*/  BSSY.RECONVERGENT B2, `(.L_x_1561) ;  /* 0x0000022000027945 */ /* 0x000fe20003800200 */
[----:B------:R-:W-:-:S03]  /*1f630*/  IADD3 R250, PT, PT, R250, R3, RZ ;  /* 0x00000003fafa7210 */ /* 0x000fc60007ffe0ff */
[----:B------:R-:W-:Y:S05]  /*1f640*/  @P0 BRA `(.L_x_1562) ;  /* 0x00000000007c0947 */ /* 0x000fea0003800000 */
[----:B------:R-:W-:Y:S01]  /*1f650*/  IMAD.SHL.U32 R192, R250, 0x4, RZ ;  /* 0x00000004fac07824 */ /* 0x000fe200078e00ff */
[----:B------:R-:W-:Y:S01]  /*1f660*/  UMOV UR42, URZ ;  /* 0x000000ff002a7c82 */ /* 0x000fe20008000000 */
[----:B------:R-:W-:Y:S01]  /*1f670*/  UMOV UR35, URZ ;  /* 0x000000ff00237c82 */ /* 0x000fe20008000000 */
[----:B------:R-:W-:Y:S01]  /*1f680*/  UMOV UR34, URZ ;  /* 0x000000ff00227c82 */ /* 0x000fe20008000000 */
[----:B------:R-:W-:Y:S01]  /*1f690*/  IMAD.U32 R195, RZ, RZ, UR42 ;  /* 0x0000002affc37e24 */ /* 0x000fe2000f8e00ff */
[----:B------:R-:W-:Y:S01]  /*1f6a0*/  ISETP.GE.AND P2, PT, R192, R248, PT ;  /* 0x000000f8c000720c */ /* 0x000fe20003f46270 */
[----:B------:R-:W-:Y:S02]  /*1f6b0*/  IMAD.U32 R194, RZ, RZ, UR35 ;  /* 0x00000023ffc27e24 */ /* 0x000fe4000f8e00ff */
[----:B------:R-:W-:Y:S02]  /*1f6c0*/  IMAD.U32 R193, RZ, RZ, UR34 ;  /* 0x00000022ffc17e24 */ /* 0x000fe4000f8e00ff */
[----:B------:R-:W-:-:S08]  /*1f6d0*/  IMAD.U32 R192, RZ, RZ, UR42 ;  /* 0x0000002affc07e24 */ /* 0x000fd0000f8e00ff */
        /* <DEDUP_REMOVED lines=22> */
.L_x_1562:
[----:B------:R-:W-:Y:S05]  /*1f840*/  BSYNC.RECONVERGENT B2 ;  /* 0x0000000000027941 */ /* 0x000fea0003800200 */
.L_x_1561:
        /* <DEDUP_REMOVED lines=34> */
.L_x_1564:
[----:B------:R-:W-:Y:S05]  /*1fa70*/  BSYNC.RECONVERGENT B2 ;  /* 0x0000000000027941 */ /* 0x000fea0003800200 */
.L_x_1563:
[----:B------:R-:W-:Y:S04]  /*1fa80*/  BSSY.RECONVERGENT B2, `(.L_x_1565) ;  /* 0x0000020000027945 */ /* 0x000fe80003800200 */
        /* <DEDUP_REMOVED lines=31> */
.L_x_1566:
[----:B------:R-:W-:Y:S05]  /*1fc80*/  BSYNC.RECONVERGENT B2 ;  /* 0x0000000000027941 */ /* 0x000fea0003800200 */
.L_x_1565:
[----:B------:R-:W-:Y:S01]  /*1fc90*/  BSSY.RECONVERGENT B2, `(.L_x_1567) ;  /* 0x0000023000027945 */ /* 0x000fe20003800200 */
[C---:B------:R-:W-:Y:S02]  /*1fca0*/  IMAD R251, R3.reuse, 0x80, R249 ;  /* 0x0000008003fb7824 */ /* 0x040fe400078e02f9 */
[----:B------:R-:W-:Y:S01]  /*1fcb0*/  IMAD R249, R3, 0x2, R250 ;  /* 0x0000000203f97824 */ /* 0x000fe200078e02fa */
[----:B------:R-:W-:Y:S06]  /*1fcc0*/  @P0 BRA `(.L_x_1568) ;  /* 0x00000000007c0947 */ /* 0x000fec0003800000 */
        /* <DEDUP_REMOVED lines=31> */
.L_x_1568:
[----:B------:R-:W-:Y:S05]  /*1fec0*/  BSYNC.RECONVERGENT B2 ;  /* 0x0000000000027941 */ /* 0x000fea0003800200 */
.L_x_1567:
        /* <DEDUP_REMOVED lines=34> */
.L_x_1570:
[----:B------:R-:W-:Y:S05]  /*200f0*/  BSYNC.RECONVERGENT B2 ;  /* 0x0000000000027941 */ /* 0x000fea0003800200 */
.L_x_1569:
        /* <DEDUP_REMOVED lines=34> */
.L_x_1572:
[----:B------:R-:W-:Y:S05]  /*20320*/  BSYNC.RECONVERGENT B2 ;  /* 0x0000000000027941 */ /* 0x000fea0003800200 */
.L_x_1571:
        /* <DEDUP_REMOVED lines=34> */
.L_x_1574:
[----:B------:R-:W-:Y:S05]  /*20550*/  BSYNC.RECONVERGENT B2 ;  /* 0x0000000000027941 */ /* 0x000fea0003800200 */
.L_x_1573:
        /* <DEDUP_REMOVED lines=34> */
.L_x_1576:
[----:B------:R-:W-:Y:S05]  /*20780*/  BSYNC.RECONVERGENT B2 ;  /* 0x0000000000027941 */ /* 0x000fea0003800200 */
.L_x_1575:
        /* <DEDUP_REMOVED lines=34> */
.L_x_1578:
[----:B------:R-:W-:Y:S05]  /*209b0*/  BSYNC.RECONVERGENT B2 ;  /* 0x0000000000027941 */ /* 0x000fea0003800200 */
.L_x_1577:
        /* <DEDUP_REMOVED lines=34> */
.L_x_1580:
[----:B------:R-:W-:Y:S05]  /*20be0*/  BSYNC.RECONVERGENT B2 ;  /* 0x0000000000027941 */ /* 0x000fea0003800200 */
.L_x_1579:
        /* <DEDUP_REMOVED lines=34> */
.L_x_1582:
[----:B------:R-:W-:Y:S05]  /*20e10*/  BSYNC.RECONVERGENT B2 ;  /* 0x0000000000027941 */ /* 0x000fea0003800200 */
.L_x_1581:
        /* <DEDUP_REMOVED lines=34> */
.L_x_1584:
[----:B------:R-:W-:Y:S05]  /*21040*/  BSYNC.RECONVERGENT B2 ;  /* 0x0000000000027941 */ /* 0x000fea0003800200 */
.L_x_1583:
        /* <DEDUP_REMOVED lines=34> */
.L_x_1586:
[----:B------:R-:W-:Y:S05]  /*21270*/  BSYNC.RECONVERGENT B2 ;  /* 0x0000000000027941 */ /* 0x000fea0003800200 */
.L_x_1585:
        /* <DEDUP_REMOVED lines=34> */
.L_x_1588:
[----:B------:R-:W-:Y:S05]  /*214a0*/  BSYNC.RECONVERGENT B2 ;  /* 0x0000000000027941 */ /* 0x000fea0003800200 */
.L_x_1587:
        /* <DEDUP_REMOVED lines=34> */
.L_x_1590:
[----:B------:R-:W-:Y:S05]  /*216d0*/  BSYNC.RECONVERGENT B2 ;  /* 0x0000000000027941 */ /* 0x000fea0003800200 */
.L_x_1589:
        /* <DEDUP_REMOVED lines=34> */
.L_x_1592:
[----:B------:R-:W-:Y:S05]  /*21900*/  BSYNC.RECONVERGENT B2 ;  /* 0x0000000000027941 */ /* 0x000fea0003800200 */
.L_x_1591:
        /* <DEDUP_REMOVED lines=34> */
.L_x_1594:
[----:B------:R-:W-:Y:S05]  /*21b30*/  BSYNC.RECONVERGENT B2 ;  /* 0x0000000000027941 */ /* 0x000fea0003800200 */
.L_x_1593:
        /* <DEDUP_REMOVED lines=34> */
.L_x_1596:
[----:B------:R-:W-:Y:S05]  /*21d60*/  BSYNC.RECONVERGENT B2 ;  /* 0x0000000000027941 */ /* 0x000fea0003800200 */
.L_x_1595:
[----:B------:R-:W-:Y:S04]  /*21d70*/  BSSY.RECONVERGENT B2, `(.L_x_1597) ;  /* 0x000001f000027945 */ /* 0x000fe80003800200 */
[----:B------:R-:W-:Y:S05]  /*21d80*/  @P0 BRA `(.L_x_1598) ;  /* 0x0000000000740947 */ /* 0x000fea0003800000 */
[----:B------:R-:W-:Y:S01]  /*21d90*/  ISETP.GE.AND P2, PT, R251, R248, PT ;  /* 0x000000f8fb00720c */ /* 0x000fe20003f46270 */
[----:B------:R-:W-:Y:S01]  /*21da0*/  UMOV UR42, URZ ;  /* 0x000000ff002a7c82 */ /* 0x000fe20008000000 */
[----:B------:R-:W-:Y:S01]  /*21db0*/  UMOV UR35, URZ ;  /* 0x000000ff00237c82 */ /* 0x000fe20008000000 */
[----:B------:R-:W-:Y:S01]  /*21dc0*/  UMOV UR34, URZ ;  /* 0x000000ff00227c82 */ /* 0x000fe20008000000 */
[----:B------:R-:W-:Y:S01]  /*21dd0*/  IMAD.U32 R123, RZ, RZ, UR42 ;  /* 0x0000002aff7b7e24 */ /* 0x000fe2000f8e00ff */
[----:B------:R-:W-:Y:S01]  /*21de0*/  MOV R122, UR35 ;  /* 0x00000023007a7c02 */ /* 0x000fe20008000f00 */
[----:B------:R-:W-:Y:S02]  /*21df0*/  IMAD.U32 R121, RZ, RZ, UR34 ;  /* 0x00000022ff797e24 */ /* 0x000fe4000f8e00ff */
[----:B------:R-:W-:-:S05]  /*21e00*/  IMAD.U32 R120, RZ, RZ, UR42 ;  /* 0x0000002aff787e24 */ /* 0x000fca000f8e00ff */
        /* <DEDUP_REMOVED lines=21> */
.L_x_1598:
[----:B------:R-:W-:Y:S05]  /*21f60*/  BSYNC.RECONVERGENT B2 ;  /* 0x0000000000027941 */ /* 0x000fea0003800200 */
.L_x_1597:
        /* <DEDUP_REMOVED lines=34> */
.L_x_1600:
[----:B------:R-:W-:Y:S05]  /*22190*/  BSYNC.RECONVERGENT B2 ;  /* 0x0000000000027941 */ /* 0x000fea0003800200 */
.L_x_1599:
        /* <DEDUP_REMOVED lines=34> */
.L_x_1602:
[----:B------:R-:W-:Y:S05]  /*223c0*/  BSYNC.RECONVERGENT B2 ;  /* 0x0000000000027941 */ /* 0x000fea0003800200 */
.L_x_1601:
        /* <DEDUP_REMOVED lines=34> */
.L_x_1604:
[----:B------:R-:W-:Y:S05]  /*225f0*/  BSYNC.RECONVERGENT B2 ;  /* 0x0000000000027941 */ /* 0x000fea0003800200 */
.L_x_1603:
        /* <DEDUP_REMOVED lines=34> */
.L_x_1606:
[----:B------:R-:W-:Y:S05]  /*22820*/  BSYNC.RECONVERGENT B2 ;  /* 0x0000000000027941 */ /* 0x000fea0003800200 */
.L_x_1605:
        /* <DEDUP_REMOVED lines=34> */
.L_x_1608:
[----:B------:R-:W-:Y:S05]  /*22a50*/  BSYNC.RECONVERGENT B2 ;  /* 0x0000000000027941 */ /* 0x000fea0003800200 */
.L_x_1607:
        /* <DEDUP_REMOVED lines=34> */
.L_x_1610:
[----:B------:R-:W-:Y:S05]  /*22c80*/  BSYNC.RECONVERGENT B2 ;  /* 0x0000000000027941 */ /* 0x000fea0003800200 */
.L_x_1609:
        /* <DEDUP_REMOVED lines=34> */
.L_x_1612:
[----:B------:R-:W-:Y:S05]  /*22eb0*/  BSYNC.RECONVERGENT B2 ;  /* 0x0000000000027941 */ /* 0x000fea0003800200 */
.L_x_1611:
        /* <DEDUP_REMOVED lines=34> */
.L_x_1614:
[----:B------:R-:W-:Y:S05]  /*230e0*/  BSYNC.RECONVERGENT B2 ;  /* 0x0000000000027941 */ /* 0x000fea0003800200 */
.L_x_1613:
        /* <DEDUP_REMOVED lines=34> */
.L_x_1616:
[----:B------:R-:W-:Y:S05]  /*23310*/  BSYNC.RECONVERGENT B2 ;  /* 0x0000000000027941 */ /* 0x000fea0003800200 */
.L_x_1615:
        /* <DEDUP_REMOVED lines=34> */
.L_x_1618:
[----:B------:R-:W-:Y:S05]  /*23540*/  BSYNC.RECONVERGENT B2 ;  /* 0x0000000000027941 */ /* 0x000fea0003800200 */
.L_x_1617:
        /* <DEDUP_REMOVED lines=34> */
.L_x_1620:
[----:B------:R-:W-:Y:S05]  /*23770*/  BSYNC.RECONVERGENT B2 ;  /* 0x0000000000027941 */ /* 0x000fea0003800200 */
.L_x_1619:
        /* <DEDUP_REMOVED lines=34> */
.L_x_1622:
[----:B------:R-:W-:Y:S05]  /*239a0*/  BSYNC.RECONVERGENT B2 ;  /* 0x0000000000027941 */ /* 0x000fea0003800200 */
.L_x_1621:
        /* <DEDUP_REMOVED lines=34> */
.L_x_1624:
[----:B------:R-:W-:Y:S05]  /*23bd0*/  BSYNC.RECONVERGENT B2 ;  /* 0x0000000000027941 */ /* 0x000fea0003800200 */
.L_x_1623:
        /* <DEDUP_REMOVED lines=34> */
.L_x_1626:
[----:B------:R-:W-:Y:S05]  /*23e00*/  BSYNC.RECONVERGENT B2 ;  /* 0x0000000000027941 */ /* 0x000fea0003800200 */
.L_x_1625:
        /* <DEDUP_REMOVED lines=34> */
.L_x_1628:
[----:B------:R-:W-:Y:S05]  /*24030*/  BSYNC.RECONVERGENT B2 ;  /* 0x0000000000027941 */ /* 0x000fea0003800200 */
.L_x_1627:
        /* <DEDUP_REMOVED lines=34> */
.L_x_1630:
[----:B------:R-:W-:Y:S05]  /*24260*/  BSYNC.RECONVERGENT B2 ;  /* 0x0000000000027941 */ /* 0x000fea0003800200 */
.L_x_1629:
        /* <DEDUP_REMOVED lines=34> */
.L_x_1632:
[----:B------:R-:W-:Y:S05]  /*24490*/  BSYNC.RECONVERGENT B2 ;  /* 0x0000000000027941 */ /* 0x000fea0003800200 */
.L_x_1631:
        /* <DEDUP_REMOVED lines=34> */
.L_x_1634:
[----:B------:R-:W-:Y:S05]  /*246c0*/  BSYNC.RECONVERGENT B2 ;  /* 0x0000000000027941 */ /* 0x000fea0003800200 */
.L_x_1633:
        /* <DEDUP_REMOVED lines=34> */
.L_x_1636:
[----:B------:R-:W-:Y:S05]  /*248f0*/  BSYNC.RECONVERGENT B2 ;  /* 0x0000000000027941 */ /* 0x000fea0003800200 */
.L_x_1635:
        /* <DEDUP_REMOVED lines=34> */
.L_x_1638:
[----:B------:R-:W-:Y:S05]  /*24b20*/  BSYNC.RECONVERGENT B2 ;  /* 0x0000000000027941 */ /* 0x000fea0003800200 */
.L_x_1637:
        /* <DEDUP_REMOVED lines=34> */
.L_x_1640:
[----:B------:R-:W-:Y:S05]  /*24d50*/  BSYNC.RECONVERGENT B2 ;  /* 0x0000000000027941 */ /* 0x000fea0003800200 */
.L_x_1639:
        /* <DEDUP_REMOVED lines=34> */
.L_x_1642:
[----:B------:R-:W-:Y:S05]  /*24f80*/  BSYNC.RECONVERGENT B2 ;  /* 0x0000000000027941 */ /* 0x000fea0003800200 */
.L_x_1641:
        /* <DEDUP_REMOVED lines=34> */
.L_x_1644:
[----:B------:R-:W-:Y:S05]  /*251b0*/  BSYNC.RECONVERGENT B2 ;  /* 0x0000000000027941 */ /* 0x000fea0003800200 */
.L_x_1643:
        /* <DEDUP_REMOVED lines=34> */
.L_x_1646:
[----:B------:R-:W-:Y:S05]  /*253e0*/  BSYNC.RECONVERGENT B2 ;  /* 0x0000000000027941 */ /* 0x000fea0003800200 */
.L_x_1645:
        /* <DEDUP_REMOVED lines=34> */
.L_x_1648:
[----:B------:R-:W-:Y:S05]  /*25610*/  BSYNC.RECONVERGENT B2 ;  /* 0x0000000000027941 */ /* 0x000fea0003800200 */
.L_x_1647:
        /* <DEDUP_REMOVED lines=34> */
.L_x_1650:
[----:B------:R-:W-:Y:S05]  /*25840*/  BSYNC.RECONVERGENT B2 ;  /* 0x0000000000027941 */ /* 0x000fea0003800200 */
.L_x_1649:
        /* <DEDUP_REMOVED lines=34> */
.L_x_1652:
[----:B------:R-:W-:Y:S05]  /*25a70*/  BSYNC.RECONVERGENT B2 ;  /* 0x0000000000027941 */ /* 0x000fea0003800200 */
.L_x_1651:
        /* <DEDUP_REMOVED lines=34> */
.L_x_1654:
[----:B------:R-:W-:Y:S05]  /*25ca0*/  BSYNC.RECONVERGENT B2 ;  /* 0x0000000000027941 */ /* 0x000fea0003800200 */
.L_x_1653:
[----:B------:R-:W-:Y:S01]  /*25cb0*/  BSSY.RECONVERGENT B2, `(.L_x_1655) ;  /* 0x0000022000027945 */ /* 0x000fe20003800200 */
[----:B------:R-:W-:-:S03]  /*25cc0*/  IMAD.IADD R249, R249, 0x1, R3 ;  /* 0x00000001f9f97824 */ /* 0x000fc600078e0203 */
[----:B------:R-:W-:Y:S05]  /*25cd0*/  @P0 BRA `(.L_x_1656) ;  /* 0x00000000007c0947 */ /* 0x000fea0003800000 */
[----:B-----5:R-:W-:Y:S01]  /*25ce0*/  IMAD.SHL.U32 R4, R249, 0x4, RZ ;  /* 0x00000004f9047824 */ /* 0x020fe200078e00ff */
        /* <DEDUP_REMOVED lines=30> */
.L_x_1656:
[----:B------:R-:W-:Y:S05]  /*25ed0*/  BSYNC.RECONVERGENT B2 ;  /* 0x0000000000027941 */ /* 0x000fea0003800200 */
.L_x_1655:
        /* <DEDUP_REMOVED lines=34> */
.L_x_1658:
[----:B------:R-:W-:Y:S05]  /*26100*/  BSYNC.RECONVERGENT B2 ;  /* 0x0000000000027941 */ /* 0x000fea0003800200 */
.L_x_1657:
[----:B------:R-:W-:Y:S05]  /*26110*/  @P0 BRA `(.L_x_1530) ;  /* 0x0000000000900947 */ /* 0x000fea0003800000 */
[----:B------:R-:W-:Y:S01]  /*26120*/  IMAD.IADD R250, R249, 0x1, R3 ;  /* 0x00000001f9fa7824 */ /* 0x000fe200078e0203 */
[----:B------:R-:W-:Y:S01]  /*26130*/  UMOV UR42, URZ ;  /* 0x000000ff002a7c82 */ /* 0x000fe20008000000 */
[----:B------:R-:W-:Y:S01]  /*26140*/  UMOV UR35, URZ ;  /* 0x000000ff00237c82 */ /* 0x000fe20008000000 */
[----:B------:R-:W-:Y:S01]  /*26150*/  UMOV UR34, URZ ;  /* 0x000000ff00227c82 */ /* 0x000fe20008000000 */
[----:B------:R-:W-:Y:S01]  /*26160*/  IMAD.SHL.U32 R250, R250, 0x4, RZ ;  /* 0x00000004fafa7824 */ /* 0x000fe200078e00ff */
[----:B------:R-:W-:Y:S01]  /*26170*/  MOV R251, UR35 ;  /* 0x0000002300fb7c02 */ /* 0x000fe20008000f00 */
[----:B------:R-:W-:-:S03]  /*26180*/  IMAD.U32 R249, RZ, RZ, UR34 ;  /* 0x00000022fff97e24 */ /* 0x000fc6000f8e00ff */
[----:B------:R-:W-:Y:S01]  /*26190*/  ISETP.GE.AND P2, PT, R250, R248, PT ;  /* 0x000000f8fa00720c */ /* 0x000fe20003f46270 */
[----:B------:R-:W-:-:S05]  /*261a0*/  IMAD.U32 R248, RZ, RZ, UR42 ;  /* 0x0000002afff87e24 */ /* 0x000fca000f8e00ff */
[----:B------:R0:W-:Y:S04]  /*261b0*/  STL [R1+0x2c], R248 ;  /* 0x00002cf801007387 */ /* 0x0001e80000100800 */
[----:B------:R0:W-:Y:S04]  /*261c0*/  STL [R1+0x28], R251 ;  /* 0x000028fb01007387 */ /* 0x0001e80000100800 */
[----:B------:R0:W-:Y:S04]  /*261d0*/  STL [R1+0x20], R248 ;  /* 0x000020f801007387 */ /* 0x0001e80000100800 */
[----:B------:R0:W-:Y:S01]  /*261e0*/  STL [R1+0x24], R249 ;  /* 0x000024f901007387 */ /* 0x0001e20000100800 */
        /* <DEDUP_REMOVED lines=10> */
[----:B------:R0:W4:Y:S02]  /*26290*/  LDG.E R0, desc[UR36][R248.64] ;  /* 0x00000024f8007981 */ /* 0x000124000c1e1900 */
[C---:B0-----:R-:W-:Y:S02]  /*262a0*/  IMAD R248, R3.reuse, UR42, RZ ;  /* 0x0000002a03f87c24 */ /* 0x041fe4000f8e02ff */
[----:B------:R-:W-:Y:S02]  /*262b0*/  IMAD R249, R3, UR44, RZ ;  /* 0x0000002c03f97c24 */ /* 0x000fe4000f8e02ff */
[----:B----4-:R-:W-:-:S04]  /*262c0*/  IMAD R0, R248, R0, RZ ;  /* 0x00000000f8007224 */ /* 0x010fc800078e02ff */
[----:B------:R-:W-:-:S05]  /*262d0*/  IMAD R0, R0, 0xe0, R250 ;  /* 0x000000e000007824 */ /* 0x000fca00078e02fa */
[----:B------:R-:W-:Y:S02]  /*262e0*/  SHF.R.S32.HI R248, RZ, 0x1f, R0 ;  /* 0x0000001ffff87819 */ /* 0x000fe40000011400 */
[----:B------:R-:W-:-:S04]  /*262f0*/  IADD3 R0, P2, PT, R249, R0, RZ ;  /* 0x00000000f9007210 */ /* 0x000fc80007f5e0ff */
[----:B------:R-:W-:Y:S02]  /*26300*/  LEA.HI.X.SX32 R249, R249, R248, 0x1, P2 ;  /* 0x000000f8f9f97211 */ /* 0x000fe400010f0eff */
[----:B---3--:R-:W-:-:S04]  /*26310*/  LEA R248, P2, R0, UR34, 0x2 ;  /* 0x0000002200f87c11 */ /* 0x008fc8000f8410ff */
[----:B------:R-:W-:-:S06]  /*26320*/  LEA.HI.X R249, R0, UR35, R249, 0x2, P2 ;  /* 0x0000002300f97c11 */ /* 0x000fcc00090f14f9 */
[----:B------:R-:W3:Y:S04]  /*26330*/  LDG.E.128 R248, desc[UR36][R248.64] ;  /* 0x00000024f8f87981 */ /* 0x000ee8000c1e1d00 */
[----:B---3--:R3:W-:Y:S04]  /*26340*/  STL.64 [R1+0x20], R248 ;  /* 0x000020f801007387 */ /* 0x0087e80000100a00 */
[----:B------:R3:W-:Y:S02]  /*26350*/  STL.64 [R1+0x28], R250 ;  /* 0x000028fa01007387 */ /* 0x0007e40000100a00 */
.L_x_1530:
[----:B------:R-:W-:Y:S05]  /*26360*/  BSYNC.RECONVERGENT B0 ;  /* 0x0000000000007941 */ /* 0x000fea0003800200 */
.L_x_1276:
[----:B------:R-:W-:Y:S04]  /*26370*/  BSSY.RECONVERGENT B0, `(.L_x_1659) ;  /* 0x0000233000007945 */ /* 0x000fe80003800200 */
[----:B------:R-:W-:Y:S05]  /*26380*/  @P0 BRA `(.L_x_1660) ;  /* 0x0000002000c40947 */ /* 0x000fea0003800000 */
[----:B0----5:R-:W4:Y:S01]  /*26390*/  LDL R0, [R1+0x40] ;  /* 0x0000400001007983 */ /* 0x021f220000100800 */
[----:B------:R-:W0:Y:S03]  /*263a0*/  LDCU.64 UR34, c[0x0][0x448] ;  /* 0x00008900ff2277ac */ /* 0x000e260008000a00 */
[----:B------:R-:W4:Y:S01]  /*263b0*/  LDL R252, [R1+0x774] ;  /* 0x0007740001fc7983 */ /* 0x000f220000100800 */
[----:B------:R-:W1:Y:S03]  /*263c0*/  LDCU.64 UR42, c[0x0][0x438] ;  /* 0x00008700ff2a77ac */ /* 0x000e660008000a00 */
[----:B------:R2:W-:Y:S04]  /*263d0*/  STL [R1+0x818], R59 ;  /* 0x0008183b01007387 */ /* 0x0005e80000100800 */
[----:B--2---:R-:W2:Y:S04]  /*263e0*/  LDL R59, [R1+0x54] ;  /* 0x00005400013b7983 */ /* 0x004ea80000100800 */
[----:B------:R3:W-:Y:S04]  /*263f0*/  STL [R1+0x814], R50 ;  /* 0x0008143201007387 */ /* 0x0007e80000100800 */
[----:B---3--:R-:W3:Y:S04]  /*26400*/  LDL R50, [R1+0x770] ;  /* 0x0007700001327983 */ /* 0x008ee80000100800 */
[----:B------:R0:W-:Y:S04]  /*26410*/  STL [R1+0x810], R55 ;  /* 0x0008103701007387 */ /* 0x0001e80000100800 */
[----:B0-----:R-:W3:Y:S04]  /*26420*/  LDL R55, [R1+0x50] ;  /* 0x0000500001377983 */ /* 0x001ee80000100800 */
[----:B------:R0:W-:Y:S04]  /*26430*/  STL [R1+0x80c], R46 ;  /* 0x00080c2e01007387 */ /* 0x0001e80000100800 */
[----:B0-----:R-:W2:Y:S04]  /*26440*/  LDL R46, [R1+0x764] ;  /* 0x00076400012e7983 */ /* 0x001ea80000100800 */
[----:B------:R0:W-:Y:S04]  /*26450*/  STL [R1+0x808], R51 ;  /* 0x0008083301007387 */ /* 0x0001e80000100800 */
[----:B0-----:R-:W2:Y:S04]  /*26460*/  LDL R51, [R1+0x44] ;  /* 0x0000440001337983 */ /* 0x001ea80000100800 */
[----:B------:R0:W-:Y:S04]  /*26470*/  STL [R1+0x804], R42 ;  /* 0x0008042a01007387 */ /* 0x0001e80000100800 */
[----:B0-----:R-:W3:Y:S04]  /*26480*/  LDL R42, [R1+0x760] ;  /* 0x00076000012a7983 */ /* 0x001ee80000100800 */
[----:B------:R-:W-:Y:S04]  /*26490*/  STL [R1+0x800], R47 ;  /* 0x0008002f01007387 */ /* 0x000fe80000100800 */
[----:B------:R0:W-:Y:S04]  /*264a0*/  STL [R1+0x7fc], R38 ;  /* 0x0007fc2601007387 */ /* 0x0001e80000100800 */
[----:B0-----:R-:W3:Y:S01]  /*264b0*/  LDL R38, [R1+0x64] ;  /* 0x0000640001267983 */ /* 0x001ee20000100800 */
[----:B------:R-:W-:Y:S01]  /*264c0*/  ISETP.NE.U32.AND P0, PT, RZ, UR34, PT ;  /* 0x00000022ff007c0c */ /* 0x000fe2000bf05070 */
[----:B------:R-:W0:Y:S03]  /*264d0*/  LDCU UR34, c[0x0][0x408] ;  /* 0x00008100ff2277ac */ /* 0x000e260008000800 */
[----:B------:R-:W-:-:S02]  /*264e0*/  ISETP.NE.AND.EX P0, PT, RZ, UR35, PT, P0 ;  /* 0x00000023ff007c0c */ /* 0x000fc4000bf05300 */
[----:B-1----:R-:W-:-:S04]  /*264f0*/  ISETP.NE.U32.AND P2, PT, RZ, UR42, PT ;  /* 0x0000002aff007c0c */ /* 0x002fc8000bf45070 */
[----:B------:R-:W-:-:S07]  /*26500*/  ISETP.NE.AND.EX P2, PT, RZ, UR43, PT, P2 ;  /* 0x0000002bff007c0c */ /* 0x000fce000bf45320 */
[----:B------:R-:W1:Y:S08]  /*26510*/  @P0 LDC.64 R248, c[0x0][0x448] ;  /* 0x00011200fff80b82 */ /* 0x000e700000000a00 */
[----:B------:R-:W0:Y:S01]  /*26520*/  @P2 LDC.64 R250, c[0x0][0x438] ;  /* 0x00010e00fffa2b82 */ /* 0x000e220000000a00 */
[----:B------:R-:W-:Y:S04]  /*26530*/  STL [R1+0x7f8], R43 ;  /* 0x0007f82b01007387 */ /* 0x000fe80000100800 */
        /* <DEDUP_REMOVED lines=18> */
[----:B------:R1:W-:Y:S04]  /*26660*/  STL [R1+0x7ac], R247 ;  /* 0x0007acf701007387 */ /* 0x0003e80000100800 */
[----:B------:R-:W-:Y:S04]  /*26670*/  STL [R1+0x7a8], R3 ;  /* 0x0007a80301007387 */ /* 0x000fe80000100800 */
[----:B------:R0:W-:Y:S04]  /*26680*/  STL [R1+0x7a4], R2 ;  /* 0x0007a40201007387 */ /* 0x0001e80000100800 */
[----:B-1----:R-:W3:Y:S04]  /*26690*/  LDL R247, [R1+0x740] ;  /* 0x0007400001f77983 */ /* 0x002ee80000100800 */
[----:B------:R-:W3:Y:S04]  /*266a0*/  LDL R246, [R1+0x744] ;  /* 0x0007440001f67983 */ /* 0x000ee80000100800 */
        /* <DEDUP_REMOVED lines=18> */
[----:B----4-:R-:W-:-:S03]  /*267d0*/  IMAD.MOV.U32 R47, RZ, RZ, R0 ;  /* 0x000000ffff2f7224 */ /* 0x010fc600078e0000 */
[----:B0-----:R-:W4:Y:S01]  /*267e0*/  LDL R2, [R1+0x664] ;  /* 0x0006640001027983 */ /* 0x001f220000100800 */
[----:B------:R-:W0:Y:S03]  /*267f0*/  @P0 S2R R0, SR_CTAID.X ;  /* 0x0000000000000919 */ /* 0x000e260000002500 */
[----:B------:R-:W4:Y:S01]  /*26800*/  LDL R3, [R1+0x660] ;  /* 0x0006600001037983 */ /* 0x000f220000100800 */
[----:B0-----:R-:W-:-:S06]  /*26810*/  @P0 IMAD.WIDE.U32 R248, R0, 0x4, R248 ;  /* 0x0000000400f80825 */ /* 0x001fcc00078e00f8 */
[----:B------:R3:W4:Y:S01]  /*26820*/  @P0 LDG.E R249, desc[UR36][R248.64] ;  /* 0x00000024f8f90981 */ /* 0x000722000c1e1900 */
[----:B--2---:R-:W-:-:S03]  /*26830*/  FMUL.FTZ R0, R46, R51 ;  /* 0x000000332e007220 */ /* 0x004fc60000410000 */
[----:B------:R-:W2:Y:S01]  /*26840*/  LDL R46, [R1+0x714] ;  /* 0x00071400012e7983 */ /* 0x000ea20000100800 */
[----:B------:R-:W-:-:S03]  /*26850*/  FFMA.FTZ R0, R252, R59, R0 ;  /* 0x0000003bfc007223 */ /* 0x000fc60000010000 */
[----:B------:R-:W4:Y:S04]  /*26860*/  LDL R252, [R1+0x750] ;  /* 0x0007500001fc7983 */ /* 0x000f280000100800 */
[----:B------:R-:W2:Y:S01]  /*26870*/  LDL R59, [R1+0x730] ;  /* 0x00073000013b7983 */ /* 0x000ea20000100800 */
[----:B---3--:R-:W-:-:S03]  /*26880*/  FMUL.FTZ R248, R42, R47 ;  /* 0x0000002f2af87220 */ /* 0x008fc60000410000 */
[----:B------:R-:W3:Y:S01]  /*26890*/  LDL R51, [R1+0x720] ;  /* 0x0007200001337983 */ /* 0x000ee20000100800 */
[----:B------:R-:W-:-:S03]  /*268a0*/  FFMA.FTZ R248, R50, R55, R248 ;  /* 0x0000003732f87223 */ /* 0x000fc600000100f8 */
[----:B------:R-:W3:Y:S04]  /*268b0*/  LDL R47, [R1+0x710] ;  /* 0x00071000012f7983 */ /* 0x000ee80000100800 */
[----:B------:R-:W3:Y:S04]  /*268c0*/  LDL R55, [R1+0x734] ;  /* 0x0007340001377983 */ /* 0x000ee80000100800 */
[----:B------:R-:W3:Y:S04]  /*268d0*/  LDL R50, [R1+0x724] ;  /* 0x0007240001327983 */ /* 0x000ee80000100800 */
[----:B------:R-:W3:Y:S01]  /*268e0*/  LDL R42, [R1+0x704] ;  /* 0x00070400012a7983 */ /* 0x000ee20000100800 */
[----:B------:R-:W-:-:S03]  /*268f0*/  @P2 IMAD.WIDE R250, R38, 0x4, R250 ;  /* 0x0000000426fa2825 */ /* 0x000fc600078e02fa */
[----:B------:R-:W3:Y:S04]  /*26900*/  LDL R38, [R1+0x6f4] ;  /* 0x0006f40001267983 */ /* 0x000ee80000100800 */
[----:B------:R0:W3:Y:S04]  /*26910*/  @P2 LDG.E R250, desc[UR36][R250.64] ;  /* 0x00000024fafa2981 */ /* 0x0000e8000c1e1900 */
[----:B------:R-:W3:Y:S01]  /*26920*/  LDL R251, [R1+0x754] ;  /* 0x0007540001fb7983 */ /* 0x000ee20000100800 */
[----:B----4-:R-:W-:-:S03]  /*26930*/  FFMA.FTZ R248, R252, R240, R248 ;  /* 0x000000f0fcf87223 */ /* 0x010fc600000100f8 */
[----:B------:R-:W4:Y:S01]  /*26940*/  LDL R252, [R1+0x654] ;  /* 0x0006540001fc7983 */ /* 0x000f220000100800 */
[----:B------:R-:W-:-:S03]  /*26950*/  FFMA.FTZ R248, R247, R236, R248 ;  /* 0x000000ecf7f87223 */ /* 0x000fc600000100f8 */
[----:B------:R-:W4:Y:S01]  /*26960*/  LDL R247, [R1+0x644] ;  /* 0x0006440001f77983 */ /* 0x000f220000100800 */
[----:B--2---:R-:W-:-:S03]  /*26970*/  FFMA.FTZ R248, R59, R232, R248 ;  /* 0x000000e83bf87223 */ /* 0x004fc600000100f8 */
[----:B------:R-:W2:Y:S01]  /*26980*/  LDL R59, [R1+0x650] ;  /* 0x00065000013b7983 */ /* 0x000ea20000100800 */
[----:B---3--:R-:W-:-:S03]  /*26990*/  FFMA.FTZ R248, R51, R228, R248 ;  /* 0x000000e433f87223 */ /* 0x008fc600000100f8 */
[----:B------:R-:W3:Y:S01]  /*269a0*/  LDL R51, [R1+0x620] ;  /* 0x0006200001337983 */ /* 0x000ee20000100800 */
[----:B------:R-:W-:-:S03]  /*269b0*/  FFMA.FTZ R0, R251, R241, R0 ;  /* 0x000000f1fb007223 */ /* 0x000fc60000010000 */
        /* <DEDUP_REMOVED lines=11> */
[----:B------:R-:W-:Y:S01]  /*26a70*/  FFMA.FTZ R248, R43, R220, R248 ;  /* 0x000000dc2bf87223 */ /* 0x000fe200000100f8 */
[----:B------:R-:W-:Y:S02]  /*26a80*/  FFMA.FTZ R0, R42, R221, R0 ;  /* 0x000000dd2a007223 */ /* 0x000fe40000010000 */
        /* <DEDUP_REMOVED lines=36> */
[----:B------:R-:W3:Y:S04]  /*26cd0*/  LDL R7, [R1+0x570] ;  /* 0x0005700001077983 */ /* 0x000ee80000100800 */
[----:B------:R-:W3:Y:S01]  /*26ce0*/  LDL R6, [R1+0x574] ;  /* 0x0005740001067983 */ /* 0x000ee20000100800 */
[----:B------:R-:W-:Y:S01]  /*26cf0*/  FFMA.FTZ R0, R2, R181, R0 ;  /* 0x000000b502007223 */ /* 0x000fe20000010000 */
[----:B------:R-:W-:Y:S02]  /*26d00*/  FFMA.FTZ R248, R3, R180, R248 ;  /* 0x000000b403f87223 */ /* 0x000fe400000100f8 */
[----:B------:R-:W3:Y:S04]  /*26d10*/  LDL R3, [R1+0x560] ;  /* 0x0005600001037983 */ /* 0x000ee80000100800 */
[----:B------:R-:W3:Y:S01]  /*26d20*/  LDL R2, [R1+0x564] ;  /* 0x0005640001027983 */ /* 0x000ee20000100800 */
[----:B----4-:R-:W-:-:S04]  /*26d30*/  FFMA.FTZ R0, R252, R177, R0 ;  /* 0x000000b1fc007223 */ /* 0x010fc80000010000 */
[----:B------:R-:W-:Y:S01]  /*26d40*/  FFMA.FTZ R0, R247, R173, R0 ;  /* 0x000000adf7007223 */ /* 0x000fe20000010000 */
[----:B--2---:R-:W-:Y:S02]  /*26d50*/  FFMA.FTZ R248, R59, R176, R248 ;  /* 0x000000b03bf87223 */ /* 0x004fe400000100f8 */
[----:B------:R-:W2:Y:S04]  /*26d60*/  LDL.LU R59, [R1+0x818] ;  /* 0x00081800013b7983 */ /* 0x000ea80000300800 */
[----:B------:R-:W4:Y:S04]  /*26d70*/  LDL R252, [R1+0x530] ;  /* 0x0005300001fc7983 */ /* 0x000f280000100800 */
[----:B------:R-:W2:Y:S01]  /*26d80*/  LDL R247, [R1+0x520] ;  /* 0x0005200001f77983 */ /* 0x000ea20000100800 */
[----:B---3--:R-:W-:-:S03]  /*26d90*/  FFMA.FTZ R248, R251, R172, R248 ;  /* 0x000000acfbf87223 */ /* 0x008fc600000100f8 */
[----:B------:R-:W3:Y:S01]  /*26da0*/  LDL R251, [R1+0x534] ;  /* 0x0005340001fb7983 */ /* 0x000ee20000100800 */
[----:B------:R-:W-:Y:S01]  /*26db0*/  FFMA.FTZ R0, R55, R169, R0 ;  /* 0x000000a937007223 */ /* 0x000fe20000010000 */
[----:B------:R-:W-:Y:S02]  /*26dc0*/  FFMA.FTZ R248, R246, R168, R248 ;  /* 0x000000a8f6f87223 */ /* 0x000fe400000100f8 */
[----:B------:R-:W4:Y:S01]  /*26dd0*/  LDL R55, [R1+0x554] ;  /* 0x0005540001377983 */ /* 0x000f220000100800 */
[----:B------:R-:W-:-:S03]  /*26de0*/  FFMA.FTZ R0, R50, R165, R0 ;  /* 0x000000a532007223 */ /* 0x000fc60000010000 */
[----:B------:R-:W2:Y:S01]  /*26df0*/  LDL R50, [R1+0x550] ;  /* 0x0005500001327983 */ /* 0x000ea20000100800 */
        /* <DEDUP_REMOVED lines=47> */
[----:B------:R-:W-:-:S03]  /*270f0*/  FFMA.FTZ R248, R3, R116, R248 ;  /* 0x0000007403f87223 */ /* 0x000fc600000100f8 */
[----:B------:R-:W3:Y:S01]  /*27100*/  LDL R3, [R1+0x474] ;  /* 0x0004740001037983 */ /* 0x000ee20000100800 */
[----:B------:R-:W-:-:S03]  /*27110*/  FFMA.FTZ R0, R2, R117, R0 ;  /* 0x0000007502007223 */ /* 0x000fc60000010000 */
[----:B------:R-:W3:Y:S01]  /*27120*/  LDL R2, [R1+0x790] ;  /* 0x0007900001027983 */ /* 0x000ee20000100800 */
[----:B----4-:R-:W-:Y:S01]  /*27130*/  FFMA.FTZ R0, R55, R113, R0 ;  /* 0x0000007137007223 */ /* 0x010fe20000010000 */
[----:B--2---:R-:W-:Y:S02]  /*27140*/  FFMA.FTZ R248, R50, R112, R248 ;  /* 0x0000007032f87223 */ /* 0x004fe400000100f8 */
[----:B------:R-:W2:Y:S02]  /*27150*/  LDL.LU R50, [R1+0x814] ;  /* 0x0008140001327983 */ /* 0x000ea40000300800 */
[----:B---3--:R-:W-:Y:S02]  /*27160*/  FFMA.FTZ R248, R46, R108, R248 ;  /* 0x0000006c2ef87223 */ /* 0x008fe400000100f8 */
[----:B------:R-:W3:Y:S01]  /*27170*/  LDL.LU R55, [R1+0x810] ;  /* 0x0008100001377983 */ /* 0x000ee20000300800 */
[----:B------:R-:W-:Y:S01]  /*27180*/  FFMA.FTZ R0, R51, R109, R0 ;  /* 0x0000006d33007223 */ /* 0x000fe20000010000 */
[----:B------:R-:W-:-:S02]  /*27190*/  FFMA.FTZ R248, R252, R104, R248 ;  /* 0x00000068fcf87223 */ /* 0x000fc400000100f8 */
[----:B------:R-:W4:Y:S01]  /*271a0*/  LDL.LU R46, [R1+0x80c] ;  /* 0x00080c00012e7983 */ /* 0x000f220000300800 */
[----:B------:R-:W-:Y:S01]  /*271b0*/  FFMA.FTZ R0, R251, R105, R0 ;  /* 0x00000069fb007223 */ /* 0x000fe20000010000 */
[----:B------:R-:W-:Y:S02]  /*271c0*/  FFMA.FTZ R248, R247, R100, R248 ;  /* 0x00000064f7f87223 */ /* 0x000fe400000100f8 */
[----:B------:R-:W3:Y:S01]  /*271d0*/  LDL.LU R51, [R1+0x808] ;  /* 0x0008080001337983 */ /* 0x000ee20000300800 */
[----:B------:R-:W-:Y:S01]  /*271e0*/  FFMA.FTZ R0, R246, R101, R0 ;  /* 0x00000065f6007223 */ /* 0x000fe20000010000 */
[----:B------:R-:W-:-:S03]  /*271f0*/  FFMA.FTZ R248, R47, R96, R248 ;  /* 0x000000602ff87223 */ /* 0x000fc600000100f8 */
[----:B------:R-:W-:Y:S01]  /*27200*/  FFMA.FTZ R0, R43, R97, R0 ;  /* 0x000000612b007223 */ /* 0x000fe20000010000 */
[----:B------:R-:W-:-:S03]  /*27210*/  FFMA.FTZ R248, R42, R92, R248 ;  /* 0x0000005c2af87223 */ /* 0x000fc600000100f8 */
[----:B------:R-:W-:Y:S02]  /*27220*/  FFMA.FTZ R0, R39, R93, R0 ;  /* 0x0000005d27007223 */ /* 0x000fe40000010000 */
[----:B------:R-:W2:Y:S01]  /*27230*/  LDL R39, [R1+0x20] ;  /* 0x0000200001277983 */ /* 0x000ea20000100800 */
[----:B------:R-:W-:Y:S01]  /*27240*/  FFMA.FTZ R248, R38, R88, R248 ;  /* 0x0000005826f87223 */ /* 0x000fe200000100f8 */
[----:B------:R-:W-:-:S03]  /*27250*/  FFMA.FTZ R0, R35, R89, R0 ;  /* 0x0000005923007223 */ /* 0x000fc60000010000 */
[----:B------:R-:W-:Y:S02]  /*27260*/  FFMA.FTZ R248, R34, R84, R248 ;  /* 0x0000005422f87223 */ /* 0x000fe400000100f8 */
[----:B------:R-:W4:Y:S01]  /*27270*/  LDL R34, [R1+0x24] ;  /* 0x0000240001227983 */ /* 0x000f220000100800 */
[----:B------:R-:W-:-:S03]  /*27280*/  FFMA.FTZ R0, R31, R85, R0 ;  /* 0x000000551f007223 */ /* 0x000fc60000010000 */
[----:B------:R-:W3:Y:S01]  /*27290*/  LDL.LU R43, [R1+0x34] ;  /* 0x00003400012b7983 */ /* 0x000ee20000300800 */
        /* <DEDUP_REMOVED lines=18> */
[----:B------:R-:W-:Y:S02]  /*273c0*/  FFMA.FTZ R0, R11, R65, R0 ;  /* 0x000000410b007223 */ /* 0x000fe40000010000 */
[----:B------:R-:W1:Y:S01]  /*273d0*/  LDC R11, c[0x0][0x430] ;  /* 0x00010c00ff0b7b82 */ /* 0x000e620000000800 */
        /* <DEDUP_REMOVED lines=10> */
[----:B------:R-:W-:Y:S02]  /*27480*/  FFMA.FTZ R0, R53, UR73, R0 ;  /* 0x0000004935007c23 */ /* 0x000fe40008010000 */
[----:B------:R-:W3:Y:S01]  /*27490*/  LDL R2, [R1+0x77c] ;  /* 0x00077c0001027983 */ /* 0x000ee20000100800 */
[----:B------:R-:W-:Y:S01]  /*274a0*/  FFMA.FTZ R248, R48, UR70, R248 ;  /* 0x0000004630f87c23 */ /* 0x000fe200080100f8 */
[----:B------:R-:W-:Y:S02]  /*274b0*/  FFMA.FTZ R0, R49, UR69, R0 ;  /* 0x0000004531007c23 */ /* 0x000fe40008010000 */
[----:B------:R-:W3:Y:S01]  /*274c0*/  LDL R23, [R1+0x6f8] ;  /* 0x0006f80001177983 */ /* 0x000ee20000100800 */
[----:B------:R-:W-:Y:S01]  /*274d0*/  FFMA.FTZ R248, R44, UR66, R248 ;  /* 0x000000422cf87c23 */ /* 0x000fe200080100f8 */
[----:B------:R-:W-:-:S02]  /*274e0*/  FFMA.FTZ R0, R45, UR65, R0 ;  /* 0x000000412d007c23 */ /* 0x000fc40008010000 */
[----:B------:R-:W3:Y:S01]  /*274f0*/  LDL R18, [R1+0x6fc] ;  /* 0x0006fc0001127983 */ /* 0x000ee20000100800 */
[----:B------:R-:W-:Y:S01]  /*27500*/  FFMA.FTZ R248, R40, UR62, R248 ;  /* 0x0000003e28f87c23 */ /* 0x000fe200080100f8 */
        /* <DEDUP_REMOVED lines=15> */
[----:B------:R-:W-:-:S03]  /*27600*/  FFMA.FTZ R0, R21, UR8, R0 ;  /* 0x0000000815007c23 */ /* 0x000fc60008010000 */
        /* <DEDUP_REMOVED lines=9> */
[----:B------:R-:W-:Y:S01]  /*276a0*/  FFMA.FTZ R0, R245, UR28, R0 ;  /* 0x0000001cf5007c23 */ /* 0x000fe20008010000 */
[----:B-1----:R-:W-:Y:S01]  /*276b0*/  VIADD R11, R11, UR34 ;  /* 0x000000220b0b7c36 */ /* 0x002fe20008000000 */
[----:B------:R-:W1:Y:S01]  /*276c0*/  LDCU UR34, c[0x0][0x410] ;  /* 0x00008200ff2277ac */ /* 0x000e620008000800 */
[----:B--2---:R-:W-:Y:S02]  /*276d0*/  FFMA.FTZ R248, R39, UR33, R248 ;  /* 0x0000002127f87c23 */ /* 0x004fe400080100f8 */
[----:B------:R-:W2:Y:S01]  /*276e0*/  LDL R39, [R1+0x738] ;  /* 0x0007380001277983 */ /* 0x000ea20000100800 */
[----:B----4-:R-:W-:-:S03]  /*276f0*/  FFMA.FTZ R0, R34, UR32, R0 ;  /* 0x0000002022007c23 */ /* 0x010fc60008010000 */
[----:B------:R-:W4:Y:S01]  /*27700*/  LDL R34, [R1+0x73c] ;  /* 0x00073c0001227983 */ /* 0x000f220000100800 */
[----:B0-----:R-:W-:Y:S01]  /*27710*/  FADD.FTZ R251, R248, R0 ;  /* 0x00000000f8fb7221 */ /* 0x001fe20000010000 */
[----:B---3--:R-:W-:Y:S02]  /*27720*/  @P0 ISETP.GE.AND P3, PT, R43, R11, PT ;  /* 0x0000000b2b00020c */ /* 0x008fe40003f66270 */
[----:B------:R-:W3:Y:S04]  /*27730*/  LDL R43, [R1+0x748] ;  /* 0x00074800012b7983 */ /* 0x000ee80000100800 */
[----:B------:R-:W4:Y:S01]  /*27740*/  LDL R11, [R1+0x6c8] ;  /* 0x0006c800010b7983 */ /* 0x000f220000100800 */
[----:B------:R-:W-:-:S03]  /*27750*/  FMUL.FTZ R0, R10, R38 ;  /* 0x000000260a007220 */ /* 0x000fc60000410000 */
[----:B------:R-:W4:Y:S01]  /*27760*/  LDL R38, [R1+0x74c] ;  /* 0x00074c0001267983 */ /* 0x000f220000100800 */
[----:B------:R-:W-:-:S03]  /*27770*/  FFMA.FTZ R248, R7, R47, R0 ;  /* 0x0000002f07f87223 */ /* 0x000fc60000010000 */
[----:B------:R-:W4:Y:S01]  /*27780*/  LDL R10, [R1+0x6dc] ;  /* 0x0006dc00010a7983 */ /* 0x000f220000100800 */
[----:B------:R-:W-:-:S03]  /*27790*/  FMUL.FTZ R0, R6, R42 ;  /* 0x0000002a06007220 */ /* 0x000fc60000410000 */
[----:B------:R-:W4:Y:S01]  /*277a0*/  LDL R42, [R1+0x75c] ;  /* 0x00075c00012a7983 */ /* 0x000f220000100800 */
[----:B------:R-:W-:-:S03]  /*277b0*/  FFMA.FTZ R248, R3, R242, R248 ;  /* 0x000000f203f87223 */ /* 0x000fc600000100f8 */
[----:B------:R-:W4:Y:S01]  /*277c0*/  LDL R3, [R1+0x6b8] ;  /* 0x0006b80001037983 */ /* 0x000f220000100800 */
[----:B------:R-:W-:-:S03]  /*277d0*/  FFMA.FTZ R0, R2, R252, R0 ;  /* 0x000000fc02007223 */ /* 0x000fc60000010000 */
[----:B------:R-:W4:Y:S04]  /*277e0*/  LDL R2, [R1+0x6cc] ;  /* 0x0006cc0001027983 */ /* 0x000f280000100800 */
[----:B------:R-:W4:Y:S04]  /*277f0*/  LDL R6, [R1+0x6bc] ;  /* 0x0006bc0001067983 */ /* 0x000f280000100800 */
[----:B------:R-:W4:Y:S04]  /*27800*/  LDL R7, [R1+0x6a8] ;  /* 0x0006a80001077983 */ /* 0x000f280000100800 */
[----:B------:R-:W4:Y:S04]  /*27810*/  LDL R47, [R1+0x68c] ;  /* 0x00068c00012f7983 */ /* 0x000f280000100800 */
[----:B------:R-:W4:Y:S01]  /*27820*/  LDL R252, [R1+0x668] ;  /* 0x0006680001fc7983 */ /* 0x000f220000100800 */
[----:B---3--:R-:W-:-:S03]  /*27830*/  FFMA.FTZ R248, R43, R238, R248 ;  /* 0x000000ee2bf87223 */ /* 0x008fc600000100f8 */
[----:B------:R-:W3:Y:S01]  /*27840*/  LDL R43, [R1+0x66c] ;  /* 0x00066c00012b7983 */ /* 0x000ee20000100800 */
[----:B--2---:R-:W-:-:S03]  /*27850*/  FFMA.FTZ R248, R39, R234, R248 ;  /* 0x000000ea27f87223 */ /* 0x004fc600000100f8 */
[----:B------:R-:W2:Y:S01]  /*27860*/  LDL R39, [R1+0x648] ;  /* 0x0006480001277983 */ /* 0x000ea20000100800 */
[----:B------:R-:W-:-:S03]  /*27870*/  FFMA.FTZ R248, R35, R230, R248 ;  /* 0x000000e623f87223 */ /* 0x000fc600000100f8 */
        /* <DEDUP_REMOVED lines=9> */
[----:B----4-:R-:W-:Y:S01]  /*27910*/  FFMA.FTZ R0, R42, R243, R0 ;  /* 0x000000f32a007223 */ /* 0x010fe20000010000 */
[----:B------:R-:W-:Y:S02]  /*27920*/  FFMA.FTZ R248, R15, R210, R248 ;  /* 0x000000d20ff87223 */ /* 0x000fe400000100f8 */
[----:B------:R-:W4:Y:S01]  /*27930*/  LDL R42, [R1+0x678] ;  /* 0x00067800012a7983 */ /* 0x000f220000100800 */
[----:B------:R-:W-:Y:S01]  /*27940*/  FFMA.FTZ R0, R38, R239, R0 ;  /* 0x000000ef26007223 */ /* 0x000fe20000010000 */
[----:B------:R-:W-:Y:S02]  /*27950*/  FFMA.FTZ R248, R11, R206, R248 ;  /* 0x000000ce0bf87223 */ /* 0x000fe400000100f8 */
[----:B------:R-:W3:Y:S01]  /*27960*/  LDL R15, [R1+0x688] ;  /* 0x00068800010f7983 */ /* 0x000ee20000100800 */
[----:B------:R-:W-:-:S03]  /*27970*/  FFMA.FTZ R0, R34, R235, R0 ;  /* 0x000000eb22007223 */ /* 0x000fc60000010000 */
[----:B------:R-:W2:Y:S01]  /*27980*/  LDL R11, [R1+0x698] ;  /* 0x00069800010b7983 */ /* 0x000ea20000100800 */
[----:B------:R-:W-:-:S03]  /*27990*/  FFMA.FTZ R0, R30, R231, R0 ;  /* 0x000000e71e007223 */ /* 0x000fc60000010000 */
[----:B------:R-:W4:Y:S01]  /*279a0*/  LDL R38, [R1+0x65c] ;  /* 0x00065c0001267983 */ /* 0x000f220000100800 */
        /* <DEDUP_REMOVED lines=9> */
[----:B------:R-:W4:Y:S04]  /*27a40*/  LDL R10, [R1+0x6ac] ;  /* 0x0006ac00010a7983 */ /* 0x000f280000100800 */
        /* <DEDUP_REMOVED lines=10> */
[----:B--2---:R-:W-:-:S03]  /*27af0*/  FFMA.FTZ R248, R11, R194, R248 ;  /* 0x000000c20bf87223 */ /* 0x004fc600000100f8 */
[----:B------:R-:W2:Y:S01]  /*27b00*/  LDL R11, [R1+0x5c8] ;  /* 0x0005c800010b7983 */ /* 0x000ea20000100800 */
[----:B---3--:R-:W-:-:S03]  /*27b10*/  FFMA.FTZ R248, R15, R190, R248 ;  /* 0x000000be0ff87223 */ /* 0x008fc600000100f8 */
[----:B------:R-:W3:Y:S01]  /*27b20*/  LDL R15, [R1+0x5b8] ;  /* 0x0005b800010f7983 */ /* 0x000ee20000100800 */
[----:B----4-:R-:W-:-:S03]  /*27b30*/  FFMA.FTZ R0, R10, R199, R0 ;  /* 0x000000c70a007223 */ /* 0x010fc60000010000 */
[----:B------:R-:W4:Y:S01]  /*27b40*/  LDL R10, [R1+0x5dc] ;  /* 0x0005dc00010a7983 */ /* 0x000f220000100800 */
[----:B------:R-:W-:-:S03]  /*27b50*/  FFMA.FTZ R0, R14, R195, R0 ;  /* 0x000000c30e007223 */ /* 0x000fc60000010000 */
[----:B------:R-:W4:Y:S01]  /*27b60*/  LDL R14, [R1+0x5cc] ;  /* 0x0005cc00010e7983 */ /* 0x000f220000100800 */
[----:B------:R-:W-:Y:S01]  /*27b70*/  FFMA.FTZ R0, R47, R191, R0 ;  /* 0x000000bf2f007223 */ /* 0x000fe20000010000 */
[----:B------:R-:W-:Y:S02]  /*27b80*/  FFMA.FTZ R248, R42, R186, R248 ;  /* 0x000000ba2af87223 */ /* 0x000fe400000100f8 */
[----:B------:R-:W4:Y:S01]  /*27b90*/  LDL.LU R42, [R1+0x804] ;  /* 0x00080400012a7983 */ /* 0x000f220000300800 */
[----:B------:R-:W-:Y:S01]  /*27ba0*/  FFMA.FTZ R0, R247, R187, R0 ;  /* 0x000000bbf7007223 */ /* 0x000fe20000010000 */
[----:B------:R-:W-:Y:S02]  /*27bb0*/  FFMA.FTZ R248, R252, R182, R248 ;  /* 0x000000b6fcf87223 */ /* 0x000fe400000100f8 */
[----:B------:R-:W4:Y:S01]  /*27bc0*/  LDL.LU R47, [R1+0x800] ;  /* 0x00080000012f7983 */ /* 0x000f220000300800 */
[----:B------:R-:W-:Y:S01]  /*27bd0*/  FFMA.FTZ R0, R43, R183, R0 ;  /* 0x000000b72b007223 */ /* 0x000fe20000010000 */
[----:B------:R-:W-:-:S02]  /*27be0*/  FFMA.FTZ R248, R246, R178, R248 ;  /* 0x000000b2f6f87223 */ /* 0x000fc400000100f8 */
[----:B------:R-:W4:Y:S01]  /*27bf0*/  LDL R43, [R1+0x5bc] ;  /* 0x0005bc00012b7983 */ /* 0x000f220000100800 */
[----:B------:R-:W-:Y:S01]  /*27c00*/  FFMA.FTZ R0, R38, R179, R0 ;  /* 0x000000b326007223 */ /* 0x000fe20000010000 */
[----:B------:R-:W-:Y:S02]  /*27c10*/  FFMA.FTZ R248, R39, R174, R248 ;  /* 0x000000ae27f87223 */ /* 0x000fe400000100f8 */
[----:B------:R-:W4:Y:S01]  /*27c20*/  LDL R38, [R1+0x5a8] ;  /* 0x0005a80001267983 */ /* 0x000f220000100800 */
[----:B------:R-:W-:Y:S01]  /*27c30*/  FFMA.FTZ R0, R34, R175, R0 ;  /* 0x000000af22007223 */ /* 0x000fe20000010000 */
[----:B------:R-:W-:Y:S02]  /*27c40*/  FFMA.FTZ R248, R35, R170, R248 ;  /* 0x000000aa23f87223 */ /* 0x000fe400000100f8 */
[----:B------:R-:W4:Y:S01]  /*27c50*/  LDL R34, [R1+0x598] ;  /* 0x0005980001227983 */ /* 0x000f220000100800 */
[----:B------:R-:W-:-:S03]  /*27c60*/  FFMA.FTZ R0, R30, R171, R0 ;  /* 0x000000ab1e007223 */ /* 0x000fc60000010000 */
[----:B------:R-:W4:Y:S01]  /*27c70*/  LDL R39, [R1+0x5ac] ;  /* 0x0005ac0001277983 */ /* 0x000f220000100800 */
[----:B------:R-:W-:Y:S01]  /*27c80*/  FFMA.FTZ R248, R31, R166, R248 ;  /* 0x000000a61ff87223 */ /* 0x000fe200000100f8 */
[----:B------:R-:W-:Y:S02]  /*27c90*/  FFMA.FTZ R0, R26, R167, R0 ;  /* 0x000000a71a007223 */ /* 0x000fe40000010000 */
        /* <DEDUP_REMOVED lines=22> */
[----:B------:R-:W4:Y:S04]  /*27e00*/  LDL R7, [R1+0x508] ;  /* 0x0005080001077983 */ /* 0x000f280000100800 */
        /* <DEDUP_REMOVED lines=12> */
[----:B------:R-:W4:Y:S02]  /*27ed0*/  LDL.LU R38, [R1+0x7fc] ;  /* 0x0007fc0001267983 */ /* 0x000f240000300800 */
[----:B------:R-:W-:Y:S02]  /*27ee0*/  FFMA.FTZ R248, R34, R130, R248 ;  /* 0x0000008222f87223 */ /* 0x000fe400000100f8 */
[----:B------:R-:W4:Y:S01]  /*27ef0*/  LDL.LU R43, [R1+0x7f8] ;  /* 0x0007f800012b7983 */ /* 0x000f220000300800 */
[----:B------:R-:W-:-:S03]  /*27f00*/  FFMA.FTZ R0, R39, R135, R0 ;  /* 0x0000008727007223 */ /* 0x000fc60000010000 */
        /* <DEDUP_REMOVED lines=32> */
[----:B----4-:R-:W-:-:S03]  /*28110*/  FFMA.FTZ R0, R14, R107, R0 ;  /* 0x0000006b0e007223 */ /* 0x010fc60000010000 */
[----:B------:R-:W4:Y:S01]  /*28120*/  LDL R14, [R1+0x4dc] ;  /* 0x0004dc00010e7983 */ /* 0x000f220000100800 */
[----:B------:R-:W-:-:S03]  /*28130*/  FFMA.FTZ R0, R10, R103, R0 ;  /* 0x000000670a007223 */ /* 0x000fc60000010000 */
[----:B------:R-:W4:Y:S01]  /*28140*/  LDL R10, [R1+0x4cc] ;  /* 0x0004cc00010a7983 */ /* 0x000f220000100800 */
[----:B------:R-:W-:-:S03]  /*28150*/  FFMA.FTZ R0, R6, R99, R0 ;  /* 0x0000006306007223 */ /* 0x000fc60000010000 */
[----:B------:R-:W4:Y:S01]  /*28160*/  LDL R6, [R1+0x4bc] ;  /* 0x0004bc0001067983 */ /* 0x000f220000100800 */
[----:B------:R-:W-:Y:S01]  /*28170*/  FFMA.FTZ R248, R3, R90, R248 ;  /* 0x0000005a03f87223 */ /* 0x000fe200000100f8 */
[----:B------:R-:W-:Y:S02]  /*28180*/  FFMA.FTZ R0, R2, R95, R0 ;  /* 0x0000005f02007223 */ /* 0x000fe40000010000 */
[----:B------:R-:W4:Y:S04]  /*28190*/  LDL R3, [R1+0x48c] ;  /* 0x00048c0001037983 */ /* 0x000f280000100800 */
[----:B------:R-:W4:Y:S01]  /*281a0*/  LDL R2, [R1+0x47c] ;  /* 0x00047c0001027983 */ /* 0x000f220000100800 */
[----:B------:R-:W-:-:S03]  /*281b0*/  FFMA.FTZ R248, R31, R86, R248 ;  /* 0x000000561ff87223 */ /* 0x000fc600000100f8 */
[----:B------:R-:W4:Y:S01]  /*281c0*/  LDL.LU R31, [R1+0x7e0] ;  /* 0x0007e000011f7983 */ /* 0x000f220000300800 */
[----:B------:R-:W-:Y:S01]  /*281d0*/  FFMA.FTZ R248, R27, R82, R248 ;  /* 0x000000521bf87223 */ /* 0x000fe200000100f8 */
        /* <DEDUP_REMOVED lines=8> */
[----:B---3--:R-:W-:-:S04]  /*28260*/  FFMA.FTZ R248, R15, R70, R248 ;  /* 0x000000460ff87223 */ /* 0x008fc800000100f8 */
[----:B--2---:R-:W-:-:S04]  /*28270*/  FFMA.FTZ R248, R11, R66, R248 ;  /* 0x000000420bf87223 */ /* 0x004fc800000100f8 */
[----:B------:R-:W-:Y:S01]  /*28280*/  FFMA.FTZ R248, R7, R62, R248 ;  /* 0x0000003e07f87223 */ /* 0x000fe200000100f8 */
[----:B----4-:R-:W-:Y:S02]  /*28290*/  FFMA.FTZ R0, R14, R83, R0 ;  /* 0x000000530e007223 */ /* 0x010fe40000010000 */
[----:B------:R-:W2:Y:S02]  /*282a0*/  LDL.LU R14, [R1+0x7cc] ;  /* 0x0007cc00010e7983 */ /* 0x000ea40000300800 */
[----:B------:R-:W-:Y:S02]  /*282b0*/  FFMA.FTZ R0, R10, R79, R0 ;  /* 0x0000004f0a007223 */ /* 0x000fe40000010000 */
[----:B------:R-:W3:Y:S04]  /*282c0*/  LDL.LU R19, [R1+0x7c8] ;  /* 0x0007c80001137983 */ /* 0x000ee80000300800 */
[----:B------:R-:W4:Y:S01]  /*282d0*/  LDL.LU R10, [R1+0x7c4] ;  /* 0x0007c400010a7983 */ /* 0x000f220000300800 */
[----:B------:R-:W-:-:S03]  /*282e0*/  FFMA.FTZ R0, R6, R75, R0 ;  /* 0x0000004b06007223 */ /* 0x000fc60000010000 */
[----:B------:R-:W3:Y:S01]  /*282f0*/  LDL.LU R15, [R1+0x7c0] ;  /* 0x0007c000010f7983 */ /* 0x000ee20000300800 */
[----:B------:R-:W-:-:S03]  /*28300*/  FFMA.FTZ R0, R246, R71, R0 ;  /* 0x00000047f6007223 */ /* 0x000fc60000010000 */
[----:B------:R-:W3:Y:S04]  /*28310*/  LDL.LU R6, [R1+0x7bc] ;  /* 0x0007bc0001067983 */ /* 0x000ee80000300800 */
[----:B------:R-:W3:Y:S01]  /*28320*/  LDL.LU R11, [R1+0x7b8] ;  /* 0x0007b800010b7983 */ /* 0x000ee20000300800 */
[----:B------:R-:W-:-:S03]  /*28330*/  FFMA.FTZ R248, R247, R58, R248 ;  /* 0x0000003af7f87223 */ /* 0x000fc600000100f8 */
[----:B------:R-:W3:Y:S04]  /*28340*/  LDL.LU R246, [R1+0x7b4] ;  /* 0x0007b40001f67983 */ /* 0x000ee80000300800 */
[----:B------:R-:W3:Y:S04]  /*28350*/  LDL.LU R7, [R1+0x7b0] ;  /* 0x0007b00001077983 */ /* 0x000ee80000300800 */
[----:B------:R-:W3:Y:S01]  /*28360*/  LDL R247, [R1+0x28] ;  /* 0x0000280001f77983 */ /* 0x000ee20000100800 */
[----:B------:R-:W-:-:S04]  /*28370*/  FFMA.FTZ R248, R54, UR72, R248 ;  /* 0x0000004836f87c23 */ /* 0x000fc800080100f8 */
        /* <DEDUP_REMOVED lines=8> */
[----:B------:R-:W-:Y:S01]  /*28400*/  FFMA.FTZ R248, R18, UR11, R248 ;  /* 0x0000000b12f87c23 */ /* 0x000fe200080100f8 */
[----:B------:R-:W-:Y:S02]  /*28410*/  FFMA.FTZ R0, R252, R67, R0 ;  /* 0x00000043fc007223 */ /* 0x000fe40000010000 */
[----:B------:R-:W3:Y:S02]  /*28420*/  LDL R252, [R1+0x6c] ;  /* 0x00006c0001fc7983 */ /* 0x000ee40000100800 */
[----:B------:R-:W-:Y:S02]  /*28430*/  FFMA.FTZ R0, R3, R63, R0 ;  /* 0x0000003f03007223 */ /* 0x000fe40000010000 */
[----:B------:R-:W3:Y:S02]  /*28440*/  LDL R3, [R1+0x2c] ;  /* 0x00002c0001037983 */ /* 0x000ee40000100800 */
[----:B------:R-:W-:Y:S02]  /*28450*/  FFMA.FTZ R0, R2, R59, R0 ;  /* 0x0000003b02007223 */ /* 0x000fe40000010000 */
[----:B------:R-:W3:Y:S01]  /*28460*/  LDL R2, [R1+0x38] ;  /* 0x0000380001027983 */ /* 0x000ee20000100800 */
[----:B--2---:R-:W-:-:S04]  /*28470*/  FFMA.FTZ R248, R14, UR15, R248 ;  /* 0x0000000f0ef87c23 */ /* 0x004fc800080100f8 */
[----:B----4-:R-:W-:-:S04]  /*28480*/  FFMA.FTZ R248, R10, UR19, R248 ;  /* 0x000000130af87c23 */ /* 0x010fc800080100f8 */
[----:B---3--:R-:W-:-:S04]  /*28490*/  FFMA.FTZ R248, R6, UR23, R248 ;  /* 0x0000001706f87c23 */ /* 0x008fc800080100f8 */
[----:B------:R-:W-:-:S04]  /*284a0*/  FFMA.FTZ R248, R246, UR27, R248 ;  /* 0x0000001bf6f87c23 */ /* 0x000fc800080100f8 */
[----:B------:R-:W-:Y:S02]  /*284b0*/  FFMA.FTZ R248, R247, UR31, R248 ;  /* 0x0000001ff7f87c23 */ /* 0x000fe400080100f8 */
[----:B------:R-:W2:Y:S02]  /*284c0*/  LDL.LU R247, [R1+0x7ac] ;  /* 0x0007ac0001f77983 */ /* 0x000ea40000300800 */
[----:B------:R-:W-:Y:S02]  /*284d0*/  FADD.FTZ R248, R248, R251 ;  /* 0x000000fbf8f87221 */ /* 0x000fe40000010000 */
        /* <DEDUP_REMOVED lines=14> */
[----:B--2---:R-:W-:-:S04]  /*285c0*/  FFMA.FTZ R0, R247, UR26, R0 ;  /* 0x0000001af7007c23 */ /* 0x004fc80008010000 */
[----:B------:R-:W-:Y:S02]  /*285d0*/  FFMA.FTZ R0, R3, UR30, R0 ;  /* 0x0000001e03007c23 */ /* 0x000fe40008010000 */
[----:B------:R0:W5:Y:S02]  /*285e0*/  LDL.LU R3, [R1+0x7a8] ;  /* 0x0007a80001037983 */ /* 0x0001640000300800 */
[----:B------:R-:W-:Y:S01]  /*285f0*/  FADD.FTZ R248, R0, R248 ;  /* 0x000000f800f87221 */ /* 0x000fe20000010000 */
[----:B------:R-:W-:-:S03]  /*28600*/  @P0 SEL R0, RZ, UR38, P3 ;  /* 0x00000026ff000c07 */ /* 0x000fc60009800000 */
[----:B-1----:R-:W-:Y:S01]  /*28610*/  FMUL.FTZ R248, R248, UR34 ;  /* 0x00000022f8f87c20 */ /* 0x002fe20008410000 */
[----:B------:R-:W-:Y:S02]  /*28620*/  @P0 IADD3 R0, PT, PT, R2, -UR41, R0 ;  /* 0x8000002902000c10 */ /* 0x000fe4000fffe000 */
[----:B------:R0:W5:Y:S01]  /*28630*/  LDL.LU R2, [R1+0x7a4] ;  /* 0x0007a40001027983 */ /* 0x0001620000300800 */
[----:B------:R-:W-:Y:S01]  /*28640*/  @P2 FADD.FTZ R248, R248, R250 ;  /* 0x000000faf8f82221 */ /* 0x000fe20000010000 */
[----:B------:R-:W-:-:S05]  /*28650*/  @P0 I2FP.F32.S32 R0, R0 ;  /* 0x0000000000000245 */ /* 0x000fca0000201400 */
[----:B------:R-:W-:-:S05]  /*28660*/  @P0 FFMA.FTZ R248, R0, R249, R248 ;  /* 0x000000f900f80223 */ /* 0x000fca00000100f8 */
[----:B------:R-:W-:Y:S01]  /*28670*/  @!P6 FMNMX.FTZ R252, R252, R248, !PT ;  /* 0x000000f8fcfce209 */ /* 0x000fe20007810000 */
[----:B---3--:R0:W-:Y:S04]  /*28680*/  STS [R251], R248 ;  /* 0x000000f8fb007388 */ /* 0x0081e80000000800 */
[----:B------:R0:W-:Y:S02]  /*28690*/  @!P6 STL [R1+0x6c], R252 ;  /* 0x00006cfc0100e387 */ /* 0x0001e40000100800 */
.L_x_1660:
[----:B------:R-:W-:Y:S05]  /*286a0*/  BSYNC.RECONVERGENT B0 ;  /* 0x0000000000007941 */ /* 0x000fea0003800200 */
.L_x_1659:
[----:B0----5:R-:W4:Y:S04]  /*286b0*/  LDL.LU R0, [R1+0x68] ;  /* 0x0000680001007983 */ /* 0x021f280000300800 */
[----:B------:R0:W-:Y:S04]  /*286c0*/  STL [R1+0x7a4], R2 ;  /* 0x0007a40201007387 */ /* 0x0001e80000100800 */
[----:B0-----:R-:W4:Y:S04]  /*286d0*/  LDL R2, [R1+0x784] ;  /* 0x0007840001027983 */ /* 0x001f280000100800 */
[----:B------:R-:W4:Y:S04]  /*286e0*/  LDL.LU R252, [R1+0x60] ;  /* 0x0000600001fc7983 */ /* 0x000f280000300800 */
[----:B-123--:R-:W2:Y:S04]  /*286f0*/  LDL.LU R251, [R1+0x38] ;  /* 0x0000380001fb7983 */ /* 0x00eea80000300800 */
[----:B------:R-:W3:Y:S04]  /*28700*/  LDL.LU R249, [R1+0x64] ;  /* 0x0000640001f97983 */ /* 0x000ee80000300800 */
[----:B------:R-:W3:Y:S01]  /*28710*/  LDL.LU R248, [R1+0x3c] ;  /* 0x00003c0001f87983 */ /* 0x000ee20000300800 */
[----:B----4-:R-:W-:-:S04]  /*28720*/  IMAD.MOV.U32 R250, RZ, RZ, R0 ;  /* 0x000000fffffa7224 */ /* 0x010fc800078e0000 */
[----:B------:R-:W-:Y:S01]  /*28730*/  VIADD R250, R250, 0x400 ;  /* 0x00000400fafa7836 */ /* 0x000fe20000000000 */
[----:B------:R-:W-:Y:S01]  /*28740*/  IADD3 R252, P2, PT, R252, 0x100, RZ ;  /* 0x00000100fcfc7810 */ /* 0x000fe20007f5e0ff */
[----:B--2---:R-:W-:-:S05]  /*28750*/  VIADD R0, R251, 0xff ;  /* 0x000000fffb007836 */ /* 0x004fca0000000000 */
[----:B------:R-:W-:Y:S01]  /*28760*/  ISETP.GE.AND P0, PT, R0, R2, PT ;  /* 0x000000020000720c */ /* 0x000fe20003f06270 */
[----:B---3--:R-:W-:Y:S01]  /*28770*/  VIADD R249, R249, 0x100 ;  /* 0x00000100f9f97836 */ /* 0x008fe20000000000 */
[----:B------:R-:W-:Y:S01]  /*28780*/  IADD3 R0, PT, PT, R251, 0x100, RZ ;  /* 0x00000100fb007810 */ /* 0x000fe20007ffe0ff */
[----:B------:R0:W5:Y:S01]  /*28790*/  LDL.LU R2, [R1+0x7a4] ;  /* 0x0007a40001027983 */ /* 0x0001620000300800 */
[----:B------:R-:W-:-:S03]  /*287a0*/  IMAD.X R248, RZ, RZ, R248, P2 ;  /* 0x000000fffff87224 */ /* 0x000fc600010e06f8 */
[----:B------:R0:W-:Y:S04]  /*287b0*/  STL [R1+0x60], R252 ;  /* 0x000060fc01007387 */ /* 0x0001e80000100800 */
[----:B------:R0:W-:Y:S04]  /*287c0*/  STL [R1+0x68], R250 ;  /* 0x000068fa01007387 */ /* 0x0001e80000100800 */
[----:B------:R0:W-:Y:S04]  /*287d0*/  STL [R1+0x38], R0 ;  /* 0x0000380001007387 */ /* 0x0001e80000100800 */
[----:B------:R0:W-:Y:S04]  /*287e0*/  STL [R1+0x64], R249 ;  /* 0x000064f901007387 */ /* 0x0001e80000100800 */
[----:B------:R0:W-:Y:S01]  /*287f0*/  STL [R1+0x3c], R248 ;  /* 0x00003cf801007387 */ /* 0x0001e20000100800 */
[----:B------:R-:W-:Y:S05]  /*28800*/  @!P0 BRA `(.L_x_1661) ;  /* 0xfffffdb800248947 */ /* 0x000fea000383ffff */
.L_x_1275:
[----:B------:R-:W-:Y:S05]  /*28810*/  BSYNC.RECONVERGENT B1 ;  /* 0x0000000000017941 */ /* 0x000fea0003800200 */
.L_x_1274:
[----:B0-----:R-:W2:Y:S01]  /*28820*/  LDL.LU R248, [R1+0x6c] ;  /* 0x00006c0001f87983 */ /* 0x001ea20000300800 */
[----:B------:R-:W0:Y:S01]  /*28830*/  S2UR UR8, SR_CgaCtaId ;  /* 0x00000000000879c3 */ /* 0x000e220000008800 */
[----:B------:R-:W-:Y:S01]  /*28840*/  UMOV UR7, 0x400 ;  /* 0x0000040000077882 */ /* 0x000fe20000000000 */
[----:B------:R-:W-:Y:S01]  /*28850*/  BSSY.RECONVERGENT B0, `(.L_x_1662) ;  /* 0x000016b000007945 */ /* 0x000fe20003800200 */
[----:B------:R-:W-:-:S05]  /*28860*/  IMAD.MOV.U32 R11, RZ, RZ, RZ ;  /* 0x000000ffff0b7224 */ /* 0x000fca00078e00ff */
[----:B------:R-:W1:Y:S01]  /*28870*/  S2UR UR6, SR_CTAID.Y ;  /* 0x00000000000679c3 */ /* 0x000e620000002600 */
[----:B0-----:R-:W-:Y:S01]  /*28880*/  ULEA UR9, UR8, UR7, 0x18 ;  /* 0x0000000708097291 */ /* 0x001fe2000f8ec0ff */
[----:B-1----:R-:W-:Y:S01]  /*28890*/  IMAD R3, R3, UR6, RZ ;  /* 0x0000000603037c24 */ /* 0x002fe2000f8e02ff */
[----:B--2---:R-:W0:Y:S02]  /*288a0*/  SHFL.BFLY PT, R0, R248, 0x10, 0x1f ;  /* 0x0e001f00f8007f89 */ /* 0x004e2400000e0000 */
[----:B0-----:R-:W-:-:S05]  /*288b0*/  FMNMX.FTZ R0, R0, R248, !PT ;  /* 0x000000f800007209 */ /* 0x001fca0007810000 */
[----:B------:R-:W0:Y:S02]  /*288c0*/  SHFL.BFLY PT, R5, R0, 0x8, 0x1f ;  /* 0x0d001f0000057f89 */ /* 0x000e2400000e0000 */
[----:B0-----:R-:W-:-:S05]  /*288d0*/  FMNMX.FTZ R5, R0, R5, !PT ;  /* 0x0000000500057209 */ /* 0x001fca0007810000 */
[----:B------:R-:W0:Y:S02]  /*288e0*/  SHFL.BFLY PT, R4, R5, 0x4, 0x1f ;  /* 0x0c801f0005047f89 */ /* 0x000e2400000e0000 */
[----:B0-----:R-:W-:Y:S02]  /*288f0*/  FMNMX.FTZ R6, R5, R4, !PT ;  /* 0x0000000405067209 */ /* 0x001fe40007810000 */
[----:B------:R-:W0:Y:S03]  /*28900*/  S2R R4, SR_TID.X ;  /* 0x0000000000047919 */ /* 0x000e260000002100 */
[----:B------:R-:W1:Y:S02]  /*28910*/  SHFL.BFLY PT, R7, R6, 0x2, 0x1f ;  /* 0x0c401f0006077f89 */ /* 0x000e6400000e0000 */
[----:B-1----:R-:W-:Y:S01]  /*28920*/  FMNMX.FTZ R7, R6, R7, !PT ;  /* 0x0000000706077209 */ /* 0x002fe20007810000 */
[----:B------:R-:W-:Y:S01]  /*28930*/  IMAD.MOV.U32 R6, RZ, RZ, -0x800001 ;  /* 0xff7fffffff067424 */ /* 0x000fe200078e00ff */
[----:B0-----:R-:W-:-:S03]  /*28940*/  LOP3.LUT P1, R27, R4, 0x1f, RZ, 0xc0, !PT ;  /* 0x0000001f041b7812 */ /* 0x001fc6000782c0ff */
[----:B------:R-:W0:Y:S01]  /*28950*/  SHFL.BFLY PT, R8, R7, 0x1, 0x1f ;  /* 0x0c201f0007087f89 */ /* 0x000e2200000e0000 */
[----:B------:R-:W-:Y:S01]  /*28960*/  IMAD.SHL.U32 R0, R4, 0x4, RZ ;  /* 0x0000000404007824 */ /* 0x000fe200078e00ff */
[----:B------:R-:W-:-:S04]  /*28970*/  ISETP.GT.U32.AND P0, PT, R27, 0x7, PT ;  /* 0x000000071b00780c */ /* 0x000fc80003f04070 */
[----:B------:R-:W-:-:S04]  /*28980*/  LOP3.LUT R10, R0, 0x7c, RZ, 0xc0, !PT ;  /* 0x0000007c000a7812 */ /* 0x000fc800078ec0ff */
[----:B------:R-:W-:Y:S02]  /*28990*/  @!P1 LEA.HI R5, R4, UR9, RZ, 0x1d ;  /* 0x0000000904059c11 */ /* 0x000fe4000f8fe8ff */
[----:B0-----:R-:W-:-:S05]  /*289a0*/  FMNMX.FTZ R12, R7, R8, !PT ;  /* 0x00000008070c7209 */ /* 0x001fca0007810000 */
[----:B------:R0:W-:Y:S01]  /*289b0*/  @!P1 STS [R5], R12 ;  /* 0x0000000c05009388 */ /* 0x0001e20000000800 */
[----:B------:R-:W-:Y:S01]  /*289c0*/  BAR.SYNC.DEFER_BLOCKING 0x0 ;  /* 0x0000000000007b1d */ /* 0x000fe20000010000 */
[----:B0-----:R-:W-:-:S05]  /*289d0*/  IADD3 R5, PT, PT, R4, UR74, RZ ;  /* 0x0000004a04057c10 */ /* 0x001fca000fffe0ff */
[----:B------:R-:W0:Y:S01]  /*289e0*/  @!P0 LDS R6, [R10+UR9] ;  /* 0x000000090a068984 */ /* 0x000e220008000800 */
[----:B------:R-:W-:-:S03]  /*289f0*/  ISETP.GE.AND P0, PT, R5, UR41, PT ;  /* 0x0000002905007c0c */ /* 0x000fc6000bf06270 */
[----:B0-----:R-:W0:Y:S02]  /*28a00*/  SHFL.BFLY PT, R7, R6, 0x4, 0x1f ;  /* 0x0c801f0006077f89 */ /* 0x001e2400000e0000 */
[----:B0-----:R-:W-:Y:S02]  /*28a10*/  FMNMX.FTZ R7, R7, R6, !PT ;  /* 0x0000000607077209 */ /* 0x001fe40007810000 */
[----:B------:R-:W-:-:S03]  /*28a20*/  SHF.R.S32.HI R6, RZ, 0x1f, R3 ;  /* 0x0000001fff067819 */ /* 0x000fc60000011403 */
[----:B------:R-:W0:Y:S02]  /*28a30*/  SHFL.BFLY PT, R8, R7, 0x2, 0x1f ;  /* 0x0c401f0007087f89 */ /* 0x000e2400000e0000 */
[----:B0-----:R-:W-:-:S05]  /*28a40*/  FMNMX.FTZ R8, R7, R8, !PT ;  /* 0x0000000807087209 */ /* 0x001fca0007810000 */
[----:B------:R-:W0:Y:S02]  /*28a50*/  SHFL.BFLY PT, R9, R8, 0x1, 0x1f ;  /* 0x0c201f0008097f89 */ /* 0x000e2400000e0000 */
[----:B0-----:R-:W-:-:S05]  /*28a60*/  FMNMX.FTZ R9, R8, R9, !PT ;  /* 0x0000000908097209 */ /* 0x001fca0007810000 */
[----:B------:R0:W1:Y:S01]  /*28a70*/  SHFL.IDX PT, R30, R9, RZ, 0x1f ;  /* 0x00001fff091e7589 */ /* 0x00006200000e0000 */
[----:B------:R-:W-:Y:S05]  /*28a80*/  @P0 BRA `(.L_x_1663) ;  /* 0x00000014001c0947 */ /* 0x000fea0003800000 */
[----:B0-----:R-:W0:Y:S02]  /*28a90*/  LDC.64 R8, c[0x0][0x420] ;  /* 0x00010800ff087b82 */ /* 0x001e240000000a00 */
[----:B0-----:R-:W-:-:S04]  /*28aa0*/  ISETP.NE.U32.AND P0, PT, R8, RZ, PT ;  /* 0x000000ff0800720c */ /* 0x001fc80003f05070 */
[----:B------:R-:W-:-:S13]  /*28ab0*/  ISETP.NE.AND.EX P0, PT, R9, RZ, PT, P0 ;  /* 0x000000ff0900720c */ /* 0x000fda0003f05300 */
[----:B------:R-:W-:Y:S05]  /*28ac0*/  @P0 BRA `(.L_x_1664) ;  /* 0x0000000c00980947 */ /* 0x000fea0003800000 */
[----:B------:R-:W-:Y:S01]  /*28ad0*/  IMAD.MOV.U32 R12, RZ, RZ, 0x100 ;  /* 0x00000100ff0c7424 */ /* 0x000fe200078e00ff */
[----:B------:R-:W-:Y:S01]  /*28ae0*/  LOP3.LUT R8, RZ, R4, RZ, 0x33, !PT ;  /* 0x00000004ff087212 */ /* 0x000fe200078e33ff */
[----:B------:R-:W-:Y:S01]  /*28af0*/  BSSY.RECONVERGENT B1, `(.L_x_1665) ;  /* 0x000001c000017945 */ /* 0x000fe20003800200 */
[----:B------:R-:W-:Y:S02]  /*28b00*/  IMAD.MOV.U32 R11, RZ, RZ, RZ ;  /* 0x000000ffff0b7224 */ /* 0x000fe400078e00ff */
[----:B------:R-:W-:-:S04]  /*28b10*/  VIADDMNMX R7, R5, R12, UR41, !PT ;  /* 0x0000002905077e46 */ /* 0x000fc8000f80010c */
[----:B------:R-:W-:-:S04]  /*28b20*/  IADD3 R8, PT, PT, R7, -UR74, R8 ;  /* 0x8000004a07087c10 */ /* 0x000fc8000fffe008 */
[C---:B------:R-:W-:Y:S02]  /*28b30*/  LOP3.LUT R7, R8.reuse, 0x300, RZ, 0xc0, !PT ;  /* 0x0000030008077812 */ /* 0x040fe400078ec0ff */
[----:B------:R-:W-:Y:S02]  /*28b40*/  ISETP.GE.U32.AND P1, PT, R8, 0x300, PT ;  /* 0x000003000800780c */ /* 0x000fe40003f26070 */
[----:B------:R-:W-:Y:S01]  /*28b50*/  ISETP.NE.AND P0, PT, R7, 0x300, PT ;  /* 0x000003000700780c */ /* 0x000fe20003f05270 */
[----:B------:R-:W-:-:S12]  /*28b60*/  IMAD.MOV.U32 R7, RZ, RZ, R5 ;  /* 0x000000ffff077224 */ /* 0x000fd800078e0005 */
[----:B------:R-:W-:Y:S05]  /*28b70*/  @!P0 BRA `(.L_x_1666) ;  /* 0x00000000004c8947 */ /* 0x000fea0003800000 */
[----:B------:R-:W-:Y:S01]  /*28b80*/  UIADD3 UR4, UPT, UPT, UR7, 0x840, URZ ;  /* 0x0000084007047890 */ /* 0x000fe2000fffe0ff */
[----:B------:R-:W-:Y:S01]  /*28b90*/  LEA.HI R7, R8, 0x1, RZ, 0x18 ;  /* 0x0000000108077811 */ /* 0x000fe200078fc0ff */
[----:B------:R-:W-:Y:S02]  /*28ba0*/  IMAD.MOV.U32 R11, RZ, RZ, RZ ;  /* 0x000000ffff0b7224 */ /* 0x000fe400078e00ff */
[----:B------:R-:W-:Y:S01]  /*28bb0*/  ULEA UR4, UR8, UR4, 0x18 ;  /* 0x0000000408047291 */ /* 0x000fe2000f8ec0ff */
[----:B------:R-:W-:Y:S02]  /*28bc0*/  LOP3.LUT R8, R7, 0x3, RZ, 0xc0, !PT ;  /* 0x0000000307087812 */ /* 0x000fe400078ec0ff */
[----:B------:R-:W-:-:S03]  /*28bd0*/  MOV R7, R5 ;  /* 0x0000000500077202 */ /* 0x000fc60000000f00 */
[----:B------:R-:W-:Y:S02]  /*28be0*/  IMAD.MOV R9, RZ, RZ, -R8 ;  /* 0x000000ffff097224 */ /* 0x000fe400078e0a08 */
[----:B------:R-:W-:-:S07]  /*28bf0*/  VIADD R8, R0, UR4 ;  /* 0x0000000400087c36 */ /* 0x000fce0008000000 */
.L_x_1667:
[----:B------:R-:W1:Y:S01]  /*28c00*/  LDS R12, [R8] ;  /* 0x00000000080c7984 */ /* 0x000e620000000800 */
[----:B------:R-:W-:Y:S02]  /*28c10*/  VIADD R9, R9, 0x1 ;  /* 0x0000000109097836 */ /* 0x000fe40000000000 */
[----:B------:R-:W-:-:S03]  /*28c20*/  VIADD R7, R7, 0x100 ;  /* 0x0000010007077836 */ /* 0x000fc60000000000 */
        /* <DEDUP_REMOVED lines=8> */
.L_x_1666:
[----:B------:R-:W-:Y:S05]  /*28cb0*/  BSYNC.RECONVERGENT B1 ;  /* 0x0000000000017941 */ /* 0x000fea0003800200 */
.L_x_1665:
[----:B------:R-:W-:Y:S05]  /*28cc0*/  @!P1 BRA `(.L_x_1663) ;  /* 0x00000010008c9947 */ /* 0x000fea0003800000 */
[----:B------:R-:W-:Y:S01]  /*28cd0*/  IADD3 R8, PT, PT, -R7, UR41, RZ ;  /* 0x0000002907087c10 */ /* 0x000fe2000fffe1ff */
[----:B------:R-:W-:Y:S01]  /*28ce0*/  UIADD3 UR4, UPT, UPT, UR7, 0x840, URZ ;  /* 0x0000084007047890 */ /* 0x000fe2000fffe0ff */
[----:B------:R-:W-:Y:S01]  /*28cf0*/  BSSY.RECONVERGENT B1, `(.L_x_1668) ;  /* 0x0000070000017945 */ /* 0x000fe20003800200 */
[----:B------:R-:W-:Y:S01]  /*28d00*/  USHF.L.U32 UR5, UR74, 0x2, URZ ;  /* 0x000000024a057899 */ /* 0x000fe200080006ff */
[----:B------:R-:W-:Y:S01]  /*28d10*/  ISETP.GT.AND P1, PT, R8, 0xc00, PT ;  /* 0x00000c000800780c */ /* 0x000fe20003f24270 */
[----:B------:R-:W-:Y:S01]  /*28d20*/  ULEA UR4, UR8, UR4, 0x18 ;  /* 0x0000000408047291 */ /* 0x000fe2000f8ec0ff */
[----:B------:R-:W-:-:S03]  /*28d30*/  PLOP3.LUT P0, PT, PT, PT, PT, 0x80, 0x8 ;  /* 0x000000000008781c */ /* 0x000fc60003f0f070 */
[----:B------:R-:W-:Y:S02]  /*28d40*/  LEA R8, R7, -UR5, 0x2 ;  /* 0x8000000507087c11 */ /* 0x000fe4000f8e10ff */
[----:B------:R-:W-:-:S04]  /*28d50*/  MOV R9, UR4 ;  /* 0x0000000400097c02 */ /* 0x000fc80008000f00 */
[----:B------:R-:W-:Y:S02]  /*28d60*/  IADD3 R8, PT, PT, R8, 0x800, R9 ;  /* 0x0000080008087810 */ /* 0x000fe40007ffe009 */
[----:B------:R-:W-:Y:S05]  /*28d70*/  @!P1 BRA `(.L_x_1669) ;  /* 0x00000004009c9947 */ /* 0x000fea0003800000 */
[----:B------:R-:W-:Y:S01]  /*28d80*/  IMAD.U32 R28, RZ, RZ, UR41 ;  /* 0x00000029ff1c7e24 */ /* 0x000fe2000f8e00ff */
[----:B------:R-:W-:-:S03]  /*28d90*/  PLOP3.LUT P0, PT, PT, PT, PT, 0x8, 0x80 ;  /* 0x000000000080781c */ /* 0x000fc60003f0e170 */
[----:B------:R-:W-:-:S10]  /*28da0*/  VIADD R28, R28, 0xfffff400 ;  /* 0xfffff4001c1c7836 */ /* 0x000fd40000000000 */
.L_x_1670:
[----:B------:R-:W1:Y:S01]  /*28db0*/  LDS R9, [R8+-0x800] ;  /* 0xfff8000008097984 */ /* 0x000e620000000800 */
[----:B------:R-:W-:-:S03]  /*28dc0*/  VIADD R7, R7, 0x1000 ;  /* 0x0000100007077836 */ /* 0x000fc60000000000 */
[----:B------:R-:W0:Y:S02]  /*28dd0*/  LDS R12, [R8+-0x400] ;  /* 0xfffc0000080c7984 */ /* 0x000e240000000800 */
[----:B------:R-:W-:Y:S02]  /*28de0*/  ISETP.GE.AND P1, PT, R7, R28, PT ;  /* 0x0000001c0700720c */ /* 0x000fe40003f26270 */
[----:B------:R-:W2:Y:S04]  /*28df0*/  LDS R13, [R8] ;  /* 0x00000000080d7984 */ /* 0x000ea80000000800 */
[----:B------:R-:W3:Y:S04]  /*28e00*/  LDS R14, [R8+0x400] ;  /* 0x00040000080e7984 */ /* 0x000ee80000000800 */
[----:B------:R-:W4:Y:S04]  /*28e10*/  LDS R15, [R8+0x800] ;  /* 0x00080000080f7984 */ /* 0x000f280000000800 */
[----:B------:R-:W4:Y:S04]  /*28e20*/  LDS R16, [R8+0xc00] ;  /* 0x000c000008107984 */ /* 0x000f280000000800 */
[----:B------:R-:W4:Y:S04]  /*28e30*/  LDS R17, [R8+0x1000] ;  /* 0x0010000008117984 */ /* 0x000f280000000800 */
[----:B------:R-:W4:Y:S04]  /*28e40*/  LDS R18, [R8+0x1400] ;  /* 0x0014000008127984 */ /* 0x000f280000000800 */
[----:B------:R-:W4:Y:S04]  /*28e50*/  LDS R19, [R8+0x1800] ;  /* 0x0018000008137984 */ /* 0x000f280000000800 */
[----:B------:R-:W4:Y:S04]  /*28e60*/  LDS R20, [R8+0x1c00] ;  /* 0x001c000008147984 */ /* 0x000f280000000800 */
[----:B------:R-:W4:Y:S01]  /*28e70*/  LDS R21, [R8+0x2000] ;  /* 0x0020000008157984 */ /* 0x000f220000000800 */
        /* <DEDUP_REMOVED lines=15> */
[C---:B------:R-:W-:Y:S01]  /*28f70*/  FADD.FTZ R16, -R30.reuse, R16 ;  /* 0x000000101e107221 */ /* 0x040fe20000010100 */
[----:B------:R-:W4:Y:S01]  /*28f80*/  MUFU.EX2 R13, R13 ;  /* 0x0000000d000d7308 */ /* 0x000f220000000800 */
[----:B------:R-:W0:Y:S01]  /*28f90*/  LDS R26, [R8+0x3400] ;  /* 0x00340000081a7984 */ /* 0x000e220000000800 */
[----:B------:R-:W-:Y:S01]  /*28fa0*/  FMUL.FTZ R15, R15, 1.4426950216293334961 ;  /* 0x3fb8aa3b0f0f7820 */ /* 0x000fe20000410000 */
[----:B------:R-:W-:Y:S01]  /*28fb0*/  FADD.FTZ R17, -R30, R17 ;  /* 0x000000111e117221 */ /* 0x000fe20000010100 */
[----:B------:R-:W4:Y:S01]  /*28fc0*/  MUFU.EX2 R14, R14 ;  /* 0x0000000e000e7308 */ /* 0x000f220000000800 */
[----:B------:R-:W-:Y:S01]  /*28fd0*/  FMUL.FTZ R16, R16, 1.4426950216293334961 ;  /* 0x3fb8aa3b10107820 */ /* 0x000fe20000410000 */
[----:B--2---:R-:W-:Y:S01]  /*28fe0*/  FADD.FTZ R11, R9, R11 ;  /* 0x0000000b090b7221 */ /* 0x004fe20000010000 */
[C---:B------:R-:W-:Y:S01]  /*28ff0*/  FADD.FTZ R18, -R30.reuse, R18 ;  /* 0x000000121e127221 */ /* 0x040fe20000010100 */
[----:B------:R-:W2:Y:S01]  /*29000*/  MUFU.EX2 R15, R15 ;  /* 0x0000000f000f7308 */ /* 0x000ea20000000800 */
[----:B------:R-:W-:Y:S01]  /*29010*/  FMUL.FTZ R17, R17, 1.4426950216293334961 ;  /* 0x3fb8aa3b11117820 */ /* 0x000fe20000410000 */
[----:B---3--:R-:W-:Y:S01]  /*29020*/  FADD.FTZ R11, R11, R12 ;  /* 0x0000000c0b0b7221 */ /* 0x008fe20000010000 */
[----:B------:R-:W-:Y:S01]  /*29030*/  FADD.FTZ R19, -R30, R19 ;  /* 0x000000131e137221 */ /* 0x000fe20000010100 */
[----:B------:R-:W3:Y:S01]  /*29040*/  MUFU.EX2 R16, R16 ;  /* 0x0000001000107308 */ /* 0x000ee20000000800 */
[----:B------:R-:W-:Y:S01]  /*29050*/  FMUL.FTZ R18, R18, 1.4426950216293334961 ;  /* 0x3fb8aa3b12127820 */ /* 0x000fe20000410000 */
[----:B----4-:R-:W-:Y:S01]  /*29060*/  FADD.FTZ R11, R11, R13 ;  /* 0x0000000d0b0b7221 */ /* 0x010fe20000010000 */
[C---:B------:R-:W-:Y:S01]  /*29070*/  FADD.FTZ R20, -R30.reuse, R20 ;  /* 0x000000141e147221 */ /* 0x040fe20000010100 */
[----:B------:R-:W4:Y:S01]  /*29080*/  MUFU.EX2 R17, R17 ;  /* 0x0000001100117308 */ /* 0x000f220000000800 */
[----:B------:R-:W-:Y:S01]  /*29090*/  FMUL.FTZ R19, R19, 1.4426950216293334961 ;  /* 0x3fb8aa3b13137820 */ /* 0x000fe20000410000 */
[----:B------:R-:W-:Y:S01]  /*290a0*/  FADD.FTZ R11, R11, R14 ;  /* 0x0000000e0b0b7221 */ /* 0x000fe20000010000 */
[----:B------:R-:W-:Y:S01]  /*290b0*/  FADD.FTZ R21, -R30, R21 ;  /* 0x000000151e157221 */ /* 0x000fe20000010100 */
[----:B------:R-:W4:Y:S01]  /*290c0*/  MUFU.EX2 R18, R18 ;  /* 0x0000001200127308 */ /* 0x000f220000000800 */
[----:B------:R-:W-:Y:S01]  /*290d0*/  FMUL.FTZ R20, R20, 1.4426950216293334961 ;  /* 0x3fb8aa3b14147820 */ /* 0x000fe20000410000 */
[----:B--2---:R-:W-:Y:S01]  /*290e0*/  FADD.FTZ R11, R11, R15 ;  /* 0x0000000f0b0b7221 */ /* 0x004fe20000010000 */
[C---:B-1----:R-:W-:Y:S01]  /*290f0*/  FADD.FTZ R22, -R30.reuse, R22 ;  /* 0x000000161e167221 */ /* 0x042fe20000010100 */
        /* <DEDUP_REMOVED lines=13> */
[----:B------:R-:W-:Y:S01]  /*291d0*/  FADD.FTZ R25, -R30, R25 ;  /* 0x000000191e197221 */ /* 0x000fe20000010100 */
[----:B------:R-:W-:Y:S01]  /*291e0*/  FMUL.FTZ R24, R24, 1.4426950216293334961 ;  /* 0x3fb8aa3b18187820 */ /* 0x000fe20000410000 */
[----:B-1----:R-:W-:Y:S01]  /*291f0*/  FADD.FTZ R11, R11, R19 ;  /* 0x000000130b0b7221 */ /* 0x002fe20000010000 */
[----:B------:R-:W1:Y:S01]  /*29200*/  MUFU.EX2 R23, R23 ;  /* 0x0000001700177308 */ /* 0x000e620000000800 */
[----:B------:R-:W-:Y:S01]  /*29210*/  FADD.FTZ R26, -R30, R26 ;  /* 0x0000001a1e1a7221 */ /* 0x000fe20000010100 */
        /* <DEDUP_REMOVED lines=29> */
.L_x_1669:
[----:B------:R-:W-:Y:S05]  /*293f0*/  BSYNC.RECONVERGENT B1 ;  /* 0x0000000000017941 */ /* 0x000fea0003800200 */
.L_x_1668:
        /* <DEDUP_REMOVED lines=11> */
[----:B------:R-:W4:Y:S04]  /*294b0*/  LDS R16, [R8+0xc00] ;  /* 0x000c000008107984 */ /* 0x000f280000000800 */
[----:B------:R-:W4:Y:S04]  /*294c0*/  LDS R17, [R8+0x1000] ;  /* 0x0010000008117984 */ /* 0x000f280000000800 */
[----:B------:R-:W4:Y:S01]  /*294d0*/  LDS R18, [R8+0x1400] ;  /* 0x0014000008127984 */ /* 0x000f220000000800 */
        /* <DEDUP_REMOVED lines=12> */
[----:B------:R-:W-:Y:S01]  /*295a0*/  FADD.FTZ R16, -R30, R16 ;  /* 0x000000101e107221 */ /* 0x000fe20000010100 */
        /* <DEDUP_REMOVED lines=28> */
.L_x_1672:
[----:B------:R-:W-:Y:S05]  /*29770*/  BSYNC.RECONVERGENT B1 ;  /* 0x0000000000017941 */ /* 0x000fea0003800200 */
.L_x_1671:
        /* <DEDUP_REMOVED lines=27> */
.L_x_1664:
[----:B------:R-:W-:Y:S01]  /*29930*/  IMAD.MOV.U32 R14, RZ, RZ, 0x100 ;  /* 0x00000100ff0e7424 */ /* 0x000fe200078e00ff */
[----:B------:R-:W-:Y:S01]  /*29940*/  LOP3.LUT R12, RZ, R4, RZ, 0x33, !PT ;  /* 0x00000004ff0c7212 */ /* 0x000fe200078e33ff */
[----:B------:R-:W-:Y:S03]  /*29950*/  BSSY.RECONVERGENT B1, `(.L_x_1673) ;  /* 0x0000023000017945 */ /* 0x000fe60003800200 */
[----:B------:R-:W-:-:S04]  /*29960*/  VIADDMNMX R7, R5, R14, UR41, !PT ;  /* 0x0000002905077e46 */ /* 0x000fc8000f80010e */
[----:B------:R-:W-:Y:S01]  /*29970*/  IADD3 R7, PT, PT, R7, -UR74, R12 ;  /* 0x8000004a07077c10 */ /* 0x000fe2000fffe00c */
[----:B------:R-:W-:-:S03]  /*29980*/  IMAD.MOV.U32 R12, RZ, RZ, R5 ;  /* 0x000000ffff0c7224 */ /* 0x000fc600078e0005 */
[C---:B------:R-:W-:Y:S02]  /*29990*/  LOP3.LUT R11, R7.reuse, 0x300, RZ, 0xc0, !PT ;  /* 0x00000300070b7812 */ /* 0x040fe400078ec0ff */
[----:B------:R-:W-:Y:S02]  /*299a0*/  ISETP.GE.U32.AND P0, PT, R7, 0x300, PT ;  /* 0x000003000700780c */ /* 0x000fe40003f06070 */
[----:B------:R-:W-:Y:S01]  /*299b0*/  ISETP.NE.AND P1, PT, R11, 0x300, PT ;  /* 0x000003000b00780c */ /* 0x000fe20003f25270 */
[----:B------:R-:W-:-:S12]  /*299c0*/  IMAD.MOV.U32 R11, RZ, RZ, RZ ;  /* 0x000000ffff0b7224 */ /* 0x000fd800078e00ff */
[----:B------:R-:W-:Y:S05]  /*299d0*/  @!P1 BRA `(.L_x_1674) ;  /* 0x0000000000689947 */ /* 0x000fea0003800000 */
[----:B------:R-:W-:Y:S01]  /*299e0*/  UIADD3 UR4, UPT, UPT, UR7, 0x840, URZ ;  /* 0x0000084007047890 */ /* 0x000fe2000fffe0ff */
[----:B------:R-:W-:Y:S01]  /*299f0*/  LEA.HI R7, R7, 0x1, RZ, 0x18 ;  /* 0x0000000107077811 */ /* 0x000fe200078fc0ff */
[----:B------:R-:W-:Y:S01]  /*29a00*/  HFMA2 R11, -RZ, RZ, 0, 0 ;  /* 0x00000000ff0b7431 */ /* 0x000fe200000001ff */
[--C-:B------:R-:W-:Y:S01]  /*29a10*/  IADD3 R8, P1, P2, R3, R8, R5.reuse ;  /* 0x0000000803087210 */ /* 0x100fe20007a3e005 */
[----:B------:R-:W-:Y:S01]  /*29a20*/  ULEA UR4, UR8, UR4, 0x18 ;  /* 0x0000000408047291 */ /* 0x000fe2000f8ec0ff */
[----:B------:R-:W-:Y:S01]  /*29a30*/  LOP3.LUT R7, R7, 0x3, RZ, 0xc0, !PT ;  /* 0x0000000307077812 */ /* 0x000fe200078ec0ff */
[----:B------:R-:W-:Y:S01]  /*29a40*/  IMAD.MOV.U32 R12, RZ, RZ, R5 ;  /* 0x000000ffff0c7224 */ /* 0x000fe200078e0005 */
[----:B------:R-:W-:-:S03]  /*29a50*/  IADD3.X R9, PT, PT, R6, R9, RZ, P1, P2 ;  /* 0x0000000906097210 */ /* 0x000fc60000fe44ff */
[----:B------:R-:W-:Y:S02]  /*29a60*/  IMAD.MOV R13, RZ, RZ, -R7 ;  /* 0x000000ffff0d7224 */ /* 0x000fe400078e0a07 */
[----:B------:R-:W-:-:S07]  /*29a70*/  VIADD R7, R0, UR4 ;  /* 0x0000000400077c36 */ /* 0x000fce0008000000 */
.L_x_1675:
[----:B------:R0:W2:Y:S01]  /*29a80*/  LDG.E.U8 R14, desc[UR36][R8.64] ;  /* 0x00000024080e7981 */ /* 0x0000a2000c1e1100 */
[----:B------:R-:W-:Y:S01]  /*29a90*/  IADD3 R13, PT, PT, R13, 0x1, RZ ;  /* 0x000000010d0d7810 */ /* 0x000fe20007ffe0ff */
[----:B------:R-:W-:Y:S01]  /*29aa0*/  VIADD R12, R12, 0x100 ;  /* 0x000001000c0c7836 */ /* 0x000fe20000000000 */
[----:B0-----:R-:W-:-:S05]  /*29ab0*/  IADD3 R8, P2, PT, R8, 0x100, RZ ;  /* 0x0000010008087810 */ /* 0x001fca0007f5e0ff */
[----:B------:R-:W-:Y:S01]  /*29ac0*/  IMAD.X R9, RZ, RZ, R9, P2 ;  /* 0x000000ffff097224 */ /* 0x000fe200010e0609 */
[----:B--2---:R-:W-:-:S13]  /*29ad0*/  ISETP.NE.AND P1, PT, R14, RZ, PT ;  /* 0x000000ff0e00720c */ /* 0x004fda0003f25270 */
        /* <DEDUP_REMOVED lines=10> */
.L_x_1674:
[----:B------:R-:W-:Y:S05]  /*29b80*/  BSYNC.RECONVERGENT B1 ;  /* 0x0000000000017941 */ /* 0x000fea0003800200 */
.L_x_1673:
        /* <DEDUP_REMOVED lines=13> */
.L_x_1676:
[----:B------:R-:W2:Y:S04]  /*29c60*/  LDG.E.U8 R16, desc[UR36][R8.64+-0x200] ;  /* 0xfffe002408107981 */ /* 0x000ea8000c1e1100 */
[----:B------:R-:W3:Y:S04]  /*29c70*/  LDG.E.U8 R13, desc[UR36][R8.64+-0x100] ;  /* 0xffff0024080d7981 */ /* 0x000ee8000c1e1100 */
[----:B------:R-:W4:Y:S04]  /*29c80*/  LDG.E.U8 R14, desc[UR36][R8.64] ;  /* 0x00000024080e7981 */ /* 0x000f28000c1e1100 */
[----:B------:R-:W4:Y:S01]  /*29c90*/  LDG.E.U8 R15, desc[UR36][R8.64+0x100] ;  /* 0x00010024080f7981 */ /* 0x000f22000c1e1100 */
[----:B------:R-:W-:Y:S01]  /*29ca0*/  IMAD.MOV.U32 R18, RZ, RZ, RZ ;  /* 0x000000ffff127224 */ /* 0x000fe200078e00ff */
[----:B------:R-:W-:Y:S01]  /*29cb0*/  IADD3 R12, PT, PT, R12, 0x400, RZ ;  /* 0x000004000c0c7810 */ /* 0x000fe20007ffe0ff */
[----:B------:R-:W-:Y:S01]  /*29cc0*/  IMAD.MOV.U32 R20, RZ, RZ, RZ ;  /* 0x000000ffff147224 */ /* 0x000fe200078e00ff */
[----:B--2---:R-:W-:Y:S01]  /*29cd0*/  ISETP.NE.AND P0, PT, R16, RZ, PT ;  /* 0x000000ff1000720c */ /* 0x004fe20003f05270 */
[----:B------:R-:W-:Y:S01]  /*29ce0*/  IMAD.MOV.U32 R16, RZ, RZ, RZ ;  /* 0x000000ffff107224 */ /* 0x000fe200078e00ff */
[----:B---3--:R-:W-:-:S02]  /*29cf0*/  ISETP.NE.AND P1, PT, R13, RZ, PT ;  /* 0x000000ff0d00720c */ /* 0x008fc40003f25270 */
[----:B----4-:R-:W-:Y:S01]  /*29d00*/  ISETP.NE.AND P2, PT, R14, RZ, PT ;  /* 0x000000ff0e00720c */ /* 0x010fe20003f45270 */
[----:B------:R-:W-:Y:S01]  /*29d10*/  IMAD.MOV.U32 R14, RZ, RZ, RZ ;  /* 0x000000ffff0e7224 */ /* 0x000fe200078e00ff */
[----:B------:R-:W-:-:S07]  /*29d20*/  ISETP.NE.AND P3, PT, R15, RZ, PT ;  /* 0x000000ff0f00720c */ /* 0x000fce0003f65270 */
[----:B------:R-:W1:Y:S04]  /*29d30*/  @!P0 LDS R13, [R7+-0x800] ;  /* 0xfff80000070d8984 */ /* 0x000e680000000800 */
[----:B------:R-:W0:Y:S04]  /*29d40*/  @!P1 LDS R15, [R7+-0x400] ;  /* 0xfffc0000070f9984 */ /* 0x000e280000000800 */
[----:B------:R-:W2:Y:S04]  /*29d50*/  @!P2 LDS R17, [R7] ;  /* 0x000000000711a984 */ /* 0x000ea80000000800 */
[----:B------:R-:W3:Y:S01]  /*29d60*/  @!P3 LDS R19, [R7+0x400] ;  /* 0x000400000713b984 */ /* 0x000ee20000000800 */
[----:B-1----:R-:W-:-:S04]  /*29d70*/  @!P0 FADD.FTZ R13, -R30, R13 ;  /* 0x0000000d1e0d8221 */ /* 0x002fc80000010100 */
[----:B------:R-:W-:Y:S01]  /*29d80*/  @!P0 FMUL.FTZ R13, R13, 1.4426950216293334961 ;  /* 0x3fb8aa3b0d0d8820 */ /* 0x000fe20000410000 */
[----:B0-----:R-:W-:-:S03]  /*29d90*/  @!P1 FADD.FTZ R15, -R30, R15 ;  /* 0x0000000f1e0f9221 */ /* 0x001fc60000010100 */
[----:B------:R-:W0:Y:S01]  /*29da0*/  @!P0 MUFU.EX2 R14, R13 ;  /* 0x0000000d000e8308 */ /* 0x000e220000000800 */
[----:B------:R-:W-:Y:S01]  /*29db0*/  @!P1 FMUL.FTZ R15, R15, 1.4426950216293334961 ;  /* 0x3fb8aa3b0f0f9820 */ /* 0x000fe20000410000 */
[----:B--2---:R-:W-:Y:S01]  /*29dc0*/  @!P2 FADD.FTZ R17, -R30, R17 ;  /* 0x000000111e11a221 */ /* 0x004fe20000010100 */
[----:B------:R-:W-:Y:S01]  /*29dd0*/  ISETP.GE.AND P0, PT, R12, UR41, PT ;  /* 0x000000290c007c0c */ /* 0x000fe2000bf06270 */
[----:B---3--:R-:W-:Y:S01]  /*29de0*/  @!P3 FADD.FTZ R19, -R30, R19 ;  /* 0x000000131e13b221 */ /* 0x008fe20000010100 */
[----:B------:R-:W1:Y:S01]  /*29df0*/  @!P1 MUFU.EX2 R16, R15 ;  /* 0x0000000f00109308 */ /* 0x000e620000000800 */
[----:B------:R-:W-:Y:S01]  /*29e00*/  @!P2 FMUL.FTZ R17, R17, 1.4426950216293334961 ;  /* 0x3fb8aa3b1111a820 */ /* 0x000fe20000410000 */
[----:B------:R-:W-:Y:S01]  /*29e10*/  IADD3 R8, P1, PT, R8, 0x400, RZ ;  /* 0x0000040008087810 */ /* 0x000fe20007f3e0ff */
[----:B------:R-:W-:Y:S02]  /*29e20*/  @!P3 FMUL.FTZ R19, R19, 1.4426950216293334961 ;  /* 0x3fb8aa3b1313b820 */ /* 0x000fe40000410000 */
[----:B------:R-:W2:Y:S02]  /*29e30*/  @!P2 MUFU.EX2 R18, R17 ;  /* 0x000000110012a308 */ /* 0x000ea40000000800 */
[----:B------:R-:W-:-:S02]  /*29e40*/  IMAD.X R9, RZ, RZ, R9, P1 ;  /* 0x000000ffff097224 */ /* 0x000fc400008e0609 */
        /* <DEDUP_REMOVED lines=11> */
.L_x_1663:
[----:B------:R-:W-:Y:S05]  /*29f00*/  BSYNC.RECONVERGENT B0 ;  /* 0x0000000000007941 */ /* 0x000fea0003800200 */
.L_x_1662:
[----:B----4-:R-:W2:Y:S01]  /*29f10*/  SHFL.BFLY PT, R8, R11, 0x10, 0x1f ;  /* 0x0e001f000b087f89 */ /* 0x010ea200000e0000 */
[C---:B------:R-:W-:Y:S01]  /*29f20*/  ISETP.NE.AND P0, PT, R27.reuse, RZ, PT ;  /* 0x000000ff1b00720c */ /* 0x040fe20003f05270 */
[----:B------:R-:W3:Y:S01]  /*29f30*/  LDCU.U8 UR10, c[0x0][0x48c] ;  /* 0x00009180ff0a77ac */ /* 0x000ee20008000000 */
[----:B------:R-:W-:Y:S01]  /*29f40*/  ISETP.GT.U32.AND P1, PT, R27, 0x7, PT ;  /* 0x000000071b00780c */ /* 0x000fe20003f24070 */
[----:B------:R-:W-:Y:S01]  /*29f50*/  UMOV UR4, URZ ;  /* 0x000000ff00047c82 */ /* 0x000fe20008000000 */
[----:B------:R-:W-:Y:S01]  /*29f60*/  UMOV UR5, URZ ;  /* 0x000000ff00057c82 */ /* 0x000fe20008000000 */
[----:B---3--:R-:W-:Y:S01]  /*29f70*/  UISETP.NE.AND UP0, UPT, UR10, URZ, UPT ;  /* 0x000000ff0a00728c */ /* 0x008fe2000bf05270 */
[----:B--2---:R-:W-:-:S07]  /*29f80*/  FADD.FTZ R8, R8, R11 ;  /* 0x0000000b08087221 */ /* 0x004fce0000010000 */
[----:B------:R-:W-:Y:S01]  /*29f90*/  @!P0 SHF.R.U32.HI R11, RZ, 0x3, R4 ;  /* 0x00000003ff0b8819 */ /* 0x000fe20000011604 */
[----:B------:R-:W2:Y:S03]  /*29fa0*/  SHFL.BFLY PT, R7, R8, 0x8, 0x1f ;  /* 0x0d001f0008077f89 */ /* 0x000ea600000e0000 */
[----:B------:R-:W-:Y:S01]  /*29fb0*/  @!P0 LOP3.LUT R11, R11, 0x7c, RZ, 0xc0, !PT ;  /* 0x0000007c0b0b8812 */ /* 0x000fe200078ec0ff */
[----:B--2---:R-:W-:-:S05]  /*29fc0*/  FADD.FTZ R7, R8, R7 ;  /* 0x0000000708077221 */ /* 0x004fca0000010000 */
[----:B------:R-:W2:Y:S02]  /*29fd0*/  SHFL.BFLY PT, R12, R7, 0x4, 0x1f ;  /* 0x0c801f00070c7f89 */ /* 0x000ea400000e0000 */
[----:B--2---:R-:W-:-:S05]  /*29fe0*/  FADD.FTZ R12, R7, R12 ;  /* 0x0000000c070c7221 */ /* 0x004fca0000010000 */
[----:B0-----:R-:W0:Y:S02]  /*29ff0*/  SHFL.BFLY PT, R9, R12, 0x2, 0x1f ;  /* 0x0c401f000c097f89 */ /* 0x001e2400000e0000 */
[----:B0-----:R-:W-:-:S05]  /*2a000*/  FADD.FTZ R9, R12, R9 ;  /* 0x000000090c097221 */ /* 0x001fca0000010000 */
[----:B------:R-:W0:Y:S02]  /*2a010*/  SHFL.BFLY PT, R14, R9, 0x1, 0x1f ;  /* 0x0c201f00090e7f89 */ /* 0x000e2400000e0000 */
[----:B0-----:R-:W-:-:S05]  /*2a020*/  FADD.FTZ R14, R9, R14 ;  /* 0x0000000e090e7221 */ /* 0x001fca0000010000 */
[----:B------:R-:W-:Y:S01]  /*2a030*/  @!P0 STS [R11+UR9+0x20], R14 ;  /* 0x0000200e0b008988 */ /* 0x000fe20008000809 */
[----:B------:R-:W-:Y:S01]  /*2a040*/  BAR.SYNC.DEFER_BLOCKING 0x0 ;  /* 0x0000000000007b1d */ /* 0x000fe20000010000 */
[----:B------:R-:W-:-:S05]  /*2a050*/  ISETP.GE.AND P0, PT, R5, UR41, PT ;  /* 0x0000002905007c0c */ /* 0x000fca000bf06270 */
[----:B------:R-:W0:Y:S02]  /*2a060*/  @!P1 LDS R14, [R10+UR9+0x20] ;  /* 0x000020090a0e9984 */ /* 0x000e240008000800 */
[----:B------:R-:W2:Y:S02]  /*2a070*/  S2UR UR9, SR_CTAID.X ;  /* 0x00000000000979c3 */ /* 0x000ea40000002500 */
        /* <DEDUP_REMOVED lines=8> */
[----:B------:R0:W3:Y:S01]  /*2a100*/  MUFU.RCP R32, R11 ;  /* 0x0000000b00207308 */ /* 0x0000e20000001000 */
[----:B--2---:R-:W-:Y:S05]  /*2a110*/  BRA.U !UP0, `(.L_x_1677) ;  /* 0x0000000108207547 */ /* 0x004fea000b800000 */
[----:B------:R-:W2:Y:S01]  /*2a120*/  LDCU UR5, c[0x0][0x3f8] ;  /* 0x00007f00ff0577ac */ /* 0x000ea20008000800 */
[----:B------:R-:W4:Y:S01]  /*2a130*/  LDCU UR4, c[0x0][0x488] ;  /* 0x00009100ff0477ac */ /* 0x000f220008000800 */
[----:B------:R-:W4:Y:S01]  /*2a140*/  LDCU UR7, c[0x0][0x40c] ;  /* 0x00008180ff0777ac */ /* 0x000f220008000800 */
[----:B------:R-:W1:Y:S01]  /*2a150*/  LDCU UR8, c[0x0][0x3f4] ;  /* 0x00007e80ff0877ac */ /* 0x000e620008000800 */
[----:B--2---:R-:W-:-:S04]  /*2a160*/  UIMAD UR5, UR6, UR5, UR9 ;  /* 0x00000005060572a4 */ /* 0x004fc8000f8e0209 */
[----:B----4-:R-:W-:-:S04]  /*2a170*/  UIMAD UR4, UR5, UR4, UR7 ;  /* 0x00000004050472a4 */ /* 0x010fc8000f8e0207 */
[----:B-1----:R-:W-:-:S04]  /*2a180*/  UIMAD UR4, UR4, UR8, URZ ;  /* 0x00000008040472a4 */ /* 0x002fc8000f8e02ff */
[----:B------:R-:W-:-:S12]  /*2a190*/  USHF.R.S32.HI UR5, URZ, 0x1f, UR4 ;  /* 0x0000001fff057899 */ /* 0x000fd80008011404 */
.L_x_1677:
[----:B------:R-:W-:Y:S04]  /*2a1a0*/  BSSY.RECONVERGENT B0, `(.L_x_1678) ;  /* 0x0000158000007945 */ /* 0x000fe80003800200 */
[----:B------:R-:W-:Y:S05]  /*2a1b0*/  @P0 BRA `(.L_x_1679) ;  /* 0x0000001400580947 */ /* 0x000fea0003800000 */
[----:B------:R-:W-:-:S09]  /*2a1c0*/  UISETP.NE.AND UP0, UPT, UR10, URZ, UPT ;  /* 0x000000ff0a00728c */ /* 0x000fd2000bf05270 */
[----:B------:R-:W-:Y:S05]  /*2a1d0*/  BRA.U UP0, `(.L_x_1680) ;  /* 0x0000000900407547 */ /* 0x000fea000b800000 */
[----:B------:R-:W-:Y:S01]  /*2a1e0*/  IMAD.MOV.U32 R10, RZ, RZ, 0x100 ;  /* 0x00000100ff0a7424 */ /* 0x000fe200078e00ff */
        /* <DEDUP_REMOVED lines=8> */
[----:B------:R-:W2:Y:S01]  /*2a270*/  S2UR UR8, SR_CgaCtaId ;  /* 0x00000000000879c3 */ /* 0x000ea20000008800 */
[----:B------:R-:W-:Y:S01]  /*2a280*/  LEA.HI R7, R7, 0x1, RZ, 0x18 ;  /* 0x0000000107077811 */ /* 0x000fe200078fc0ff */
[----:B------:R-:W-:Y:S02]  /*2a290*/  UMOV UR7, 0x400 ;  /* 0x0000040000077882 */ /* 0x000fe40000000000 */
[----:B------:R-:W-:Y:S02]  /*2a2a0*/  UIADD3 UR7, UPT, UPT, UR7, 0x840, URZ ;  /* 0x0000084007077890 */ /* 0x000fe4000fffe0ff */
[C---:B------:R-:W-:Y:S01]  /*2a2b0*/  IMAD.SHL.U32 R8, R7.reuse, 0x100, RZ ;  /* 0x0000010007087824 */ /* 0x040fe200078e00ff */
[----:B------:R-:W-:-:S04]  /*2a2c0*/  LOP3.LUT R7, R7, 0x3, RZ, 0xc0, !PT ;  /* 0x0000000307077812 */ /* 0x000fc800078ec0ff */
[----:B------:R-:W-:Y:S02]  /*2a2d0*/  LOP3.LUT R8, R8, 0x300, RZ, 0xc0, !PT ;  /* 0x0000030008087812 */ /* 0x000fe400078ec0ff */
[----:B------:R-:W-:-:S03]  /*2a2e0*/  IADD3 R9, PT, PT, -R7, RZ, RZ ;  /* 0x000000ff07097210 */ /* 0x000fc60007ffe1ff */
[----:B------:R-:W-:Y:S01]  /*2a2f0*/  IMAD.IADD R5, R5, 0x1, R8 ;  /* 0x0000000105057824 */ /* 0x000fe200078e0208 */
[----:B--2---:R-:W-:-:S06]  /*2a300*/  ULEA UR7, UR8, UR7, 0x18 ;  /* 0x0000000708077291 */ /* 0x004fcc000f8ec0ff */
[----:B------:R-:W-:-:S07]  /*2a310*/  VIADD R7, R0, UR7 ;  /* 0x0000000700077c36 */ /* 0x000fce0008000000 */
.L_x_1683:
[----:B------:R-:W3:Y:S01]  /*2a320*/  LDS R8, [R7] ;  /* 0x0000000007087984 */ /* 0x000ee20000000800 */
[----:B------:R-:W-:-:S05]  /*2a330*/  VIADD R9, R9, 0x1 ;  /* 0x0000000109097836 */ /* 0x000fca0000000000 */
[----:B------:R-:W-:Y:S01]  /*2a340*/  ISETP.NE.AND P0, PT, R9, RZ, PT ;  /* 0x000000ff0900720c */ /* 0x000fe20003f05270 */
[----:B---3--:R-:W-:-:S05]  /*2a350*/  FMUL.FTZ R8, R8, R32 ;  /* 0x0000002008087220 */ /* 0x008fca0000410000 */
[----:B------:R2:W-:Y:S02]  /*2a360*/  STS [R7], R8 ;  /* 0x0000000807007388 */ /* 0x0005e40000000800 */
[----:B--2---:R-:W-:-:S05]  /*2a370*/  VIADD R7, R7, 0x400 ;  /* 0x0000040007077836 */ /* 0x004fca0000000000 */
[----:B------:R-:W-:Y:S05]  /*2a380*/  @P0 BRA `(.L_x_1683) ;  /* 0xfffffffc00e40947 */ /* 0x000fea000383ffff */
.L_x_1682:
[----:B------:R-:W-:Y:S05]  /*2a390*/  BSYNC.RECONVERGENT B1 ;  /* 0x0000000000017941 */ /* 0x000fea0003800200 */
.L_x_1681:
[----:B------:R-:W-:Y:S05]  /*2a3a0*/  @!P1 BRA `(.L_x_1679) ;  /* 0x0000001000dc9947 */ /* 0x000fea0003800000 */
[----:B------:R-:W2:Y:S01]  /*2a3b0*/  S2R R9, SR_CgaCtaId ;  /* 0x0000000000097919 */ /* 0x000ea20000008800 */
[----:B------:R-:W-:Y:S01]  /*2a3c0*/  IADD3 R8, PT, PT, -R5, UR41, RZ ;  /* 0x0000002905087c10 */ /* 0x000fe2000fffe1ff */
[----:B------:R-:W-:Y:S01]  /*2a3d0*/  USHF.L.U32 UR7, UR74, 0x2, URZ ;  /* 0x000000024a077899 */ /* 0x000fe200080006ff */
[----:B------:R-:W-:Y:S01]  /*2a3e0*/  MOV R7, 0x400 ;  /* 0x0000040000077802 */ /* 0x000fe20000000f00 */
[----:B------:R-:W-:Y:S01]  /*2a3f0*/  BSSY.RECONVERGENT B1, `(.L_x_1684) ;  /* 0x000003f000017945 */ /* 0x000fe20003800200 */
[----:B------:R-:W-:Y:S02]  /*2a400*/  ISETP.GT.AND P1, PT, R8, 0xc00, PT ;  /* 0x00000c000800780c */ /* 0x000fe40003f24270 */
[----:B------:R-:W-:Y:S02]  /*2a410*/  IADD3 R8, PT, PT, R7, 0x840, RZ ;  /* 0x0000084007087810 */ /* 0x000fe40007ffe0ff */
[----:B------:R-:W-:Y:S02]  /*2a420*/  LEA R7, R5, -UR7, 0x2 ;  /* 0x8000000705077c11 */ /* 0x000fe4000f8e10ff */
[----:B------:R-:W-:-:S02]  /*2a430*/  PLOP3.LUT P0, PT, PT, PT, PT, 0x80, 0x8 ;  /* 0x000000000008781c */ /* 0x000fc40003f0f070 */
[----:B--2---:R-:W-:-:S04]  /*2a440*/  LEA R8, R9, R8, 0x18 ;  /* 0x0000000809087211 */ /* 0x004fc800078ec0ff */
[----:B------:R-:W-:Y:S01]  /*2a450*/  IADD3 R7, PT, PT, R7, 0x800, R8 ;  /* 0x0000080007077810 */ /* 0x000fe20007ffe008 */
[----:B------:R-:W-:Y:S06]  /*2a460*/  @!P1 BRA `(.L_x_1685) ;  /* 0x0000000000dc9947 */ /* 0x000fec0003800000 */
[----:B------:R-:W-:Y:S01]  /*2a470*/  IMAD.U32 R34, RZ, RZ, UR41 ;  /* 0x00000029ff227e24 */ /* 0x000fe2000f8e00ff */
[----:B------:R-:W-:-:S03]  /*2a480*/  PLOP3.LUT P0, PT, PT, PT, PT, 0x8, 0x80 ;  /* 0x000000000080781c */ /* 0x000fc60003f0e170 */
[----:B------:R-:W-:-:S10]  /*2a490*/  VIADD R34, R34, 0xfffff400 ;  /* 0xfffff40022227836 */ /* 0x000fd40000000000 */
.L_x_1686:
[----:B------:R-:W3:Y:S01]  /*2a4a0*/  LDS R8, [R7+-0x800] ;  /* 0xfff8000007087984 */ /* 0x000ee20000000800 */
[----:B------:R-:W-:-:S03]  /*2a4b0*/  VIADD R5, R5, 0x1000 ;  /* 0x0000100005057836 */ /* 0x000fc60000000000 */
[----:B------:R-:W2:Y:S02]  /*2a4c0*/  LDS R9, [R7+-0x400] ;  /* 0xfffc000007097984 */ /* 0x000ea40000000800 */
[----:B------:R-:W-:Y:S02]  /*2a4d0*/  ISETP.GE.AND P1, PT, R5, R34, PT ;  /* 0x000000220500720c */ /* 0x000fe40003f26270 */
[----:B0-----:R-:W0:Y:S04]  /*2a4e0*/  LDS R11, [R7] ;  /* 0x00000000070b7984 */ /* 0x001e280000000800 */
[----:B------:R-:W4:Y:S04]  /*2a4f0*/  LDS R13, [R7+0x400] ;  /* 0x00040000070d7984 */ /* 0x000f280000000800 */
[----:B------:R-:W1:Y:S04]  /*2a500*/  LDS R15, [R7+0x800] ;  /* 0x00080000070f7984 */ /* 0x000e680000000800 */
[----:B------:R-:W1:Y:S04]  /*2a510*/  LDS R17, [R7+0xc00] ;  /* 0x000c000007117984 */ /* 0x000e680000000800 */
[----:B------:R-:W-:Y:S04]  /*2a520*/  LDS R19, [R7+0x1000] ;  /* 0x0010000007137984 */ /* 0x000fe80000000800 */
[----:B------:R-:W1:Y:S04]  /*2a530*/  LDS R20, [R7+0x1400] ;  /* 0x0014000007147984 */ /* 0x000e680000000800 */
[----:B------:R-:W1:Y:S04]  /*2a540*/  LDS R21, [R7+0x1800] ;  /* 0x0018000007157984 */ /* 0x000e680000000800 */
[----:B------:R-:W1:Y:S04]  /*2a550*/  LDS R23, [R7+0x1c00] ;  /* 0x001c000007177984 */ /* 0x000e680000000800 */
[----:B------:R-:W1:Y:S01]  /*2a560*/  LDS R25, [R7+0x2000] ;  /* 0x0020000007197984 */ /* 0x000e620000000800 */
[----:B---3--:R-:W-:-:S03]  /*2a570*/  FMUL.FTZ R8, R32, R8 ;  /* 0x0000000820087220 */ /* 0x008fc60000410000 */
[----:B------:R-:W3:Y:S01]  /*2a580*/  LDS R27, [R7+0x2400] ;  /* 0x00240000071b7984 */ /* 0x000ee20000000800 */
[----:B--2---:R-:W-:-:S03]  /*2a590*/  FMUL.FTZ R10, R32, R9 ;  /* 0x00000009200a7220 */ /* 0x004fc60000410000 */
[----:B------:R-:W2:Y:S01]  /*2a5a0*/  LDS R28, [R7+0x2800] ;  /* 0x00280000071c7984 */ /* 0x000ea20000000800 */
[----:B0-----:R-:W-:-:S03]  /*2a5b0*/  FMUL.FTZ R12, R32, R11 ;  /* 0x0000000b200c7220 */ /* 0x001fc60000410000 */
[----:B------:R-:W0:Y:S01]  /*2a5c0*/  LDS R29, [R7+0x2c00] ;  /* 0x002c0000071d7984 */ /* 0x000e220000000800 */
[----:B----4-:R-:W-:-:S03]  /*2a5d0*/  FMUL.FTZ R14, R32, R13 ;  /* 0x0000000d200e7220 */ /* 0x010fc60000410000 */
[----:B-1----:R-:W1:Y:S01]  /*2a5e0*/  LDS R30, [R7+0x3000] ;  /* 0x00300000071e7984 */ /* 0x002e620000000800 */
[----:B------:R-:W-:-:S03]  /*2a5f0*/  FMUL.FTZ R16, R32, R15 ;  /* 0x0000000f20107220 */ /* 0x000fc60000410000 */
[----:B------:R-:W4:Y:S01]  /*2a600*/  LDS R31, [R7+0x3400] ;  /* 0x00340000071f7984 */ /* 0x000f220000000800 */
[----:B------:R-:W-:-:S03]  /*2a610*/  FMUL.FTZ R18, R32, R17 ;  /* 0x0000001120127220 */ /* 0x000fc60000410000 */
[----:B------:R3:W-:Y:S04]  /*2a620*/  STS [R7+-0x800], R8 ;  /* 0xfff8000807007388 */ /* 0x0007e80000000800 */
[----:B------:R2:W-:Y:S01]  /*2a630*/  STS [R7+-0x400], R10 ;  /* 0xfffc000a07007388 */ /* 0x0005e20000000800 */
[----:B------:R-:W-:-:S03]  /*2a640*/  FMUL.FTZ R20, R32, R20 ;  /* 0x0000001420147220 */ /* 0x000fc60000410000 */
[----:B------:R0:W-:Y:S01]  /*2a650*/  STS [R7], R12 ;  /* 0x0000000c07007388 */ /* 0x0001e20000000800 */
[C---:B------:R-:W-:Y:S01]  /*2a660*/  FMUL.FTZ R22, R32.reuse, R21 ;  /* 0x0000001520167220 */ /* 0x040fe20000410000 */
[C---:B---3--:R-:W-:Y:S02]  /*2a670*/  FMUL.FTZ R8, R32.reuse, R19 ;  /* 0x0000001320087220 */ /* 0x048fe40000410000 */
[----:B------:R4:W-:Y:S01]  /*2a680*/  STS [R7+0x400], R14 ;  /* 0x0004000e07007388 */ /* 0x0009e20000000800 */
[C---:B------:R-:W-:Y:S01]  /*2a690*/  FMUL.FTZ R24, R32.reuse, R23 ;  /* 0x0000001720187220 */ /* 0x040fe20000410000 */
[C---:B------:R-:W-:Y:S02]  /*2a6a0*/  FMUL.FTZ R26, R32.reuse, R25 ;  /* 0x00000019201a7220 */ /* 0x040fe40000410000 */
[----:B------:R-:W-:Y:S01]  /*2a6b0*/  STS [R7+0x800], R16 ;  /* 0x0008001007007388 */ /* 0x000fe20000000800 */
[----:B--2---:R-:W-:-:S03]  /*2a6c0*/  FMUL.FTZ R10, R32, R27 ;  /* 0x0000001b200a7220 */ /* 0x004fc60000410000 */
[----:B------:R-:W-:Y:S01]  /*2a6d0*/  STS [R7+0xc00], R18 ;  /* 0x000c001207007388 */ /* 0x000fe20000000800 */
[----:B------:R-:W-:-:S03]  /*2a6e0*/  FMUL.FTZ R28, R32, R28 ;  /* 0x0000001c201c7220 */ /* 0x000fc60000410000 */
[----:B------:R-:W-:Y:S01]  /*2a6f0*/  STS [R7+0x1000], R8 ;  /* 0x0010000807007388 */ /* 0x000fe20000000800 */
[----:B0-----:R-:W-:-:S03]  /*2a700*/  FMUL.FTZ R12, R32, R29 ;  /* 0x0000001d200c7220 */ /* 0x001fc60000410000 */
[----:B------:R-:W-:Y:S01]  /*2a710*/  STS [R7+0x1400], R20 ;  /* 0x0014001407007388 */ /* 0x000fe20000000800 */
[----:B-1----:R-:W-:-:S03]  /*2a720*/  FMUL.FTZ R30, R32, R30 ;  /* 0x0000001e201e7220 */ /* 0x002fc60000410000 */
[----:B------:R-:W-:Y:S01]  /*2a730*/  STS [R7+0x1800], R22 ;  /* 0x0018001607007388 */ /* 0x000fe20000000800 */
[----:B----4-:R-:W-:-:S03]  /*2a740*/  FMUL.FTZ R14, R32, R31 ;  /* 0x0000001f200e7220 */ /* 0x010fc60000410000 */
        /* <DEDUP_REMOVED lines=9> */
.L_x_1685:
[----:B------:R-:W-:Y:S05]  /*2a7e0*/  BSYNC.RECONVERGENT B1 ;  /* 0x0000000000017941 */ /* 0x000fea0003800200 */
.L_x_1684:
[----:B------:R-:W-:Y:S01]  /*2a7f0*/  IADD3 R8, PT, PT, -R5, UR41, RZ ;  /* 0x0000002905087c10 */ /* 0x000fe2000fffe1ff */
[----:B------:R-:W-:Y:S03]  /*2a800*/  BSSY.RECONVERGENT B1, `(.L_x_1687) ;  /* 0x000001e000017945 */ /* 0x000fe60003800200 */
[----:B------:R-:W-:-:S13]  /*2a810*/  ISETP.GT.AND P1, PT, R8, 0x400, PT ;  /* 0x000004000800780c */ /* 0x000fda0003f24270 */
[----:B------:R-:W-:Y:S05]  /*2a820*/  @!P1 BRA `(.L_x_1688) ;  /* 0x00000000006c9947 */ /* 0x000fea0003800000 */
[----:B------:R-:W3:Y:S01]  /*2a830*/  LDS R8, [R7+-0x800] ;  /* 0xfff8000007087984 */ /* 0x000ee20000000800 */
[----:B------:R-:W-:Y:S02]  /*2a840*/  PLOP3.LUT P0, PT, PT, PT, PT, 0x8, 0x80 ;  /* 0x000000000080781c */ /* 0x000fe40003f0e170 */
[----:B------:R-:W-:Y:S01]  /*2a850*/  IADD3 R5, PT, PT, R5, 0x800, RZ ;  /* 0x0000080005057810 */ /* 0x000fe20007ffe0ff */
[----:B------:R-:W2:Y:S04]  /*2a860*/  LDS R9, [R7+-0x400] ;  /* 0xfffc000007097984 */ /* 0x000ea80000000800 */
[----:B0-----:R-:W0:Y:S04]  /*2a870*/  LDS R11, [R7] ;  /* 0x00000000070b7984 */ /* 0x001e280000000800 */
[----:B------:R-:W4:Y:S04]  /*2a880*/  LDS R13, [R7+0x400] ;  /* 0x00040000070d7984 */ /* 0x000f280000000800 */
[----:B------:R-:W1:Y:S04]  /*2a890*/  LDS R15, [R7+0x800] ;  /* 0x00080000070f7984 */ /* 0x000e680000000800 */
[----:B------:R-:W1:Y:S04]  /*2a8a0*/  LDS R17, [R7+0xc00] ;  /* 0x000c000007117984 */ /* 0x000e680000000800 */
[----:B------:R-:W1:Y:S04]  /*2a8b0*/  LDS R19, [R7+0x1000] ;  /* 0x0010000007137984 */ /* 0x000e680000000800 */
[----:B------:R-:W1:Y:S01]  /*2a8c0*/  LDS R21, [R7+0x1400] ;  /* 0x0014000007157984 */ /* 0x000e620000000800 */
[C---:B---3--:R-:W-:Y:S01]  /*2a8d0*/  FMUL.FTZ R8, R32.reuse, R8 ;  /* 0x0000000820087220 */ /* 0x048fe20000410000 */
[----:B--2---:R-:W-:-:S04]  /*2a8e0*/  FMUL.FTZ R10, R32, R9 ;  /* 0x00000009200a7220 */ /* 0x004fc80000410000 */
[----:B------:R-:W-:Y:S01]  /*2a8f0*/  STS [R7+-0x800], R8 ;  /* 0xfff8000807007388 */ /* 0x000fe20000000800 */
[----:B0-----:R-:W-:-:S03]  /*2a900*/  FMUL.FTZ R12, R32, R11 ;  /* 0x0000000b200c7220 */ /* 0x001fc60000410000 */
[----:B------:R-:W-:Y:S01]  /*2a910*/  STS [R7+-0x400], R10 ;  /* 0xfffc000a07007388 */ /* 0x000fe20000000800 */
[----:B----4-:R-:W-:-:S03]  /*2a920*/  FMUL.FTZ R14, R32, R13 ;  /* 0x0000000d200e7220 */ /* 0x010fc60000410000 */
[----:B------:R-:W-:Y:S01]  /*2a930*/  STS [R7], R12 ;  /* 0x0000000c07007388 */ /* 0x000fe20000000800 */
[----:B-1----:R-:W-:-:S03]  /*2a940*/  FMUL.FTZ R16, R32, R15 ;  /* 0x0000000f20107220 */ /* 0x002fc60000410000 */
[----:B------:R-:W-:Y:S01]  /*2a950*/  STS [R7+0x400], R14 ;  /* 0x0004000e07007388 */ /* 0x000fe20000000800 */
[----:B------:R-:W-:-:S03]  /*2a960*/  FMUL.FTZ R18, R32, R17 ;  /* 0x0000001120127220 */ /* 0x000fc60000410000 */
[----:B------:R-:W-:Y:S01]  /*2a970*/  STS [R7+0x800], R16 ;  /* 0x0008001007007388 */ /* 0x000fe20000000800 */
[----:B------:R-:W-:-:S03]  /*2a980*/  FMUL.FTZ R20, R32, R19 ;  /* 0x0000001320147220 */ /* 0x000fc60000410000 */
[----:B------:R-:W-:Y:S01]  /*2a990*/  STS [R7+0xc00], R18 ;  /* 0x000c001207007388 */ /* 0x000fe20000000800 */
[----:B------:R-:W-:-:S03]  /*2a9a0*/  FMUL.FTZ R22, R32, R21 ;  /* 0x0000001520167220 */ /* 0x000fc60000410000 */
[----:B------:R-:W-:Y:S04]  /*2a9b0*/  STS [R7+0x1000], R20 ;  /* 0x0010001407007388 */ /* 0x000fe80000000800 */
[----:B------:R0:W-:Y:S02]  /*2a9c0*/  STS [R7+0x1400], R22 ;  /* 0x0014001607007388 */ /* 0x0001e40000000800 */
[----:B0-----:R-:W-:-:S07]  /*2a9d0*/  VIADD R7, R7, 0x2000 ;  /* 0x0000200007077836 */ /* 0x001fce0000000000 */
.L_x_1688:
[----:B------:R-:W-:Y:S05]  /*2a9e0*/  BSYNC.RECONVERGENT B1 ;  /* 0x0000000000017941 */ /* 0x000fea0003800200 */
.L_x_1687:
[----:B------:R-:W-:-:S13]  /*2a9f0*/  ISETP.LT.OR P0, PT, R5, UR41, P0 ;  /* 0x0000002905007c0c */ /* 0x000fda0008701670 */
[----:B------:R-:W-:Y:S05]  /*2aa00*/  @!P0 BRA `(.L_x_1679) ;  /* 0x0000000c00448947 */ /* 0x000fea0003800000 */
[----:B------:R-:W3:Y:S04]  /*2aa10*/  LDS R5, [R7+-0x800] ;  /* 0xfff8000007057984 */ /* 0x000ee80000000800 */
[----:B------:R-:W2:Y:S04]  /*2aa20*/  LDS R9, [R7+-0x400] ;  /* 0xfffc000007097984 */ /* 0x000ea80000000800 */
[----:B0-----:R-:W0:Y:S04]  /*2aa30*/  LDS R11, [R7] ;  /* 0x00000000070b7984 */ /* 0x001e280000000800 */
[----:B------:R-:W4:Y:S01]  /*2aa40*/  LDS R13, [R7+0x400] ;  /* 0x00040000070d7984 */ /* 0x000f220000000800 */
[-C--:B---3--:R-:W-:Y:S01]  /*2aa50*/  FMUL.FTZ R8, R5, R32.reuse ;  /* 0x0000002005087220 */ /* 0x088fe20000410000 */
[----:B--2---:R-:W-:-:S04]  /*2aa60*/  FMUL.FTZ R10, R9, R32 ;  /* 0x00000020090a7220 */ /* 0x004fc80000410000 */
[----:B------:R2:W-:Y:S01]  /*2aa70*/  STS [R7+-0x800], R8 ;  /* 0xfff8000807007388 */ /* 0x0005e20000000800 */
[----:B0-----:R-:W-:-:S03]  /*2aa80*/  FMUL.FTZ R12, R11, R32 ;  /* 0x000000200b0c7220 */ /* 0x001fc60000410000 */
[----:B------:R2:W-:Y:S01]  /*2aa90*/  STS [R7+-0x400], R10 ;  /* 0xfffc000a07007388 */ /* 0x0005e20000000800 */
[----:B----4-:R-:W-:-:S03]  /*2aaa0*/  FMUL.FTZ R14, R13, R32 ;  /* 0x000000200d0e7220 */ /* 0x010fc60000410000 */
[----:B------:R2:W-:Y:S04]  /*2aab0*/  STS [R7], R12 ;  /* 0x0000000c07007388 */ /* 0x0005e80000000800 */
[----:B------:R2:W-:Y:S01]  /*2aac0*/  STS [R7+0x400], R14 ;  /* 0x0004000e07007388 */ /* 0x0005e20000000800 */
[----:B------:R-:W-:Y:S05]  /*2aad0*/  BRA `(.L_x_1679) ;  /* 0x0000000c00107947 */ /* 0x000fea0003800000 */
.L_x_1680:
        /* <DEDUP_REMOVED lines=10> */
[----:B------:R-:W4:Y:S01]  /*2ab80*/  LDCU.64 UR12, c[0x0][0x480] ;  /* 0x00009000ff0c77ac */ /* 0x000f220008000a00 */
[----:B------:R-:W-:Y:S02]  /*2ab90*/  LEA.HI R7, R7, 0x1, RZ, 0x18 ;  /* 0x0000000107077811 */ /* 0x000fe400078fc0ff */
[----:B------:R-:W-:Y:S01]  /*2aba0*/  IADD3 R13, P0, PT, R5, UR4, RZ ;  /* 0x00000004050d7c10 */ /* 0x000fe2000ff1e0ff */
[----:B------:R-:W-:Y:S02]  /*2abb0*/  UMOV UR7, 0x400 ;  /* 0x0000040000077882 */ /* 0x000fe40000000000 */
[----:B------:R-:W-:Y:S01]  /*2abc0*/  UIADD3 UR7, UPT, UPT, UR7, 0x840, URZ ;  /* 0x0000084007077890 */ /* 0x000fe2000fffe0ff */
[C---:B------:R-:W-:Y:S01]  /*2abd0*/  IMAD.SHL.U32 R8, R7.reuse, 0x100, RZ ;  /* 0x0000010007087824 */ /* 0x040fe200078e00ff */
[----:B------:R-:W-:Y:S01]  /*2abe0*/  LOP3.LUT R7, R7, 0x3, RZ, 0xc0, !PT ;  /* 0x0000000307077812 */ /* 0x000fe200078ec0ff */
[----:B------:R-:W-:-:S03]  /*2abf0*/  IMAD.X R10, RZ, RZ, UR5, P0 ;  /* 0x00000005ff0a7e24 */ /* 0x000fc600080e06ff */
[----:B------:R-:W-:-:S04]  /*2ac00*/  LOP3.LUT R8, R8, 0x300, RZ, 0xc0, !PT ;  /* 0x0000030008087812 */ /* 0x000fc800078ec0ff */
[----:B------:R-:W-:Y:S02]  /*2ac10*/  IADD3 R5, PT, PT, R5, R8, RZ ;  /* 0x0000000805057210 */ /* 0x000fe40007ffe0ff */
[----:B----4-:R-:W-:-:S04]  /*2ac20*/  LEA R12, P0, R13, UR12, 0x2 ;  /* 0x0000000c0d0c7c11 */ /* 0x010fc8000f8010ff */
[----:B------:R-:W-:Y:S01]  /*2ac30*/  LEA.HI.X R13, R13, UR13, R10, 0x2, P0 ;  /* 0x0000000d0d0d7c11 */ /* 0x000fe200080f140a */
[----:B--2---:R-:W-:Y:S01]  /*2ac40*/  ULEA UR7, UR8, UR7, 0x18 ;  /* 0x0000000708077291 */ /* 0x004fe2000f8ec0ff */
[----:B------:R-:W-:-:S05]  /*2ac50*/  IMAD.MOV R10, RZ, RZ, -R7 ;  /* 0x000000ffff0a7224 */ /* 0x000fca00078e0a07 */
[----:B------:R-:W-:-:S07]  /*2ac60*/  VIADD R7, R0, UR7 ;  /* 0x0000000700077c36 */ /* 0x000fce0008000000 */
.L_x_1691:
[----:B--2---:R-:W0:Y:S01]  /*2ac70*/  LDS R8, [R7] ;  /* 0x0000000007087984 */ /* 0x004e220000000800 */
[----:B------:R-:W-:Y:S01]  /*2ac80*/  IMAD.MOV.U32 R9, RZ, RZ, R13 ;  /* 0x000000ffff097224 */ /* 0x000fe200078e000d */
[----:B------:R-:W-:-:S04]  /*2ac90*/  IADD3 R10, PT, PT, R10, 0x1, RZ ;  /* 0x000000010a0a7810 */ /* 0x000fc80007ffe0ff */
[----:B------:R-:W-:Y:S01]  /*2aca0*/  ISETP.NE.AND P0, PT, R10, RZ, PT ;  /* 0x000000ff0a00720c */ /* 0x000fe20003f05270 */
[----:B0--3--:R-:W-:Y:S01]  /*2acb0*/  FMUL.FTZ R11, R8, R32 ;  /* 0x00000020080b7220 */ /* 0x009fe20000410000 */
[----:B------:R-:W-:Y:S01]  /*2acc0*/  IMAD.MOV.U32 R8, RZ, RZ, R12 ;  /* 0x000000ffff087224 */ /* 0x000fe200078e000c */
[----:B------:R-:W-:-:S03]  /*2acd0*/  IADD3 R12, P2, PT, R12, 0x400, RZ ;  /* 0x000004000c0c7810 */ /* 0x000fc60007f5e0ff */
[----:B------:R0:W-:Y:S02]  /*2ace0*/  STS [R7], R11 ;  /* 0x0000000b07007388 */ /* 0x0001e40000000800 */
[----:B------:R-:W-:Y:S02]  /*2acf0*/  IMAD.X R13, RZ, RZ, R13, P2 ;  /* 0x000000ffff0d7224 */ /* 0x000fe400010e060d */
[----:B------:R2:W-:Y:S01]  /*2ad00*/  STG.E desc[UR36][R8.64], R11 ;  /* 0x0000000b08007986 */ /* 0x0005e2000c101924 */
[----:B0-----:R-:W-:Y:S02]  /*2ad10*/  VIADD R7, R7, 0x400 ;  /* 0x0000040007077836 */ /* 0x001fe40000000000 */
[----:B------:R-:W-:Y:S05]  /*2ad20*/  @P0 BRA `(.L_x_1691) ;  /* 0xfffffffc00d00947 */ /* 0x000fea000383ffff */
.L_x_1690:
[----:B------:R-:W-:Y:S05]  /*2ad30*/  BSYNC.RECONVERGENT B1 ;  /* 0x0000000000017941 */ /* 0x000fea0003800200 */
.L_x_1689:
[----:B------:R-:W-:Y:S05]  /*2ad40*/  @!P1 BRA `(.L_x_1679) ;  /* 0x0000000800749947 */ /* 0x000fea0003800000 */
[----:B------:R-:W4:Y:S01]  /*2ad50*/  S2R R10, SR_CgaCtaId ;  /* 0x00000000000a7919 */ /* 0x000f220000008800 */
[----:B------:R-:W0:Y:S01]  /*2ad60*/  LDCU.64 UR12, c[0x0][0x480] ;  /* 0x00009000ff0c77ac */ /* 0x000e220008000a00 */
[C---:B------:R-:W-:Y:S01]  /*2ad70*/  IADD3 R12, PT, PT, -R5.reuse, UR41, RZ ;  /* 0x00000029050c7c10 */ /* 0x040fe2000fffe1ff */
[----:B------:R-:W-:Y:S01]  /*2ad80*/  BSSY.RECONVERGENT B1, `(.L_x_1692) ;  /* 0x000005b000017945 */ /* 0x000fe20003800200 */
[----:B--2---:R-:W-:Y:S01]  /*2ad90*/  IADD3 R8, P0, PT, R5, UR4, RZ ;  /* 0x0000000405087c10 */ /* 0x004fe2000ff1e0ff */
[----:B------:R-:W-:Y:S01]  /*2ada0*/  USHF.L.U32 UR7, UR74, 0x2, URZ ;  /* 0x000000024a077899 */ /* 0x000fe200080006ff */
[----:B------:R-:W-:Y:S02]  /*2adb0*/  MOV R7, 0x400 ;  /* 0x0000040000077802 */ /* 0x000fe40000000f00 */
[----:B------:R-:W-:Y:S01]  /*2adc0*/  ISETP.GT.AND P1, PT, R12, 0xc00, PT ;  /* 0x00000c000c00780c */ /* 0x000fe20003f24270 */
[----:B------:R-:W-:Y:S02]  /*2add0*/  IMAD.X R9, RZ, RZ, UR5, P0 ;  /* 0x00000005ff097e24 */ /* 0x000fe400080e06ff */
[----:B------:R-:W-:Y:S01]  /*2ade0*/  VIADD R7, R7, 0x840 ;  /* 0x0000084007077836 */ /* 0x000fe20000000000 */
[----:B0-----:R-:W-:-:S04]  /*2adf0*/  LEA R11, P0, R8, UR12, 0x2 ;  /* 0x0000000c080b7c11 */ /* 0x001fc8000f8010ff */
[----:B------:R-:W-:Y:S02]  /*2ae00*/  LEA.HI.X R9, R8, UR13, R9, 0x2, P0 ;  /* 0x0000000d08097c11 */ /* 0x000fe400080f1409 */
[----:B------:R-:W-:-:S04]  /*2ae10*/  IADD3 R8, P0, PT, R11, 0x800, RZ ;  /* 0x000008000b087810 */ /* 0x000fc80007f1e0ff */
[----:B------:R-:W-:Y:S02]  /*2ae20*/  IADD3.X R9, PT, PT, RZ, R9, RZ, P0, !PT ;  /* 0x00000009ff097210 */ /* 0x000fe400007fe4ff */
[----:B------:R-:W-:Y:S02]  /*2ae30*/  PLOP3.LUT P0, PT, PT, PT, PT, 0x80, 0x8 ;  /* 0x000000000008781c */ /* 0x000fe40003f0f070 */
[----:B----4-:R-:W-:Y:S02]  /*2ae40*/  LEA R10, R10, R7, 0x18 ;  /* 0x000000070a0a7211 */ /* 0x010fe400078ec0ff */
[----:B------:R-:W-:-:S04]  /*2ae50*/  LEA R7, R5, -UR7, 0x2 ;  /* 0x8000000705077c11 */ /* 0x000fc8000f8e10ff */
[----:B------:R-:W-:Y:S01]  /*2ae60*/  IADD3 R7, PT, PT, R7, 0x800, R10 ;  /* 0x0000080007077810 */ /* 0x000fe20007ffe00a */
[----:B------:R-:W-:Y:S06]  /*2ae70*/  @!P1 BRA `(.L_x_1693) ;  /* 0x00000004002c9947 */ /* 0x000fec0003800000 */
[----:B------:R-:W-:Y:S01]  /*2ae80*/  IMAD.U32 R26, RZ, RZ, UR41 ;  /* 0x00000029ff1a7e24 */ /* 0x000fe2000f8e00ff */
[----:B------:R-:W-:-:S03]  /*2ae90*/  PLOP3.LUT P0, PT, PT, PT, PT, 0x8, 0x80 ;  /* 0x000000000080781c */ /* 0x000fc60003f0e170 */
[----:B------:R-:W-:-:S10]  /*2aea0*/  VIADD R26, R26, 0xfffff400 ;  /* 0xfffff4001a1a7836 */ /* 0x000fd40000000000 */
.L_x_1694:
[----:B------:R-:W3:Y:S01]  /*2aeb0*/  LDS R10, [R7+-0x800] ;  /* 0xfff80000070a7984 */ /* 0x000ee20000000800 */
[----:B------:R-:W-:-:S03]  /*2aec0*/  VIADD R5, R5, 0x1000 ;  /* 0x0000100005057836 */ /* 0x000fc60000000000 */
[----:B------:R-:W0:Y:S02]  /*2aed0*/  LDS R11, [R7+-0x400] ;  /* 0xfffc0000070b7984 */ /* 0x000e240000000800 */
[----:B------:R-:W-:Y:S02]  /*2aee0*/  ISETP.GE.AND P2, PT, R5, R26, PT ;  /* 0x0000001a0500720c */ /* 0x000fe40003f46270 */
[----:B------:R-:W2:Y:S04]  /*2aef0*/  LDS R12, [R7] ;  /* 0x00000000070c7984 */ /* 0x000ea80000000800 */
[----:B------:R-:W4:Y:S04]  /*2af00*/  LDS R13, [R7+0x400] ;  /* 0x00040000070d7984 */ /* 0x000f280000000800 */
[----:B------:R-:W1:Y:S04]  /*2af10*/  LDS R14, [R7+0x800] ;  /* 0x00080000070e7984 */ /* 0x000e680000000800 */
[----:B------:R-:W1:Y:S04]  /*2af20*/  LDS R15, [R7+0xc00] ;  /* 0x000c0000070f7984 */ /* 0x000e680000000800 */
[----:B------:R-:W1:Y:S04]  /*2af30*/  LDS R16, [R7+0x1000] ;  /* 0x0010000007107984 */ /* 0x000e680000000800 */
[----:B------:R-:W1:Y:S04]  /*2af40*/  LDS R17, [R7+0x1400] ;  /* 0x0014000007117984 */ /* 0x000e680000000800 */
[----:B------:R-:W1:Y:S04]  /*2af50*/  LDS R18, [R7+0x1800] ;  /* 0x0018000007127984 */ /* 0x000e680000000800 */
[----:B------:R-:W1:Y:S04]  /*2af60*/  LDS R19, [R7+0x1c00] ;  /* 0x001c000007137984 */ /* 0x000e680000000800 */
[----:B------:R-:W1:Y:S01]  /*2af70*/  LDS R20, [R7+0x2000] ;  /* 0x0020000007147984 */ /* 0x000e620000000800 */
[----:B---3--:R-:W-:-:S03]  /*2af80*/  FMUL.FTZ R10, R32, R10 ;  /* 0x0000000a200a7220 */ /* 0x008fc60000410000 */
[----:B------:R-:W3:Y:S01]  /*2af90*/  LDS R21, [R7+0x2400] ;  /* 0x0024000007157984 */ /* 0x000ee20000000800 */
[----:B0-----:R-:W-:-:S03]  /*2afa0*/  FMUL.FTZ R11, R32, R11 ;  /* 0x0000000b200b7220 */ /* 0x001fc60000410000 */
[----:B------:R-:W0:Y:S01]  /*2afb0*/  LDS R22, [R7+0x2800] ;  /* 0x0028000007167984 */ /* 0x000e220000000800 */
[----:B--2---:R-:W-:-:S03]  /*2afc0*/  FMUL.FTZ R12, R32, R12 ;  /* 0x0000000c200c7220 */ /* 0x004fc60000410000 */
[----:B------:R-:W2:Y:S01]  /*2afd0*/  LDS R23, [R7+0x2c00] ;  /* 0x002c000007177984 */ /* 0x000ea20000000800 */
[----:B----4-:R-:W-:-:S03]  /*2afe0*/  FMUL.FTZ R13, R32, R13 ;  /* 0x0000000d200d7220 */ /* 0x010fc60000410000 */
[----:B------:R-:W4:Y:S01]  /*2aff0*/  LDS R24, [R7+0x3000] ;  /* 0x0030000007187984 */ /* 0x000f220000000800 */
[----:B-1----:R-:W-:-:S03]  /*2b000*/  FMUL.FTZ R14, R32, R14 ;  /* 0x0000000e200e7220 */ /* 0x002fc60000410000 */
[----:B------:R-:W1:Y:S01]  /*2b010*/  LDS R25, [R7+0x3400] ;  /* 0x0034000007197984 */ /* 0x000e620000000800 */
[----:B------:R-:W-:-:S03]  /*2b020*/  FMUL.FTZ R15, R32, R15 ;  /* 0x0000000f200f7220 */ /* 0x000fc60000410000 */
[----:B------:R-:W-:Y:S01]  /*2b030*/  STG.E desc[UR36][R8.64+-0x800], R10 ;  /* 0xfff8000a08007986 */ /* 0x000fe2000c101924 */
[----:B------:R-:W-:-:S03]  /*2b040*/  FMUL.FTZ R16, R32, R16 ;  /* 0x0000001020107220 */ /* 0x000fc60000410000 */
[----:B------:R3:W-:Y:S01]  /*2b050*/  STS [R7+-0x800], R10 ;  /* 0xfff8000a07007388 */ /* 0x0007e20000000800 */
[C---:B------:R-:W-:Y:S01]  /*2b060*/  FMUL.FTZ R17, R32.reuse, R17 ;  /* 0x0000001120117220 */ /* 0x040fe20000410000 */
[C---:B------:R-:W-:Y:S02]  /*2b070*/  FMUL.FTZ R18, R32.reuse, R18 ;  /* 0x0000001220127220 */ /* 0x040fe40000410000 */
[----:B------:R-:W-:Y:S01]  /*2b080*/  STG.E desc[UR36][R8.64+-0x400], R11 ;  /* 0xfffc000b08007986 */ /* 0x000fe2000c101924 */
[----:B------:R-:W-:-:S03]  /*2b090*/  FMUL.FTZ R19, R32, R19 ;  /* 0x0000001320137220 */ /* 0x000fc60000410000 */
[----:B------:R0:W-:Y:S01]  /*2b0a0*/  STS [R7+-0x400], R11 ;  /* 0xfffc000b07007388 */ /* 0x0001e20000000800 */
[----:B---3--:R-:W-:Y:S01]  /*2b0b0*/  IADD3 R10, P1, PT, R8, 0x4000, RZ ;  /* 0x00004000080a7810 */ /* 0x008fe20007f3e0ff */
[C---:B------:R-:W-:Y:S02]  /*2b0c0*/  FMUL.FTZ R20, R32.reuse, R20 ;  /* 0x0000001420147220 */ /* 0x040fe40000410000 */
[----:B------:R-:W-:Y:S01]  /*2b0d0*/  STG.E desc[UR36][R8.64], R12 ;  /* 0x0000000c08007986 */ /* 0x000fe2000c101924 */
[----:B------:R-:W-:-:S03]  /*2b0e0*/  FMUL.FTZ R21, R32, R21 ;  /* 0x0000001520157220 */ /* 0x000fc60000410000 */
[----:B------:R-:W-:Y:S01]  /*2b0f0*/  STS [R7], R12 ;  /* 0x0000000c07007388 */ /* 0x000fe20000000800 */
[----:B0-----:R-:W-:Y:S02]  /*2b100*/  IMAD.X R11, RZ, RZ, R9, P1 ;  /* 0x000000ffff0b7224 */ /* 0x001fe400008e0609 */
[C---:B------:R-:W-:Y:S01]  /*2b110*/  FMUL.FTZ R22, R32.reuse, R22 ;  /* 0x0000001620167220 */ /* 0x040fe20000410000 */
[----:B------:R-:W-:Y:S01]  /*2b120*/  STG.E desc[UR36][R8.64+0x400], R13 ;  /* 0x0004000d08007986 */ /* 0x000fe2000c101924 */
[----:B--2---:R-:W-:-:S03]  /*2b130*/  FMUL.FTZ R23, R32, R23 ;  /* 0x0000001720177220 */ /* 0x004fc60000410000 */
[----:B------:R-:W-:Y:S01]  /*2b140*/  STS [R7+0x400], R13 ;  /* 0x0004000d07007388 */ /* 0x000fe20000000800 */
[----:B----4-:R-:W-:-:S03]  /*2b150*/  FMUL.FTZ R24, R32, R24 ;  /* 0x0000001820187220 */ /* 0x010fc60000410000 */
[----:B------:R-:W-:Y:S01]  /*2b160*/  STG.E desc[UR36][R8.64+0x800], R14 ;  /* 0x0008000e08007986 */ /* 0x000fe2000c101924 */
[----:B-1----:R-:W-:-:S03]  /*2b170*/  FMUL.FTZ R25, R32, R25 ;  /* 0x0000001920197220 */ /* 0x002fc60000410000 */
[----:B------:R-:W-:Y:S04]  /*2b180*/  STS [R7+0x800], R14 ;  /* 0x0008000e07007388 */ /* 0x000fe80000000800 */
[----:B------:R-:W-:Y:S04]  /*2b190*/  STG.E desc[UR36][R8.64+0xc00], R15 ;  /* 0x000c000f08007986 */ /* 0x000fe8000c101924 */
        /* <DEDUP_REMOVED lines=19> */
[----:B------:R0:W-:Y:S04]  /*2b2d0*/  STG.E desc[UR36][R8.64+0x3400], R25 ;  /* 0x0034001908007986 */ /* 0x0001e8000c101924 */
[----:B------:R1:W-:Y:S01]  /*2b2e0*/  STS [R7+0x3400], R25 ;  /* 0x0034001907007388 */ /* 0x0003e20000000800 */
[----:B0-----:R-:W-:Y:S01]  /*2b2f0*/  IMAD.MOV.U32 R8, RZ, RZ, R10 ;  /* 0x000000ffff087224 */ /* 0x001fe200078e000a */
[----:B-1----:R-:W-:Y:S01]  /*2b300*/  IADD3 R7, PT, PT, R7, 0x4000, RZ ;  /* 0x0000400007077810 */ /* 0x002fe20007ffe0ff */
[----:B------:R-:W-:Y:S01]  /*2b310*/  IMAD.MOV.U32 R9, RZ, RZ, R11 ;  /* 0x000000ffff097224 */ /* 0x000fe200078e000b */
[----:B------:R-:W-:Y:S06]  /*2b320*/  @!P2 BRA `(.L_x_1694) ;  /* 0xfffffff800e0a947 */ /* 0x000fec000383ffff */
.L_x_1693:
[----:B------:R-:W-:Y:S05]  /*2b330*/  BSYNC.RECONVERGENT B1 ;  /* 0x0000000000017941 */ /* 0x000fea0003800200 */
.L_x_1692:
[----:B------:R-:W-:Y:S01]  /*2b340*/  IADD3 R10, PT, PT, -R5, UR41, RZ ;  /* 0x00000029050a7c10 */ /* 0x000fe2000fffe1ff */
[----:B------:R-:W-:Y:S03]  /*2b350*/  BSSY.RECONVERGENT B1, `(.L_x_1695) ;  /* 0x000002a000017945 */ /* 0x000fe60003800200 */
[----:B------:R-:W-:-:S13]  /*2b360*/  ISETP.GT.AND P1, PT, R10, 0x400, PT ;  /* 0x000004000a00780c */ /* 0x000fda0003f24270 */
[----:B------:R-:W-:Y:S05]  /*2b370*/  @!P1 BRA `(.L_x_1696) ;  /* 0x00000000009c9947 */ /* 0x000fea0003800000 */
[----:B------:R-:W3:Y:S01]  /*2b380*/  LDS R10, [R7+-0x800] ;  /* 0xfff80000070a7984 */ /* 0x000ee20000000800 */
[----:B------:R-:W-:Y:S01]  /*2b390*/  PLOP3.LUT P0, PT, PT, PT, PT, 0x8, 0x80 ;  /* 0x000000000080781c */ /* 0x000fe20003f0e170 */
[----:B------:R-:W-:Y:S02]  /*2b3a0*/  VIADD R5, R5, 0x800 ;  /* 0x0000080005057836 */ /* 0x000fe40000000000 */
[----:B------:R-:W0:Y:S04]  /*2b3b0*/  LDS R11, [R7+-0x400] ;  /* 0xfffc0000070b7984 */ /* 0x000e280000000800 */
[----:B------:R-:W2:Y:S04]  /*2b3c0*/  LDS R12, [R7] ;  /* 0x00000000070c7984 */ /* 0x000ea80000000800 */
[----:B------:R-:W4:Y:S04]  /*2b3d0*/  LDS R13, [R7+0x400] ;  /* 0x00040000070d7984 */ /* 0x000f280000000800 */
[----:B------:R-:W1:Y:S04]  /*2b3e0*/  LDS R14, [R7+0x800] ;  /* 0x00080000070e7984 */ /* 0x000e680000000800 */
[----:B------:R-:W1:Y:S04]  /*2b3f0*/  LDS R15, [R7+0xc00] ;  /* 0x000c0000070f7984 */ /* 0x000e680000000800 */
[----:B------:R-:W1:Y:S04]  /*2b400*/  LDS R16, [R7+0x1000] ;  /* 0x0010000007107984 */ /* 0x000e680000000800 */
[----:B------:R-:W1:Y:S01]  /*2b410*/  LDS R17, [R7+0x1400] ;  /* 0x0014000007117984 */ /* 0x000e620000000800 */
[C---:B---3--:R-:W-:Y:S01]  /*2b420*/  FMUL.FTZ R10, R32.reuse, R10 ;  /* 0x0000000a200a7220 */ /* 0x048fe20000410000 */
[----:B0-----:R-:W-:-:S04]  /*2b430*/  FMUL.FTZ R11, R32, R11 ;  /* 0x0000000b200b7220 */ /* 0x001fc80000410000 */
[----:B------:R-:W-:Y:S01]  /*2b440*/  STG.E desc[UR36][R8.64+-0x800], R10 ;  /* 0xfff8000a08007986 */ /* 0x000fe2000c101924 */
[----:B--2---:R-:W-:-:S03]  /*2b450*/  FMUL.FTZ R12, R32, R12 ;  /* 0x0000000c200c7220 */ /* 0x004fc60000410000 */
[----:B------:R0:W-:Y:S01]  /*2b460*/  STS [R7+-0x800], R10 ;  /* 0xfff8000a07007388 */ /* 0x0001e20000000800 */
[----:B----4-:R-:W-:-:S03]  /*2b470*/  FMUL.FTZ R13, R32, R13 ;  /* 0x0000000d200d7220 */ /* 0x010fc60000410000 */
[----:B------:R-:W-:Y:S01]  /*2b480*/  STG.E desc[UR36][R8.64+-0x400], R11 ;  /* 0xfffc000b08007986 */ /* 0x000fe2000c101924 */
[----:B-1----:R-:W-:-:S03]  /*2b490*/  FMUL.FTZ R14, R32, R14 ;  /* 0x0000000e200e7220 */ /* 0x002fc60000410000 */
[----:B------:R1:W-:Y:S01]  /*2b4a0*/  STS [R7+-0x400], R11 ;  /* 0xfffc000b07007388 */ /* 0x0003e20000000800 */
[----:B0-----:R-:W-:Y:S01]  /*2b4b0*/  IADD3 R10, P1, PT, R8, 0x2000, RZ ;  /* 0x00002000080a7810 */ /* 0x001fe20007f3e0ff */
[C---:B------:R-:W-:Y:S02]  /*2b4c0*/  FMUL.FTZ R15, R32.reuse, R15 ;  /* 0x0000000f200f7220 */ /* 0x040fe40000410000 */
[----:B------:R-:W-:Y:S01]  /*2b4d0*/  STG.E desc[UR36][R8.64], R12 ;  /* 0x0000000c08007986 */ /* 0x000fe2000c101924 */
[----:B------:R-:W-:-:S03]  /*2b4e0*/  FMUL.FTZ R16, R32, R16 ;  /* 0x0000001020107220 */ /* 0x000fc60000410000 */
[----:B------:R-:W-:Y:S01]  /*2b4f0*/  STS [R7], R12 ;  /* 0x0000000c07007388 */ /* 0x000fe20000000800 */
[----:B-1----:R-:W-:Y:S02]  /*2b500*/  IMAD.X R11, RZ, RZ, R9, P1 ;  /* 0x000000ffff0b7224 */ /* 0x002fe400008e0609 */
[----:B------:R-:W-:Y:S01]  /*2b510*/  FMUL.FTZ R17, R32, R17 ;  /* 0x0000001120117220 */ /* 0x000fe20000410000 */
        /* <DEDUP_REMOVED lines=12> */
[----:B------:R-:W-:-:S07]  /*2b5e0*/  IMAD.MOV.U32 R9, RZ, RZ, R11 ;  /* 0x000000ffff097224 */ /* 0x000fce00078e000b */
.L_x_1696:
[----:B------:R-:W-:Y:S05]  /*2b5f0*/  BSYNC.RECONVERGENT B1 ;  /* 0x0000000000017941 */ /* 0x000fea0003800200 */
.L_x_1695:
[----:B------:R-:W-:-:S13]  /*2b600*/  ISETP.LT.OR P0, PT, R5, UR41, P0 ;  /* 0x0000002905007c0c */ /* 0x000fda0008701670 */
[----:B------:R-:W-:Y:S05]  /*2b610*/  @!P0 BRA `(.L_x_1679) ;  /* 0x0000000000408947 */ /* 0x000fea0003800000 */
[----:B------:R-:W3:Y:S04]  /*2b620*/  LDS R5, [R7+-0x800] ;  /* 0xfff8000007057984 */ /* 0x000ee80000000800 */
[----:B------:R-:W0:Y:S04]  /*2b630*/  LDS R10, [R7+-0x400] ;  /* 0xfffc0000070a7984 */ /* 0x000e280000000800 */
[----:B------:R-:W2:Y:S04]  /*2b640*/  LDS R11, [R7] ;  /* 0x00000000070b7984 */ /* 0x000ea80000000800 */
[----:B------:R-:W4:Y:S01]  /*2b650*/  LDS R12, [R7+0x400] ;  /* 0x00040000070c7984 */ /* 0x000f220000000800 */
[-C--:B---3--:R-:W-:Y:S01]  /*2b660*/  FMUL.FTZ R5, R5, R32.reuse ;  /* 0x0000002005057220 */ /* 0x088fe20000410000 */
[----:B0-----:R-:W-:-:S04]  /*2b670*/  FMUL.FTZ R10, R10, R32 ;  /* 0x000000200a0a7220 */ /* 0x001fc80000410000 */
[----:B------:R0:W-:Y:S01]  /*2b680*/  STG.E desc[UR36][R8.64+-0x800], R5 ;  /* 0xfff8000508007986 */ /* 0x0001e2000c101924 */
[----:B--2---:R-:W-:-:S03]  /*2b690*/  FMUL.FTZ R11, R11, R32 ;  /* 0x000000200b0b7220 */ /* 0x004fc60000410000 */
[----:B------:R0:W-:Y:S01]  /*2b6a0*/  STS [R7+-0x800], R5 ;  /* 0xfff8000507007388 */ /* 0x0001e20000000800 */
[----:B----4-:R-:W-:-:S03]  /*2b6b0*/  FMUL.FTZ R12, R12, R32 ;  /* 0x000000200c0c7220 */ /* 0x010fc60000410000 */
[----:B------:R0:W-:Y:S04]  /*2b6c0*/  STG.E desc[UR36][R8.64+-0x400], R10 ;  /* 0xfffc000a08007986 */ /* 0x0001e8000c101924 */
[----:B------:R0:W-:Y:S04]  /*2b6d0*/  STS [R7+-0x400], R10 ;  /* 0xfffc000a07007388 */ /* 0x0001e80000000800 */
[----:B------:R0:W-:Y:S04]  /*2b6e0*/  STG.E desc[UR36][R8.64], R11 ;  /* 0x0000000b08007986 */ /* 0x0001e8000c101924 */
[----:B------:R0:W-:Y:S04]  /*2b6f0*/  STS [R7], R11 ;  /* 0x0000000b07007388 */ /* 0x0001e80000000800 */
[----:B------:R0:W-:Y:S04]  /*2b700*/  STG.E desc[UR36][R8.64+0x400], R12 ;  /* 0x0004000c08007986 */ /* 0x0001e8000c101924 */
[----:B------:R0:W-:Y:S02]  /*2b710*/  STS [R7+0x400], R12 ;  /* 0x0004000c07007388 */ /* 0x0001e40000000800 */
.L_x_1679:
[----:B------:R-:W-:Y:S05]  /*2b720*/  BSYNC.RECONVERGENT B0 ;  /* 0x0000000000007941 */ /* 0x000fea0003800200 */
.L_x_1678:
[----:B------:R-:W4:Y:S01]  /*2b730*/  LDCU UR5, c[0x0][0x40c] ;  /* 0x00008180ff0577ac */ /* 0x000f220008000800 */
[----:B------:R-:W1:Y:S01]  /*2b740*/  S2R R22, SR_CgaCtaId ;  /* 0x0000000000167919 */ /* 0x000e620000008800 */
[----:B------:R-:W-:Y:S01]  /*2b750*/  SHF.R.U32.HI R20, RZ, 0x6, R4 ;  /* 0x00000006ff147819 */ /* 0x000fe20000011604 */
[----:B------:R-:W-:Y:S01]  /*2b760*/  BSSY.RECONVERGENT B0, `(.L_x_1697) ;  /* 0x000001e000007945 */ /* 0x000fe20003800200 */
[----:B------:R-:W-:Y:S01]  /*2b770*/  USHF.R.S32.HI UR4, URZ, 0x1f, UR40 ;  /* 0x0000001fff047899 */ /* 0x000fe20008011428 */
[----:B0-----:R-:W-:Y:S01]  /*2b780*/  LOP3.LUT R5, R0, 0xfc, RZ, 0xc0, !PT ;  /* 0x000000fc00057812 */ /* 0x001fe200078ec0ff */
[----:B------:R-:W-:Y:S01]  /*2b790*/  IMAD.SHL.U32 R0, R4, 0x10, RZ ;  /* 0x0000001004007824 */ /* 0x000fe200078e00ff */
[----:B------:R-:W-:Y:S01]  /*2b7a0*/  MOV R16, 0x400 ;  /* 0x0000040000107802 */ /* 0x000fe20000000f00 */
[----:B------:R-:W-:Y:S01]  /*2b7b0*/  ULEA.HI UR4, UR4, UR40, URZ, 0x2 ;  /* 0x0000002804047291 */ /* 0x000fe2000f8f10ff */
[----:B--2---:R-:W-:Y:S02]  /*2b7c0*/  CS2R R10, SRZ ;  /* 0x00000000000a7805 */ /* 0x004fe4000001ff00 */
[----:B------:R-:W-:-:S02]  /*2b7d0*/  CS2R R8, SRZ ;  /* 0x0000000000087805 */ /* 0x000fc4000001ff00 */
[----:B------:R-:W-:Y:S01]  /*2b7e0*/  IADD3 R7, PT, PT, R16, 0x440, RZ ;  /* 0x0000044010077810 */ /* 0x000fe20007ffe0ff */
[----:B------:R-:W-:Y:S01]  /*2b7f0*/  ULOP3.LUT UR4, UR4, 0xfffffffc, URZ, 0xc0, !UPT ;  /* 0xfffffffc04047892 */ /* 0x000fe2000f8ec0ff */
[----:B------:R-:W-:-:S03]  /*2b800*/  LOP3.LUT R0, R0, 0x3f0, RZ, 0xc0, !PT ;  /* 0x000003f000007812 */ /* 0x000fc600078ec0ff */
[----:B------:R-:W-:Y:S01]  /*2b810*/  UIADD3 UR4, UPT, UPT, UR40, -UR4, URZ ;  /* 0x8000000428047290 */ /* 0x000fe2000fffe0ff */
[----:B----4-:R-:W-:-:S05]  /*2b820*/  IMAD.U32 R44, RZ, RZ, UR5 ;  /* 0x00000005ff2c7e24 */ /* 0x010fca000f8e00ff */
[----:B------:R-:W-:-:S04]  /*2b830*/  ISETP.NE.AND P0, PT, R20, UR4, PT ;  /* 0x0000000414007c0c */ /* 0x000fc8000bf05270 */
[----:B------:R-:W-:-:S04]  /*2b840*/  ISETP.NE.OR P0, PT, R44, RZ, P0 ;  /* 0x000000ff2c00720c */ /* 0x000fc80000705670 */
[----:B------:R-:W-:Y:S02]  /*2b850*/  ISETP.GT.U32.OR P0, PT, R5, 0xdf, P0 ;  /* 0x000000df0500780c */ /* 0x000fe40000704470 */
[----:B-1----:R-:W-:-:S05]  /*2b860*/  LEA R7, R22, R7, 0x18 ;  /* 0x0000000716077211 */ /* 0x002fca00078ec0ff */
[----:B------:R-:W-:-:S06]  /*2b870*/  IMAD.IADD R7, R7, 0x1, R0 ;  /* 0x0000000107077824 */ /* 0x000fcc00078e0200 */
[----:B------:R-:W-:Y:S05]  /*2b880*/  @P0 BRA `(.L_x_1698) ;  /* 0x00000000002c0947 */ /* 0x000fea0003800000 */
[----:B------:R-:W0:Y:S01]  /*2b890*/  LDCU.64 UR10, c[0x0][0x3b0] ;  /* 0x00007600ff0a77ac */ /* 0x000e220008000a00 */
[----:B------:R-:W-:Y:S01]  /*2b8a0*/  IMAD.MOV.U32 R11, RZ, RZ, RZ ;  /* 0x000000ffff0b7224 */ /* 0x000fe200078e00ff */
        /* <DEDUP_REMOVED lines=8> */
.L_x_1699:
[----:B-----5:R0:W-:Y:S02]  /*2b930*/  STS.128 [R7], R8 ;  /* 0x0000000807007388 */ /* 0x0201e40000000c00 */
.L_x_1698:
[----:B------:R-:W-:Y:S05]  /*2b940*/  BSYNC.RECONVERGENT B0 ;  /* 0x0000000000007941 */ /* 0x000fea0003800200 */
.L_x_1697:
[----:B------:R-:W1:Y:S01]  /*2b950*/  LDCU UR12, c[0x0][0x3f8] ;  /* 0x00007f00ff0c77ac */ /* 0x000e620008000800 */
[----:B------:R-:W-:Y:S01]  /*2b960*/  BAR.SYNC.DEFER_BLOCKING 0x0 ;  /* 0x0000000000007b1d */ /* 0x000fe20000010000 */
[----:B------:R-:W-:Y:S02]  /*2b970*/  ISETP.GT.U32.AND P0, PT, R5, 0xdf, PT ;  /* 0x000000df0500780c */ /* 0x000fe40003f04070 */
[----:B------:R-:W-:Y:S02]  /*2b980*/  CS2R R14, SRZ ;  /* 0x00000000000e7805 */ /* 0x000fe4000001ff00 */
[----:B------:R-:W-:Y:S01]  /*2b990*/  CS2R R12, SRZ ;  /* 0x00000000000c7805 */ /* 0x000fe2000001ff00 */
[----:B------:R-:W2:Y:S01]  /*2b9a0*/  LDCU UR13, c[0x0][0x40c] ;  /* 0x00008180ff0d77ac */ /* 0x000ea20008000800 */
[----:B------:R-:W-:Y:S01]  /*2b9b0*/  BSSY.RECONVERGENT B0, `(.L_x_1700) ;  /* 0x00001b0000007945 */ /* 0x000fe20003800200 */
[----:B------:R-:W4:Y:S01]  /*2b9c0*/  LDCU.64 UR10, c[0x0][0x3c8] ;  /* 0x00007900ff0a77ac */ /* 0x000f220008000a00 */
[----:B-1----:R-:W-:-:S04]  /*2b9d0*/  UIMAD UR6, UR6, UR12, UR9 ;  /* 0x0000000c060672a4 */ /* 0x002fc8000f8e0209 */
[----:B------:R-:W-:Y:S01]  /*2b9e0*/  UIMAD UR6, UR6, 0xe0, URZ ;  /* 0x000000e0060678a4 */ /* 0x000fe2000f8e02ff */
[----:B------:R-:W-:Y:S11]  /*2b9f0*/  @P0 BRA `(.L_x_1701) ;  /* 0x0000001800ac0947 */ /* 0x000ff60003800000 */
[----:B------:R-:W1:Y:S01]  /*2ba00*/  LDC R0, c[0x0][0x3f4] ;  /* 0x0000fd00ff007b82 */ /* 0x000e620000000800 */
[----:B------:R-:W-:Y:S01]  /*2ba10*/  VIADD R28, R20, UR74 ;  /* 0x0000004a141c7c36 */ /* 0x000fe20008000000 */
[----:B------:R-:W-:Y:S01]  /*2ba20*/  BSSY.RECONVERGENT B1, `(.L_x_1702) ;  /* 0x0000094000017945 */ /* 0x000fe20003800200 */
[----:B------:R-:W-:-:S05]  /*2ba30*/  VIADD R23, R16, 0x840 ;  /* 0x0000084010177836 */ /* 0x000fca0000000000 */
[----:B------:R-:W0:Y:S01]  /*2ba40*/  LDC.64 R18, c[0x0][0x3c0] ;  /* 0x0000f000ff127b82 */ /* 0x000e220000000a00 */
[----:B------:R-:W-:-:S05]  /*2ba50*/  LEA R49, R22, R23, 0x18 ;  /* 0x0000001716317211 */ /* 0x000fca00078ec0ff */
[----:B------:R-:W-:Y:S01]  /*2ba60*/  IMAD R29, R20, 0x4, R49 ;  /* 0x00000004141d7824 */ /* 0x000fe200078e0231 */
[C---:B-1----:R-:W-:Y:S01]  /*2ba70*/  VIMNMX R21, PT, PT, R0.reuse, UR40, PT ;  /* 0x0000002800157c48 */ /* 0x042fe2000bfe0100 */
[C-C-:B------:R-:W-:Y:S02]  /*2ba80*/  IMAD R17, R0.reuse, UR6, R5.reuse ;  /* 0x0000000600117c24 */ /* 0x140fe4000f8e0205 */
[----:B------:R-:W-:Y:S01]  /*2ba90*/  IMAD R15, R0, UR44, R5 ;  /* 0x0000002c000f7c24 */ /* 0x000fe2000f8e0205 */
[----:B------:R-:W-:Y:S01]  /*2baa0*/  ISETP.GE.AND P0, PT, R28, R21, PT ;  /* 0x000000151c00720c */ /* 0x000fe20003f06270 */
[----:B0-----:R-:W-:-:S04]  /*2bab0*/  IMAD.WIDE R16, R17, 0x4, R18 ;  /* 0x0000000411107825 */ /* 0x001fc800078e0212 */
[----:B------:R-:W-:-:S04]  /*2bac0*/  IMAD.WIDE R18, R15, 0x4, R18 ;  /* 0x000000040f127825 */ /* 0x000fc800078e0212 */
[----:B------:R-:W-:-:S04]  /*2bad0*/  HFMA2 R15, -RZ, RZ, 0, 0 ;  /* 0x00000000ff0f7431 */ /* 0x000fc800000001ff */
[----:B------:R-:W-:Y:S05]  /*2bae0*/  @P0 BRA `(.L_x_1703) ;  /* 0x00000008001c0947 */ /* 0x000fea0003800000 */
[----:B------:R-:W-:Y:S01]  /*2baf0*/  VIADD R22, R28, 0x4 ;  /* 0x000000041c167836 */ /* 0x000fe20000000000 */
[----:B------:R-:W0:Y:S01]  /*2bb00*/  LDC.64 R12, c[0x0][0x458] ;  /* 0x00011600ff0c7b82 */ /* 0x000e220000000a00 */
[----:B------:R-:W-:Y:S01]  /*2bb10*/  ULOP3.LUT UR5, URZ, UR74, URZ, 0x33, !UPT ;  /* 0x0000004aff057292 */ /* 0x000fe2000f8e33ff */
[----:B------:R-:W-:Y:S01]  /*2bb20*/  IMAD R26, R0, UR12, RZ ;  /* 0x0000000c001a7c24 */ /* 0x000fe2000f8e02ff */
[----:B------:R-:W-:Y:S01]  /*2bb30*/  UIMAD UR7, UR39, UR12, UR9 ;  /* 0x0000000c270772a4 */ /* 0x000fe2000f8e0209 */
[----:B------:R-:W-:Y:S01]  /*2bb40*/  VIMNMX R15, PT, PT, R21, R22, !PT ;  /* 0x00000016150f7248 */ /* 0x000fe20007fe0100 */
[----:B------:R-:W-:Y:S01]  /*2bb50*/  BSSY.RECONVERGENT B2, `(.L_x_1704) ;  /* 0x0000031000027945 */ /* 0x000fe20003800200 */
[----:B------:R-:W-:Y:S02]  /*2bb60*/  IMAD.MOV.U32 R0, RZ, RZ, R28 ;  /* 0x000000ffff007224 */ /* 0x000fe400078e001c */
[----:B------:R-:W-:Y:S01]  /*2bb70*/  IADD3 R23, PT, PT, -R20, UR5, R15 ;  /* 0x0000000514177c10 */ /* 0x000fe2000fffe10f */
[----:B------:R-:W-:-:S02]  /*2bb80*/  IMAD.U32 R14, RZ, RZ, UR7 ;  /* 0x00000007ff0e7e24 */ /* 0x000fc4000f8e00ff */
[----:B------:R-:W-:Y:S01]  /*2bb90*/  IMAD R30, R26, 0xe0, RZ ;  /* 0x000000e01a1e7824 */ /* 0x000fe200078e02ff */
[----:B------:R-:W-:Y:S01]  /*2bba0*/  LOP3.LUT P0, RZ, R23, 0x4, RZ, 0xc0, !PT ;  /* 0x0000000417ff7812 */ /* 0x000fe2000780c0ff */
[----:B------:R-:W-:Y:S01]  /*2bbb0*/  IMAD R25, R14, 0xe0, R5 ;  /* 0x000000e00e197824 */ /* 0x000fe200078e0205 */
[----:B------:R-:W-:-:S03]  /*2bbc0*/  CS2R R14, SRZ ;  /* 0x00000000000e7805 */ /* 0x000fc6000001ff00 */
[----:B0-----:R-:W-:Y:S01]  /*2bbd0*/  IMAD.WIDE R24, R25, 0x4, R12 ;  /* 0x0000000419187825 */ /* 0x001fe200078e020c */
[----:B------:R-:W-:-:S07]  /*2bbe0*/  CS2R R12, SRZ ;  /* 0x00000000000c7805 */ /* 0x000fce000001ff00 */
[----:B------:R-:W-:Y:S05]  /*2bbf0*/  @P0 BRA `(.L_x_1705) ;  /* 0x0000000000980947 */ /* 0x000fea0003800000 */
[----:B------:R-:W0:Y:S01]  /*2bc00*/  LDCU.64 UR14, c[0x0][0x3c8] ;  /* 0x00007900ff0e77ac */ /* 0x000e220008000a00 */
[----:B------:R-:W-:-:S04]  /*2bc10*/  IADD3 R0, P0, PT, R3, R28, RZ ;  /* 0x0000001c03007210 */ /* 0x000fc80007f1e0ff */
[----:B------:R-:W-:Y:S02]  /*2bc20*/  IADD3.X R13, PT, PT, RZ, R6, RZ, P0, !PT ;  /* 0x00000006ff0d7210 */ /* 0x000fe400007fe4ff */
[----:B0-----:R-:W-:-:S04]  /*2bc30*/  LEA R14, P0, R0, UR14, 0x2 ;  /* 0x0000000e000e7c11 */ /* 0x001fc8000f8010ff */
[----:B------:R-:W-:Y:S02]  /*2bc40*/  LEA.HI.X R15, R0, UR15, R13, 0x2, P0 ;  /* 0x0000000f000f7c11 */ /* 0x000fe400080f140d */
[----:B------:R0:W1:Y:S04]  /*2bc50*/  LDS R0, [R29] ;  /* 0x000000001d007984 */ /* 0x0000680000000800 */
[----:B------:R-:W2:Y:S01]  /*2bc60*/  LDG.E R15, desc[UR36][R14.64] ;  /* 0x000000240e0f7981 */ /* 0x000ea2000c1e1900 */
[----:B------:R-:W-:Y:S01]  /*2bc70*/  ISETP.NE.AND P0, PT, R44, RZ, PT ;  /* 0x000000ff2c00720c */ /* 0x000fe20003f05270 */
[----:B--2---:R-:W-:-:S04]  /*2bc80*/  IMAD R13, R26, R15, R28 ;  /* 0x0000000f1a0d7224 */ /* 0x004fc800078e021c */
[----:B------:R-:W-:-:S04]  /*2bc90*/  IMAD R13, R13, 0xe0, RZ ;  /* 0x000000e00d0d7824 */ /* 0x000fc800078e02ff */
[----:B------:R-:W-:-:S05]  /*2bca0*/  IMAD.WIDE R12, R13, 0x4, R18 ;  /* 0x000000040d0c7825 */ /* 0x000fca00078e0212 */
[----:B---3--:R0:W5:Y:S01]  /*2bcb0*/  LDG.E.128 R32, desc[UR36][R12.64] ;  /* 0x000000240c207981 */ /* 0x008162000c1e1d00 */
[----:B-1----:R-:W-:Y:S05]  /*2bcc0*/  @P0 BRA `(.L_x_1706) ;  /* 0x0000000000500947 */ /* 0x002fea0003800000 */
[----:B-----5:R-:W-:Y:S01]  /*2bcd0*/  ISETP.NE.AND P1, PT, R2, RZ, PT ;  /* 0x000000ff0200720c */ /* 0x020fe20003f25270 */
[----:B0-----:R-:W0:-:S12]  /*2bce0*/  LDS.128 R12, [R7] ;  /* 0x00000000070c7984 */ /* 0x001e180000000c00 */
[----:B------:R-:W-:Y:S01]  /*2bcf0*/  VOTEU.ANY UP0, P1 ;  /* 0x0000000000ff7886 */ /* 0x000fe20000800100 */
[----:B------:R-:W-:-:S13]  /*2bd00*/  PLOP3.LUT P0, PT, PT, PT, UP0, 0x80, 0x8 ;  /* 0x000000000008781c */ /* 0x000fda0003f0f008 */
[----:B------:R-:W2:Y:S01]  /*2bd10*/  @P0 LDG.E.128 R36, desc[UR36][R24.64] ;  /* 0x0000002418240981 */ /* 0x000ea2000c1e1d00 */
[----:B------:R-:W-:Y:S02]  /*2bd20*/  PLOP3.LUT P0, PT, PT, PT, UP0, 0x80, 0x8 ;  /* 0x000000000008781c */ /* 0x000fe40003f0f008 */
[----:B------:R-:W-:Y:S02]  /*2bd30*/  PLOP3.LUT P1, PT, PT, PT, UP0, 0x80, 0x8 ;  /* 0x000000000008781c */ /* 0x000fe40003f2f008 */
[----:B------:R-:W-:Y:S02]  /*2bd40*/  PLOP3.LUT P2, PT, PT, PT, UP0, 0x80, 0x8 ;  /* 0x000000000008781c */ /* 0x000fe40003f4f008 */
[----:B------:R-:W-:Y:S01]  /*2bd50*/  PLOP3.LUT P3, PT, PT, PT, UP0, 0x80, 0x8 ;  /* 0x000000000008781c */ /* 0x000fe20003f6f008 */
[----:B0-----:R-:W-:Y:S01]  /*2bd60*/  FADD.FTZ R33, R33, R13 ;  /* 0x0000000d21217221 */ /* 0x001fe20000010000 */
[----:B------:R-:W-:Y:S01]  /*2bd70*/  FADD.FTZ R32, R32, R12 ;  /* 0x0000000c20207221 */ /* 0x000fe20000010000 */
[----:B------:R-:W-:Y:S01]  /*2bd80*/  FADD.FTZ R34, R34, R14 ;  /* 0x0000000e22227221 */ /* 0x000fe20000010000 */
[----:B------:R-:W-:Y:S01]  /*2bd90*/  FADD.FTZ R35, R35, R15 ;  /* 0x0000000f23237221 */ /* 0x000fe20000010000 */
[----:B------:R-:W-:-:S04]  /*2bda0*/  IMAD R13, R28, 0xe0, RZ ;  /* 0x000000e01c0d7824 */ /* 0x000fc800078e02ff */
[----:B------:R-:W-:-:S04]  /*2bdb0*/  IMAD.WIDE.U32 R12, R13, 0x4, R16 ;  /* 0x000000040d0c7825 */ /* 0x000fc800078e0010 */
[----:B--2---:R-:W-:Y:S01]  /*2bdc0*/  @P0 FMUL.FTZ R32, R32, R36 ;  /* 0x0000002420200220 */ /* 0x004fe20000410000 */
[----:B------:R-:W-:Y:S01]  /*2bdd0*/  @P1 FMUL.FTZ R33, R33, R37 ;  /* 0x0000002521211220 */ /* 0x000fe20000410000 */
[----:B------:R-:W-:Y:S01]  /*2bde0*/  @P2 FMUL.FTZ R34, R34, R38 ;  /* 0x0000002622222220 */ /* 0x000fe20000410000 */
[----:B------:R-:W-:-:S05]  /*2bdf0*/  @P3 FMUL.FTZ R35, R35, R39 ;  /* 0x0000002723233220 */ /* 0x000fca0000410000 */
[----:B------:R1:W-:Y:S02]  /*2be00*/  STG.E.128 desc[UR36][R12.64], R32 ;  /* 0x000000200c007986 */ /* 0x0003e4000c101d24 */
.L_x_1706:
[C---:B01---5:R-:W-:Y:S01]  /*2be10*/  FFMA.FTZ R12, R0.reuse, R32, RZ ;  /* 0x00000020000c7223 */ /* 0x063fe200000100ff */
[C---:B------:R-:W-:Y:S01]  /*2be20*/  FFMA.FTZ R13, R0.reuse, R33, RZ ;  /* 0x00000021000d7223 */ /* 0x040fe200000100ff */
[C---:B------:R-:W-:Y:S01]  /*2be30*/  FFMA.FTZ R14, R0.reuse, R34, RZ ;  /* 0x00000022000e7223 */ /* 0x040fe200000100ff */
[----:B------:R-:W-:Y:S01]  /*2be40*/  FFMA.FTZ R15, R0, R35, RZ ;  /* 0x00000023000f7223 */ /* 0x000fe200000100ff */
[----:B------:R-:W-:-:S07]  /*2be50*/  IMAD.MOV.U32 R0, RZ, RZ, R22 ;  /* 0x000000ffff007224 */ /* 0x000fce00078e0016 */
.L_x_1705:
[----:B--2-4-:R-:W-:Y:S05]  /*2be60*/  BSYNC.RECONVERGENT B2 ;  /* 0x0000000000027941 */ /* 0x014fea0003800200 */
.L_x_1704:
[----:B------:R-:W-:-:S13]  /*2be70*/  ISETP.GE.U32.AND P0, PT, R23, 0x4, PT ;  /* 0x000000041700780c */ /* 0x000fda0003f06070 */
[----:B------:R-:W-:Y:S05]  /*2be80*/  @!P0 BRA `(.L_x_1703) ;  /* 0x0000000400348947 */ /* 0x000fea0003800000 */
[----:B------:R-:W-:Y:S01]  /*2be90*/  USHF.L.U32 UR5, UR74, 0x2, URZ ;  /* 0x000000024a057899 */ /* 0x000fe200080006ff */
[----:B------:R-:W-:Y:S01]  /*2bea0*/  ISETP.NE.AND P0, PT, R44, RZ, PT ;  /* 0x000000ff2c00720c */ /* 0x000fe20003f05270 */
[----:B------:R-:W-:-:S04]  /*2beb0*/  IMAD R33, R0, 0xe0, RZ ;  /* 0x000000e000217824 */ /* 0x000fc800078e02ff */
[----:B------:R-:W-:-:S04]  /*2bec0*/  LEA R22, R0, -UR5, 0x2 ;  /* 0x8000000500167c11 */ /* 0x000fc8000f8e10ff */
[----:B------:R-:W-:-:S07]  /*2bed0*/  IADD3 R31, PT, PT, R22, 0x10, R49 ;  /* 0x00000010161f7810 */ /* 0x000fce0007ffe031 */
.L_x_1710:
[----:B------:R-:W-:Y:S02]  /*2bee0*/  IADD3 R22, P1, PT, R3, R0, RZ ;  /* 0x0000000003167210 */ /* 0x000fe40007f3e0ff */
[----:B-----5:R-:W-:-:S03]  /*2bef0*/  ISETP.NE.AND P4, PT, R2, RZ, PT ;  /* 0x000000ff0200720c */ /* 0x020fc60003f85270 */
[----:B------:R-:W-:Y:S01]  /*2bf00*/  IMAD.X R23, RZ, RZ, R6, P1 ;  /* 0x000000ffff177224 */ /* 0x000fe200008e0606 */
[----:B------:R-:W-:-:S04]  /*2bf10*/  LEA R26, P1, R22, UR10, 0x2 ;  /* 0x0000000a161a7c11 */ /* 0x000fc8000f8210ff */
[----:B------:R-:W-:-:S05]  /*2bf20*/  LEA.HI.X R27, R22, UR11, R23, 0x2, P1 ;  /* 0x0000000b161b7c11 */ /* 0x000fca00088f1417 */
[----:B------:R-:W2:Y:S02]  /*2bf30*/  LDG.E R22, desc[UR36][R26.64] ;  /* 0x000000241a167981 */ /* 0x000ea4000c1e1900 */
[----:B--2---:R-:W-:-:S04]  /*2bf40*/  IMAD R23, R30, R22, R33 ;  /* 0x000000161e177224 */ /* 0x004fc800078e0221 */
[----:B------:R-:W-:-:S05]  /*2bf50*/  IMAD.WIDE R22, R23, 0x4, R18 ;  /* 0x0000000417167825 */ /* 0x000fca00078e0212 */
[----:B------:R0:W5:Y:S01]  /*2bf60*/  LDG.E.128 R36, desc[UR36][R22.64] ;  /* 0x0000002416247981 */ /* 0x000162000c1e1d00 */
[----:B------:R-:W-:Y:S04]  /*2bf70*/  BSSY.RECONVERGENT B2, `(.L_x_1707) ;  /* 0x0000014000027945 */ /* 0x000fe80003800200 */
[----:B------:R-:W-:Y:S05]  /*2bf80*/  @P0 BRA `(.L_x_1708) ;  /* 0x0000000000480947 */ /* 0x000fea0003800000 */
[----:B------:R-:W-:Y:S01]  /*2bf90*/  VOTEU.ANY UP0, P4 ;  /* 0x0000000000ff7886 */ /* 0x000fe20002000100 */
[----:B------:R-:W-:Y:S01]  /*2bfa0*/  PLOP3.LUT P0, PT, PT, PT, UP0, 0x80, 0x8 ;  /* 0x000000000008781c */ /* 0x000fe20003f0f008 */
[----:B------:R-:W1:-:S12]  /*2bfb0*/  LDS.128 R40, [R7] ;  /* 0x0000000007287984 */ /* 0x000e580000000c00 */
[----:B------:R-:W2:Y:S01]  /*2bfc0*/  @P0 LDG.E.128 R44, desc[UR36][R24.64] ;  /* 0x00000024182c0981 */ /* 0x000ea2000c1e1d00 */
[----:B------:R-:W-:Y:S01]  /*2bfd0*/  PLOP3.LUT P0, PT, PT, PT, UP0, 0x80, 0x8 ;  /* 0x000000000008781c */ /* 0x000fe20003f0f008 */
[----:B0-----:R-:W-:Y:S01]  /*2bfe0*/  IMAD.WIDE.U32 R22, R33, 0x4, R16 ;  /* 0x0000000421167825 */ /* 0x001fe200078e0010 */
[----:B------:R-:W-:Y:S02]  /*2bff0*/  PLOP3.LUT P1, PT, PT, PT, UP0, 0x80, 0x8 ;  /* 0x000000000008781c */ /* 0x000fe40003f2f008 */
[----:B------:R-:W-:Y:S02]  /*2c000*/  PLOP3.LUT P2, PT, PT, PT, UP0, 0x80, 0x8 ;  /* 0x000000000008781c */ /* 0x000fe40003f4f008 */
[----:B------:R-:W-:Y:S01]  /*2c010*/  PLOP3.LUT P3, PT, PT, PT, UP0, 0x80, 0x8 ;  /* 0x000000000008781c */ /* 0x000fe20003f6f008 */
[----:B-1---5:R-:W-:Y:S01]  /*2c020*/  FADD.FTZ R36, R36, R40 ;  /* 0x0000002824247221 */ /* 0x022fe20000010000 */
[----:B------:R-:W-:Y:S01]  /*2c030*/  FADD.FTZ R37, R37, R41 ;  /* 0x0000002925257221 */ /* 0x000fe20000010000 */
[----:B------:R-:W-:Y:S01]  /*2c040*/  FADD.FTZ R38, R38, R42 ;  /* 0x0000002a26267221 */ /* 0x000fe20000010000 */
[----:B------:R-:W-:-:S03]  /*2c050*/  FADD.FTZ R39, R39, R43 ;  /* 0x0000002b27277221 */ /* 0x000fc60000010000 */
[----:B--2---:R-:W-:Y:S02]  /*2c060*/  @P0 FMUL.FTZ R36, R36, R44 ;  /* 0x0000002c24240220 */ /* 0x004fe40000410000 */
[----:B------:R-:W-:Y:S02]  /*2c070*/  @P1 FMUL.FTZ R37, R37, R45 ;  /* 0x0000002d25251220 */ /* 0x000fe40000410000 */
[----:B------:R-:W-:Y:S02]  /*2c080*/  @P2 FMUL.FTZ R38, R38, R46 ;  /* 0x0000002e26262220 */ /* 0x000fe40000410000 */
[----:B------:R-:W-:-:S05]  /*2c090*/  @P3 FMUL.FTZ R39, R39, R47 ;  /* 0x0000002f27273220 */ /* 0x000fca0000410000 */
[----:B------:R1:W-:Y:S02]  /*2c0a0*/  STG.E.128 desc[UR36][R22.64], R36 ;  /* 0x0000002416007986 */ /* 0x0003e4000c101d24 */
.L_x_1708:
[----:B------:R-:W-:Y:S05]  /*2c0b0*/  BSYNC.RECONVERGENT B2 ;  /* 0x0000000000027941 */ /* 0x000fea0003800200 */
.L_x_1707:
[----:B------:R-:W0:Y:S04]  /*2c0c0*/  LDG.E R26, desc[UR36][R26.64+0x10] ;  /* 0x000010241a1a7981 */ /* 0x000e28000c1e1900 */
[----:B------:R-:W3:Y:S01]  /*2c0d0*/  LDS R35, [R31+-0x10] ;  /* 0xfffff0001f237984 */ /* 0x000ee20000000800 */
[----:B------:R-:W-:Y:S02]  /*2c0e0*/  IMAD.U32 R44, RZ, RZ, UR13 ;  /* 0x0000000dff2c7e24 */ /* 0x000fe4000f8e00ff */
[----:B01----:R-:W-:-:S04]  /*2c0f0*/  IMAD R22, R30, R26, R33 ;  /* 0x0000001a1e167224 */ /* 0x003fc800078e0221 */
[----:B------:R-:W-:-:S04]  /*2c100*/  VIADD R23, R22, 0x380 ;  /* 0x0000038016177836 */ /* 0x000fc80000000000 */
[----:B------:R-:W-:-:S05]  /*2c110*/  IMAD.WIDE R22, R23, 0x4, R18 ;  /* 0x0000000417167825 */ /* 0x000fca00078e0212 */
[----:B------:R0:W5:Y:S01]  /*2c120*/  LDG.E.128 R40, desc[UR36][R22.64] ;  /* 0x0000002416287981 */ /* 0x000162000c1e1d00 */
[----:B------:R-:W-:Y:S01]  /*2c130*/  ISETP.NE.AND P0, PT, R44, RZ, PT ;  /* 0x000000ff2c00720c */ /* 0x000fe20003f05270 */
[C---:B---3-5:R-:W-:Y:S01]  /*2c140*/  FFMA.FTZ R32, R35.reuse, R37, R13 ;  /* 0x0000002523207223 */ /* 0x068fe2000001000d */
[C---:B------:R-:W-:Y:S01]  /*2c150*/  FFMA.FTZ R36, R35.reuse, R36, R12 ;  /* 0x0000002423247223 */ /* 0x040fe2000001000c */
[C---:B------:R-:W-:Y:S01]  /*2c160*/  FFMA.FTZ R37, R35.reuse, R38, R14 ;  /* 0x0000002623257223 */ /* 0x040fe2000001000e */
[----:B------:R-:W-:-:S09]  /*2c170*/  FFMA.FTZ R26, R35, R39, R15 ;  /* 0x00000027231a7223 */ /* 0x000fd2000001000f */
[----:B0-----:R-:W-:Y:S05]  /*2c180*/  @P0 BRA `(.L_x_1709) ;  /* 0x00000000004c0947 */ /* 0x001fea0003800000 */
[----:B------:R-:W-:Y:S01]  /*2c190*/  VOTEU.ANY UP0, P4 ;  /* 0x0000000000ff7886 */ /* 0x000fe20002000100 */
[----:B------:R-:W-:Y:S01]  /*2c1a0*/  PLOP3.LUT P1, PT, PT, PT, UP0, 0x80, 0x8 ;  /* 0x000000000008781c */ /* 0x000fe20003f2f008 */
[----:B------:R-:W0:-:S12]  /*2c1b0*/  LDS.128 R52, [R7] ;  /* 0x0000000007347984 */ /* 0x000e180000000c00 */
[----:B------:R-:W2:Y:S01]  /*2c1c0*/  @P1 LDG.E.128 R12, desc[UR36][R24.64] ;  /* 0x00000024180c1981 */ /* 0x000ea2000c1e1d00 */
[----:B------:R-:W-:Y:S02]  /*2c1d0*/  PLOP3.LUT P1, PT, PT, PT, UP0, 0x80, 0x8 ;  /* 0x000000000008781c */ /* 0x000fe40003f2f008 */
[----:B------:R-:W-:Y:S02]  /*2c1e0*/  PLOP3.LUT P2, PT, PT, PT, UP0, 0x80, 0x8 ;  /* 0x000000000008781c */ /* 0x000fe40003f4f008 */
[----:B------:R-:W-:Y:S02]  /*2c1f0*/  PLOP3.LUT P3, PT, PT, PT, UP0, 0x80, 0x8 ;  /* 0x000000000008781c */ /* 0x000fe40003f6f008 */
[----:B------:R-:W-:Y:S02]  /*2c200*/  PLOP3.LUT P4, PT, PT, PT, UP0, 0x80, 0x8 ;  /* 0x000000000008781c */ /* 0x000fe40003f8f008 */
[----:B------:R-:W-:Y:S01]  /*2c210*/  IADD3 R23, PT, PT, R33, 0x380, RZ ;  /* 0x0000038021177810 */ /* 0x000fe20007ffe0ff */
[----:B0-----:R-:W-:Y:S01]  /*2c220*/  FADD.FTZ R40, R52, R40 ;  /* 0x0000002834287221 */ /* 0x001fe20000010000 */
[----:B------:R-:W-:Y:S01]  /*2c230*/  FADD.FTZ R41, R53, R41 ;  /* 0x0000002935297221 */ /* 0x000fe20000010000 */
[----:B------:R-:W-:Y:S01]  /*2c240*/  FADD.FTZ R42, R54, R42 ;  /* 0x0000002a362a7221 */ /* 0x000fe20000010000 */
[----:B------:R-:W-:Y:S01]  /*2c250*/  FADD.FTZ R43, R55, R43 ;  /* 0x0000002b372b7221 */ /* 0x000fe20000010000 */
[----:B--2---:R-:W-:-:S02]  /*2c260*/  @P1 FMUL.FTZ R40, R40, R12 ;  /* 0x0000000c28281220 */ /* 0x004fc40000410000 */
[----:B------:R-:W-:Y:S02]  /*2c270*/  @P2 FMUL.FTZ R41, R41, R13 ;  /* 0x0000000d29292220 */ /* 0x000fe40000410000 */
[----:B------:R-:W-:Y:S02]  /*2c280*/  @P3 FMUL.FTZ R42, R42, R14 ;  /* 0x0000000e2a2a3220 */ /* 0x000fe40000410000 */
[----:B------:R-:W-:Y:S01]  /*2c290*/  @P4 FMUL.FTZ R43, R43, R15 ;  /* 0x0000000f2b2b4220 */ /* 0x000fe20000410000 */
[----:B------:R-:W-:-:S05]  /*2c2a0*/  IMAD.WIDE.U32 R12, R23, 0x4, R16 ;  /* 0x00000004170c7825 */ /* 0x000fca00078e0010 */
[----:B------:R0:W-:Y:S02]  /*2c2b0*/  STG.E.128 desc[UR36][R12.64], R40 ;  /* 0x000000280c007986 */ /* 0x0001e4000c101d24 */
.L_x_1709:
[----:B------:R1:W0:Y:S01]  /*2c2c0*/  LDS R15, [R31] ;  /* 0x000000001f0f7984 */ /* 0x0002220000000800 */
[----:B------:R-:W-:Y:S02]  /*2c2d0*/  VIADD R0, R0, 0x8 ;  /* 0x0000000800007836 */ /* 0x000fe40000000000 */
[----:B------:R-:W-:-:S03]  /*2c2e0*/  VIADD R33, R33, 0x700 ;  /* 0x0000070021217836 */ /* 0x000fc60000000000 */
[----:B------:R-:W-:Y:S01]  /*2c2f0*/  ISETP.GE.AND P1, PT, R0, R21, PT ;  /* 0x000000150000720c */ /* 0x000fe20003f26270 */
[----:B-1----:R-:W-:Y:S02]  /*2c300*/  VIADD R31, R31, 0x20 ;  /* 0x000000201f1f7836 */ /* 0x002fe40000000000 */
[C---:B0-----:R-:W-:Y:S01]  /*2c310*/  FFMA.FTZ R12, R15.reuse, R40, R36 ;  /* 0x000000280f0c7223 */ /* 0x041fe20000010024 */
[C---:B------:R-:W-:Y:S01]  /*2c320*/  FFMA.FTZ R13, R15.reuse, R41, R32 ;  /* 0x000000290f0d7223 */ /* 0x040fe20000010020 */
[C---:B------:R-:W-:Y:S01]  /*2c330*/  FFMA.FTZ R14, R15.reuse, R42, R37 ;  /* 0x0000002a0f0e7223 */ /* 0x040fe20000010025 */
[----:B------:R-:W-:-:S07]  /*2c340*/  FFMA.FTZ R15, R15, R43, R26 ;  /* 0x0000002b0f0f7223 */ /* 0x000fce000001001a */
[----:B------:R-:W-:Y:S05]  /*2c350*/  @!P1 BRA `(.L_x_1710) ;  /* 0xfffffff800e09947 */ /* 0x000fea000383ffff */
.L_x_1703:
[----:B--2-4-:R-:W-:Y:S05]  /*2c360*/  BSYNC.RECONVERGENT B1 ;  /* 0x0000000000017941 */ /* 0x014fea0003800200 */
.L_x_1702:
[----:B------:R-:W-:Y:S01]  /*2c370*/  ISETP.GE.AND P0, PT, R28, UR40, PT ;  /* 0x000000281c007c0c */ /* 0x000fe2000bf06270 */
[----:B------:R-:W-:-:S12]  /*2c380*/  BSSY.RECONVERGENT B1, `(.L_x_1711) ;  /* 0x00000e2000017945 */ /* 0x000fd80003800200 */
[----:B------:R-:W-:Y:S05]  /*2c390*/  @P0 BRA `(.L_x_1712) ;  /* 0x0000000c00800947 */ /* 0x000fea0003800000 */
[----:B------:R-:W0:Y:S01]  /*2c3a0*/  LDCU UR5, c[0x0][0x3f8] ;  /* 0x00007f00ff0577ac */ /* 0x000e220008000800 */
[----:B------:R-:W-:Y:S01]  /*2c3b0*/  VIADD R31, R28, 0x4 ;  /* 0x000000041c1f7836 */ /* 0x000fe20000000000 */
[----:B------:R-:W1:Y:S01]  /*2c3c0*/  LDC R27, c[0x0][0x3f4] ;  /* 0x0000fd00ff1b7b82 */ /* 0x000e620000000800 */
[----:B------:R-:W-:Y:S01]  /*2c3d0*/  BSSY.RECONVERGENT B2, `(.L_x_1713) ;  /* 0x000004e000027945 */ /* 0x000fe20003800200 */
[----:B------:R-:W-:Y:S02]  /*2c3e0*/  ULOP3.LUT UR8, URZ, UR74, URZ, 0x33, !UPT ;  /* 0x0000004aff087292 */ /* 0x000fe4000f8e33ff */
[----:B------:R-:W-:-:S04]  /*2c3f0*/  VIMNMX R21, PT, PT, R31, UR40, !PT ;  /* 0x000000281f157c48 */ /* 0x000fc8000ffe0100 */
[----:B------:R-:W2:Y:S01]  /*2c400*/  LDC.64 R22, c[0x0][0x458] ;  /* 0x00011600ff167b82 */ /* 0x000ea20000000a00 */
[----:B------:R-:W-:-:S04]  /*2c410*/  IADD3 R21, PT, PT, -R20, UR8, R21 ;  /* 0x0000000814157c10 */ /* 0x000fc8000fffe115 */
[----:B------:R-:W-:Y:S01]  /*2c420*/  LOP3.LUT P0, RZ, R21, 0x4, RZ, 0xc0, !PT ;  /* 0x0000000415ff7812 */ /* 0x000fe2000780c0ff */
[----:B0-----:R-:W-:-:S06]  /*2c430*/  UIMAD UR7, UR39, UR5, UR9 ;  /* 0x00000005270772a4 */ /* 0x001fcc000f8e0209 */
[----:B------:R-:W-:Y:S01]  /*2c440*/  MOV R0, UR7 ;  /* 0x0000000700007c02 */ /* 0x000fe20008000f00 */
[----:B-1----:R-:W-:-:S04]  /*2c450*/  IMAD R30, R27, UR5, RZ ;  /* 0x000000051b1e7c24 */ /* 0x002fc8000f8e02ff */
[----:B------:R-:W-:Y:S02]  /*2c460*/  IMAD R25, R0, 0xe0, R5 ;  /* 0x000000e000197824 */ /* 0x000fe400078e0205 */
[----:B------:R-:W-:Y:S02]  /*2c470*/  IMAD.MOV.U32 R0, RZ, RZ, R28 ;  /* 0x000000ffff007224 */ /* 0x000fe400078e001c */
[----:B--2---:R-:W-:Y:S01]  /*2c480*/  IMAD.WIDE R22, R25, 0x4, R22 ;  /* 0x0000000419167825 */ /* 0x004fe200078e0216 */
[----:B------:R-:W-:Y:S06]  /*2c490*/  @P0 BRA `(.L_x_1714) ;  /* 0x0000000400040947 */ /* 0x000fec0003800000 */
[----:B------:R-:W-:Y:S01]  /*2c4a0*/  ISETP.GE.AND P0, PT, R28, R27, PT ;  /* 0x0000001b1c00720c */ /* 0x000fe20003f06270 */
[----:B------:R-:W-:-:S12]  /*2c4b0*/  IMAD.MOV.U32 R0, RZ, RZ, R31 ;  /* 0x000000ffff007224 */ /* 0x000fd800078e001f */
[----:B------:R-:W-:Y:S05]  /*2c4c0*/  @!P0 BRA `(.L_x_1714) ;  /* 0x0000000000f88947 */ /* 0x000fea0003800000 */
[----:B------:R-:W-:Y:S01]  /*2c4d0*/  IABS R33, R27 ;  /* 0x0000001b00217213 */ /* 0x000fe20000000000 */
[----:B------:R-:W0:Y:S01]  /*2c4e0*/  LDCU.64 UR14, c[0x0][0x3c8] ;  /* 0x00007900ff0e77ac */ /* 0x000e220008000a00 */
[----:B------:R-:W-:Y:S01]  /*2c4f0*/  MOV R24, RZ ;  /* 0x000000ff00187202 */ /* 0x000fe20000000f00 */
[----:B------:R-:W1:Y:S01]  /*2c500*/  LDS R29, [R29] ;  /* 0x000000001d1d7984 */ /* 0x000e620000000800 */
[----:B------:R-:W2:Y:S01]  /*2c510*/  I2F.RP R26, R33 ;  /* 0x00000021001a7306 */ /* 0x000ea20000209400 */
[----:B------:R-:W-:Y:S02]  /*2c520*/  ISETP.GE.AND P1, PT, R28, RZ, PT ;  /* 0x000000ff1c00720c */ /* 0x000fe40003f26270 */
[----:B------:R-:W-:-:S05]  /*2c530*/  ISETP.NE.AND P2, PT, R27, RZ, PT ;  /* 0x000000ff1b00720c */ /* 0x000fca0003f45270 */
[----:B--2---:R-:W3:Y:S02]  /*2c540*/  MUFU.RCP R26, R26 ;  /* 0x0000001a001a7308 */ /* 0x004ee40000001000 */
[----:B---3--:R-:W-:-:S06]  /*2c550*/  VIADD R32, R26, 0xffffffe ;  /* 0x0ffffffe1a207836 */ /* 0x008fcc0000000000 */
[----:B------:R-:W2:Y:S02]  /*2c560*/  F2I.FTZ.U32.TRUNC.NTZ R25, R32 ;  /* 0x0000002000197305 */ /* 0x000ea4000021f000 */
[----:B--2---:R-:W-:-:S04]  /*2c570*/  IMAD.MOV R0, RZ, RZ, -R25 ;  /* 0x000000ffff007224 */ /* 0x004fc800078e0a19 */
[----:B------:R-:W-:Y:S01]  /*2c580*/  IMAD R35, R0, R33, RZ ;  /* 0x0000002100237224 */ /* 0x000fe200078e02ff */
[----:B------:R-:W-:-:S03]  /*2c590*/  IABS R0, R28 ;  /* 0x0000001c00007213 */ /* 0x000fc60000000000 */
[----:B------:R-:W-:-:S04]  /*2c5a0*/  IMAD.HI.U32 R35, R25, R35, R24 ;  /* 0x0000002319237227 */ /* 0x000fc800078e0018 */
[----:B------:R-:W-:-:S04]  /*2c5b0*/  IMAD.MOV.U32 R24, RZ, RZ, R0 ;  /* 0x000000ffff187224 */ /* 0x000fc800078e0000 */
[----:B------:R-:W-:-:S04]  /*2c5c0*/  IMAD.HI.U32 R0, R35, R24, RZ ;  /* 0x0000001823007227 */ /* 0x000fc800078e00ff */
[----:B------:R-:W-:-:S04]  /*2c5d0*/  IMAD.MOV R25, RZ, RZ, -R0 ;  /* 0x000000ffff197224 */ /* 0x000fc800078e0a00 */
[----:B------:R-:W-:-:S05]  /*2c5e0*/  IMAD R0, R33, R25, R24 ;  /* 0x0000001921007224 */ /* 0x000fca00078e0218 */
[----:B------:R-:W-:-:S13]  /*2c5f0*/  ISETP.GT.U32.AND P0, PT, R33, R0, PT ;  /* 0x000000002100720c */ /* 0x000fda0003f04070 */
[----:B------:R-:W-:-:S05]  /*2c600*/  @!P0 IMAD.IADD R0, R0, 0x1, -R33 ;  /* 0x0000000100008824 */ /* 0x000fca00078e0a21 */
        /* <DEDUP_REMOVED lines=8> */
[----:B------:R-:W2:Y:S01]  /*2c690*/  LDG.E R27, desc[UR36][R26.64] ;  /* 0x000000241a1b7981 */ /* 0x000ea2000c1e1900 */
[----:B------:R-:W-:Y:S01]  /*2c6a0*/  ISETP.NE.AND P0, PT, R44, RZ, PT ;  /* 0x000000ff2c00720c */ /* 0x000fe20003f05270 */
[----:B--2---:R-:W-:-:S04]  /*2c6b0*/  IMAD R0, R30, R27, R0 ;  /* 0x0000001b1e007224 */ /* 0x004fc800078e0200 */
[----:B------:R-:W-:-:S04]  /*2c6c0*/  IMAD R25, R0, 0xe0, RZ ;  /* 0x000000e000197824 */ /* 0x000fc800078e02ff */
[----:B------:R-:W-:-:S05]  /*2c6d0*/  IMAD.WIDE R24, R25, 0x4, R18 ;  /* 0x0000000419187825 */ /* 0x000fca00078e0212 */
[----:B------:R0:W5:Y:S01]  /*2c6e0*/  LDG.E.128 R32, desc[UR36][R24.64] ;  /* 0x0000002418207981 */ /* 0x000162000c1e1d00 */
[----:B------:R-:W-:Y:S04]  /*2c6f0*/  BSSY.RECONVERGENT B3, `(.L_x_1715) ;  /* 0x0000016000037945 */ /* 0x000fe80003800200 */
[----:B-1----:R-:W-:Y:S05]  /*2c700*/  @P0 BRA `(.L_x_1716) ;  /* 0x0000000000500947 */ /* 0x002fea0003800000 */
[----:B-----5:R-:W-:Y:S01]  /*2c710*/  ISETP.NE.AND P3, PT, R2, RZ, PT ;  /* 0x000000ff0200720c */ /* 0x020fe20003f65270 */
[----:B------:R-:W1:-:S12]  /*2c720*/  LDS.128 R36, [R7] ;  /* 0x0000000007247984 */ /* 0x000e580000000c00 */
[----:B------:R-:W-:Y:S01]  /*2c730*/  VOTEU.ANY UP0, P3 ;  /* 0x0000000000ff7886 */ /* 0x000fe20001800100 */
[----:B------:R-:W-:-:S13]  /*2c740*/  PLOP3.LUT P0, PT, PT, PT, UP0, 0x80, 0x8 ;  /* 0x000000000008781c */ /* 0x000fda0003f0f008 */
[----:B0-----:R-:W2:Y:S01]  /*2c750*/  @P0 LDG.E.128 R24, desc[UR36][R22.64] ;  /* 0x0000002416180981 */ /* 0x001ea2000c1e1d00 */
[----:B------:R-:W-:Y:S02]  /*2c760*/  PLOP3.LUT P0, PT, PT, PT, UP0, 0x80, 0x8 ;  /* 0x000000000008781c */ /* 0x000fe40003f0f008 */
[----:B------:R-:W-:Y:S02]  /*2c770*/  PLOP3.LUT P1, PT, PT, PT, UP0, 0x80, 0x8 ;  /* 0x000000000008781c */ /* 0x000fe40003f2f008 */
[----:B------:R-:W-:Y:S02]  /*2c780*/  PLOP3.LUT P2, PT, PT, PT, UP0, 0x80, 0x8 ;  /* 0x000000000008781c */ /* 0x000fe40003f4f008 */
[----:B------:R-:W-:Y:S01]  /*2c790*/  PLOP3.LUT P3, PT, PT, PT, UP0, 0x80, 0x8 ;  /* 0x000000000008781c */ /* 0x000fe20003f6f008 */
[----:B-1----:R-:W-:Y:S01]  /*2c7a0*/  FADD.FTZ R32, R36, R32 ;  /* 0x0000002024207221 */ /* 0x002fe20000010000 */
[----:B------:R-:W-:Y:S01]  /*2c7b0*/  FADD.FTZ R33, R37, R33 ;  /* 0x0000002125217221 */ /* 0x000fe20000010000 */
[----:B------:R-:W-:Y:S01]  /*2c7c0*/  FADD.FTZ R34, R38, R34 ;  /* 0x0000002226227221 */ /* 0x000fe20000010000 */
[----:B------:R-:W-:Y:S01]  /*2c7d0*/  FADD.FTZ R35, R39, R35 ;  /* 0x0000002327237221 */ /* 0x000fe20000010000 */
[----:B------:R-:W-:-:S02]  /*2c7e0*/  IMAD R37, R28, 0xe0, RZ ;  /* 0x000000e01c257824 */ /* 0x000fc400078e02ff */
[----:B--2---:R-:W-:Y:S02]  /*2c7f0*/  @P0 FMUL.FTZ R32, R32, R24 ;  /* 0x0000001820200220 */ /* 0x004fe40000410000 */
[----:B------:R-:W-:Y:S02]  /*2c800*/  @P1 FMUL.FTZ R33, R33, R25 ;  /* 0x0000001921211220 */ /* 0x000fe40000410000 */
[----:B------:R-:W-:Y:S02]  /*2c810*/  @P2 FMUL.FTZ R34, R34, R26 ;  /* 0x0000001a22222220 */ /* 0x000fe40000410000 */
[----:B------:R-:W-:Y:S01]  /*2c820*/  @P3 FMUL.FTZ R35, R35, R27 ;  /* 0x0000001b23233220 */ /* 0x000fe20000410000 */
[----:B------:R-:W-:-:S05]  /*2c830*/  IMAD.WIDE.U32 R24, R37, 0x4, R16 ;  /* 0x0000000425187825 */ /* 0x000fca00078e0010 */
[----:B------:R1:W-:Y:S02]  /*2c840*/  STG.E.128 desc[UR36][R24.64], R32 ;  /* 0x0000002018007986 */ /* 0x0003e4000c101d24 */
.L_x_1716:
[----:B------:R-:W-:Y:S05]  /*2c850*/  BSYNC.RECONVERGENT B3 ;  /* 0x0000000000037941 */ /* 0x000fea0003800200 */
.L_x_1715:
[C---:B-----5:R-:W-:Y:S01]  /*2c860*/  FFMA.FTZ R12, R29.reuse, R32, R12 ;  /* 0x000000201d0c7223 */ /* 0x060fe2000001000c */
[C---:B------:R-:W-:Y:S01]  /*2c870*/  FFMA.FTZ R13, R29.reuse, R33, R13 ;  /* 0x000000211d0d7223 */ /* 0x040fe2000001000d */
[C---:B------:R-:W-:Y:S01]  /*2c880*/  FFMA.FTZ R14, R29.reuse, R34, R14 ;  /* 0x000000221d0e7223 */ /* 0x040fe2000001000e */
[----:B------:R-:W-:Y:S01]  /*2c890*/  FFMA.FTZ R15, R29, R35, R15 ;  /* 0x000000231d0f7223 */ /* 0x000fe2000001000f */
[----:B------:R-:W-:-:S07]  /*2c8a0*/  IMAD.MOV.U32 R0, RZ, RZ, R31 ;  /* 0x000000ffff007224 */ /* 0x000fce00078e001f */
.L_x_1714:
[----:B------:R-:W-:Y:S05]  /*2c8b0*/  BSYNC.RECONVERGENT B2 ;  /* 0x0000000000027941 */ /* 0x000fea0003800200 */
.L_x_1713:
[----:B------:R-:W-:-:S13]  /*2c8c0*/  ISETP.GE.U32.AND P0, PT, R21, 0x4, PT ;  /* 0x000000041500780c */ /* 0x000fda0003f06070 */
[----:B------:R-:W-:Y:S05]  /*2c8d0*/  @!P0 BRA `(.L_x_1712) ;  /* 0x0000000800308947 */ /* 0x000fea0003800000 */
[----:B------:R-:W-:Y:S01]  /*2c8e0*/  USHF.L.U32 UR5, UR74, 0x2, URZ ;  /* 0x000000024a057899 */ /* 0x000fe200080006ff */
[C---:B------:R-:W-:Y:S02]  /*2c8f0*/  VIADD R28, R0.reuse, 0x4 ;  /* 0x00000004001c7836 */ /* 0x040fe40000000000 */
[----:B------:R-:W-:-:S03]  /*2c900*/  IMAD R29, R0, 0xe0, RZ ;  /* 0x000000e0001d7824 */ /* 0x000fc600078e02ff */
[----:B------:R-:W-:-:S04]  /*2c910*/  LEA R21, R0, -UR5, 0x2 ;  /* 0x8000000500157c11 */ /* 0x000fc8000f8e10ff */
[----:B------:R-:W-:-:S07]  /*2c920*/  IADD3 R21, PT, PT, R21, 0x10, R49 ;  /* 0x0000001015157810 */ /* 0x000fce0007ffe031 */
.L_x_1723:
[----:B------:R-:W2:Y:S01]  /*2c930*/  LDC R41, c[0x0][0x3f4] ;  /* 0x0000fd00ff297b82 */ /* 0x000ea20000000800 */
[----:B------:R-:W-:Y:S01]  /*2c940*/  VIADD R26, R28, 0xfffffffc ;  /* 0xfffffffc1c1a7836 */ /* 0x000fe20000000000 */
[----:B------:R-:W-:Y:S04]  /*2c950*/  BSSY.RECONVERGENT B2, `(.L_x_1717) ;  /* 0x000003e000027945 */ /* 0x000fe80003800200 */
[----:B--2---:R-:W-:-:S13]  /*2c960*/  ISETP.GE.AND P0, PT, R26, R41, PT ;  /* 0x000000291a00720c */ /* 0x004fda0003f06270 */
[----:B0-----:R-:W-:Y:S05]  /*2c970*/  @!P0 BRA `(.L_x_1718) ;  /* 0x0000000000ec8947 */ /* 0x001fea0003800000 */
[----:B------:R-:W-:Y:S01]  /*2c980*/  IABS R27, R41 ;  /* 0x00000029001b7213 */ /* 0x000fe20000000000 */
[----:B01----:R-:W-:Y:S01]  /*2c990*/  IMAD.MOV.U32 R24, RZ, RZ, RZ ;  /* 0x000000ffff187224 */ /* 0x003fe200078e00ff */
[----:B------:R-:W-:Y:S01]  /*2c9a0*/  ISETP.GE.AND P1, PT, R26, RZ, PT ;  /* 0x000000ff1a00720c */ /* 0x000fe20003f26270 */
[----:B------:R-:W0:Y:S01]  /*2c9b0*/  LDCU.64 UR14, c[0x0][0x3c8] ;  /* 0x00007900ff0e77ac */ /* 0x000e220008000a00 */
[----:B------:R-:W1:Y:S01]  /*2c9c0*/  I2F.RP R31, R27 ;  /* 0x0000001b001f7306 */ /* 0x000e620000209400 */
[----:B------:R-:W-:Y:S01]  /*2c9d0*/  ISETP.NE.AND P2, PT, R41, RZ, PT ;  /* 0x000000ff2900720c */ /* 0x000fe20003f45270 */
[----:B------:R-:W2:Y:S06]  /*2c9e0*/  LDCU UR5, c[0x0][0x40c] ;  /* 0x00008180ff0577ac */ /* 0x000eac0008000800 */
[----:B-1----:R-:W3:Y:S02]  /*2c9f0*/  MUFU.RCP R31, R31 ;  /* 0x0000001f001f7308 */ /* 0x002ee40000001000 */
[----:B---3--:R-:W-:-:S02]  /*2ca00*/  IADD3 R32, PT, PT, R31, 0xffffffe, RZ ;  /* 0x0ffffffe1f207810 */ /* 0x008fc40007ffe0ff */
[----:B------:R1:W3:Y:S04]  /*2ca10*/  LDS R31, [R21+-0x10] ;  /* 0xfffff000151f7984 */ /* 0x0002e80000000800 */
[----:B------:R-:W4:Y:S02]  /*2ca20*/  F2I.FTZ.U32.TRUNC.NTZ R25, R32 ;  /* 0x0000002000197305 */ /* 0x000f24000021f000 */
[----:B----4-:R-:W-:-:S04]  /*2ca30*/  IMAD.MOV R0, RZ, RZ, -R25 ;  /* 0x000000ffff007224 */ /* 0x010fc800078e0a19 */
        /* <DEDUP_REMOVED lines=8> */
[----:B------:R-:W-:-:S04]  /*2cac0*/  @!P0 IADD3 R0, PT, PT, R0, -R27, RZ ;  /* 0x8000001b00008210 */ /* 0x000fc80007ffe0ff */
[----:B------:R-:W-:-:S13]  /*2cad0*/  ISETP.GT.U32.AND P0, PT, R27, R0, PT ;  /* 0x000000001b00720c */ /* 0x000fda0003f04070 */
[----:B------:R-:W-:-:S04]  /*2cae0*/  @!P0 IMAD.IADD R0, R0, 0x1, -R27 ;  /* 0x0000000100008824 */ /* 0x000fc800078e0a1b */
[----:B------:R-:W-:Y:S01]  /*2caf0*/  @!P1 IMAD.MOV R0, RZ, RZ, -R0 ;  /* 0x000000ffff009224 */ /* 0x000fe200078e0a00 */
[----:B------:R-:W-:-:S04]  /*2cb00*/  @!P2 LOP3.LUT R0, RZ, R41, RZ, 0x33, !PT ;  /* 0x00000029ff00a212 */ /* 0x000fc800078e33ff */
[----:B------:R-:W-:-:S05]  /*2cb10*/  IADD3 R24, P0, PT, R3, R0, RZ ;  /* 0x0000000003187210 */ /* 0x000fca0007f1e0ff */
[----:B------:R-:W-:Y:S01]  /*2cb20*/  IMAD.X R25, RZ, RZ, R6, P0 ;  /* 0x000000ffff197224 */ /* 0x000fe200000e0606 */
[----:B0-----:R-:W-:-:S04]  /*2cb30*/  LEA R26, P0, R24, UR14, 0x2 ;  /* 0x0000000e181a7c11 */ /* 0x001fc8000f8010ff */
[----:B------:R-:W-:-:S06]  /*2cb40*/  LEA.HI.X R27, R24, UR15, R25, 0x2, P0 ;  /* 0x0000000f181b7c11 */ /* 0x000fcc00080f1419 */
[----:B------:R-:W4:Y:S01]  /*2cb50*/  LDG.E R27, desc[UR36][R26.64] ;  /* 0x000000241a1b7981 */ /* 0x000f22000c1e1900 */
[----:B--2---:R-:W-:Y:S01]  /*2cb60*/  UISETP.NE.AND UP0, UPT, UR5, URZ, UPT ;  /* 0x000000ff0500728c */ /* 0x004fe2000bf05270 */
[----:B----4-:R-:W-:-:S04]  /*2cb70*/  IMAD R0, R30, R27, R0 ;  /* 0x0000001b1e007224 */ /* 0x010fc800078e0200 */
[----:B------:R-:W-:-:S04]  /*2cb80*/  IMAD R25, R0, 0xe0, RZ ;  /* 0x000000e000197824 */ /* 0x000fc800078e02ff */
[----:B------:R-:W-:-:S05]  /*2cb90*/  IMAD.WIDE R24, R25, 0x4, R18 ;  /* 0x0000000419187825 */ /* 0x000fca00078e0212 */
[----:B------:R1:W5:Y:S01]  /*2cba0*/  LDG.E.128 R32, desc[UR36][R24.64] ;  /* 0x0000002418207981 */ /* 0x000362000c1e1d00 */
[----:B---3--:R-:W-:Y:S05]  /*2cbb0*/  BRA.U UP0, `(.L_x_1719) ;  /* 0x00000001004c7547 */ /* 0x008fea000b800000 */
[----:B-----5:R-:W-:Y:S01]  /*2cbc0*/  ISETP.NE.AND P3, PT, R2, RZ, PT ;  /* 0x000000ff0200720c */ /* 0x020fe20003f65270 */
[----:B-1----:R-:W0:-:S12]  /*2cbd0*/  LDS.128 R24, [R7] ;  /* 0x0000000007187984 */ /* 0x002e180000000c00 */
        /* <DEDUP_REMOVED lines=11> */
[----:B------:R-:W-:-:S04]  /*2cc90*/  IMAD.WIDE.U32 R24, R29, 0x4, R16 ;  /* 0x000000041d187825 */ /* 0x000fc800078e0010 */
[----:B--2---:R-:W-:Y:S01]  /*2cca0*/  @P0 FMUL.FTZ R32, R32, R36 ;  /* 0x0000002420200220 */ /* 0x004fe20000410000 */
[----:B------:R-:W-:Y:S01]  /*2ccb0*/  @P1 FMUL.FTZ R33, R33, R37 ;  /* 0x0000002521211220 */ /* 0x000fe20000410000 */
[----:B------:R-:W-:Y:S02]  /*2ccc0*/  @P2 FMUL.FTZ R34, R34, R38 ;  /* 0x0000002622222220 */ /* 0x000fe40000410000 */
[----:B------:R-:W-:-:S05]  /*2ccd0*/  @P3 FMUL.FTZ R35, R35, R39 ;  /* 0x0000002723233220 */ /* 0x000fca0000410000 */
[----:B------:R0:W-:Y:S02]  /*2cce0*/  STG.E.128 desc[UR36][R24.64], R32 ;  /* 0x0000002018007986 */ /* 0x0001e4000c101d24 */
.L_x_1719:
[C---:B-----5:R-:W-:Y:S01]  /*2ccf0*/  FFMA.FTZ R12, R31.reuse, R32, R12 ;  /* 0x000000201f0c7223 */ /* 0x060fe2000001000c */
[C---:B------:R-:W-:Y:S01]  /*2cd00*/  FFMA.FTZ R13, R31.reuse, R33, R13 ;  /* 0x000000211f0d7223 */ /* 0x040fe2000001000d */
[C---:B------:R-:W-:Y:S01]  /*2cd10*/  FFMA.FTZ R14, R31.reuse, R34, R14 ;  /* 0x000000221f0e7223 */ /* 0x040fe2000001000e */
[----:B------:R-:W-:-:S07]  /*2cd20*/  FFMA.FTZ R15, R31, R35, R15 ;  /* 0x000000231f0f7223 */ /* 0x000fce000001000f */
.L_x_1718:
[----:B------:R-:W-:Y:S05]  /*2cd30*/  BSYNC.RECONVERGENT B2 ;  /* 0x0000000000027941 */ /* 0x000fea0003800200 */
.L_x_1717:
[----:B------:R-:W-:Y:S01]  /*2cd40*/  ISETP.GE.AND P0, PT, R28, R41, PT ;  /* 0x000000291c00720c */ /* 0x000fe20003f06270 */
[----:B------:R-:W-:-:S12]  /*2cd50*/  BSSY.RECONVERGENT B2, `(.L_x_1720) ;  /* 0x000003e000027945 */ /* 0x000fd80003800200 */
[----:B------:R-:W-:Y:S05]  /*2cd60*/  @!P0 BRA `(.L_x_1721) ;  /* 0x0000000000f08947 */ /* 0x000fea0003800000 */
[----:B------:R-:W-:Y:S01]  /*2cd70*/  IABS R27, R41 ;  /* 0x00000029001b7213 */ /* 0x000fe20000000000 */
[----:B01----:R-:W-:Y:S01]  /*2cd80*/  IMAD.MOV.U32 R24, RZ, RZ, RZ ;  /* 0x000000ffff187224 */ /* 0x003fe200078e00ff */
[----:B------:R-:W-:Y:S01]  /*2cd90*/  ISETP.GE.AND P1, PT, R28, RZ, PT ;  /* 0x000000ff1c00720c */ /* 0x000fe20003f26270 */
[----:B------:R-:W0:Y:S01]  /*2cda0*/  LDCU.64 UR14, c[0x0][0x3c8] ;  /* 0x00007900ff0e77ac */ /* 0x000e220008000a00 */
[----:B------:R-:W1:Y:S01]  /*2cdb0*/  I2F.RP R26, R27 ;  /* 0x0000001b001a7306 */ /* 0x000e620000209400 */
[----:B------:R-:W-:Y:S01]  /*2cdc0*/  ISETP.NE.AND P2, PT, R41, RZ, PT ;  /* 0x000000ff2900720c */ /* 0x000fe20003f45270 */
[----:B------:R2:W4:Y:S01]  /*2cdd0*/  LDS R37, [R21] ;  /* 0x0000000015257984 */ /* 0x0005220000000800 */
[----:B------:R-:W3:Y:S05]  /*2cde0*/  LDCU UR5, c[0x0][0x40c] ;  /* 0x00008180ff0577ac */ /* 0x000eea0008000800 */
[----:B-1----:R-:W1:Y:S02]  /*2cdf0*/  MUFU.RCP R26, R26 ;  /* 0x0000001a001a7308 */ /* 0x002e640000001000 */
[----:B-1----:R-:W-:-:S06]  /*2ce00*/  VIADD R31, R26, 0xffffffe ;  /* 0x0ffffffe1a1f7836 */ /* 0x002fcc0000000000 */
[----:B------:R-:W1:Y:S02]  /*2ce10*/  F2I.FTZ.U32.TRUNC.NTZ R25, R31 ;  /* 0x0000001f00197305 */ /* 0x000e64000021f000 */
[----:B-1----:R-:W-:-:S05]  /*2ce20*/  IADD3 R0, PT, PT, RZ, -R25, RZ ;  /* 0x80000019ff007210 */ /* 0x002fca0007ffe0ff */
        /* <DEDUP_REMOVED lines=10> */
[----:B------:R-:W-:-:S05]  /*2ced0*/  @!P0 IADD3 R0, PT, PT, R0, -R27, RZ ;  /* 0x8000001b00008210 */ /* 0x000fca0007ffe0ff */
[----:B------:R-:W-:Y:S01]  /*2cee0*/  @!P1 IMAD.MOV R0, RZ, RZ, -R0 ;  /* 0x000000ffff009224 */ /* 0x000fe200078e0a00 */
[----:B------:R-:W-:-:S04]  /*2cef0*/  @!P2 LOP3.LUT R0, RZ, R41, RZ, 0x33, !PT ;  /* 0x00000029ff00a212 */ /* 0x000fc800078e33ff */
[----:B------:R-:W-:-:S05]  /*2cf00*/  IADD3 R24, P0, PT, R3, R0, RZ ;  /* 0x0000000003187210 */ /* 0x000fca0007f1e0ff */
[----:B------:R-:W-:Y:S01]  /*2cf10*/  IMAD.X R25, RZ, RZ, R6, P0 ;  /* 0x000000ffff197224 */ /* 0x000fe200000e0606 */
[----:B0-----:R-:W-:-:S04]  /*2cf20*/  LEA R26, P0, R24, UR14, 0x2 ;  /* 0x0000000e181a7c11 */ /* 0x001fc8000f8010ff */
[----:B------:R-:W-:-:S06]  /*2cf30*/  LEA.HI.X R27, R24, UR15, R25, 0x2, P0 ;  /* 0x0000000f181b7c11 */ /* 0x000fcc00080f1419 */
[----:B------:R-:W2:Y:S01]  /*2cf40*/  LDG.E R27, desc[UR36][R26.64] ;  /* 0x000000241a1b7981 */ /* 0x000ea2000c1e1900 */
[----:B---3--:R-:W-:Y:S01]  /*2cf50*/  UISETP.NE.AND UP0, UPT, UR5, URZ, UPT ;  /* 0x000000ff0500728c */ /* 0x008fe2000bf05270 */
[----:B--2---:R-:W-:-:S04]  /*2cf60*/  IMAD R0, R30, R27, R0 ;  /* 0x0000001b1e007224 */ /* 0x004fc800078e0200 */
[----:B------:R-:W-:-:S04]  /*2cf70*/  IMAD R25, R0, 0xe0, RZ ;  /* 0x000000e000197824 */ /* 0x000fc800078e02ff */
[----:B------:R-:W-:-:S05]  /*2cf80*/  IMAD.WIDE R24, R25, 0x4, R18 ;  /* 0x0000000419187825 */ /* 0x000fca00078e0212 */
[----:B------:R0:W5:Y:S01]  /*2cf90*/  LDG.E.128 R32, desc[UR36][R24.64] ;  /* 0x0000002418207981 */ /* 0x000162000c1e1d00 */
[----:B----4-:R-:W-:Y:S05]  /*2cfa0*/  BRA.U UP0, `(.L_x_1722) ;  /* 0x0000000100507547 */ /* 0x010fea000b800000 */
[----:B-----5:R-:W-:Y:S01]  /*2cfb0*/  ISETP.NE.AND P3, PT, R2, RZ, PT ;  /* 0x000000ff0200720c */ /* 0x020fe20003f65270 */
[----:B------:R-:W1:-:S12]  /*2cfc0*/  LDS.128 R40, [R7] ;  /* 0x0000000007287984 */ /* 0x000e580000000c00 */
[----:B------:R-:W-:Y:S01]  /*2cfd0*/  VOTEU.ANY UP0, P3 ;  /* 0x0000000000ff7886 */ /* 0x000fe20001800100 */
[----:B------:R-:W-:-:S13]  /*2cfe0*/  PLOP3.LUT P0, PT, PT, PT, UP0, 0x80, 0x8 ;  /* 0x000000000008781c */ /* 0x000fda0003f0f008 */
[----:B0-----:R-:W2:Y:S01]  /*2cff0*/  @P0 LDG.E.128 R24, desc[UR36][R22.64] ;  /* 0x0000002416180981 */ /* 0x001ea2000c1e1d00 */
[----:B------:R-:W-:Y:S01]  /*2d000*/  PLOP3.LUT P0, PT, PT, PT, UP0, 0x80, 0x8 ;  /* 0x000000000008781c */ /* 0x000fe20003f0f008 */
[----:B------:R-:W-:Y:S01]  /*2d010*/  VIADD R31, R29, 0x380 ;  /* 0x000003801d1f7836 */ /* 0x000fe20000000000 */
[----:B------:R-:W-:Y:S02]  /*2d020*/  PLOP3.LUT P1, PT, PT, PT, UP0, 0x80, 0x8 ;  /* 0x000000000008781c */ /* 0x000fe40003f2f008 */
[----:B------:R-:W-:Y:S02]  /*2d030*/  PLOP3.LUT P2, PT, PT, PT, UP0, 0x80, 0x8 ;  /* 0x000000000008781c */ /* 0x000fe40003f4f008 */
[----:B------:R-:W-:Y:S01]  /*2d040*/  PLOP3.LUT P3, PT, PT, PT, UP0, 0x80, 0x8 ;  /* 0x000000000008781c */ /* 0x000fe20003f6f008 */
[----:B-1----:R-:W-:Y:S01]  /*2d050*/  FADD.FTZ R32, R40, R32 ;  /* 0x0000002028207221 */ /* 0x002fe20000010000 */
[----:B------:R-:W-:Y:S01]  /*2d060*/  FADD.FTZ R33, R41, R33 ;  /* 0x0000002129217221 */ /* 0x000fe20000010000 */
[----:B------:R-:W-:Y:S01]  /*2d070*/  FADD.FTZ R34, R42, R34 ;  /* 0x000000222a227221 */ /* 0x000fe20000010000 */
[----:B------:R-:W-:-:S03]  /*2d080*/  FADD.FTZ R35, R43, R35 ;  /* 0x000000232b237221 */ /* 0x000fc60000010000 */
[----:B--2---:R-:W-:Y:S02]  /*2d090*/  @P0 FMUL.FTZ R32, R32, R24 ;  /* 0x0000001820200220 */ /* 0x004fe40000410000 */
[----:B------:R-:W-:Y:S02]  /*2d0a0*/  @P1 FMUL.FTZ R33, R33, R25 ;  /* 0x0000001921211220 */ /* 0x000fe40000410000 */
[----:B------:R-:W-:Y:S02]  /*2d0b0*/  @P2 FMUL.FTZ R34, R34, R26 ;  /* 0x0000001a22222220 */ /* 0x000fe40000410000 */
[----:B------:R-:W-:Y:S01]  /*2d0c0*/  @P3 FMUL.FTZ R35, R35, R27 ;  /* 0x0000001b23233220 */ /* 0x000fe20000410000 */
[----:B------:R-:W-:-:S05]  /*2d0d0*/  IMAD.WIDE.U32 R24, R31, 0x4, R16 ;  /* 0x000000041f187825 */ /* 0x000fca00078e0010 */
[----:B------:R1:W-:Y:S02]  /*2d0e0*/  STG.E.128 desc[UR36][R24.64], R32 ;  /* 0x0000002018007986 */ /* 0x0003e4000c101d24 */
.L_x_1722:
[C---:B-----5:R-:W-:Y:S01]  /*2d0f0*/  FFMA.FTZ R12, R37.reuse, R32, R12 ;  /* 0x00000020250c7223 */ /* 0x060fe2000001000c */
[C---:B------:R-:W-:Y:S01]  /*2d100*/  FFMA.FTZ R13, R37.reuse, R33, R13 ;  /* 0x00000021250d7223 */ /* 0x040fe2000001000d */
[C---:B------:R-:W-:Y:S01]  /*2d110*/  FFMA.FTZ R14, R37.reuse, R34, R14 ;  /* 0x00000022250e7223 */ /* 0x040fe2000001000e */
[----:B------:R-:W-:-:S07]  /*2d120*/  FFMA.FTZ R15, R37, R35, R15 ;  /* 0x00000023250f7223 */ /* 0x000fce000001000f */
.L_x_1721:
[----:B------:R-:W-:Y:S05]  /*2d130*/  BSYNC.RECONVERGENT B2 ;  /* 0x0000000000027941 */ /* 0x000fea0003800200 */
.L_x_1720:
[C---:B------:R-:W-:Y:S01]  /*2d140*/  VIADD R0, R28.reuse, 0x4 ;  /* 0x000000041c007836 */ /* 0x040fe20000000000 */
[----:B------:R-:W-:Y:S01]  /*2d150*/  IADD3 R28, PT, PT, R28, 0x8, RZ ;  /* 0x000000081c1c7810 */ /* 0x000fe20007ffe0ff */
[----:B------:R-:W-:Y:S02]  /*2d160*/  VIADD R29, R29, 0x700 ;  /* 0x000007001d1d7836 */ /* 0x000fe40000000000 */
[----:B-1----:R-:W-:Y:S01]  /*2d170*/  VIADD R21, R21, 0x20 ;  /* 0x0000002015157836 */ /* 0x002fe20000000000 */
[----:B------:R-:W-:-:S13]  /*2d180*/  ISETP.GE.AND P0, PT, R0, UR40, PT ;  /* 0x0000002800007c0c */ /* 0x000fda000bf06270 */
[----:B------:R-:W-:Y:S05]  /*2d190*/  @!P0 BRA `(.L_x_1723) ;  /* 0xfffffff400e48947 */ /* 0x000fea000383ffff */
.L_x_1712:
[----:B------:R-:W-:Y:S05]  /*2d1a0*/  BSYNC.RECONVERGENT B1 ;  /* 0x0000000000017941 */ /* 0x000fea0003800200 */
.L_x_1711:
[----:B------:R-:W-:-:S13]  /*2d1b0*/  ISETP.NE.AND P0, PT, R20, UR4, PT ;  /* 0x0000000414007c0c */ /* 0x000fda000bf05270 */
[----:B------:R-:W-:Y:S05]  /*2d1c0*/  @P0 BRA `(.L_x_1701) ;  /* 0x0000000000b80947 */ /* 0x000fea0003800000 */
[----:B------:R-:W-:Y:S02]  /*2d1d0*/  UMOV UR5, 0xe0 ;  /* 0x000000e000057882 */ /* 0x000fe40000000000 */
[----:B------:R-:W-:-:S06]  /*2d1e0*/  UIMAD UR5, UR41, UR5, -0xe0 ;  /* 0xffffff20290574a4 */ /* 0x000fcc000f8e0205 */
[----:B------:R-:W-:-:S04]  /*2d1f0*/  IMAD.U32 R3, RZ, RZ, UR5 ;  /* 0x00000005ff037e24 */ /* 0x000fc8000f8e00ff */
[----:B-----5:R-:W-:-:S05]  /*2d200*/  IMAD.WIDE R2, R3, 0x4, R16 ;  /* 0x0000000403027825 */ /* 0x020fca00078e0210 */
[----:B01----:R0:W5:Y:S01]  /*2d210*/  LDG.E.128 R24, desc[UR36][R2.64] ;  /* 0x0000002402187981 */ /* 0x003162000c1e1d00 */
[----:B------:R-:W1:Y:S01]  /*2d220*/  S2UR UR7, SR_CgaCtaId ;  /* 0x00000000000779c3 */ /* 0x000e620000008800 */
[----:B------:R-:W-:Y:S02]  /*2d230*/  UMOV UR5, 0x400 ;  /* 0x0000040000057882 */ /* 0x000fe40000000000 */
[----:B------:R-:W-:Y:S02]  /*2d240*/  UIADD3 UR8, UPT, UPT, UR5, 0x840, URZ ;  /* 0x0000084005087890 */ /* 0x000fe4000fffe0ff */
[----:B------:R-:W-:Y:S02]  /*2d250*/  UIADD3 UR5, UPT, UPT, UR41, -UR74, URZ ;  /* 0x8000004a29057290 */ /* 0x000fe4000fffe0ff */
[----:B-1----:R-:W-:-:S04]  /*2d260*/  ULEA UR7, UR7, UR8, 0x18 ;  /* 0x0000000807077291 */ /* 0x002fc8000f8ec0ff */
[----:B------:R-:W-:-:S09]  /*2d270*/  ULEA UR5, UR5, UR7, 0x2 ;  /* 0x0000000705057291 */ /* 0x000fd2000f8e10ff */
[----:B------:R-:W1:Y:S02]  /*2d280*/  LDS R7, [UR5+-0x4] ;  /* 0xfffffc05ff077984 */ /* 0x000e640008000800 */
[----:B------:R-:W2:Y:S02]  /*2d290*/  LDCU UR5, c[0x0][0x40c] ;  /* 0x00008180ff0577ac */ /* 0x000ea40008000800 */
[----:B--2---:R-:W-:-:S09]  /*2d2a0*/  UISETP.NE.AND UP0, UPT, UR5, URZ, UPT ;  /* 0x000000ff0500728c */ /* 0x004fd2000bf05270 */
[----:B0-----:R-:W-:Y:S05]  /*2d2b0*/  BRA.U UP0, `(.L_x_1724) ;  /* 0x00000001006c7547 */ /* 0x001fea000b800000 */
[----:B------:R-:W2:Y:S01]  /*2d2c0*/  LDL R0, [R1+0x78c] ;  /* 0x00078c0001007983 */ /* 0x000ea20000100800 */
[----:B------:R-:W0:Y:S02]  /*2d2d0*/  LDCU.64 UR14, c[0x0][0x460] ;  /* 0x00008c00ff0e77ac */ /* 0x000e240008000a00 */
[----:B0-----:R-:W-:-:S04]  /*2d2e0*/  UISETP.NE.U32.AND UP0, UPT, UR14, URZ, UPT ;  /* 0x000000ff0e00728c */ /* 0x001fc8000bf05070 */
[----:B------:R-:W-:-:S06]  /*2d2f0*/  UISETP.NE.AND.EX UP0, UPT, UR15, URZ, UPT, UP0 ;  /* 0x000000ff0f00728c */ /* 0x000fcc000bf05300 */
[----:B------:R-:W-:-:S05]  /*2d300*/  PLOP3.LUT P0, PT, PT, PT, UP0, 0x80, 0x8 ;  /* 0x000000000008781c */ /* 0x000fca0003f0f008 */
[----:B------:R-:W0:Y:S01]  /*2d310*/  @UP0 LDCU UR5, c[0x0][0x3f8] ;  /* 0x00007f00ff0507ac */ /* 0x000e220008000800 */
[----:B------:R-:W4:Y:S01]  /*2d320*/  @UP0 LDCU.64 UR14, c[0x0][0x458] ;  /* 0x00008b00ff0e07ac */ /* 0x000f220008000a00 */
[----:B0-----:R-:W-:Y:S01]  /*2d330*/  @UP0 UIMAD UR5, UR39, UR5, UR9 ;  /* 0x00000005270502a4 */ /* 0x001fe2000f8e0209 */
[----:B----4-:R-:W-:Y:S01]  /*2d340*/  MOV R2, UR14 ;  /* 0x0000000e00027c02 */ /* 0x010fe20008000f00 */
[----:B------:R-:W-:Y:S01]  /*2d350*/  IMAD.U32 R3, RZ, RZ, UR15 ;  /* 0x0000000fff037e24 */ /* 0x000fe2000f8e00ff */
[----:B--2---:R-:W-:-:S03]  /*2d360*/  R2UR UR7, R0 ;  /* 0x00000000000772ca */ /* 0x004fc600000e0000 */
[----:B------:R-:W-:-:S04]  /*2d370*/  IMAD.U32 R0, RZ, RZ, UR5 ;  /* 0x00000005ff007e24 */ /* 0x000fc8000f8e00ff */
[----:B------:R-:W-:-:S04]  /*2d380*/  @P0 IMAD R19, R0, 0xe0, R5 ;  /* 0x000000e000130824 */ /* 0x000fc800078e0205 */
[----:B------:R-:W-:-:S05]  /*2d390*/  @P0 IMAD.WIDE R2, R19, 0x4, R2 ;  /* 0x0000000413020825 */ /* 0x000fca00078e0202 */
[----:B------:R-:W2:Y:S01]  /*2d3a0*/  @P0 LDG.E.128 R28, desc[UR36][R2.64] ;  /* 0x00000024021c0981 */ /* 0x000ea2000c1e1d00 */
[----:B------:R-:W-:Y:S01]  /*2d3b0*/  UIMAD UR5, UR7, 0xe0, URZ ;  /* 0x000000e0070578a4 */ /* 0x000fe2000f8e02ff */
[----:B-----5:R-:W-:Y:S01]  /*2d3c0*/  FADD.FTZ R24, R24, R8 ;  /* 0x0000000818187221 */ /* 0x020fe20000010000 */
[----:B------:R-:W-:Y:S01]  /*2d3d0*/  FADD.FTZ R25, R25, R9 ;  /* 0x0000000919197221 */ /* 0x000fe20000010000 */
[----:B------:R-:W-:Y:S01]  /*2d3e0*/  FADD.FTZ R26, R26, R10 ;  /* 0x0000000a1a1a7221 */ /* 0x000fe20000010000 */
[----:B------:R-:W-:Y:S02]  /*2d3f0*/  FADD.FTZ R27, R27, R11 ;  /* 0x0000000b1b1b7221 */ /* 0x000fe40000010000 */
[----:B------:R-:W-:-:S04]  /*2d400*/  IMAD.U32 R19, RZ, RZ, UR5 ;  /* 0x00000005ff137e24 */ /* 0x000fc8000f8e00ff */
[----:B------:R-:W-:-:S04]  /*2d410*/  IMAD.WIDE R16, R19, 0x4, R16 ;  /* 0x0000000413107825 */ /* 0x000fc800078e0210 */
[----:B--2---:R-:W-:Y:S01]  /*2d420*/  @P0 FMUL.FTZ R24, R24, R28 ;  /* 0x0000001c18180220 */ /* 0x004fe20000410000 */
[----:B------:R-:W-:Y:S01]  /*2d430*/  @P0 FMUL.FTZ R25, R25, R29 ;  /* 0x0000001d19190220 */ /* 0x000fe20000410000 */
[----:B------:R-:W-:Y:S01]  /*2d440*/  @P0 FMUL.FTZ R26, R26, R30 ;  /* 0x0000001e1a1a0220 */ /* 0x000fe20000410000 */
[----:B------:R-:W-:-:S05]  /*2d450*/  @P0 FMUL.FTZ R27, R27, R31 ;  /* 0x0000001f1b1b0220 */ /* 0x000fca0000410000 */
[----:B------:R0:W-:Y:S02]  /*2d460*/  STG.E.128 desc[UR36][R16.64], R24 ;  /* 0x0000001810007986 */ /* 0x0001e4000c101d24 */
.L_x_1724:
[C---:B-1---5:R-:W-:Y:S01]  /*2d470*/  FFMA.FTZ R12, R7.reuse, R24, R12 ;  /* 0x00000018070c7223 */ /* 0x062fe2000001000c */
[C---:B------:R-:W-:Y:S01]  /*2d480*/  FFMA.FTZ R13, R7.reuse, R25, R13 ;  /* 0x00000019070d7223 */ /* 0x040fe2000001000d */
[C---:B------:R-:W-:Y:S01]  /*2d490*/  FFMA.FTZ R14, R7.reuse, R26, R14 ;  /* 0x0000001a070e7223 */ /* 0x040fe2000001000e */
[----:B------:R-:W-:-:S07]  /*2d4a0*/  FFMA.FTZ R15, R7, R27, R15 ;  /* 0x0000001b070f7223 */ /* 0x000fce000001000f */
.L_x_1701:
[----:B--2-4-:R-:W-:Y:S05]  /*2d4b0*/  BSYNC.RECONVERGENT B0 ;  /* 0x0000000000007941 */ /* 0x014fea0003800200 */
.L_x_1700:
[----:B------:R-:W-:Y:S01]  /*2d4c0*/  BAR.SYNC.DEFER_BLOCKING 0x0 ;  /* 0x0000000000007b1d */ /* 0x000fe20000010000 */
[----:B------:R-:W-:-:S13]  /*2d4d0*/  ISETP.GT.U32.AND P0, PT, R5, 0xdf, PT ;  /* 0x000000df0500780c */ /* 0x000fda0003f04070 */
[----:B------:R-:W-:Y:S05]  /*2d4e0*/  @P0 EXIT ;  /* 0x000000000000094d */ /* 0x000fea0003800000 */
[----:B------:R-:W2:Y:S01]  /*2d4f0*/  S2UR UR5, SR_CgaCtaId ;  /* 0x00000000000579c3 */ /* 0x000ea20000008800 */
[----:B------:R-:W-:Y:S01]  /*2d500*/  UMOV UR4, 0x400 ;  /* 0x0000040000047882 */ /* 0x000fe20000000000 */
[----:B------:R-:W-:Y:S01]  /*2d510*/  LOP3.LUT R0, R4, 0x380, RZ, 0xc0, !PT ;  /* 0x0000038004007812 */ /* 0x000fe200078ec0ff */
[----:B------:R-:W-:Y:S01]  /*2d520*/  UIADD3 UR4, UPT, UPT, UR4, 0x840, URZ ;  /* 0x0000084004047890 */ /* 0x000fe2000fffe0ff */
[----:B------:R-:W-:Y:S01]  /*2d530*/  IMAD R20, R20, 0xe0, R5 ;  /* 0x000000e014147824 */ /* 0x000fe200078e0205 */
[----:B------:R-:W-:Y:S02]  /*2d540*/  ISETP.GT.U32.AND P1, PT, R4, 0x7f, PT ;  /* 0x0000007f0400780c */ /* 0x000fe40003f24070 */
[----:B------:R-:W-:Y:S02]  /*2d550*/  ISETP.NE.AND P0, PT, R0, 0x80, PT ;  /* 0x000000800000780c */ /* 0x000fe40003f05270 */
[C---:B------:R-:W-:Y:S02]  /*2d560*/  LOP3.LUT R0, R4.reuse, 0x3c0, RZ, 0xc0, !PT ;  /* 0x000003c004007812 */ /* 0x040fe400078ec0ff */
[----:B------:R-:W-:Y:S01]  /*2d570*/  ISETP.GT.U32.AND P2, PT, R4, 0x3f, PT ;  /* 0x0000003f0400780c */ /* 0x000fe20003f44070 */
[----:B--2---:R-:W-:-:S06]  /*2d580*/  ULEA UR4, UR5, UR4, 0x18 ;  /* 0x0000000405047291 */ /* 0x004fcc000f8ec0ff */
[----:B------:R-:W-:-:S05]  /*2d590*/  LEA R20, R20, UR4, 0x2 ;  /* 0x0000000414147c11 */ /* 0x000fca000f8e10ff */
[----:B------:R-:W-:Y:S01]  /*2d5a0*/  @!P0 STS.128 [R20+-0x700], R12 ;  /* 0xfff9000c14008388 */ /* 0x000fe20000000c00 */
[----:B------:R-:W-:Y:S01]  /*2d5b0*/  BAR.SYNC.DEFER_BLOCKING 0x0 ;  /* 0x0000000000007b1d */ /* 0x000fe20000010000 */
[----:B------:R-:W-:-:S05]  /*2d5c0*/  ISETP.NE.AND P0, PT, R0, 0x40, PT ;  /* 0x000000400000780c */ /* 0x000fca0003f05270 */
[----:B0-----:R-:W0:Y:S02]  /*2d5d0*/  @!P1 LDS.128 R8, [R20] ;  /* 0x0000000014089984 */ /* 0x001e240000000c00 */
[----:B0-----:R-:W-:Y:S01]  /*2d5e0*/  @!P1 FADD.FTZ R12, R12, R8 ;  /* 0x000000080c0c9221 */ /* 0x001fe20000010000 */
[----:B------:R-:W-:Y:S01]  /*2d5f0*/  @!P1 FADD.FTZ R13, R13, R9 ;  /* 0x000000090d0d9221 */ /* 0x000fe20000010000 */
[----:B------:R-:W-:Y:S01]  /*2d600*/  @!P1 FADD.FTZ R14, R14, R10 ;  /* 0x0000000a0e0e9221 */ /* 0x000fe20000010000 */
[----:B------:R-:W-:Y:S01]  /*2d610*/  @!P1 FADD.FTZ R15, R15, R11 ;  /* 0x0000000b0f0f9221 */ /* 0x000fe20000010000 */
[----:B------:R-:W-:Y:S06]  /*2d620*/  BAR.SYNC.DEFER_BLOCKING 0x0 ;  /* 0x0000000000007b1d */ /* 0x000fec0000010000 */
[----:B------:R0:W-:Y:S02]  /*2d630*/  @!P0 STS.128 [R20+-0x380], R12 ;  /* 0xfffc800c14008388 */ /* 0x0001e40000000c00 */
[----:B------:R-:W-:Y:S06]  /*2d640*/  BAR.SYNC.DEFER_BLOCKING 0x0 ;  /* 0x0000000000007b1d */ /* 0x000fec0000010000 */
[----:B------:R0:W2:Y:S02]  /*2d650*/  @!P2 LDS.128 R8, [R20] ;  /* 0x000000001408a984 */ /* 0x0000a40000000c00 */
[----:B------:R-:W-:Y:S06]  /*2d660*/  BAR.SYNC.DEFER_BLOCKING 0x0 ;  /* 0x0000000000007b1d */ /* 0x000fec0000010000 */
[----:B------:R-:W-:Y:S05]  /*2d670*/  @P2 EXIT ;  /* 0x000000000000294d */ /* 0x000fea0003800000 */
[----:B------:R-:W4:Y:S01]  /*2d680*/  LDCU UR4, c[0x0][0x478] ;  /* 0x00008f00ff0477ac */ /* 0x000f220008000800 */
[----:B0-2---:R-:W-:Y:S01]  /*2d690*/  @!P2 FADD.FTZ R12, R12, R8 ;  /* 0x000000080c0ca221 */ /* 0x005fe20000010000 */
[----:B------:R-:W-:Y:S01]  /*2d6a0*/  @!P2 FADD.FTZ R13, R13, R9 ;  /* 0x000000090d0da221 */ /* 0x000fe20000010000 */
[----:B------:R-:W-:Y:S01]  /*2d6b0*/  @!P2 FADD.FTZ R14, R14, R10 ;  /* 0x0000000a0e0ea221 */ /* 0x000fe20000010000 */
[----:B------:R-:W-:Y:S01]  /*2d6c0*/  @!P2 FADD.FTZ R15, R15, R11 ;  /* 0x0000000b0f0fa221 */ /* 0x000fe20000010000 */
[----:B----4-:R-:W-:-:S09]  /*2d6d0*/  UISETP.NE.AND UP0, UPT, UR4, 0x2, UPT ;  /* 0x000000020400788c */ /* 0x010fd2000bf05270 */
[----:B------:R-:W-:Y:S05]  /*2d6e0*/  BRA.U UP0, `(.L_x_1725) ;  /* 0x00000001007c7547 */ /* 0x000fea000b800000 */
[----:B-----5:R-:W0:Y:S01]  /*2d6f0*/  LDC.64 R2, c[0x0][0x470] ;  /* 0x00011c00ff027b82 */ /* 0x020e220000000a00 */
[----:B------:R-:W2:Y:S01]  /*2d700*/  LDCU.64 UR4, c[0x0][0x380] ;  /* 0x00007000ff0477ac */ /* 0x000ea20008000a00 */
[----:B0-----:R-:W4:Y:S01]  /*2d710*/  LDG.E R2, desc[UR36][R2.64] ;  /* 0x0000002402027981 */ /* 0x001f22000c1e1900 */
[----:B------:R-:W-:Y:S01]  /*2d720*/  IADD3 R6, PT, PT, R5, UR6, RZ ;  /* 0x0000000605067c10 */ /* 0x000fe2000fffe0ff */
[C---:B----4-:R-:W-:Y:S01]  /*2d730*/  FMUL.FTZ R14, R2.reuse, R14 ;  /* 0x0000000e020e7220 */ /* 0x050fe20000410000 */
[C---:B------:R-:W-:Y:S01]  /*2d740*/  FMUL.FTZ R15, R2.reuse, R15 ;  /* 0x0000000f020f7220 */ /* 0x040fe20000410000 */
[C---:B------:R-:W-:Y:S01]  /*2d750*/  FMUL.FTZ R13, R2.reuse, R13 ;  /* 0x0000000d020d7220 */ /* 0x040fe20000410000 */
[----:B------:R-:W-:-:S03]  /*2d760*/  FMUL.FTZ R12, R2, R12 ;  /* 0x0000000c020c7220 */ /* 0x000fc60000410000 */
[----:B------:R-:W0:Y:S08]  /*2d770*/  F2I.S8.NTZ R14, R14 ;  /* 0x0000000e000e7305 */ /* 0x000e300000202100 */
[----:B------:R-:W4:Y:S01]  /*2d780*/  F2I.S8.NTZ R15, R15 ;  /* 0x0000000f000f7305 */ /* 0x000f220000202100 */
[----:B0-----:R-:W-:-:S07]  /*2d790*/  PRMT R0, R14, 0x8880, RZ ;  /* 0x000088800e007816 */ /* 0x001fce00000000ff */
[----:B------:R-:W0:Y:S01]  /*2d7a0*/  F2I.S8.NTZ R13, R13 ;  /* 0x0000000d000d7305 */ /* 0x000e220000202100 */
[----:B------:R-:W-:Y:S02]  /*2d7b0*/  PRMT R0, R0, 0x7710, RZ ;  /* 0x0000771000007816 */ /* 0x000fe400000000ff */
[----:B----4-:R-:W-:-:S05]  /*2d7c0*/  PRMT R3, R15, 0x8880, RZ ;  /* 0x000088800f037816 */ /* 0x010fca00000000ff */
[----:B------:R-:W4:Y:S01]  /*2d7d0*/  F2I.S8.NTZ R12, R12 ;  /* 0x0000000c000c7305 */ /* 0x000f220000202100 */
[----:B------:R-:W-:Y:S01]  /*2d7e0*/  IMAD.U32 R2, R0, 0x10000, RZ ;  /* 0x0001000000027824 */ /* 0x000fe200078e00ff */
[----:B------:R-:W-:-:S04]  /*2d7f0*/  PRMT R0, R3, 0x7710, RZ ;  /* 0x0000771003007816 */ /* 0x000fc800000000ff */
[----:B------:R-:W-:Y:S02]  /*2d800*/  LOP3.LUT R3, R2, 0xff0000, RZ, 0xc0, !PT ;  /* 0x00ff000002037812 */ /* 0x000fe400078ec0ff */
[----:B0-----:R-:W-:-:S03]  /*2d810*/  PRMT R13, R13, 0x8880, RZ ;  /* 0x000088800d0d7816 */ /* 0x001fc600000000ff */
[----:B------:R-:W-:Y:S01]  /*2d820*/  IMAD R3, R0, 0x1000000, R3 ;  /* 0x0100000000037824 */ /* 0x000fe200078e0203 */
[----:B------:R-:W-:Y:S02]  /*2d830*/  PRMT R2, R13, 0x7710, RZ ;  /* 0x000077100d027816 */ /* 0x000fe400000000ff */
[----:B----4-:R-:W-:-:S04]  /*2d840*/  PRMT R4, R12, 0x8880, RZ ;  /* 0x000088800c047816 */ /* 0x010fc800000000ff */
[----:B------:R-:W-:Y:S02]  /*2d850*/  PRMT R0, R4, 0x7710, RZ ;  /* 0x0000771004007816 */ /* 0x000fe400000000ff */
[----:B------:R-:W-:Y:S02]  /*2d860*/  LOP3.LUT R4, R2, 0xff, RZ, 0xc0, !PT ;  /* 0x000000ff02047812 */ /* 0x000fe400078ec0ff */
[----:B------:R-:W-:Y:S02]  /*2d870*/  LOP3.LUT R5, R0, 0xff, RZ, 0xc0, !PT ;  /* 0x000000ff00057812 */ /* 0x000fe400078ec0ff */
[----:B--2---:R-:W-:Y:S01]  /*2d880*/  IADD3 R2, P0, PT, R6, UR4, RZ ;  /* 0x0000000406027c10 */ /* 0x004fe2000ff1e0ff */
[----:B------:R-:W-:-:S03]  /*2d890*/  IMAD R4, R4, 0x100, R3 ;  /* 0x0000010004047824 */ /* 0x000fc600078e0203 */
[----:B------:R-:W-:Y:S01]  /*2d8a0*/  LEA.HI.X.SX32 R3, R6, UR5, 0x1, P0 ;  /* 0x0000000506037c11 */ /* 0x000fe200080f0eff */
[----:B------:R-:W-:-:S05]  /*2d8b0*/  IMAD.IADD R5, R4, 0x1, R5 ;  /* 0x0000000104057824 */ /* 0x000fca00078e0205 */
[----:B------:R-:W-:Y:S01]  /*2d8c0*/  STG.E desc[UR36][R2.64], R5 ;  /* 0x0000000502007986 */ /* 0x000fe2000c101924 */
[----:B------:R-:W-:Y:S05]  /*2d8d0*/  EXIT ;  /* 0x000000000000794d */ /* 0x000fea0003800000 */
.L_x_1725:
[----:B-----5:R-:W0:Y:S01]  /*2d8e0*/  LDC.64 R2, c[0x0][0x380] ;  /* 0x0000e000ff027b82 */ /* 0x020e220000000a00 */
[----:B------:R-:W-:-:S04]  /*2d8f0*/  VIADD R5, R5, UR6 ;  /* 0x0000000605057c36 */ /* 0x000fc80008000000 */
[----:B0-----:R-:W-:-:S05]  /*2d900*/  IMAD.WIDE R2, R5, 0x4, R2 ;  /* 0x0000000405027825 */ /* 0x001fca00078e0202 */
[----:B------:R-:W-:Y:S01]  /*2d910*/  STG.E.128 desc[UR36][R2.64], R12 ;  /* 0x0000000c02007986 */ /* 0x000fe2000c101d24 */
[----:B------:R-:W-:Y:S05]  /*2d920*/  EXIT ;  /* 0x000000000000794d */ /* 0x000fea0003800000 */
.L_x_1726:
        /* <DEDUP_REMOVED lines=13> */
.L_x_5595:


//--------------------- .text._ZN4mmha33masked_multihead_attention_kernelIfLi224ELi256ELi2ELi64ELi128ELb1ELb1EEEv26Multihead_attention_paramsIT_XT5_EE --------------------------
	.section	.text._ZN4mmha33masked_multihead_attention_kernelIfLi224ELi256ELi2ELi64ELi128ELb1ELb1EEEv26Multihead_attention_paramsIT_XT5_EE,"ax",@progbits
	.align	128
        .global         _ZN4mmha33masked_multihead_attention_kernelIfLi224ELi256ELi2ELi64ELi128ELb1ELb1EEEv26Multihead_attention_paramsIT_XT5_EE
        .type           _ZN4mmha33masked_multihead_attention_kernelIfLi224ELi256ELi2ELi64ELi128ELb1ELb1EEEv26Multihead_attention_paramsIT_XT5_EE,@function
        .size           _ZN4mmha33masked_multihead_attention_kernelIfLi224ELi256ELi2ELi64ELi128ELb1ELb1EEEv26Multihead_attention_paramsIT_XT5_EE,(.L_x_5596 - _ZN4mmha33masked_multihead_attention_kernelIfLi224ELi256ELi2ELi64ELi128ELb1ELb1EEEv26Multihead_attention_paramsIT_XT5_EE)
        .other          _ZN4mmha33masked_multihead_attention_kernelIfLi224ELi256ELi2ELi64ELi128ELb1ELb1EEEv26Multihead_attention_paramsIT_XT5_EE,@"STO_CUDA_ENTRY STV_DEFAULT"
_ZN4mmha33masked_multihead_attention_kernelIfLi224ELi256ELi2ELi64ELi128ELb1ELb1EEEv26Multihead_attention_paramsIT_XT5_EE:
.text._ZN4mmha33masked_multihead_attention_kernelIfLi224ELi256ELi2ELi64ELi128ELb1ELb1EEEv26Multihead_attention_paramsIT_XT5_EE:
        /* <DEDUP_REMOVED lines=13> */
.L_x_1727:
[----:B------:R-:W1:Y:S01]  /*00d0*/  LDC.64 R2, c[0x0][0x498] ;  /* 0x00012600ff027b82 */ /* 0x000e620000000a00 */
[----:B------:R-:W2:Y:S01]  /*00e0*/  LDCU UR8, c[0x0][0x3f0] ;  /* 0x00007e00ff0877ac */ /* 0x000ea20008000800 */
[----:B------:R-:W-:Y:S01]  /*00f0*/  IABS R6, R17 ;  /* 0x0000001100067213 */ /* 0x000fe20000000000 */
[----:B------:R-:W-:Y:S01]  /*0100*/  UMOV UR4, URZ ;  /* 0x000000ff00047c82 */ /* 0x000fe20008000000 */
[----:B------:R-:W3:Y:S01]  /*0110*/  LDCU UR11, c[0x0][0x40c] ;  /* 0x00008180ff0b77ac */ /* 0x000ee20008000800 */
[----:B------:R-:W4:Y:S03]  /*0120*/  S2R R22, SR_TID.X ;  /* 0x0000000000167919 */ /* 0x000f260000002100 */
[----:B------:R-:W-:Y:S08]  /*0130*/  S2UR UR45, SR_CTAID.X ;  /* 0x00000000002d79c3 */ /* 0x000ff00000002500 */
[----:B------:R-:W3:Y:S01]  /*0140*/  LDC.64 R18, c[0x0][0x418] ;  /* 0x00010600ff127b82 */ /* 0x000ee20000000a00 */
[----:B--2---:R-:W-:-:S02]  /*0150*/  IMAD.U32 R0, RZ, RZ, UR8 ;  /* 0x00000008ff007e24 */ /* 0x004fc4000f8e00ff */
[----:B-1----:R-:W-:-:S03]  /*0160*/  IMAD.WIDE.U32 R2, R17, 0x4, R2 ;  /* 0x0000000411027825 */ /* 0x002fc600078e0002 */
[----:B------:R-:W-:Y:S02]  /*0170*/  IABS R5, R0 ;  /* 0x0000000000057213 */ /* 0x000fe40000000000 */
[----:B0-----:R0:W2:Y:S02]  /*0180*/  LDG.E R9, desc[UR36][R2.64] ;  /* 0x0000002402097981 */ /* 0x0010a4000c1e1900 */
[----:B------:R-:W1:Y:S08]  /*0190*/  I2F.RP R0, R5 ;  /* 0x0000000500007306 */ /* 0x000e700000209400 */
[----:B-1----:R-:W1:Y:S02]  /*01a0*/  MUFU.RCP R0, R0 ;  /* 0x0000000000007308 */ /* 0x002e640000001000 */
[----:B-1----:R-:W-:-:S06]  /*01b0*/  VIADD R4, R0, 0xffffffe ;  /* 0x0ffffffe00047836 */ /* 0x002fcc0000000000 */
[----:B------:R-:W1:Y:S01]  /*01c0*/  F2I.FTZ.U32.TRUNC.NTZ R4, R4 ;  /* 0x0000000400047305 */ /* 0x000e62000021f000 */
[----:B------:R-:W-:Y:S02]  /*01d0*/  R2UR UR9, R5 ;  /* 0x00000000050972ca */ /* 0x000fe400000e0000 */
[----:B------:R-:W-:Y:S02]  /*01e0*/  R2UR UR7, R6 ;  /* 0x00000000060772ca */ /* 0x000fe400000e0000 */
[----:B------:R-:W4:Y:S01]  /*01f0*/  LDC.64 R6, c[0x0][0x460] ;  /* 0x00011800ff067b82 */ /* 0x000f220000000a00 */
[----:B-1----:R-:W-:-:S13]  /*0200*/  R2UR UR5, R4 ;  /* 0x00000000040572ca */ /* 0x002fda00000e0000 */
[----:B------:R-:W-:-:S04]  /*0210*/  UIADD3 UR6, UPT, UPT, URZ, -UR5, URZ ;  /* 0x80000005ff067290 */ /* 0x000fc8000fffe0ff */
[----:B------:R-:W-:-:S04]  /*0220*/  UIMAD UR6, UR6, UR9, URZ ;  /* 0x00000009060672a4 */ /* 0x000fc8000f8e02ff */
[----:B------:R-:W-:-:S04]  /*0230*/  UIMAD.WIDE.U32 UR4, UR5, UR6, UR4 ;  /* 0x00000006050472a5 */ /* 0x000fc8000f8e0004 */
[----:B------:R-:W-:Y:S01]  /*0240*/  UIMAD.WIDE.U32 UR4, UR5, UR7, URZ ;  /* 0x00000007050472a5 */ /* 0x000fe2000f8e00ff */
[----:B------:R-:W-:-:S06]  /*0250*/  R2UR UR10, R5 ;  /* 0x00000000050a72ca */ /* 0x000fcc00000e0000 */
[----:B------:R-:W-:Y:S02]  /*0260*/  UMOV UR6, UR5 ;  /* 0x0000000500067c82 */ /* 0x000fe40008000000 */
[----:B------:R-:W-:Y:S01]  /*0270*/  UIADD3 UR4, UPT, UPT, -UR6, URZ, URZ ;  /* 0x000000ff06047290 */ /* 0x000fe2000fffe1ff */
[----:B----4-:R-:W-:-:S03]  /*0280*/  ISETP.NE.U32.AND P0, PT, R6, RZ, PT ;  /* 0x000000ff0600720c */ /* 0x010fc60003f05070 */
[----:B------:R-:W-:Y:S01]  /*0290*/  UIMAD UR4, UR9, UR4, UR7 ;  /* 0x00000004090472a4 */ /* 0x000fe2000f8e0207 */
[----:B------:R-:W-:-:S03]  /*02a0*/  ISETP.NE.AND.EX P0, PT, R7, RZ, PT, P0 ;  /* 0x000000ff0700720c */ /* 0x000fc60003f05300 */
[----:B------:R-:W-:-:S11]  /*02b0*/  UISETP.GT.U32.AND UP1, UPT, UR10, UR4, UPT ;  /* 0x000000040a00728c */ /* 0x000fd6000bf24070 */
[----:B------:R-:W-:Y:S01]  /*02c0*/  @!UP1 UIADD3 UR4, UPT, UPT, UR4, -UR9, URZ ;  /* 0x8000000904049290 */ /* 0x000fe2000fffe0ff */
[----:B------:R-:W-:Y:S01]  /*02d0*/  VOTEU.ANY UP0, P0 ;  /* 0x0000000000ff7886 */ /* 0x000fe20000000100 */
[----:B---3--:R-:W-:Y:S02]  /*02e0*/  UISETP.EQ.AND UP3, UPT, UR11, URZ, UP0 ;  /* 0x000000ff0b00728c */ /* 0x008fe40008762270 */
[----:B------:R-:W-:Y:S01]  /*02f0*/  UISETP.GE.U32.AND UP0, UPT, UR4, UR10, UPT ;  /* 0x0000000a0400728c */ /* 0x000fe2000bf06070 */
[----:B------:R-:W1:Y:S01]  /*0300*/  LDCU UR10, c[0x0][0x3f4] ;  /* 0x00007e80ff0a77ac */ /* 0x000e620008000800 */
[----:B------:R-:W3:Y:S01]  /*0310*/  S2UR UR5, SR_CTAID.Y ;  /* 0x00000000000579c3 */ /* 0x000ee20000002600 */
[----:B-1----:R-:W-:-:S05]  /*0320*/  IMAD.U32 R15, RZ, RZ, UR10 ;  /* 0x0000000aff0f7e24 */ /* 0x002fca000f8e00ff */
[----:B------:R-:W-:-:S04]  /*0330*/  IABS R0, R15 ;  /* 0x0000000f00007213 */ /* 0x000fc80000000000 */
[----:B------:R-:W-:-:S13]  /*0340*/  R2UR UR9, R0 ;  /* 0x00000000000972ca */ /* 0x000fda00000e0000 */
[----:B------:R-:W1:Y:S01]  /*0350*/  I2F.RP R0, UR9 ;  /* 0x0000000900007d06 */ /* 0x000e620008209400 */
[----:B---3--:R-:W-:Y:S02]  /*0360*/  ULOP3.LUT UR4, UR5, UR8, URZ, 0x3c, !UPT ;  /* 0x0000000805047292 */ /* 0x008fe4000f8e3cff */
[----:B------:R-:W-:-:S05]  /*0370*/  @!UP1 UIADD3 UR6, UPT, UPT, UR6, 0x1, URZ ;  /* 0x0000000106069890 */ /* 0x000fca000fffe0ff */
[----:B-1----:R-:W1:Y:S01]  /*0380*/  MUFU.RCP R0, R0 ;  /* 0x0000000000007308 */ /* 0x002e620000001000 */
[----:B------:R-:W-:-:S03]  /*0390*/  UISETP.GE.AND UP2, UPT, UR4, URZ, UPT ;  /* 0x000000ff0400728c */ /* 0x000fc6000bf46270 */
[----:B------:R-:W3:Y:S01]  /*03a0*/  @UP3 LDCU.64 UR4, c[0x0][0x460] ;  /* 0x00008c00ff0437ac */ /* 0x000ee20008000a00 */
[----:B------:R-:W-:Y:S02]  /*03b0*/  @UP0 UIADD3 UR6, UPT, UPT, UR6, 0x1, URZ ;  /* 0x0000000106060890 */ /* 0x000fe4000fffe0ff */
[----:B------:R-:W-:Y:S01]  /*03c0*/  UISETP.NE.AND UP0, UPT, UR8, URZ, UPT ;  /* 0x000000ff0800728c */ /* 0x000fe2000bf05270 */
[----:B-1----:R-:W-:-:S04]  /*03d0*/  VIADD R4, R0, 0xffffffe ;  /* 0x0ffffffe00047836 */ /* 0x002fc80000000000 */
[----:B------:R-:W-:Y:S02]  /*03e0*/  UMOV UR41, UR6 ;  /* 0x0000000600297c82 */ /* 0x000fe40008000000 */
[----:B------:R-:W-:Y:S01]  /*03f0*/  @!UP2 UIADD3 UR41, UPT, UPT, -UR41, URZ, URZ ;  /* 0x000000ff2929a290 */ /* 0x000fe2000fffe1ff */
[----:B------:R-:W1:Y:S03]  /*0400*/  F2I.FTZ.U32.TRUNC.NTZ R4, R4 ;  /* 0x0000000400047305 */ /* 0x000e66000021f000 */
[----:B------:R-:W-:Y:S01]  /*0410*/  @!UP0 ULOP3.LUT UR41, URZ, UR8, URZ, 0x33, !UPT ;  /* 0x00000008ff298292 */ /* 0x000fe2000f8e33ff */
[----:B------:R-:W-:-:S03]  /*0420*/  PLOP3.LUT P0, PT, PT, PT, UP3, 0x80, 0x8 ;  /* 0x000000000008781c */ /* 0x000fc60003f0f038 */
[----:B---3--:R-:W-:-:S06]  /*0430*/  @UP3 UIMAD.WIDE UR4, UR41, 0x4, UR4 ;  /* 0x00000004290438a5 */ /* 0x008fcc000f8e0204 */
[----:B0-----:R-:W-:Y:S02]  /*0440*/  IMAD.U32 R3, RZ, RZ, UR5 ;  /* 0x00000005ff037e24 */ /* 0x001fe4000f8e00ff */
[----:B------:R-:W-:Y:S01]  /*0450*/  IMAD.U32 R2, RZ, RZ, UR4 ;  /* 0x00000004ff027e24 */ /* 0x000fe2000f8e00ff */
[----:B-1----:R-:W-:-:S04]  /*0460*/  R2UR UR5, R4 ;  /* 0x00000000040572ca */ /* 0x002fc800000e0000 */
[----:B------:R0:W5:Y:S01]  /*0470*/  @P0 LDG.E R8, desc[UR36][R2.64] ;  /* 0x0000002402080981 */ /* 0x000162000c1e1900 */
[----:B------:R-:W-:-:S08]  /*0480*/  UMOV UR4, URZ ;  /* 0x000000ff00047c82 */ /* 0x000fd00008000000 */
[----:B------:R-:W-:-:S04]  /*0490*/  UIADD3 UR6, UPT, UPT, URZ, -UR5, URZ ;  /* 0x80000005ff067290 */ /* 0x000fc8000fffe0ff */
[----:B------:R-:W-:-:S04]  /*04a0*/  UIMAD UR6, UR6, UR9, URZ ;  /* 0x00000009060672a4 */ /* 0x000fc8000f8e02ff */
[----:B------:R-:W-:Y:S01]  /*04b0*/  UIMAD.WIDE.U32 UR4, UR5, UR6, UR4 ;  /* 0x00000006050472a5 */ /* 0x000fe2000f8e0004 */
[----:B------:R-:W1:Y:S06]  /*04c0*/  S2UR UR7, SR_CTAID.Y ;  /* 0x00000000000779c3 */ /* 0x000e6c0000002600 */
[----:B------:R-:W1:Y:S01]  /*04d0*/  LDCU UR6, c[0x0][0x3f8] ;  /* 0x00007f00ff0677ac */ /* 0x000e620008000800 */
[----:B--2---:R-:W-:-:S13]  /*04e0*/  R2UR UR43, R9 ;  /* 0x00000000092b72ca */ /* 0x004fda00000e0000 */
[----:B------:R-:W-:-:S06]  /*04f0*/  UIADD3 UR44, UPT, UPT, UR43, -0x1, URZ ;  /* 0xffffffff2b2c7890 */ /* 0x000fcc000fffe0ff */
[----:B0-----:R-:W-:-:S04]  /*0500*/  IABS R2, UR44 ;  /* 0x0000002c00027c13 */ /* 0x001fc80008000000 */
[----:B------:R-:W-:-:S13]  /*0510*/  R2UR UR40, R2 ;  /* 0x00000000022872ca */ /* 0x000fda00000e0000 */
[----:B------:R-:W-:-:S04]  /*0520*/  UIMAD.WIDE.U32 UR4, UR5, UR40, URZ ;  /* 0x00000028050472a5 */ /* 0x000fc8000f8e00ff */
[----:B------:R-:W-:-:S04]  /*0530*/  UIADD3 UR4, UPT, UPT, -UR5, URZ, URZ ;  /* 0x000000ff05047290 */ /* 0x000fc8000fffe1ff */
[----:B------:R-:W-:-:S03]  /*0540*/  UIMAD UR40, UR9, UR4, UR40 ;  /* 0x00000004092872a4 */ /* 0x000fc6000f8e0228 */
[----:B------:R-:W0:Y:S01]  /*0550*/  LDCU UR5, c[0x0][0x3e8] ;  /* 0x00007d00ff0577ac */ /* 0x000e220008000800 */
[----:B------:R-:W-:Y:S01]  /*0560*/  UISETP.GT.U32.AND UP0, UPT, UR9, UR40, UPT ;  /* 0x000000280900728c */ /* 0x000fe2000bf04070 */
[----:B------:R-:W-:Y:S01]  /*0570*/  ISETP.GT.U32.AND P4, PT, R22, 0x37, PT ;  /* 0x000000371600780c */ /* 0x000fe20003f84070 */
[----:B------:R-:W-:-:S09]  /*0580*/  UP2UR UR42, UPR, URZ, 0x8 ;  /* 0x00000008ff2a7883 */ /* 0x000fd20008000000 */
[----:B------:R-:W-:Y:S02]  /*0590*/  @!UP0 UIADD3 UR40, UPT, UPT, UR40, -UR9, URZ ;  /* 0x8000000928288290 */ /* 0x000fe4000fffe0ff */
[----:B0-----:R-:W-:Y:S02]  /*05a0*/  UISETP.NE.AND UP1, UPT, UR5, URZ, UPT ;  /* 0x000000ff0500728c */ /* 0x001fe4000bf25270 */
[----:B------:R-:W-:Y:S02]  /*05b0*/  UISETP.GT.U32.AND UP2, UPT, UR9, UR40, UPT ;  /* 0x000000280900728c */ /* 0x000fe4000bf44070 */
[----:B------:R-:W-:Y:S02]  /*05c0*/  UISETP.GE.AND UP3, UPT, UR44, URZ, UPT ;  /* 0x000000ff2c00728c */ /* 0x000fe4000bf66270 */
[----:B------:R-:W-:Y:S02]  /*05d0*/  UISETP.NE.AND UP0, UPT, UR10, URZ, UPT ;  /* 0x000000ff0a00728c */ /* 0x000fe4000bf05270 */
[----:B-1----:R-:W-:-:S03]  /*05e0*/  UIMAD UR4, UR7, UR6, UR45 ;  /* 0x00000006070472a4 */ /* 0x002fc6000f8e022d */
[----:B------:R-:W-:Y:S02]  /*05f0*/  @UP1 UIMAD UR5, UR7, UR5, URZ ;  /* 0x00000005070512a4 */ /* 0x000fe4000f8e02ff */
[----:B------:R-:W-:Y:S01]  /*0600*/  @!UP2 UIADD3 UR40, UPT, UPT, UR40, -UR9, URZ ;  /* 0x800000092828a290 */ /* 0x000fe2000fffe0ff */
[----:B------:R-:W-:Y:S01]  /*0610*/  BSSY.RECONVERGENT B0, `(.L_x_1728) ;  /* 0x000001f000007945 */ /* 0x000fe20003800200 */
[----:B------:R-:W-:Y:S02]  /*0620*/  @!UP1 UIMAD UR8, UR4, 0xe0, URZ ;  /* 0x000000e0040898a4 */ /* 0x000fe4000f8e02ff */
[----:B------:R-:W-:Y:S01]  /*0630*/  @!UP3 UIADD3 UR40, UPT, UPT, -UR40, URZ, URZ ;  /* 0x000000ff2828b290 */ /* 0x000fe2000fffe1ff */
[----:B------:R-:W-:Y:S01]  /*0640*/  UMOV UR38, URZ ;  /* 0x000000ff00267c82 */ /* 0x000fe20008000000 */
[----:B------:R-:W-:Y:S02]  /*0650*/  @UP1 UIMAD UR8, UR45, 0xe0, UR5 ;  /* 0x000000e02d0818a4 */ /* 0x000fe4000f8e0205 */
[----:B------:R-:W-:-:S02]  /*0660*/  UIMAD UR41, UR41, UR6, URZ ;  /* 0x00000006292972a4 */ /* 0x000fc4000f8e02ff */
[----:B------:R-:W-:Y:S01]  /*0670*/  @!UP0 ULOP3.LUT UR40, URZ, UR10, URZ, 0x33, !UPT ;  /* 0x0000000aff288292 */ /* 0x000fe2000f8e33ff */
[----:B------:R-:W-:Y:S02]  /*0680*/  CS2R R30, SRZ ;  /* 0x00000000001e7805 */ /* 0x000fe4000001ff00 */
[----:B------:R-:W-:Y:S01]  /*0690*/  CS2R R28, SRZ ;  /* 0x00000000001c7805 */ /* 0x000fe2000001ff00 */
[----:B------:R-:W-:Y:S01]  /*06a0*/  IMAD.SHL.U32 R0, R22, 0x4, RZ ;  /* 0x0000000416007824 */ /* 0x000fe200078e00ff */
[----:B------:R-:W-:Y:S07]  /*06b0*/  @P4 BRA `(.L_x_1729) ;  /* 0x0000000000504947 */ /* 0x000fee0003800000 */
        /* <DEDUP_REMOVED lines=20> */
.L_x_1729:
[----:B------:R-:W-:Y:S05]  /*0800*/  BSYNC.RECONVERGENT B0 ;  /* 0x0000000000007941 */ /* 0x000fea0003800200 */
.L_x_1728:
[----:B------:R-:W1:Y:S01]  /*0810*/  LDCU.64 UR12, c[0x0][0x3a0] ;  /* 0x00007400ff0c77ac */ /* 0x000e620008000a00 */
[----:B------:R-:W-:Y:S01]  /*0820*/  ISETP.NE.U32.AND P0, PT, R18, RZ, PT ;  /* 0x000000ff1200720c */ /* 0x000fe20003f05070 */
[----:B------:R-:W2:Y:S01]  /*0830*/  S2R R13, SR_CTAID.X ;  /* 0x00000000000d7919 */ /* 0x000ea20000002500 */
[----:B------:R-:W3:Y:S01]  /*0840*/  @!P4 LDC.64 R2, c[0x0][0x3b8] ;  /* 0x0000ee00ff02cb82 */ /* 0x000ee20000000a00 */
[----:B------:R-:W4:Y:S01]  /*0850*/  LDCU.64 UR8, c[0x0][0x390] ;  /* 0x00007200ff0877ac */ /* 0x000f220008000a00 */
[----:B------:R-:W-:Y:S02]  /*0860*/  ISETP.NE.AND.EX P0, PT, R19, RZ, PT, P0 ;  /* 0x000000ff1300720c */ /* 0x000fe40003f05300 */
[----:B------:R-:W-:Y:S02]  /*0870*/  CS2R R34, SRZ ;  /* 0x0000000000227805 */ /* 0x000fe4000001ff00 */
[----:B------:R-:W-:Y:S01]  /*0880*/  CS2R R32, SRZ ;  /* 0x0000000000207805 */ /* 0x000fe2000001ff00 */
[----:B------:R-:W-:-:S02]  /*0890*/  UISETP.NE.AND UP0, UPT, UR42, URZ, UPT ;  /* 0x000000ff2a00728c */ /* 0x000fc4000bf05270 */
[----:B------:R-:W-:-:S04]  /*08a0*/  UIMAD UR46, UR4, 0xe0, URZ ;  /* 0x000000e0042e78a4 */ /* 0x000fc8000f8e02ff */
[----:B------:R-:W-:Y:S02]  /*08b0*/  PLOP3.LUT P5, PT, PT, PT, UP0, 0x80, 0x8 ;  /* 0x000000000008781c */ /* 0x000fe40003faf008 */
[----:B------:R-:W-:Y:S02]  /*08c0*/  PLOP3.LUT P2, PT, PT, PT, UP0, 0x40, 0x4 ;  /* 0x000000000004781c */ /* 0x000fe40003f4e808 */
[----:B-1----:R-:W-:Y:S01]  /*08d0*/  ISETP.NE.U32.AND P3, PT, RZ, UR12, PT ;  /* 0x0000000cff007c0c */ /* 0x002fe2000bf65070 */
[----:B------:R-:W1:Y:S01]  /*08e0*/  @P0 LDC.64 R10, c[0x0][0x418] ;  /* 0x00010600ff0a0b82 */ /* 0x000e620000000a00 */
[----:B------:R-:W-:Y:S02]  /*08f0*/  ISETP.GT.U32.OR P2, PT, R22, 0x3f, P2 ;  /* 0x0000003f1600780c */ /* 0x000fe40001744470 */
[----:B------:R-:W-:Y:S02]  /*0900*/  ISETP.NE.AND.EX P3, PT, RZ, UR13, PT, P3 ;  /* 0x0000000dff007c0c */ /* 0x000fe4000bf65330 */
[----:B----4-:R-:W-:-:S02]  /*0910*/  ISETP.NE.U32.AND P1, PT, RZ, UR8, PT ;  /* 0x00000008ff007c0c */ /* 0x010fc4000bf25070 */
[C---:B------:R-:W-:Y:S02]  /*0920*/  ISETP.GT.U32.OR P3, PT, R22.reuse, 0x37, !P3 ;  /* 0x000000371600780c */ /* 0x040fe40005f64470 */
[----:B------:R-:W-:Y:S02]  /*0930*/  ISETP.NE.AND.EX P1, PT, RZ, UR9, PT, P1 ;  /* 0x00000009ff007c0c */ /* 0x000fe4000bf25310 */
[----:B------:R-:W-:Y:S02]  /*0940*/  ISETP.NE.OR P3, PT, RZ, UR11, P3 ;  /* 0x0000000bff007c0c */ /* 0x000fe40009f65670 */
[----:B------:R-:W-:Y:S01]  /*0950*/  ISETP.GT.U32.OR P1, PT, R22, 0x37, !P1 ;  /* 0x000000371600780c */ /* 0x000fe20004f24470 */
[----:B------:R-:W-:Y:S01]  /*0960*/  VOTEU.ALL UP0, P2 ;  /* 0x0000000000ff7886 */ /* 0x000fe20001000000 */
[----:B-----5:R-:W-:Y:S01]  /*0970*/  @P5 R2UR UR38, R8 ;  /* 0x00000000082652ca */ /* 0x020fe200000e0000 */
[----:B------:R-:W-:Y:S02]  /*0980*/  @!P4 IMAD R8, R22, R15, UR44 ;  /* 0x0000002c1608ce24 */ /* 0x000fe4000f8e020f */
[----:B--2---:R-:W-:-:S02]  /*0990*/  IMAD R13, R13, 0xe0, R0 ;  /* 0x000000e00d0d7824 */ /* 0x004fc400078e0200 */
[----:B------:R-:W-:Y:S02]  /*09a0*/  @!P4 IMAD.SHL.U32 R12, R8, 0x4, RZ ;  /* 0x00000004080cc824 */ /* 0x000fe400078e00ff */
[----:B------:R-:W2:Y:S02]  /*09b0*/  @!P2 LDC.64 R8, c[0x0][0x450] ;  /* 0x00011400ff08ab82 */ /* 0x000ea40000000a00 */
[----:B------:R-:W-:Y:S01]  /*09c0*/  @!P4 IMAD R15, R15, UR46, R12 ;  /* 0x0000002e0f0fcc24 */ /* 0x000fe2000f8e020c */
[----:B------:R-:W-:Y:S01]  /*09d0*/  CS2R R26, SRZ ;  /* 0x00000000001a7805 */ /* 0x000fe2000001ff00 */
[----:B-1----:R-:W-:Y:S02]  /*09e0*/  @P0 IMAD.WIDE.U32 R10, R17, 0x4, R10 ;  /* 0x00000004110a0825 */ /* 0x002fe400078e000a */
[----:B------:R-:W-:Y:S02]  /*09f0*/  @!UP0 UIMAD UR4, UR38, UR6, URZ ;  /* 0x00000006260482a4 */ /* 0x000fe4000f8e02ff */
[----:B------:R-:W1:Y:S01]  /*0a00*/  @!P3 LDC.64 R6, c[0x0][0x3a0] ;  /* 0x0000e800ff06bb82 */ /* 0x000e620000000a00 */
[----:B---3--:R-:W-:-:S07]  /*0a10*/  @!P4 IMAD.WIDE R2, R15, 0x4, R2 ;  /* 0x000000040f02c825 */ /* 0x008fce00078e0202 */
[----:B0-----:R-:W0:Y:S01]  /*0a20*/  @!P1 LDC.64 R4, c[0x0][0x390] ;  /* 0x0000e400ff049b82 */ /* 0x001e220000000a00 */
[----:B------:R-:W-:Y:S01]  /*0a30*/  IMAD.U32 R12, RZ, RZ, UR4 ;  /* 0x00000004ff0c7e24 */ /* 0x000fe2000f8e00ff */
[----:B------:R-:W-:Y:S02]  /*0a40*/  CS2R R24, SRZ ;  /* 0x0000000000187805 */ /* 0x000fe4000001ff00 */
[----:B------:R-:W-:Y:S02]  /*0a50*/  CS2R R18, SRZ ;  /* 0x0000000000127805 */ /* 0x000fe4000001ff00 */
[----:B------:R-:W-:Y:S01]  /*0a60*/  CS2R R16, SRZ ;  /* 0x0000000000107805 */ /* 0x000fe2000001ff00 */
[----:B------:R-:W-:Y:S01]  /*0a70*/  @!P2 IMAD R15, R12, 0xe0, R13 ;  /* 0x000000e00c0fa824 */ /* 0x000fe200078e020d */
[----:B------:R-:W3:Y:S01]  /*0a80*/  @P0 LDG.E R10, desc[UR36][R10.64] ;  /* 0x000000240a0a0981 */ /* 0x000ee2000c1e1900 */
[----:B------:R-:W4:Y:S02]  /*0a90*/  LDCU.U8 UR4, c[0x0][0x404] ;  /* 0x00008080ff0477ac */ /* 0x000f240008000000 */
[----:B--2---:R-:W-:Y:S01]  /*0aa0*/  @!P2 IMAD.WIDE R8, R15, 0x4, R8 ;  /* 0x000000040f08a825 */ /* 0x004fe200078e0208 */
[----:B------:R-:W2:Y:S03]  /*0ab0*/  @!P4 LDG.E.128 R24, desc[UR36][R2.64] ;  /* 0x000000240218c981 */ /* 0x000ea6000c1e1d00 */
[----:B-1----:R-:W-:-:S05]  /*0ac0*/  @!P3 IMAD.WIDE.U32 R6, R13, 0x4, R6 ;  /* 0x000000040d06b825 */ /* 0x002fca00078e0006 */
[----:B------:R-:W2:Y:S01]  /*0ad0*/  @!P3 LDG.E.128 R16, desc[UR36][R6.64] ;  /* 0x000000240610b981 */ /* 0x000ea2000c1e1d00 */
[----:B0-----:R-:W-:-:S03]  /*0ae0*/  @!P1 IMAD.WIDE.U32 R4, R13, 0x4, R4 ;  /* 0x000000040d049825 */ /* 0x001fc600078e0004 */
[----:B------:R-:W2:Y:S04]  /*0af0*/  @!P2 LDG.E.128 R12, desc[UR36][R8.64] ;  /* 0x00000024080ca981 */ /* 0x000ea8000c1e1d00 */
[----:B------:R0:W2:Y:S02]  /*0b00*/  @!P1 LDG.E.128 R32, desc[UR36][R4.64] ;  /* 0x0000002404209981 */ /* 0x0000a4000c1e1d00 */
[----:B0-----:R-:W0:Y:S01]  /*0b10*/  LDC R5, c[0x0][0x400] ;  /* 0x00010000ff057b82 */ /* 0x001e220000000800 */
[----:B----4-:R-:W-:Y:S02]  /*0b20*/  ISETP.NE.AND P1, PT, RZ, UR4, PT ;  /* 0x00000004ff007c0c */ /* 0x010fe4000bf25270 */
[----:B------:R-:W-:Y:S01]  /*0b30*/  ISETP.NE.AND P3, PT, RZ, UR11, PT ;  /* 0x0000000bff007c0c */ /* 0x000fe2000bf65270 */
[----:B------:R-:W-:Y:S01]  /*0b40*/  UMOV UR39, URZ ;  /* 0x000000ff00277c82 */ /* 0x000fe20008000000 */
[----:B------:R-:W-:Y:S01]  /*0b50*/  BSSY.RECONVERGENT B6, `(.L_x_1730) ;  /* 0x0000120000067945 */ /* 0x000fe20003800200 */
[----:B0-----:R-:W-:-:S02]  /*0b60*/  ISETP.LT.OR P1, PT, R5, 0x1, P1 ;  /* 0x000000010500780c */ /* 0x001fc40000f21670 */
[----:B---3--:R-:W-:-:S08]  /*0b70*/  @P0 R2UR UR39, R10 ;  /* 0x000000000a2702ca */ /* 0x008fd000000e0000 */
[----:B--2---:R-:W-:Y:S01]  /*0b80*/  @!P3 FADD.FTZ R24, R24, R16 ;  /* 0x000000101818b221 */ /* 0x004fe20000010000 */
[----:B------:R-:W-:Y:S01]  /*0b90*/  @!P3 FADD.FTZ R25, R25, R17 ;  /* 0x000000111919b221 */ /* 0x000fe20000010000 */
[----:B------:R-:W-:Y:S01]  /*0ba0*/  @!P3 FADD.FTZ R26, R26, R18 ;  /* 0x000000121a1ab221 */ /* 0x000fe20000010000 */
[----:B------:R-:W-:Y:S01]  /*0bb0*/  @!P3 FADD.FTZ R27, R27, R19 ;  /* 0x000000131b1bb221 */ /* 0x000fe20000010000 */
[----:B------:R-:W-:Y:S01]  /*0bc0*/  @!P2 FMUL.FTZ R24, R24, R12 ;  /* 0x0000000c1818a220 */ /* 0x000fe20000410000 */
        /* <DEDUP_REMOVED lines=13> */
[----:B------:R-:W-:Y:S01]  /*0ca0*/  I2FP.F32.U32 R0, R0 ;  /* 0x0000000000007245 */ /* 0x000fe20000201000 */
[----:B------:R-:W-:-:S03]  /*0cb0*/  UIADD3 UR4, UPT, UPT, -UR39, UR11, URZ ;  /* 0x0000000b27047290 */ /* 0x000fc6000fffe1ff */
[----:B------:R-:W0:Y:S01]  /*0cc0*/  MUFU.RCP R2, R2 ;  /* 0x0000000200027308 */ /* 0x000e220000001000 */
[----:B------:R-:W-:-:S05]  /*0cd0*/  I2FP.F32.U32 R3, R3 ;  /* 0x0000000300037245 */ /* 0x000fca0000201000 */
[-C--:B0-----:R-:W-:Y:S01]  /*0ce0*/  FMUL.FTZ R3, R3, R2.reuse ;  /* 0x0000000203037220 */ /* 0x081fe20000410000 */
[----:B------:R-:W-:-:S03]  /*0cf0*/  FMUL.FTZ R0, R0, R2 ;  /* 0x0000000200007220 */ /* 0x000fc60000410000 */
[----:B------:R-:W-:Y:S01]  /*0d00*/  FMUL.FTZ R4, R3, 13.28771209716796875 ;  /* 0x41549a7803047820 */ /* 0x000fe20000410000 */
[----:B------:R-:W-:Y:S01]  /*0d10*/  FMUL.FTZ R3, R0, 13.28771209716796875 ;  /* 0x41549a7800037820 */ /* 0x000fe20000410000 */
[----:B------:R-:W-:Y:S02]  /*0d20*/  I2FP.F32.S32 R0, UR4 ;  /* 0x0000000400007c45 */ /* 0x000fe40008201400 */
        /* <DEDUP_REMOVED lines=10> */
[-C--:B------:R-:W-:Y:S01]  /*0dd0*/  FMUL.FTZ R9, R27, R5.reuse ;  /* 0x000000051b097220 */ /* 0x080fe20000410000 */
[-C--:B------:R-:W-:Y:S01]  /*0de0*/  FMUL.FTZ R8, R30, R5.reuse ;  /* 0x000000051e087220 */ /* 0x080fe20000410000 */
[----:B------:R-:W-:-:S04]  /*0df0*/  FMUL.FTZ R10, R26, R5 ;  /* 0x000000051a0a7220 */ /* 0x000fc80000410000 */
[----:B------:R-:W0:Y:S01]  /*0e00*/  MUFU.COS R0, R11 ;  /* 0x0000000b00007308 */ /* 0x000e220000000000 */
[-C--:B-1----:R-:W-:Y:S01]  /*0e10*/  FMUL.FTZ R3, R29, R2.reuse ;  /* 0x000000021d037220 */ /* 0x082fe20000410000 */
[-C--:B------:R-:W-:Y:S01]  /*0e20*/  FMUL.FTZ R5, R25, R2.reuse ;  /* 0x0000000219057220 */ /* 0x080fe20000410000 */
[-C--:B------:R-:W-:Y:S01]  /*0e30*/  FMUL.FTZ R4, R28, R2.reuse ;  /* 0x000000021c047220 */ /* 0x080fe20000410000 */
[----:B------:R-:W-:Y:S01]  /*0e40*/  FMUL.FTZ R2, R24, R2 ;  /* 0x0000000218027220 */ /* 0x000fe20000410000 */
[-C--:B--2---:R-:W-:Y:S01]  /*0e50*/  FFMA.FTZ R7, R30, R6.reuse, -R7 ;  /* 0x000000061e077223 */ /* 0x084fe20000010807 */
[-C--:B------:R-:W-:Y:S01]  /*0e60*/  FFMA.FTZ R26, R26, R6.reuse, -R9 ;  /* 0x000000061a1a7223 */ /* 0x080fe20000010809 */
[-C--:B------:R-:W-:Y:S01]  /*0e70*/  FFMA.FTZ R31, R31, R6.reuse, R8 ;  /* 0x000000061f1f7223 */ /* 0x080fe20000010008 */
[----:B------:R-:W-:Y:S01]  /*0e80*/  FFMA.FTZ R27, R27, R6, R10 ;  /* 0x000000061b1b7223 */ /* 0x000fe2000001000a */
[----:B------:R-:W-:Y:S02]  /*0e90*/  IMAD.MOV.U32 R30, RZ, RZ, R7 ;  /* 0x000000ffff1e7224 */ /* 0x000fe400078e0007 */
[-C--:B0-----:R-:W-:Y:S01]  /*0ea0*/  FFMA.FTZ R3, R28, R0.reuse, -R3 ;  /* 0x000000001c037223 */ /* 0x081fe20000010803 */
[-C--:B------:R-:W-:Y:S01]  /*0eb0*/  FFMA.FTZ R24, R24, R0.reuse, -R5 ;  /* 0x0000000018187223 */ /* 0x080fe20000010805 */
[-C--:B------:R-:W-:Y:S01]  /*0ec0*/  FFMA.FTZ R29, R29, R0.reuse, R4 ;  /* 0x000000001d1d7223 */ /* 0x080fe20000010004 */
[----:B------:R-:W-:Y:S01]  /*0ed0*/  FFMA.FTZ R25, R25, R0, R2 ;  /* 0x0000000019197223 */ /* 0x000fe20000010002 */
[----:B------:R-:W-:Y:S01]  /*0ee0*/  IMAD.MOV.U32 R28, RZ, RZ, R3 ;  /* 0x000000ffff1c7224 */ /* 0x000fe200078e0003 */
[----:B------:R-:W-:Y:S06]  /*0ef0*/  BRA `(.L_x_1733) ;  /* 0x0000000c00947947 */ /* 0x000fec0003800000 */
.L_x_1732:
        /* <DEDUP_REMOVED lines=32> */
.L_x_1731:
        /* <DEDUP_REMOVED lines=15> */
[----:B------:R-:W-:Y:S02]  /*11f0*/  IMAD R9, R6, R7, RZ ;  /* 0x0000000706097224 */ /* 0x000fe400078e02ff */
[----:B------:R-:W-:Y:S02]  /*1200*/  IMAD.MOV.U32 R6, RZ, RZ, R8 ;  /* 0x000000ffff067224 */ /* 0x000fe400078e0008 */
        /* <DEDUP_REMOVED lines=11> */
[----:B------:R-:W-:-:S03]  /*12c0*/  ISETP.GE.AND P0, PT, R0, R5, PT ;  /* 0x000000050000720c */ /* 0x000fc60003f06270 */
[----:B------:R-:W-:-:S04]  /*12d0*/  IMAD.MOV.U32 R32, RZ, RZ, R3 ;  /* 0x000000ffff207224 */ /* 0x000fc800078e0003 */
        /* <DEDUP_REMOVED lines=18> */
[----:B---3--:R-:W-:Y:S02]  /*1400*/  IMAD.U32 R6, RZ, RZ, UR6 ;  /* 0x00000006ff067e24 */ /* 0x008fe4000f8e00ff */
[----:B------:R-:W-:Y:S02]  /*1410*/  IMAD.U32 R7, RZ, RZ, UR7 ;  /* 0x00000007ff077e24 */ /* 0x000fe4000f8e00ff */
[----:B----4-:R-:W-:Y:S02]  /*1420*/  IMAD.U32 R10, RZ, RZ, UR8 ;  /* 0x00000008ff0a7e24 */ /* 0x010fe4000f8e00ff */
[----:B-1----:R-:W-:-:S07]  /*1430*/  IMAD.U32 R11, RZ, RZ, UR9 ;  /* 0x00000009ff0b7e24 */ /* 0x002fce000f8e00ff */
[----:B------:R-:W-:-:S07]  /*1440*/  LEPC R20, `(.L_x_1734) ;  /* 0x000000001014794e */ /* 0x000fce0000000000 */
[----:B--2---:R-:W-:Y:S05]  /*1450*/  CALL.ABS.NOINC R2 ;  /* 0x0000000002007343 */ /* 0x004fea0003c00000 */
.L_x_1734:
        /* <DEDUP_REMOVED lines=15> */
.L_x_1735:
        /* <DEDUP_REMOVED lines=20> */
[C---:B------:R-:W-:Y:S01]  /*1690*/  IMAD R21, R5.reuse, 0x4, R2 ;  /* 0x0000000405157824 */ /* 0x040fe200078e0202 */
[----:B------:R-:W-:Y:S01]  /*16a0*/  LEA.HI R3, R5, R5, RZ, 0x1 ;  /* 0x0000000505037211 */ /* 0x000fe200078f08ff */
[----:B------:R-:W-:Y:S02]  /*16b0*/  BSSY.RECONVERGENT B2, `(.L_x_1740) ;  /* 0x0000031000027945 */ /* 0x000fe40003800200 */
        /* <DEDUP_REMOVED lines=13> */
[----:B------:R-:W-:Y:S02]  /*1790*/  I2FP.F32.S32 R3, R3 ;  /* 0x0000000300037245 */ /* 0x000fe40000201400 */
[----:B------:R-:W-:-:S03]  /*17a0*/  I2FP.F32.S32 R8, R8 ;  /* 0x0000000800087245 */ /* 0x000fc60000201400 */
[----:B0-----:R-:W-:Y:S01]  /*17b0*/  FMUL.FTZ R5, R3, R4 ;  /* 0x0000000403057220 */ /* 0x001fe20000410000 */
[----:B------:R-:W-:-:S03]  /*17c0*/  I2FP.F32.S32 R3, R6 ;  /* 0x0000000600037245 */ /* 0x000fc60000201400 */
        /* <DEDUP_REMOVED lines=10> */
[----:B------:R-:W5:Y:S08]  /*1870*/  MUFU.SIN R5, R8 ;  /* 0x0000000800057308 */ /* 0x000f700000000400 */
[----:B------:R-:W3:Y:S01]  /*1880*/  MUFU.COS R9, R13 ;  /* 0x0000000d00097308 */ /* 0x000ee20000000000 */
[-C--:B0-----:R-:W-:Y:S01]  /*1890*/  FMUL.FTZ R7, R31, R6.reuse ;  /* 0x000000061f077220 */ /* 0x081fe20000410000 */
[-C--:B----4-:R-:W-:Y:S01]  /*18a0*/  FMUL.FTZ R11, R27, R6.reuse ;  /* 0x000000061b0b7220 */ /* 0x090fe20000410000 */
[-C--:B------:R-:W-:Y:S01]  /*18b0*/  FMUL.FTZ R12, R30, R6.reuse ;  /* 0x000000061e0c7220 */ /* 0x080fe20000410000 */
[----:B--2---:R-:W-:-:S04]  /*18c0*/  FMUL.FTZ R14, R26, R6 ;  /* 0x000000061a0e7220 */ /* 0x004fc80000410000 */
[----:B------:R1:W0:Y:S01]  /*18d0*/  MUFU.COS R4, R8 ;  /* 0x0000000800047308 */ /* 0x0002220000000000 */
[-C--:B-----5:R-:W-:Y:S01]  /*18e0*/  FMUL.FTZ R3, R29, R5.reuse ;  /* 0x000000051d037220 */ /* 0x0a0fe20000410000 */
[-C--:B------:R-:W-:Y:S01]  /*18f0*/  FMUL.FTZ R6, R28, R5.reuse ;  /* 0x000000051c067220 */ /* 0x080fe20000410000 */
[----:B-1----:R-:W-:Y:S01]  /*1900*/  FMUL.FTZ R8, R24, R5 ;  /* 0x0000000518087220 */ /* 0x002fe20000410000 */
[----:B---3--:R-:W-:Y:S01]  /*1910*/  FFMA.FTZ R10, R30, R9, -R7 ;  /* 0x000000091e0a7223 */ /* 0x008fe20000010807 */
[----:B------:R-:W-:Y:S01]  /*1920*/  FMUL.FTZ R7, R25, R5 ;  /* 0x0000000519077220 */ /* 0x000fe20000410000 */
        /* <DEDUP_REMOVED lines=8> */
[----:B------:R-:W-:-:S07]  /*19b0*/  IMAD.MOV.U32 R28, RZ, RZ, R3 ;  /* 0x000000ffff1c7224 */ /* 0x000fce00078e0003 */
.L_x_1741:
[----:B------:R-:W-:Y:S05]  /*19c0*/  BSYNC.RECONVERGENT B2 ;  /* 0x0000000000027941 */ /* 0x000fea0003800200 */
.L_x_1740:
[----:B-1----:R0:W-:Y:S04]  /*19d0*/  STS [R21], R24 ;  /* 0x0000001815007388 */ /* 0x0021e80000000800 */
[----:B--2---:R0:W-:Y:S04]  /*19e0*/  STS [R21+0x4], R26 ;  /* 0x0000041a15007388 */ /* 0x0041e80000000800 */
[----:B---3--:R0:W-:Y:S04]  /*19f0*/  STS [R34], R25 ;  /* 0x0000001922007388 */ /* 0x0081e80000000800 */
[----:B----4-:R0:W-:Y:S01]  /*1a00*/  STS [R34+0x4], R27 ;  /* 0x0000041b22007388 */ /* 0x0101e20000000800 */
[----:B------:R-:W-:Y:S05]  /*1a10*/  BRA `(.L_x_1742) ;  /* 0x0000000000847947 */ /* 0x000fea0003800000 */
.L_x_1739:
[----:B------:R-:W-:-:S05]  /*1a20*/  LEA.HI R5, R5, R5, RZ, 0x1 ;  /* 0x0000000505057211 */ /* 0x000fca00078f08ff */
[----:B------:R-:W-:-:S05]  /*1a30*/  IMAD.SHL.U32 R5, R5, 0x2, RZ ;  /* 0x0000000205057824 */ /* 0x000fca00078e00ff */
[----:B------:R-:W-:-:S04]  /*1a40*/  LOP3.LUT R6, R5, 0xfffffffc, RZ, 0xc0, !PT ;  /* 0xfffffffc05067812 */ /* 0x000fc800078ec0ff */
[----:B------:R-:W-:-:S13]  /*1a50*/  ISETP.GE.AND P0, PT, R6, R7, PT ;  /* 0x000000070600720c */ /* 0x000fda0003f06270 */
[----:B------:R-:W-:Y:S05]  /*1a60*/  @P0 BRA `(.L_x_1742) ;  /* 0x0000000000700947 */ /* 0x000fea0003800000 */
[----:B------:R-:W-:Y:S01]  /*1a70*/  I2FP.F32.S32 R7, R7 ;  /* 0x0000000700077245 */ /* 0x000fe20000201400 */
[----:B------:R-:W-:-:S03]  /*1a80*/  VIADD R3, R6, 0x2 ;  /* 0x0000000206037836 */ /* 0x000fc60000000000 */
[----:B------:R-:W0:Y:S02]  /*1a90*/  MUFU.RCP R10, R7 ;  /* 0x00000007000a7308 */ /* 0x000e240000001000 */
        /* <DEDUP_REMOVED lines=25> */
.L_x_1742:
[----:B------:R-:W-:Y:S05]  /*1c30*/  BSYNC.RECONVERGENT B1 ;  /* 0x0000000000017941 */ /* 0x000fea0003800200 */
.L_x_1738:
[----:B------:R1:W-:Y:S04]  /*1c40*/  STS [R15], R28 ;  /* 0x0000001c0f007388 */ /* 0x0003e80000000800 */
[----:B------:R1:W-:Y:S04]  /*1c50*/  STS [R15+0x4], R30 ;  /* 0x0000041e0f007388 */ /* 0x0003e80000000800 */
[----:B------:R1:W-:Y:S04]  /*1c60*/  STS [R20], R29 ;  /* 0x0000001d14007388 */ /* 0x0003e80000000800 */
[----:B------:R1:W-:Y:S02]  /*1c70*/  STS [R20+0x4], R31 ;  /* 0x0000041f14007388 */ /* 0x0003e40000000800 */
.L_x_1737:
[----:B------:R-:W-:Y:S05]  /*1c80*/  BSYNC.RECONVERGENT B0 ;  /* 0x0000000000007941 */ /* 0x000fea0003800200 */
.L_x_1736:
        /* <DEDUP_REMOVED lines=10> */
.L_x_1744:
[----:B------:R-:W-:Y:S05]  /*1d30*/  BSYNC.RECONVERGENT B0 ;  /* 0x0000000000007941 */ /* 0x000fea0003800200 */
.L_x_1743:
[----:B------:R-:W-:Y:S06]  /*1d40*/  BAR.SYNC.DEFER_BLOCKING 0x0 ;  /* 0x0000000000007b1d */ /* 0x000fec0000010000 */
.L_x_1733:
[----:B------:R-:W-:Y:S05]  /*1d50*/  BSYNC.RECONVERGENT B6 ;  /* 0x0000000000067941 */ /* 0x000fea0003800200 */
.L_x_1730:
[----:B------:R-:W-:Y:S01]  /*1d60*/  ISETP.GT.U32.AND P0, PT, R22, 0x3f, PT ;  /* 0x0000003f1600780c */ /* 0x000fe20003f04070 */
[----:B------:R-:W-:Y:S01]  /*1d70*/  BSSY.RECONVERGENT B0, `(.L_x_1745) ;  /* 0x000001b000007945 */ /* 0x000fe20003800200 */
[----:B---3--:R-:W-:-:S11]  /*1d80*/  IMAD.MOV.U32 R0, RZ, RZ, RZ ;  /* 0x000000ffff007224 */ /* 0x008fd600078e00ff */
[----:B------:R-:W-:Y:S05]  /*1d90*/  @P0 BRA `(.L_x_1746) ;  /* 0x0000000000600947 */ /* 0x000fea0003800000 */
[----:B------:R-:W3:Y:S01]  /*1da0*/  LDC R0, c[0x0][0x40c] ;  /* 0x00010300ff007b82 */ /* 0x000ee20000000800 */
[----:B------:R-:W5:Y:S01]  /*1db0*/  S2R R7, SR_CgaCtaId ;  /* 0x0000000000077919 */ /* 0x000f620000008800 */
[----:B-1----:R-:W-:Y:S02]  /*1dc0*/  MOV R4, 0x400 ;  /* 0x0000040000047802 */ /* 0x002fe40000000f00 */
[----:B---3--:R-:W-:-:S03]  /*1dd0*/  ISETP.NE.AND P1, PT, R0, RZ, PT ;  /* 0x000000ff0000720c */ /* 0x008fc60003f25270 */
[----:B------:R-:W-:Y:S01]  /*1de0*/  VIADD R0, R4, 0x20 ;  /* 0x0000002004007836 */ /* 0x000fe20000000000 */
[----:B------:R-:W-:-:S09]  /*1df0*/  ISETP.GT.U32.OR P0, PT, R22, 0x37, P1 ;  /* 0x000000371600780c */ /* 0x000fd20000f04470 */
[----:B------:R-:W-:-:S04]  /*1e00*/  @!P1 VIADD R4, R4, 0x420 ;  /* 0x0000042004049836 */ /* 0x000fc80000000000 */
[----:B------:R-:W1:Y:S08]  /*1e10*/  @!P0 LDC R9, c[0x0][0x3f4] ;  /* 0x0000fd00ff098b82 */ /* 0x000e700000000800 */
[----:B------:R-:W3:Y:S01]  /*1e20*/  @!P0 LDC.64 R2, c[0x0][0x3b8] ;  /* 0x0000ee00ff028b82 */ /* 0x000ee20000000a00 */
[----:B-1----:R-:W-:-:S04]  /*1e30*/  @!P0 IMAD R5, R22, R9, UR40 ;  /* 0x0000002816058e24 */ /* 0x002fc8000f8e0209 */
[----:B------:R-:W-:Y:S01]  /*1e40*/  @!P0 IMAD.SHL.U32 R6, R5, 0x4, RZ ;  /* 0x0000000405068824 */ /* 0x000fe200078e00ff */
[C---:B-----5:R-:W-:Y:S01]  /*1e50*/  LEA R5, R7.reuse, R0, 0x18 ;  /* 0x0000000007057211 */ /* 0x060fe200078ec0ff */
[----:B--2-4-:R-:W-:Y:S01]  /*1e60*/  FMUL.FTZ R0, R28, R24 ;  /* 0x000000181c007220 */ /* 0x014fe20000410000 */
[----:B------:R-:W-:Y:S01]  /*1e70*/  @!P1 LEA R7, R7, R4, 0x18 ;  /* 0x0000000407079211 */ /* 0x000fe200078ec0ff */
[----:B------:R-:W-:Y:S02]  /*1e80*/  @!P0 IMAD R9, R9, UR46, R6 ;  /* 0x0000002e09098c24 */ /* 0x000fe4000f8e0206 */
[C---:B------:R-:W-:Y:S02]  /*1e90*/  IMAD R5, R22.reuse, 0x10, R5 ;  /* 0x0000001016057824 */ /* 0x040fe400078e0205 */
[----:B------:R-:W-:Y:S02]  /*1ea0*/  @!P1 IMAD R7, R22, 0x10, R7 ;  /* 0x0000001016079824 */ /* 0x000fe400078e0207 */
[----:B---3--:R-:W-:Y:S01]  /*1eb0*/  @!P0 IMAD.WIDE R2, R9, 0x4, R2 ;  /* 0x0000000409028825 */ /* 0x008fe200078e0202 */
[----:B------:R3:W-:Y:S03]  /*1ec0*/  STS.128 [R5], R28 ;  /* 0x0000001c05007388 */ /* 0x0007e60000000c00 */
[----:B------:R-:W-:Y:S01]  /*1ed0*/  FFMA.FTZ R9, R29, R25, R0 ;  /* 0x000000191d097223 */ /* 0x000fe20000010000 */
[----:B------:R3:W-:Y:S03]  /*1ee0*/  @!P1 STS.128 [R7], R16 ;  /* 0x0000001007009388 */ /* 0x0007e60000000c00 */
[----:B------:R-:W-:Y:S01]  /*1ef0*/  FFMA.FTZ R0, R30, R26, R9 ;  /* 0x0000001a1e007223 */ /* 0x000fe20000010009 */
[----:B------:R3:W-:Y:S03]  /*1f00*/  @!P0 STG.E.128 desc[UR36][R2.64], R24 ;  /* 0x0000001802008986 */ /* 0x0007e6000c101d24 */
[----:B------:R-:W-:-:S07]  /*1f10*/  FFMA.FTZ R0, R31, R27, R0 ;  /* 0x0000001b1f007223 */ /* 0x000fce0000010000 */
.L_x_1746:
[----:B------:R-:W-:Y:S05]  /*1f20*/  BSYNC.RECONVERGENT B0 ;  /* 0x0000000000007941 */ /* 0x000fea0003800200 */
.L_x_1745:
[----:B-1-3--:R-:W1:Y:S01]  /*1f30*/  SHFL.BFLY PT, R3, R0, 0x10, 0x1f ;  /* 0x0e001f0000037f89 */ /* 0x00ae6200000e0000 */
[----:B------:R-:W3:Y:S01]  /*1f40*/  S2UR UR12, SR_CgaCtaId ;  /* 0x00000000000c79c3 */ /* 0x000ee20000008800 */
[----:B------:R-:W-:Y:S01]  /*1f50*/  UMOV UR11, 0x400 ;  /* 0x00000400000b7882 */ /* 0x000fe20000000000 */
[----:B------:R-:W-:Y:S01]  /*1f60*/  BSSY.RECONVERGENT B0, `(.L_x_1747) ;  /* 0x0000033000007945 */ /* 0x000fe20003800200 */
[----:B------:R-:W-:Y:S01]  /*1f70*/  UIADD3 UR7, UPT, UPT, UR11, 0x820, URZ ;  /* 0x000008200b077890 */ /* 0x000fe2000fffe0ff */
[----:B------:R-:W-:Y:S02]  /*1f80*/  IMAD.MOV.U32 R251, RZ, RZ, -0x800001 ;  /* 0xff7ffffffffb7424 */ /* 0x000fe400078e00ff */
[----:B-1----:R-:W-:Y:S01]  /*1f90*/  FADD.FTZ R3, R3, R0 ;  /* 0x0000000003037221 */ /* 0x002fe20000010000 */
[----:B------:R-:W-:Y:S01]  /*1fa0*/  SHF.R.U32.HI R0, RZ, 0x3, R22 ;  /* 0x00000003ff007819 */ /* 0x000fe20000011616 */
[----:B---3--:R-:W-:Y:S02]  /*1fb0*/  ULEA UR4, UR12, UR11, 0x18 ;  /* 0x0000000b0c047291 */ /* 0x008fe4000f8ec0ff */
[----:B------:R-:W-:Y:S01]  /*1fc0*/  ULEA UR7, UR12, UR7, 0x18 ;  /* 0x000000070c077291 */ /* 0x000fe2000f8ec0ff */
[----:B------:R-:W1:Y:S02]  /*1fd0*/  SHFL.BFLY PT, R2, R3, 0x8, 0x1f ;  /* 0x0d001f0003027f89 */ /* 0x000e6400000e0000 */
[----:B-1----:R-:W-:Y:S01]  /*1fe0*/  FADD.FTZ R4, R3, R2 ;  /* 0x0000000203047221 */ /* 0x002fe20000010000 */
[----:B------:R-:W-:-:S04]  /*1ff0*/  LOP3.LUT R3, R0, 0x7c, RZ, 0xc0, !PT ;  /* 0x0000007c00037812 */ /* 0x000fc800078ec0ff */
        /* <DEDUP_REMOVED lines=8> */
[----:B-1----:R-:W-:-:S05]  /*2080*/  FADD.FTZ R4, R6, R7 ;  /* 0x0000000706047221 */ /* 0x002fca0000010000 */
[----:B------:R-:W-:Y:S01]  /*2090*/  @!P0 STS [R3+UR4+0x8], R4 ;  /* 0x0000080403008988 */ /* 0x000fe20008000804 */
[----:B------:R-:W1:Y:S01]  /*20a0*/  LDCU UR4, c[0x0][0x3f4] ;  /* 0x00007e80ff0477ac */ /* 0x000e620008000800 */
[----:B------:R-:W-:Y:S01]  /*20b0*/  BAR.SYNC.DEFER_BLOCKING 0x0 ;  /* 0x0000000000007b1d */ /* 0x000fe20000010000 */
[----:B------:R-:W-:Y:S01]  /*20c0*/  ISETP.NE.AND P0, PT, R22, RZ, PT ;  /* 0x000000ff1600720c */ /* 0x000fe20003f05270 */
[----:B-1----:R-:W-:-:S04]  /*20d0*/  IMAD.U32 R0, RZ, RZ, UR4 ;  /* 0x00000004ff007e24 */ /* 0x002fc8000f8e00ff */
[----:B------:R-:W-:Y:S01]  /*20e0*/  IMAD.MOV R6, RZ, RZ, -R0 ;  /* 0x000000ffff067224 */ /* 0x000fe200078e0a00 */
[----:B------:R-:W1:Y:S04]  /*20f0*/  @!P1 LDS R4, [R2+0x8] ;  /* 0x0000080002049984 */ /* 0x000e680000000800 */
[----:B------:R-:W-:-:S04]  /*2100*/  VIADDMNMX R6, R6, UR43, RZ, !PT ;  /* 0x0000002b06067c46 */ /* 0x000fc8000f8001ff */
[----:B------:R-:W-:-:S13]  /*2110*/  R2UR UR13, R6 ;  /* 0x00000000060d72ca */ /* 0x000fda00000e0000 */
[----:B------:R-:W-:-:S04]  /*2120*/  UIADD3 UR4, UPT, UPT, UR43, -UR13, URZ ;  /* 0x8000000d2b047290 */ /* 0x000fc8000fffe0ff */
[----:B------:R-:W-:Y:S01]  /*2130*/  ULEA UR6, UR4, UR7, 0x2 ;  /* 0x0000000704067291 */ /* 0x000fe2000f8e10ff */
[----:B-1----:R-:W1:Y:S02]  /*2140*/  SHFL.BFLY PT, R5, R4, 0x1, 0x1f ;  /* 0x0c201f0004057f89 */ /* 0x002e6400000e0000 */
[----:B-1----:R-:W-:-:S06]  /*2150*/  FADD.FTZ R5, R5, R4 ;  /* 0x0000000405057221 */ /* 0x002fcc0000010000 */
[----:B------:R-:W1:Y:S01]  /*2160*/  SHFL.IDX PT, R5, R5, RZ, 0x1f ;  /* 0x00001fff05057589 */ /* 0x000e6200000e0000 */
[----:B------:R-:W-:Y:S05]  /*2170*/  @P0 BRA `(.L_x_1748) ;  /* 0x0000000000440947 */ /* 0x000fea0003800000 */
[----:B------:R-:W3:Y:S01]  /*2180*/  LDCU.64 UR8, c[0x0][0x438] ;  /* 0x00008700ff0877ac */ /* 0x000ee20008000a00 */
[----:B------:R-:W1:Y:S01]  /*2190*/  LDCU UR4, c[0x0][0x410] ;  /* 0x00008200ff0477ac */ /* 0x000e620008000800 */
[----:B---3--:R-:W-:-:S04]  /*21a0*/  UISETP.NE.U32.AND UP0, UPT, UR8, URZ, UPT ;  /* 0x000000ff0800728c */ /* 0x008fc8000bf05070 */
[----:B------:R-:W-:Y:S01]  /*21b0*/  UISETP.NE.AND.EX UP0, UPT, UR9, URZ, UPT, UP0 ;  /* 0x000000ff0900728c */ /* 0x000fe2000bf05300 */
[----:B-1----:R-:W-:-:S08]  /*21c0*/  FMUL.FTZ R251, R5, UR4 ;  /* 0x0000000405fb7c20 */ /* 0x002fd00008410000 */
[----:B------:R-:W-:Y:S05]  /*21d0*/  BRA.U !UP0, `(.L_x_1749) ;  /* 0x0000000108287547 */ /* 0x000fea000b800000 */
        /* <DEDUP_REMOVED lines=9> */
[----:B---3--:R-:W-:-:S07]  /*2270*/  FADD.FTZ R251, R251, R2 ;  /* 0x00000002fbfb7221 */ /* 0x008fce0000010000 */
.L_x_1749:
[----:B------:R3:W-:Y:S02]  /*2280*/  STS [UR6+-0x4], R251 ;  /* 0xfffffcfbff007988 */ /* 0x0007e40008000806 */
.L_x_1748:
[----:B------:R-:W-:Y:S05]  /*2290*/  BSYNC.RECONVERGENT B0 ;  /* 0x0000000000007941 */ /* 0x000fea0003800200 */
.L_x_1747:
[----:B------:R-:W-:Y:S01]  /*22a0*/  BAR.SYNC.DEFER_BLOCKING 0x0 ;  /* 0x0000000000007b1d */ /* 0x000fe20000010000 */
[----:B------:R-:W-:Y:S01]  /*22b0*/  UIADD3 UR4, UPT, UPT, UR11, 0x20, URZ ;  /* 0x000000200b047890 */ /* 0x000fe2000fffe0ff */
[----:B------:R-:W-:-:S03]  /*22c0*/  IMAD.SHL.U32 R2, R22, 0x8, RZ ;  /* 0x0000000816027824 */ /* 0x000fc600078e00ff */
[----:B------:R-:W-:-:S03]  /*22d0*/  ULEA UR4, UR12, UR4, 0x18 ;  /* 0x000000040c047291 */ /* 0x000fc6000f8ec0ff */
[----:B------:R-:W0:Y:S01]  /*22e0*/  S2UR UR9, SR_CTAID.X ;  /* 0x00000000000979c3 */ /* 0x000e220000002500 */
[----:B------:R-:W-:Y:S01]  /*22f0*/  LOP3.LUT R2, R2, 0x8, RZ, 0xc0, !PT ;  /* 0x0000000802027812 */ /* 0x000fe200078ec0ff */
[----:B------:R-:W5:Y:S01]  /*2300*/  LDCU UR5, c[0x0][0x40c] ;  /* 0x00008180ff0577ac */ /* 0x000f620008000800 */
[----:B------:R-:W0:Y:S03]  /*2310*/  S2R R238, SR_TID.X ;  /* 0x0000000000ee7919 */ /* 0x000e260000002100 */
[----:B------:R-:W2:Y:S01]  /*2320*/  LDS.64 R8, [R2+UR4] ;  /* 0x0000000402087984 */ /* 0x000ea20008000a00 */
[----:B-----5:R-:W-:-:S03]  /*2330*/  UISETP.NE.AND UP0, UPT, UR5, URZ, UPT ;  /* 0x000000ff0500728c */ /* 0x020fc6000bf05270 */
[----:B------:R-:W5:Y:S04]  /*2340*/  LDS.64 R6, [R2+UR4+0x10] ;  /* 0x0000100402067984 */ /* 0x000f680008000a00 */
[----:B-1----:R-:W1:Y:S04]  /*2350*/  LDS.64 R4, [R2+UR4+0x20] ;  /* 0x0000200402047984 */ /* 0x002e680008000a00 */
[----:B--2---:R-:W-:Y:S04]  /*2360*/  STL.64 [R1+0x260], R8 ;  /* 0x0002600801007387 */ /* 0x004fe80000100a00 */
[----:B------:R-:W2:Y:S04]  /*2370*/  LDS.64 R8, [R2+UR4+0x30] ;  /* 0x0000300402087984 */ /* 0x000ea80008000a00 */
[----:B-----5:R-:W-:Y:S04]  /*2380*/  STL.64 [R1+0x258], R6 ;  /* 0x0002580601007387 */ /* 0x020fe80000100a00 */
[----:B------:R-:W5:Y:S04]  /*2390*/  LDS.64 R6, [R2+UR4+0x40] ;  /* 0x0000400402067984 */ /* 0x000f680008000a00 */
[----:B-1----:R-:W-:Y:S04]  /*23a0*/  STL.64 [R1+0x250], R4 ;  /* 0x0002500401007387 */ /* 0x002fe80000100a00 */
[----:B------:R-:W1:Y:S04]  /*23b0*/  LDS.64 R4, [R2+UR4+0x50] ;  /* 0x0000500402047984 */ /* 0x000e680008000a00 */
        /* <DEDUP_REMOVED lines=96> */
[----:B--2---:R2:W-:Y:S04]  /*29c0*/  STL.64 [R1+0xc8], R8 ;  /* 0x0000c80801007387 */ /* 0x0045e80000100a00 */
[----:B-----5:R2:W-:Y:S04]  /*29d0*/  STL.64 [R1+0xc0], R6 ;  /* 0x0000c00601007387 */ /* 0x0205e80000100a00 */
[----:B-1----:R2:W-:Y:S01]  /*29e0*/  STL.64 [R1+0xb8], R4 ;  /* 0x0000b80401007387 */ /* 0x0025e20000100a00 */
[----:B0-----:R-:W-:Y:S05]  /*29f0*/  BRA.U UP0, `(.L_x_1750) ;  /* 0x00000005003c7547 */ /* 0x001fea000b800000 */
[----:B------:R-:W-:-:S04]  /*2a00*/  UIADD3 UR11, UPT, UPT, UR11, 0x420, URZ ;  /* 0x000004200b0b7890 */ /* 0x000fc8000fffe0ff */
[----:B------:R-:W-:-:S09]  /*2a10*/  ULEA UR11, UR12, UR11, 0x18 ;  /* 0x0000000b0c0b7291 */ /* 0x000fd2000f8ec0ff */
[----:B--2---:R-:W0:Y:S04]  /*2a20*/  LDS.64 R4, [R2+UR11] ;  /* 0x0000000b02047984 */ /* 0x004e280008000a00 */
[----:B------:R-:W1:Y:S04]  /*2a30*/  LDS.64 R8, [R2+UR11+0x10] ;  /* 0x0000100b02087984 */ /* 0x000e680008000a00 */
[----:B------:R-:W2:Y:S04]  /*2a40*/  LDS.64 R6, [R2+UR11+0x20] ;  /* 0x0000200b02067984 */ /* 0x000ea80008000a00 */
[----:B------:R-:W-:Y:S04]  /*2a50*/  LDS.64 R248, [R2+UR11+0xd0] ;  /* 0x0000d00b02f87984 */ /* 0x000fe80008000a00 */
[----:B------:R-:W-:Y:S04]  /*2a60*/  LDS.64 R246, [R2+UR11+0xe0] ;  /* 0x0000e00b02f67984 */ /* 0x000fe80008000a00 */
[----:B------:R-:W-:Y:S04]  /*2a70*/  LDS.64 R242, [R2+UR11+0xf0] ;  /* 0x0000f00b02f27984 */ /* 0x000fe80008000a00 */
[----:B------:R-:W-:Y:S04]  /*2a80*/  LDS.64 R240, [R2+UR11+0x100] ;  /* 0x0001000b02f07984 */ /* 0x000fe80008000a00 */
[----:B------:R-:W-:Y:S04]  /*2a90*/  LDS.64 R134, [R2+UR11+0x110] ;  /* 0x0001100b02867984 */ /* 0x000fe80008000a00 */
[----:B------:R-:W-:Y:S04]  /*2aa0*/  LDS.64 R132, [R2+UR11+0x120] ;  /* 0x0001200b02847984 */ /* 0x000fe80008000a00 */
[----:B------:R-:W-:Y:S04]  /*2ab0*/  LDS.64 R130, [R2+UR11+0x130] ;  /* 0x0001300b02827984 */ /* 0x000fe80008000a00 */
[----:B0-----:R-:W-:Y:S04]  /*2ac0*/  STL.64 [R1+0x60], R4 ;  /* 0x0000600401007387 */ /* 0x001fe80000100a00 */
[----:B------:R-:W0:Y:S04]  /*2ad0*/  LDS.64 R4, [R2+UR11+0x30] ;  /* 0x0000300b02047984 */ /* 0x000e280008000a00 */
[----:B-1----:R-:W-:Y:S04]  /*2ae0*/  STL.64 [R1+0x58], R8 ;  /* 0x0000580801007387 */ /* 0x002fe80000100a00 */
[----:B------:R-:W1:Y:S04]  /*2af0*/  LDS.64 R8, [R2+UR11+0x40] ;  /* 0x0000400b02087984 */ /* 0x000e680008000a00 */
[----:B--2---:R-:W-:Y:S04]  /*2b00*/  STL.64 [R1+0x50], R6 ;  /* 0x0000500601007387 */ /* 0x004fe80000100a00 */
[----:B------:R-:W2:Y:S04]  /*2b10*/  LDS.64 R6, [R2+UR11+0x50] ;  /* 0x0000500b02067984 */ /* 0x000ea80008000a00 */
        /* <DEDUP_REMOVED lines=51> */
[----:B------:R0:W3:Y:S04]  /*2e50*/  LDS.64 R54, [R2+UR11+0x390] ;  /* 0x0003900b02367984 */ /* 0x0000e80008000a00 */
[----:B------:R0:W3:Y:S04]  /*2e60*/  LDS.64 R52, [R2+UR11+0x3a0] ;  /* 0x0003a00b02347984 */ /* 0x0000e80008000a00 */
[----:B------:R0:W3:Y:S04]  /*2e70*/  LDS.64 R50, [R2+UR11+0x3b0] ;  /* 0x0003b00b02327984 */ /* 0x0000e80008000a00 */
[----:B------:R0:W3:Y:S04]  /*2e80*/  LDS.64 R48, [R2+UR11+0x3c0] ;  /* 0x0003c00b02307984 */ /* 0x0000e80008000a00 */
[----:B------:R0:W3:Y:S04]  /*2e90*/  LDS.64 R46, [R2+UR11+0x3d0] ;  /* 0x0003d00b022e7984 */ /* 0x0000e80008000a00 */
[----:B------:R0:W3:Y:S04]  /*2ea0*/  LDS.64 R44, [R2+UR11+0x3e0] ;  /* 0x0003e00b022c7984 */ /* 0x0000e80008000a00 */
[----:B------:R0:W3:Y:S04]  /*2eb0*/  LDS.64 R42, [R2+UR11+0x3f0] ;  /* 0x0003f00b022a7984 */ /* 0x0000e80008000a00 */
[----:B-1----:R1:W-:Y:S04]  /*2ec0*/  STL.64 [R1+0x10], R8 ;  /* 0x0000100801007387 */ /* 0x0023e80000100a00 */
[----:B--2---:R1:W-:Y:S04]  /*2ed0*/  STL.64 [R1+0x8], R6 ;  /* 0x0000080601007387 */ /* 0x0043e80000100a00 */
[----:B0-----:R1:W-:Y:S02]  /*2ee0*/  STL.64 [R1], R4 ;  /* 0x0000000401007387 */ /* 0x0013e40000100a00 */
.L_x_1750:
[----:B-12---:R-:W0:Y:S01]  /*2ef0*/  LDS.64 R8, [R2+UR4+0x360] ;  /* 0x0003600402087984 */ /* 0x006e220008000a00 */
[----:B------:R-:W1:Y:S01]  /*2f00*/  LDCU UR6, c[0x0][0x3f0] ;  /* 0x00007e00ff0677ac */ /* 0x000e620008000800 */
[----:B------:R-:W-:Y:S01]  /*2f10*/  SHF.R.U32.HI R245, RZ, 0x1, R238 ;  /* 0x00000001fff57819 */ /* 0x000fe200000116ee */
[----:B------:R-:W-:Y:S01]  /*2f20*/  BSSY B1, `(.L_x_1751) ;  /* 0x000152a000017945 */ /* 0x000fe20003800000 */
[----:B------:R-:W2:Y:S01]  /*2f30*/  LDS.64 R6, [R2+UR4+0x370] ;  /* 0x0003700402067984 */ /* 0x000ea20008000a00 */
[----:B------:R-:W0:Y:S03]  /*2f40*/  LDCU UR12, c[0x0][0x3f8] ;  /* 0x00007f00ff0c77ac */ /* 0x000e260008000800 */
[----:B------:R-:W5:Y:S01]  /*2f50*/  LDS.64 R4, [R2+UR4+0x380] ;  /* 0x0003800402047984 */ /* 0x000f620008000a00 */
[----:B------:R-:W0:Y:S01]  /*2f60*/  LDCU UR20, c[0x0][0x40c] ;  /* 0x00008180ff1477ac */ /* 0x000e220008000800 */
[----:B------:R-:W0:Y:S01]  /*2f70*/  LDCU UR21, c[0x0][0x3f4] ;  /* 0x00007e80ff1577ac */ /* 0x000e220008000800 */
[----:B------:R-:W0:Y:S01]  /*2f80*/  LDCU UR22, c[0x0][0x410] ;  /* 0x00008200ff1677ac */ /* 0x000e220008000800 */
[----:B-1----:R-:W-:Y:S01]  /*2f90*/  UIMAD UR6, UR41, UR6, UR9 ;  /* 0x00000006290672a4 */ /* 0x002fe2000f8e0209 */
[----:B------:R-:W1:Y:S01]  /*2fa0*/  LDCU.64 UR10, c[0x0][0x3c8] ;  /* 0x00007900ff0a77ac */ /* 0x000e620008000a00 */
[----:B------:R-:W0:Y:S01]  /*2fb0*/  LDCU.64 UR14, c[0x0][0x3b8] ;  /* 0x00007700ff0e77ac */ /* 0x000e220008000a00 */
[----:B------:R-:W0:Y:S01]  /*2fc0*/  LDCU.64 UR16, c[0x0][0x438] ;  /* 0x00008700ff1077ac */ /* 0x000e220008000a00 */
[----:B------:R-:W1:Y:S01]  /*2fd0*/  LDCU.64 UR18, c[0x0][0x448] ;  /* 0x00008900ff1277ac */ /* 0x000e620008000a00 */
[----:B------:R-:W-:Y:S01]  /*2fe0*/  UIMAD UR6, UR6, 0xe0, URZ ;  /* 0x000000e0060678a4 */ /* 0x000fe2000f8e02ff */
[----:B0-----:R-:W-:Y:S04]  /*2ff0*/  STL.64 [R1+0xb0], R8 ;  /* 0x0000b00801007387 */ /* 0x001fe80000100a00 */
[----:B------:R-:W0:Y:S04]  /*3000*/  LDS.64 R8, [R2+UR4+0x390] ;  /* 0x0003900402087984 */ /* 0x000e280008000a00 */
[----:B--2---:R-:W-:Y:S04]  /*3010*/  STL.64 [R1+0xa8], R6 ;  /* 0x0000a80601007387 */ /* 0x004fe80000100a00 */
[----:B------:R-:W2:Y:S04]  /*3020*/  LDS.64 R6, [R2+UR4+0x3a0] ;  /* 0x0003a00402067984 */ /* 0x000ea80008000a00 */
[----:B-----5:R-:W-:Y:S04]  /*3030*/  STL.64 [R1+0xa0], R4 ;  /* 0x0000a00401007387 */ /* 0x020fe80000100a00 */
[----:B------:R-:W5:Y:S04]  /*3040*/  LDS.64 R4, [R2+UR4+0x3b0] ;  /* 0x0003b00402047984 */ /* 0x000f680008000a00 */
[----:B0-----:R-:W-:Y:S04]  /*3050*/  STL.64 [R1+0x98], R8 ;  /* 0x0000980801007387 */ /* 0x001fe80000100a00 */
[----:B------:R-:W0:Y:S04]  /*3060*/  LDS.64 R8, [R2+UR4+0x3c0] ;  /* 0x0003c00402087984 */ /* 0x000e280008000a00 */
[----:B--2---:R-:W-:Y:S04]  /*3070*/  STL.64 [R1+0x90], R6 ;  /* 0x0000900601007387 */ /* 0x004fe80000100a00 */
[----:B------:R-:W2:Y:S04]  /*3080*/  LDS.64 R6, [R2+UR4+0x3d0] ;  /* 0x0003d00402067984 */ /* 0x000ea80008000a00 */
[----:B-----5:R-:W-:Y:S04]  /*3090*/  STL.64 [R1+0x88], R4 ;  /* 0x0000880401007387 */ /* 0x020fe80000100a00 */
[----:B------:R-:W5:Y:S04]  /*30a0*/  LDS.64 R4, [R2+UR4+0x3e0] ;  /* 0x0003e00402047984 */ /* 0x000f680008000a00 */
[----:B------:R-:W4:Y:S01]  /*30b0*/  LDS.64 R2, [R2+UR4+0x3f0] ;  /* 0x0003f00402027984 */ /* 0x000f220008000a00 */
[----:B------:R-:W-:-:S04]  /*30c0*/  UIADD3 UR4, UPT, UPT, UR44, 0xf, -UR13 ;  /* 0x0000000f2c047890 */ /* 0x000fc8000fffe80d */
[----:B------:R-:W-:-:S04]  /*30d0*/  USHF.R.S32.HI UR5, URZ, 0x1f, UR4 ;  /* 0x0000001fff057899 */ /* 0x000fc80008011404 */
[----:B------:R-:W-:-:S04]  /*30e0*/  ULEA.HI UR5, UR5, UR4, URZ, 0x4 ;  /* 0x0000000405057291 */ /* 0x000fc8000f8f20ff */
[----:B------:R-:W-:-:S06]  /*30f0*/  ULOP3.LUT UR8, UR5, 0xfffffff0, URZ, 0xc0, !UPT ;  /* 0xfffffff005087892 */ /* 0x000fcc000f8ec0ff */
[----:B------:R-:W-:Y:S01]  /*3100*/  ISETP.GE.AND P0, PT, R245, UR8, PT ;  /* 0x00000008f5007c0c */ /* 0x000fe2000bf06270 */
[----:B0-----:R0:W-:Y:S04]  /*3110*/  STL.64 [R1+0x80], R8 ;  /* 0x0000800801007387 */ /* 0x0011e80000100a00 */
[----:B--2---:R0:W-:Y:S04]  /*3120*/  STL.64 [R1+0x78], R6 ;  /* 0x0000780601007387 */ /* 0x0041e80000100a00 */
[----:B-----5:R0:W-:Y:S04]  /*3130*/  STL.64 [R1+0x70], R4 ;  /* 0x0000700401007387 */ /* 0x0201e80000100a00 */
[----:B----4-:R0:W-:Y:S01]  /*3140*/  STL.64 [R1+0x68], R2 ;  /* 0x0000680201007387 */ /* 0x0101e20000100a00 */
[----:B-1----:R-:W-:Y:S05]  /*3150*/  @P0 BRA `(.L_x_1752) ;  /* 0x0000015000180947 */ /* 0x002fea0003800000 */
[----:B------:R-:W-:Y:S01]  /*3160*/  IABS R252, R0 ;  /* 0x0000000000fc7213 */ /* 0x000fe20000000000 */
[----:B------:R-:W1:Y:S01]  /*3170*/  S2UR UR5, SR_CTAID.Y ;  /* 0x00000000000579c3 */ /* 0x000e620000002600 */
[----:B------:R-:W1:Y:S02]  /*3180*/  LDCU UR4, c[0x0][0x3f8] ;  /* 0x00007f00ff0477ac */ /* 0x000e640008000800 */
[----:B0-----:R-:W0:Y:S01]  /*3190*/  I2F.RP R2, R252 ;  /* 0x000000fc00027306 */ /* 0x001e220000209400 */
[----:B------:R-:W2:Y:S04]  /*31a0*/  LDCU.64 UR24, c[0x0][0x420] ;  /* 0x00008400ff1877ac */ /* 0x000ea80008000a00 */
[----:B------:R-:W4:Y:S03]  /*31b0*/  LDC R6, c[0x0][0x430] ;  /* 0x00010c00ff067b82 */ /* 0x000f260000000800 */
[----:B0-----:R-:W0:Y:S01]  /*31c0*/  MUFU.RCP R2, R2 ;  /* 0x0000000200027308 */ /* 0x001e220000001000 */
[----:B--2---:R-:W-:Y:S01]  /*31d0*/  ISETP.NE.U32.AND P1, PT, RZ, UR24, PT ;  /* 0x00000018ff007c0c */ /* 0x004fe2000bf25070 */
[----:B-1----:R-:W-:-:S02]  /*31e0*/  UIMAD UR23, UR5, UR4, UR9 ;  /* 0x00000004051772a4 */ /* 0x002fc4000f8e0209 */
[----:B------:R-:W-:Y:S01]  /*31f0*/  UIMAD UR4, UR38, UR4, UR9 ;  /* 0x00000004260472a4 */ /* 0x000fe2000f8e0209 */
[----:B------:R-:W-:-:S05]  /*3200*/  ISETP.NE.AND.EX P1, PT, RZ, UR25, PT, P1 ;  /* 0x00000019ff007c0c */ /* 0x000fca000bf25310 */
[----:B------:R-:W-:Y:S02]  /*3210*/  IMAD.U32 R8, RZ, RZ, UR4 ;  /* 0x00000004ff087e24 */ /* 0x000fe4000f8e00ff */
[----:B0-----:R-:W-:-:S04]  /*3220*/  VIADD R2, R2, 0xffffffe ;  /* 0x0ffffffe02027836 */ /* 0x001fc80000000000 */
[----:B------:R-:W0:Y:S02]  /*3230*/  F2I.FTZ.U32.TRUNC.NTZ R3, R2 ;  /* 0x0000000200037305 */ /* 0x000e24000021f000 */
[----:B0-----:R-:W-:-:S04]  /*3240*/  IMAD.MOV R2, RZ, RZ, -R3 ;  /* 0x000000ffff027224 */ /* 0x001fc800078e0a03 */
[----:B------:R-:W-:Y:S02]  /*3250*/  IMAD R4, R2, R252, RZ ;  /* 0x000000fc02047224 */ /* 0x000fe400078e02ff */
[----:B------:R-:W-:-:S04]  /*3260*/  IMAD.MOV.U32 R2, RZ, RZ, RZ ;  /* 0x000000ffff027224 */ /* 0x000fc800078e00ff */
[----:B------:R-:W-:Y:S02]  /*3270*/  IMAD.HI.U32 R2, R3, R4, R2 ;  /* 0x0000000403027227 */ /* 0x000fe400078e0002 */
[----:B------:R-:W0:Y:S02]  /*3280*/  LDC.64 R4, c[0x0][0x450] ;  /* 0x00011400ff047b82 */ /* 0x000e240000000a00 */
[----:B------:R-:W-:Y:S01]  /*3290*/  IMAD.SHL.U32 R3, R238, 0x2, RZ ;  /* 0x00000002ee037824 */ /* 0x000fe200078e00ff */
[----:B------:R1:W-:Y:S04]  /*32a0*/  STL [R1+0x26c], R2 ;  /* 0x00026c0201007387 */ /* 0x0003e80000100800 */
[----:B------:R-:W-:-:S05]  /*32b0*/  LOP3.LUT R3, R3, 0x2, RZ, 0xc0, !PT ;  /* 0x0000000203037812 */ /* 0x000fca00078ec0ff */
[--C-:B------:R-:W-:Y:S02]  /*32c0*/  IMAD R8, R8, 0xe0, R3.reuse ;  /* 0x000000e008087824 */ /* 0x100fe400078e0203 */
[C---:B-1----:R-:W-:Y:S01]  /*32d0*/  IMAD R2, R0.reuse, UR23, RZ ;  /* 0x0000001700027c24 */ /* 0x042fe2000f8e02ff */
[----:B------:R-:W1:Y:S01]  /*32e0*/  LDCU UR23, c[0x0][0x440] ;  /* 0x00008800ff1777ac */ /* 0x000e620008000800 */
[----:B------:R-:W-:Y:S02]  /*32f0*/  IMAD R0, R0, UR5, RZ ;  /* 0x0000000500007c24 */ /* 0x000fe4000f8e02ff */
[----:B------:R-:W-:Y:S01]  /*3300*/  IMAD R2, R2, 0xe0, R3 ;  /* 0x000000e002027824 */ /* 0x000fe200078e0203 */
[----:B------:R-:W4:Y:S01]  /*3310*/  LDCU UR5, c[0x0][0x408] ;  /* 0x00008100ff0577ac */ /* 0x000f220008000800 */
[----:B0-----:R-:W-:Y:S01]  /*3320*/  IMAD.WIDE R8, R8, 0x4, R4 ;  /* 0x0000000408087825 */ /* 0x001fe200078e0204 */
[----:B------:R-:W-:-:S03]  /*3330*/  SHF.R.S32.HI R4, RZ, 0x1f, R0 ;  /* 0x0000001fff047819 */ /* 0x000fc60000011400 */
[C---:B------:R-:W-:Y:S01]  /*3340*/  VIADD R5, R245.reuse, UR13 ;  /* 0x0000000df5057c36 */ /* 0x040fe20008000000 */
[----:B------:R-:W-:-:S04]  /*3350*/  LEA R245, R245, UR7, 0x2 ;  /* 0x00000007f5f57c11 */ /* 0x000fc8000f8e10ff */
[--C-:B------:R-:W-:Y:S01]  /*3360*/  IADD3 R3, P0, P2, R0, UR24, R5.reuse ;  /* 0x0000001800037c10 */ /* 0x100fe2000fa1e005 */
[----:B------:R-:W-:Y:S01]  /*3370*/  IMAD.U32 R0, RZ, RZ, UR8 ;  /* 0x00000008ff007e24 */ /* 0x000fe2000f8e00ff */
[----:B-1----:R-:W-:Y:S02]  /*3380*/  UIMAD UR4, UR9, UR23, UR44 ;  /* 0x00000017090472a4 */ /* 0x002fe4000f8e022c */
[----:B------:R-:W-:Y:S01]  /*3390*/  IMAD.U32 R244, RZ, RZ, UR23 ;  /* 0x00000017fff47e24 */ /* 0x000fe2000f8e00ff */
[----:B------:R-:W-:Y:S01]  /*33a0*/  IADD3.X R4, PT, PT, R4, UR25, RZ, P0, P2 ;  /* 0x0000001904047c10 */ /* 0x000fe200087e44ff */
[----:B------:R-:W-:Y:S02]  /*33b0*/  VIADD R7, R0, UR13 ;  /* 0x0000000d00077c36 */ /* 0x000fe40008000000 */
[----:B----4-:R-:W-:Y:S01]  /*33c0*/  VIADD R0, R6, UR5 ;  /* 0x0000000506007c36 */ /* 0x010fe20008000000 */
[----:B------:R-:W-:Y:S01]  /*33d0*/  SHF.R.S32.HI R6, RZ, 0x1f, R2 ;  /* 0x0000001fff067819 */ /* 0x000fe20000011402 */
[----:B------:R-:W-:Y:S01]  /*33e0*/  IMAD R244, R244, UR4, R5 ;  /* 0x00000004f4f47c24 */ /* 0x000fe2000f8e0205 */
[----:B------:R0:W-:Y:S01]  /*33f0*/  STL [R1+0x268], R7 ;  /* 0x0002680701007387 */ /* 0x0001e20000100800 */
[----:B------:R-:W-:-:S07]  /*3400*/  VIADD R5, R5, 0x1 ;  /* 0x0000000105057836 */ /* 0x000fce0000000000 */
.L_x_2139:
[----:B------:R-:W2:Y:S01]  /*3410*/  LDL R11, [R1+0x26c] ;  /* 0x00026c00010b7983 */ /* 0x000ea20000100800 */
[----:B0-----:R-:W-:Y:S02]  /*3420*/  VIADD R7, R5, 0xffffffff ;  /* 0xffffffff05077836 */ /* 0x001fe40000000000 */
[----:B------:R-:W-:-:S03]  /*3430*/  IMAD.U32 R0, RZ, RZ, UR21 ;  /* 0x00000015ff007e24 */ /* 0x000fc6000f8e00ff */
[----:B------:R-:W-:Y:S02]  /*3440*/  IABS R12, R7 ;  /* 0x00000007000c7213 */ /* 0x000fe40000000000 */
[----:B------:R-:W-:-:S03]  /*3450*/  IABS R10, R0 ;  /* 0x00000000000a7213 */ /* 0x000fc60000000000 */
[----:B--2---:R-:W-:-:S04]  /*3460*/  IMAD.HI.U32 R11, R11, R12, RZ ;  /* 0x0000000c0b0b7227 */ /* 0x004fc800078e00ff */
[----:B------:R-:W-:-:S04]  /*3470*/  IMAD.MOV R11, RZ, RZ, -R11 ;  /* 0x000000ffff0b7224 */ /* 0x000fc800078e0a0b */
[----:B------:R-:W-:Y:S02]  /*3480*/  IMAD R12, R10, R11, R12 ;  /* 0x0000000b0a0c7224 */ /* 0x000fe400078e020c */
[----:B------:R-:W-:-:S03]  /*3490*/  @P1 IMAD.MOV.U32 R11, RZ, RZ, R4 ;  /* 0x000000ffff0b1224 */ /* 0x000fc600078e0004 */
[----:B------:R-:W-:-:S13]  /*34a0*/  ISETP.GT.U32.AND P0, PT, R252, R12, PT ;  /* 0x0000000cfc00720c */ /* 0x000fda0003f04070 */
[----:B------:R-:W-:-:S05]  /*34b0*/  @!P0 IMAD.IADD R12, R12, 0x1, -R10 ;  /* 0x000000010c0c8824 */ /* 0x000fca00078e0a0a */
[----:B------:R-:W-:-:S13]  /*34c0*/  ISETP.GT.U32.AND P0, PT, R252, R12, PT ;  /* 0x0000000cfc00720c */ /* 0x000fda0003f04070 */
[----:B------:R-:W-:Y:S02]  /*34d0*/  @!P0 IMAD.IADD R12, R12, 0x1, -R10 ;  /* 0x000000010c0c8824 */ /* 0x000fe400078e0a0a */
[----:B------:R-:W-:-:S06]  /*34e0*/  @P1 IMAD.MOV.U32 R10, RZ, RZ, R3 ;  /* 0x000000ffff0a1224 */ /* 0x000fcc00078e0003 */
[----:B------:R-:W2:Y:S01]  /*34f0*/  @P1 LDG.E.U8 R10, desc[UR36][R10.64] ;  /* 0x000000240a0a1981 */ /* 0x000ea2000c1e1100 */
[----:B------:R-:W-:Y:S01]  /*3500*/  ISETP.GE.AND P0, PT, R7, RZ, PT ;  /* 0x000000ff0700720c */ /* 0x000fe20003f06270 */
[----:B------:R-:W-:Y:S01]  /*3510*/  UISETP.NE.AND UP0, UPT, UR20, URZ, UPT ;  /* 0x000000ff1400728c */ /* 0x000fe2000bf05270 */
[----:B------:R-:W-:Y:S01]  /*3520*/  ISETP.NE.AND P2, PT, R0, RZ, PT ;  /* 0x000000ff0000720c */ /* 0x000fe20003f45270 */
[----:B------:R-:W-:Y:S10]  /*3530*/  BSSY.RECONVERGENT B0, `(.L_x_1753) ;  /* 0x000136f000007945 */ /* 0x000ff40003800200 */
[----:B------:R-:W-:-:S02]  /*3540*/  @!P0 IMAD.MOV R12, RZ, RZ, -R12 ;  /* 0x000000ffff0c8224 */ /* 0x000fc400078e0a0c */
[----:B------:R-:W-:Y:S02]  /*3550*/  @!P2 LOP3.LUT R12, RZ, R0, RZ, 0x33, !PT ;  /* 0x00000000ff0ca212 */ /* 0x000fe400078e33ff */
[----:B--2---:R-:W-:Y:S01]  /*3560*/  ISETP.NE.AND P4, PT, R10, RZ, P1 ;  /* 0x000000ff0a00720c */ /* 0x004fe20000f85270 */
[----:B------:R-:W-:-:S12]  /*3570*/  BRA.U UP0, `(.L_x_1754) ;  /* 0x000000bd00d07547 */ /* 0x000fd8000b800000 */
[----:B------:R-:W-:Y:S01]  /*3580*/  ISETP.GE.AND P0, PT, R7, UR44, PT ;  /* 0x0000002c07007c0c */ /* 0x000fe2000bf06270 */
[----:B------:R-:W-:Y:S01]  /*3590*/  BSSY.RECONVERGENT B2, `(.L_x_1755) ;  /* 0x000002f000027945 */ /* 0x000fe20003800200 */
[----:B------:R-:W-:Y:S02]  /*35a0*/  IMAD.SHL.U32 R11, R12, 0x4, RZ ;  /* 0x000000040c0b7824 */ /* 0x000fe400078e00ff */
[----:B------:R-:W-:-:S09]  /*35b0*/  IMAD R10, R0, 0xe0, RZ ;  /* 0x000000e0000a7824 */ /* 0x000fd200078e02ff */
[----:B------:R-:W-:Y:S05]  /*35c0*/  @P0 BRA `(.L_x_1756) ;  /* 0x0000000000ac0947 */ /* 0x000fea0003800000 */
[----:B------:R-:W-:Y:S01]  /*35d0*/  ISETP.GE.AND P2, PT, R11, R10, PT ;  /* 0x0000000a0b00720c */ /* 0x000fe20003f46270 */
[----:B------:R-:W-:Y:S01]  /*35e0*/  UISETP.NE.AND UP0, UPT, UR42, URZ, UPT ;  /* 0x000000ff2a00728c */ /* 0x000fe2000bf05270 */
[----:B------:R-:W-:Y:S01]  /*35f0*/  BSSY.RECONVERGENT B3, `(.L_x_1757) ;  /* 0x0000018000037945 */ /* 0x000fe20003800200 */
[----:B------:R-:W-:-:S04]  /*3600*/  CS2R R40, SRZ ;  /* 0x0000000000287805 */ /* 0x000fc8000001ff00 */
[----:B------:R-:W-:-:S06]  /*3610*/  PLOP3.LUT P3, PT, PT, PT, UP0, 0x80, 0x8 ;  /* 0x000000000008781c */ /* 0x000fcc0003f6f008 */
[----:B------:R-:W-:Y:S07]  /*3620*/  @P2 BRA `(.L_x_1758) ;  /* 0x0000000000502947 */ /* 0x000fee0003800000 */
        /* <DEDUP_REMOVED lines=9> */
[----:B------:R-:W0:Y:S02]  /*36c0*/  S2R R13, SR_TID.X ;  /* 0x00000000000d7919 */ /* 0x000e240000002100 */
[----:B------:R-:W-:Y:S02]  /*36d0*/  IMAD R14, R14, 0xe0, R11 ;  /* 0x000000e00e0e7824 */ /* 0x000fe400078e020b */
[----:B0-----:R-:W-:-:S05]  /*36e0*/  IMAD.SHL.U32 R13, R13, 0x2, RZ ;  /* 0x000000020d0d7824 */ /* 0x001fca00078e00ff */
[----:B------:R-:W-:-:S05]  /*36f0*/  LOP3.LUT R13, R13, 0x2, RZ, 0xc0, !PT ;  /* 0x000000020d0d7812 */ /* 0x000fca00078ec0ff */
[----:B------:R-:W-:-:S05]  /*3700*/  IMAD R13, R0, UR6, R13 ;  /* 0x00000006000d7c24 */ /* 0x000fca000f8e020d */
[----:B------:R-:W-:Y:S02]  /*3710*/  SHF.R.S32.HI R15, RZ, 0x1f, R13 ;  /* 0x0000001fff0f7819 */ /* 0x000fe4000001140d */
[----:B------:R-:W-:-:S04]  /*3720*/  IADD3 R13, P5, PT, R14, R13, RZ ;  /* 0x0000000d0e0d7210 */ /* 0x000fc80007fbe0ff */
[----:B------:R-:W-:Y:S02]  /*3730*/  LEA.HI.X.SX32 R14, R14, R15, 0x1, P5 ;  /* 0x0000000f0e0e7211 */ /* 0x000fe400028f0eff */
[----:B------:R-:W-:-:S04]  /*3740*/  LEA R40, P5, R13, UR14, 0x2 ;  /* 0x0000000e0d287c11 */ /* 0x000fc8000f8a10ff */
[----:B------:R-:W-:-:S06]  /*3750*/  LEA.HI.X R41, R13, UR15, R14, 0x2, P5 ;  /* 0x0000000f0d297c11 */ /* 0x000fcc000a8f140e */
[----:B------:R-:W5:Y:S03]  /*3760*/  LDG.E.64 R40, desc[UR36][R40.64] ;  /* 0x0000002428287981 */ /* 0x000f66000c1e1b00 */
.L_x_1758:
[----:B------:R-:W-:Y:S05]  /*3770*/  BSYNC.RECONVERGENT B3 ;  /* 0x0000000000037941 */ /* 0x000fea0003800200 */
.L_x_1757:
[----:B------:R-:W2:Y:S04]  /*3780*/  LDL R14, [R1+0x60] ;  /* 0x00006000010e7983 */ /* 0x000ea80000100800 */
[----:B------:R-:W4:Y:S04]  /*3790*/  @P3 LDG.E.64 R238, desc[UR36][R8.64] ;  /* 0x0000002408ee3981 */ /* 0x000f28000c1e1b00 */
[----:B------:R-:W3:Y:S01]  /*37a0*/  LDL R13, [R1+0x64] ;  /* 0x00006400010d7983 */ /* 0x000ee20000100800 */
[----:B------:R-:W-:-:S06]  /*37b0*/  UISETP.NE.AND UP0, UPT, UR42, URZ, UPT ;  /* 0x000000ff2a00728c */ /* 0x000fcc000bf05270 */
[----:B------:R-:W-:Y:S01]  /*37c0*/  PLOP3.LUT P3, PT, PT, PT, UP0, 0x80, 0x8 ;  /* 0x000000000008781c */ /* 0x000fe20003f6f008 */
[----:B--2--5:R-:W-:Y:S02]  /*37d0*/  FADD.FTZ R40, R14, R40 ;  /* 0x000000280e287221 */ /* 0x024fe40000010000 */
[----:B------:R-:W0:Y:S10]  /*37e0*/  @!P2 LDC.64 R14, c[0x0][0x3b8] ;  /* 0x0000ee00ff0eab82 */ /* 0x000e340000000a00 */
[----:B----4-:R-:W-:Y:S01]  /*37f0*/  @P3 FMUL.FTZ R40, R40, R238 ;  /* 0x000000ee28283220 */ /* 0x010fe20000410000 */
[----:B------:R-:W-:Y:S01]  /*3800*/  PLOP3.LUT P3, PT, PT, PT, UP0, 0x80, 0x8 ;  /* 0x000000000008781c */ /* 0x000fe20003f6f008 */
[----:B---3--:R-:W-:-:S12]  /*3810*/  FADD.FTZ R41, R13, R41 ;  /* 0x000000290d297221 */ /* 0x008fd80000010000 */
[----:B------:R-:W-:Y:S01]  /*3820*/  @P3 FMUL.FTZ R41, R41, R239 ;  /* 0x000000ef29293220 */ /* 0x000fe20000410000 */
[----:B------:R-:W-:-:S05]  /*3830*/  @!P2 IADD3 R13, P3, PT, R2, R11, RZ ;  /* 0x0000000b020da210 */ /* 0x000fca0007f7e0ff */
[----:B------:R-:W-:Y:S01]  /*3840*/  @!P2 IMAD.X R238, RZ, RZ, R6, P3 ;  /* 0x000000ffffeea224 */ /* 0x000fe200018e0606 */
[----:B0-----:R-:W-:-:S04]  /*3850*/  @!P2 LEA R14, P5, R13, R14, 0x2 ;  /* 0x0000000e0d0ea211 */ /* 0x001fc800078a10ff */
[----:B------:R-:W-:-:S05]  /*3860*/  @!P2 LEA.HI.X R15, R13, R15, R238, 0x2, P5 ;  /* 0x0000000f0d0fa211 */ /* 0x000fca00028f14ee */
[----:B------:R0:W-:Y:S04]  /*3870*/  @!P2 STG.E.64 desc[UR36][R14.64], R40 ;  /* 0x000000280e00a986 */ /* 0x0001e8000c101b24 */
.L_x_1756:
[----:B------:R-:W-:Y:S05]  /*3880*/  BSYNC.RECONVERGENT B2 ;  /* 0x0000000000027941 */ /* 0x000fea0003800200 */
.L_x_1755:
[----:B------:R-:W-:Y:S01]  /*3890*/  BSSY.RECONVERGENT B2, `(.L_x_1759) ;  /* 0x000002f000027945 */ /* 0x000fe20003800200 */
[----:B------:R-:W-:-:S03]  /*38a0*/  IMAD.IADD R13, R12, 0x1, R0 ;  /* 0x000000010c0d7824 */ /* 0x000fc600078e0200 */
[----:B------:R-:W-:Y:S05]  /*38b0*/  @P0 BRA `(.L_x_1760) ;  /* 0x0000000000b00947 */ /* 0x000fea0003800000 */
[----:B------:R-:W-:Y:S01]  /*38c0*/  IMAD.SHL.U32 R238, R13, 0x4, RZ ;  /* 0x000000040dee7824 */ /* 0x000fe200078e00ff */
[----:B------:R-:W-:Y:S01]  /*38d0*/  UISETP.NE.AND UP0, UPT, UR42, URZ, UPT ;  /* 0x000000ff2a00728c */ /* 0x000fe2000bf05270 */
[----:B------:R-:W-:Y:S01]  /*38e0*/  BSSY.RECONVERGENT B3, `(.L_x_1761) ;  /* 0x0000019000037945 */ /* 0x000fe20003800200 */
[----:B------:R-:W-:Y:S02]  /*38f0*/  CS2R R38, SRZ ;  /* 0x0000000000267805 */ /* 0x000fe4000001ff00 */
[----:B------:R-:W-:Y:S02]  /*3900*/  ISETP.GE.AND P2, PT, R238, R10, PT ;  /* 0x0000000aee00720c */ /* 0x000fe40003f46270 */
[----:B------:R-:W-:-:S11]  /*3910*/  PLOP3.LUT P3, PT, PT, PT, UP0, 0x80, 0x8 ;  /* 0x000000000008781c */ /* 0x000fd60003f6f008 */
[----:B------:R-:W-:Y:S05]  /*3920*/  @P2 BRA `(.L_x_1762) ;  /* 0x0000000000502947 */ /* 0x000fea0003800000 */
[----:B------:R-:W1:Y:S02]  /*3930*/  S2UR UR4, SR_CTAID.Y ;  /* 0x00000000000479c3 */ /* 0x000e640000002600 */
[----:B-1----:R-:W-:-:S05]  /*3940*/  IMAD R38, R0, UR4, RZ ;  /* 0x0000000400267c24 */ /* 0x002fca000f8e02ff */
[----:B0-----:R-:W-:-:S04]  /*3950*/  IADD3 R15, P5, PT, R38, R12, RZ ;  /* 0x0000000c260f7210 */ /* 0x001fc80007fbe0ff */
[----:B------:R-:W-:Y:S02]  /*3960*/  LEA.HI.X.SX32 R38, R38, RZ, 0x1, P5 ;  /* 0x000000ff26267211 */ /* 0x000fe400028f0eff */
[----:B------:R-:W-:-:S04]  /*3970*/  LEA R14, P5, R15, UR10, 0x2 ;  /* 0x0000000a0f0e7c11 */ /* 0x000fc8000f8a10ff */
[----:B------:R-:W-:-:S05]  /*3980*/  LEA.HI.X R15, R15, UR11, R38, 0x2, P5 ;  /* 0x0000000b0f0f7c11 */ /* 0x000fca000a8f1426 */
[----:B------:R0:W2:Y:S02]  /*3990*/  LDG.E R14, desc[UR36][R14.64] ;  /* 0x000000240e0e7981 */ /* 0x0000a4000c1e1900 */
[----:B0-----:R-:W-:-:S04]  /*39a0*/  IMAD R15, R0, UR12, RZ ;  /* 0x0000000c000f7c24 */ /* 0x001fc8000f8e02ff */
[----:B--2---:R-:W-:Y:S02]  /*39b0*/  IMAD R14, R15, R14, RZ ;  /* 0x0000000e0f0e7224 */ /* 0x004fe400078e02ff */
[----:B------:R-:W0:Y:S02]  /*39c0*/  S2R R15, SR_TID.X ;  /* 0x00000000000f7919 */ /* 0x000e240000002100 */
[----:B------:R-:W-:-:S05]  /*39d0*/  IMAD R14, R14, 0xe0, R238 ;  /* 0x000000e00e0e7824 */ /* 0x000fca00078e02ee */
[----:B------:R-:W-:Y:S01]  /*39e0*/  SHF.R.S32.HI R38, RZ, 0x1f, R14 ;  /* 0x0000001fff267819 */ /* 0x000fe2000001140e */
[----:B0-----:R-:W-:-:S05]  /*39f0*/  IMAD.SHL.U32 R15, R15, 0x2, RZ ;  /* 0x000000020f0f7824 */ /* 0x001fca00078e00ff */
[----:B------:R-:W-:-:S05]  /*3a00*/  LOP3.LUT R15, R15, 0x2, RZ, 0xc0, !PT ;  /* 0x000000020f0f7812 */ /* 0x000fca00078ec0ff */
[----:B------:R-:W-:-:S05]  /*3a10*/  IMAD R15, R0, UR6, R15 ;  /* 0x00000006000f7c24 */ /* 0x000fca000f8e020f */
[----:B------:R-:W-:-:S04]  /*3a20*/  IADD3 R14, P5, PT, R15, R14, RZ ;  /* 0x0000000e0f0e7210 */ /* 0x000fc80007fbe0ff */
[----:B------:R-:W-:Y:S02]  /*3a30*/  LEA.HI.X.SX32 R15, R15, R38, 0x1, P5 ;  /* 0x000000260f0f7211 */ /* 0x000fe400028f0eff */
[----:B------:R-:W-:-:S04]  /*3a40*/  LEA R38, P5, R14, UR14, 0x2 ;  /* 0x0000000e0e267c11 */ /* 0x000fc8000f8a10ff */
[----:B------:R-:W-:-:S06]  /*3a50*/  LEA.HI.X R39, R14, UR15, R15, 0x2, P5 ;  /* 0x0000000f0e277c11 */ /* 0x000fcc000a8f140f */
[----:B------:R-:W5:Y:S03]  /*3a60*/  LDG.E.64 R38, desc[UR36][R38.64] ;  /* 0x0000002426267981 */ /* 0x000f66000c1e1b00 */
.L_x_1762:
[----:B------:R-:W-:Y:S05]  /*3a70*/  BSYNC.RECONVERGENT B3 ;  /* 0x0000000000037941 */ /* 0x000fea0003800200 */
.L_x_1761:
[----:B------:R-:W2:Y:S04]  /*3a80*/  LDL R250, [R1+0x58] ;  /* 0x0000580001fa7983 */ /* 0x000ea80000100800 */
[----:B------:R-:W4:Y:S01]  /*3a90*/  LDL R239, [R1+0x5c] ;  /* 0x00005c0001ef7983 */ /* 0x000f220000100800 */
[----:B------:R-:W-:-:S03]  /*3aa0*/  UISETP.NE.AND UP0, UPT, UR42, URZ, UPT ;  /* 0x000000ff2a00728c */ /* 0x000fc6000bf05270 */
[----:B0-----:R-:W3:Y:S03]  /*3ab0*/  @P3 LDG.E.64 R14, desc[UR36][R8.64+0x10] ;  /* 0x00001024080e3981 */ /* 0x001ee6000c1e1b00 */
[----:B------:R-:W-:Y:S02]  /*3ac0*/  PLOP3.LUT P3, PT, PT, PT, UP0, 0x80, 0x8 ;  /* 0x000000000008781c */ /* 0x000fe40003f6f008 */
[----:B------:R-:W-:Y:S01]  /*3ad0*/  PLOP3.LUT P5, PT, PT, PT, UP0, 0x80, 0x8 ;  /* 0x000000000008781c */ /* 0x000fe20003faf008 */
[----:B--2--5:R-:W-:Y:S01]  /*3ae0*/  FADD.FTZ R38, R250, R38 ;  /* 0x00000026fa267221 */ /* 0x024fe20000010000 */
[----:B----4-:R-:W-:-:S09]  /*3af0*/  FADD.FTZ R39, R239, R39 ;  /* 0x00000027ef277221 */ /* 0x010fd20000010000 */
[----:B---3--:R-:W-:Y:S02]  /*3b00*/  @P3 FMUL.FTZ R38, R38, R14 ;  /* 0x0000000e26263220 */ /* 0x008fe40000410000 */
[----:B------:R-:W-:Y:S01]  /*3b10*/  @P5 FMUL.FTZ R39, R39, R15 ;  /* 0x0000000f27275220 */ /* 0x000fe20000410000 */
[----:B------:R-:W-:Y:S01]  /*3b20*/  @!P2 IADD3 R239, P3, PT, R2, R238, RZ ;  /* 0x000000ee02efa210 */ /* 0x000fe20007f7e0ff */
[----:B------:R-:W0:Y:S03]  /*3b30*/  @!P2 LDC.64 R14, c[0x0][0x3b8] ;  /* 0x0000ee00ff0eab82 */ /* 0x000e260000000a00 */
[----:B------:R-:W-:Y:S02]  /*3b40*/  @!P2 LEA.HI.X.SX32 R238, R238, R6, 0x1, P3 ;  /* 0x00000006eeeea211 */ /* 0x000fe400018f0eff */
[----:B0-----:R-:W-:-:S04]  /*3b50*/  @!P2 LEA R14, P3, R239, R14, 0x2 ;  /* 0x0000000eef0ea211 */ /* 0x001fc800078610ff */
[----:B------:R-:W-:-:S05]  /*3b60*/  @!P2 LEA.HI.X R15, R239, R15, R238, 0x2, P3 ;  /* 0x0000000fef0fa211 */ /* 0x000fca00018f14ee */
[----:B------:R1:W-:Y:S04]  /*3b70*/  @!P2 STG.E.64 desc[UR36][R14.64], R38 ;  /* 0x000000260e00a986 */ /* 0x0003e8000c101b24 */
.L_x_1760:
[----:B------:R-:W-:Y:S05]  /*3b80*/  BSYNC.RECONVERGENT B2 ;  /* 0x0000000000027941 */ /* 0x000fea0003800200 */
.L_x_1759:
[----:B------:R-:W-:Y:S04]  /*3b90*/  BSSY.RECONVERGENT B2, `(.L_x_1763) ;  /* 0x000002f000027945 */ /* 0x000fe80003800200 */
[----:B------:R-:W-:Y:S05]  /*3ba0*/  @P0 BRA `(.L_x_1764) ;  /* 0x0000000000b40947 */ /* 0x000fea0003800000 */
[----:B------:R-:W-:Y:S01]  /*3bb0*/  IMAD R238, R0, 0x8, R11 ;  /* 0x0000000800ee7824 */ /* 0x000fe200078e020b */
[----:B------:R-:W-:Y:S01]  /*3bc0*/  UISETP.NE.AND UP0, UPT, UR42, URZ, UPT ;  /* 0x000000ff2a00728c */ /* 0x000fe2000bf05270 */
[----:B------:R-:W-:Y:S01]  /*3bd0*/  BSSY.RECONVERGENT B3, `(.L_x_1765) ;  /* 0x0000019000037945 */ /* 0x000fe20003800200 */
[----:B------:R-:W-:Y:S02]  /*3be0*/  CS2R R36, SRZ ;  /* 0x0000000000247805 */ /* 0x000fe4000001ff00 */
[----:B------:R-:W-:Y:S02]  /*3bf0*/  ISETP.GE.AND P3, PT, R238, R10, PT ;  /* 0x0000000aee00720c */ /* 0x000fe40003f66270 */
[----:B------:R-:W-:-:S11]  /*3c00*/  PLOP3.LUT P2, PT, PT, PT, UP0, 0x80, 0x8 ;  /* 0x000000000008781c */ /* 0x000fd60003f4f008 */
[----:B------:R-:W-:Y:S05]  /*3c10*/  @P3 BRA `(.L_x_1766) ;  /* 0x0000000000503947 */ /* 0x000fea0003800000 */
[----:B------:R-:W2:Y:S02]  /*3c20*/  S2UR UR4, SR_CTAID.Y ;  /* 0x00000000000479c3 */ /* 0x000ea40000002600 */
[----:B--2---:R-:W-:-:S05]  /*3c30*/  IMAD R36, R0, UR4, RZ ;  /* 0x0000000400247c24 */ /* 0x004fca000f8e02ff */
[----:B01----:R-:W-:-:S04]  /*3c40*/  IADD3 R15, P3, PT, R36, R12, RZ ;  /* 0x0000000c240f7210 */ /* 0x003fc80007f7e0ff */
        /* <DEDUP_REMOVED lines=17> */
.L_x_1766:
[----:B------:R-:W-:Y:S05]  /*3d60*/  BSYNC.RECONVERGENT B3 ;  /* 0x0000000000037941 */ /* 0x000fea0003800200 */
.L_x_1765:
[----:B------:R-:W2:Y:S04]  /*3d70*/  LDL R250, [R1+0x50] ;  /* 0x0000500001fa7983 */ /* 0x000ea80000100800 */
[----:B------:R-:W4:Y:S01]  /*3d80*/  LDL R239, [R1+0x54] ;  /* 0x0000540001ef7983 */ /* 0x000f220000100800 */
[----:B------:R-:W-:-:S03]  /*3d90*/  UISETP.NE.AND UP0, UPT, UR42, URZ, UPT ;  /* 0x000000ff2a00728c */ /* 0x000fc6000bf05270 */
[----:B01----:R-:W3:Y:S01]  /*3da0*/  @P2 LDG.E.64 R14, desc[UR36][R8.64+0x20] ;  /* 0x00002024080e2981 */ /* 0x003ee2000c1e1b00 */
[----:B------:R-:W-:Y:S02]  /*3db0*/  ISETP.GE.AND P2, PT, R238, R10, PT ;  /* 0x0000000aee00720c */ /* 0x000fe40003f46270 */
        /* <DEDUP_REMOVED lines=12> */
.L_x_1764:
[----:B------:R-:W-:Y:S05]  /*3e80*/  BSYNC.RECONVERGENT B2 ;  /* 0x0000000000027941 */ /* 0x000fea0003800200 */
.L_x_1763:
[----:B------:R-:W-:Y:S04]  /*3e90*/  BSSY.RECONVERGENT B2, `(.L_x_1767) ;  /* 0x0000030000027945 */ /* 0x000fe80003800200 */
[----:B------:R-:W-:Y:S05]  /*3ea0*/  @P0 BRA `(.L_x_1768) ;  /* 0x0000000000b80947 */ /* 0x000fea0003800000 */
[----:B------:R-:W-:Y:S01]  /*3eb0*/  IMAD.SHL.U32 R238, R13, 0x4, RZ ;  /* 0x000000040dee7824 */ /* 0x000fe200078e00ff */
[----:B------:R-:W-:Y:S01]  /*3ec0*/  UISETP.NE.AND UP0, UPT, UR42, URZ, UPT ;  /* 0x000000ff2a00728c */ /* 0x000fe2000bf05270 */
[----:B------:R-:W-:Y:S01]  /*3ed0*/  BSSY.RECONVERGENT B3, `(.L_x_1769) ;  /* 0x000001a000037945 */ /* 0x000fe20003800200 */
[----:B------:R-:W-:Y:S01]  /*3ee0*/  CS2R R34, SRZ ;  /* 0x0000000000227805 */ /* 0x000fe2000001ff00 */
[----:B------:R-:W-:-:S03]  /*3ef0*/  IMAD R238, R0, 0x8, R238 ;  /* 0x0000000800ee7824 */ /* 0x000fc600078e02ee */
[----:B------:R-:W-:Y:S02]  /*3f00*/  PLOP3.LUT P2, PT, PT, PT, UP0, 0x80, 0x8 ;  /* 0x000000000008781c */ /* 0x000fe40003f4f008 */
[----:B------:R-:W-:-:S13]  /*3f10*/  ISETP.GE.AND P3, PT, R238, R10, PT ;  /* 0x0000000aee00720c */ /* 0x000fda0003f66270 */
[----:B------:R-:W-:Y:S05]  /*3f20*/  @P3 BRA `(.L_x_1770) ;  /* 0x0000000000503947 */ /* 0x000fea0003800000 */
[----:B------:R-:W4:Y:S02]  /*3f30*/  S2UR UR4, SR_CTAID.Y ;  /* 0x00000000000479c3 */ /* 0x000f240000002600 */
[----:B----4-:R-:W-:-:S05]  /*3f40*/  IMAD R34, R0, UR4, RZ ;  /* 0x0000000400227c24 */ /* 0x010fca000f8e02ff */
[----:B012---:R-:W-:-:S04]  /*3f50*/  IADD3 R15, P3, PT, R34, R12, RZ ;  /* 0x0000000c220f7210 */ /* 0x007fc80007f7e0ff */
        /* <DEDUP_REMOVED lines=17> */
.L_x_1770:
[----:B------:R-:W-:Y:S05]  /*4070*/  BSYNC.RECONVERGENT B3 ;  /* 0x0000000000037941 */ /* 0x000fea0003800200 */
.L_x_1769:
[----:B------:R-:W4:Y:S04]  /*4080*/  LDL R250, [R1+0x48] ;  /* 0x0000480001fa7983 */ /* 0x000f280000100800 */
[----:B------:R-:W3:Y:S01]  /*4090*/  LDL R239, [R1+0x4c] ;  /* 0x00004c0001ef7983 */ /* 0x000ee20000100800 */
[----:B------:R-:W-:-:S03]  /*40a0*/  UISETP.NE.AND UP0, UPT, UR42, URZ, UPT ;  /* 0x000000ff2a00728c */ /* 0x000fc6000bf05270 */
[----:B012---:R-:W2:Y:S01]  /*40b0*/  @P2 LDG.E.64 R14, desc[UR36][R8.64+0x30] ;  /* 0x00003024080e2981 */ /* 0x007ea2000c1e1b00 */
[----:B------:R-:W-:Y:S02]  /*40c0*/  ISETP.GE.AND P2, PT, R238, R10, PT ;  /* 0x0000000aee00720c */ /* 0x000fe40003f46270 */
[----:B------:R-:W-:Y:S02]  /*40d0*/  PLOP3.LUT P3, PT, PT, PT, UP0, 0x80, 0x8 ;  /* 0x000000000008781c */ /* 0x000fe40003f6f008 */
[----:B------:R-:W-:Y:S01]  /*40e0*/  PLOP3.LUT P5, PT, PT, PT, UP0, 0x80, 0x8 ;  /* 0x000000000008781c */ /* 0x000fe20003faf008 */
[----:B----45:R-:W-:Y:S01]  /*40f0*/  FADD.FTZ R34, R250, R34 ;  /* 0x00000022fa227221 */ /* 0x030fe20000010000 */
[----:B---3--:R-:W-:-:S09]  /*4100*/  FADD.FTZ R35, R239, R35 ;  /* 0x00000023ef237221 */ /* 0x008fd20000010000 */
[----:B--2---:R-:W-:Y:S02]  /*4110*/  @P3 FMUL.FTZ R34, R34, R14 ;  /* 0x0000000e22223220 */ /* 0x004fe40000410000 */
[----:B------:R-:W-:Y:S01]  /*4120*/  @P5 FMUL.FTZ R35, R35, R15 ;  /* 0x0000000f23235220 */ /* 0x000fe20000410000 */
[----:B------:R-:W-:Y:S01]  /*4130*/  @!P2 IADD3 R239, P3, PT, R2, R238, RZ ;  /* 0x000000ee02efa210 */ /* 0x000fe20007f7e0ff */
[----:B------:R-:W0:Y:S03]  /*4140*/  @!P2 LDC.64 R14, c[0x0][0x3b8] ;  /* 0x0000ee00ff0eab82 */ /* 0x000e260000000a00 */
[----:B------:R-:W-:Y:S02]  /*4150*/  @!P2 LEA.HI.X.SX32 R238, R238, R6, 0x1, P3 ;  /* 0x00000006eeeea211 */ /* 0x000fe400018f0eff */
[----:B0-----:R-:W-:-:S04]  /*4160*/  @!P2 LEA R14, P3, R239, R14, 0x2 ;  /* 0x0000000eef0ea211 */ /* 0x001fc800078610ff */
[----:B------:R-:W-:-:S05]  /*4170*/  @!P2 LEA.HI.X R15, R239, R15, R238, 0x2, P3 ;  /* 0x0000000fef0fa211 */ /* 0x000fca00018f14ee */
[----:B------:R4:W-:Y:S04]  /*4180*/  @!P2 STG.E.64 desc[UR36][R14.64], R34 ;  /* 0x000000220e00a986 */ /* 0x0009e8000c101b24 */
.L_x_1768:
[----:B------:R-:W-:Y:S05]  /*4190*/  BSYNC.RECONVERGENT B2 ;  /* 0x0000000000027941 */ /* 0x000fea0003800200 */
.L_x_1767:
        /* <DEDUP_REMOVED lines=9> */
[----:B------:R-:W0:Y:S02]  /*4230*/  S2UR UR4, SR_CTAID.Y ;  /* 0x00000000000479c3 */ /* 0x000e240000002600 */
[----:B0-----:R-:W-:-:S05]  /*4240*/  IMAD R32, R0, UR4, RZ ;  /* 0x0000000400207c24 */ /* 0x001fca000f8e02ff */
[----:B-12-4-:R-:W-:-:S04]  /*4250*/  IADD3 R15, P3, PT, R32, R12, RZ ;  /* 0x0000000c200f7210 */ /* 0x016fc80007f7e0ff */
        /* <DEDUP_REMOVED lines=17> */
.L_x_1774:
[----:B------:R-:W-:Y:S05]  /*4370*/  BSYNC.RECONVERGENT B3 ;  /* 0x0000000000037941 */ /* 0x000fea0003800200 */
.L_x_1773:
[----:B------:R-:W3:Y:S04]  /*4380*/  LDL R250, [R1+0x40] ;  /* 0x0000400001fa7983 */ /* 0x000ee80000100800 */
[----:B------:R-:W3:Y:S01]  /*4390*/  LDL R239, [R1+0x44] ;  /* 0x0000440001ef7983 */ /* 0x000ee20000100800 */
[----:B------:R-:W-:-:S03]  /*43a0*/  UISETP.NE.AND UP0, UPT, UR42, URZ, UPT ;  /* 0x000000ff2a00728c */ /* 0x000fc6000bf05270 */
[----:B012-4-:R-:W2:Y:S01]  /*43b0*/  @P2 LDG.E.64 R14, desc[UR36][R8.64+0x40] ;  /* 0x00004024080e2981 */ /* 0x017ea2000c1e1b00 */
[----:B------:R-:W-:Y:S02]  /*43c0*/  ISETP.GE.AND P2, PT, R238, R10, PT ;  /* 0x0000000aee00720c */ /* 0x000fe40003f46270 */
[----:B------:R-:W-:Y:S02]  /*43d0*/  PLOP3.LUT P3, PT, PT, PT, UP0, 0x80, 0x8 ;  /* 0x000000000008781c */ /* 0x000fe40003f6f008 */
[----:B------:R-:W-:Y:S01]  /*43e0*/  PLOP3.LUT P5, PT, PT, PT, UP0, 0x80, 0x8 ;  /* 0x000000000008781c */ /* 0x000fe20003faf008 */
[----:B---3-5:R-:W-:Y:S01]  /*43f0*/  FADD.FTZ R32, R250, R32 ;  /* 0x00000020fa207221 */ /* 0x028fe20000010000 */
[----:B------:R-:W-:-:S09]  /*4400*/  FADD.FTZ R33, R239, R33 ;  /* 0x00000021ef217221 */ /* 0x000fd20000010000 */
        /* <DEDUP_REMOVED lines=8> */
.L_x_1772:
[----:B------:R-:W-:Y:S05]  /*4490*/  BSYNC.RECONVERGENT B2 ;  /* 0x0000000000027941 */ /* 0x000fea0003800200 */
.L_x_1771:
[----:B------:R-:W-:Y:S04]  /*44a0*/  BSSY.RECONVERGENT B2, `(.L_x_1775) ;  /* 0x0000032000027945 */ /* 0x000fe80003800200 */
[----:B------:R-:W-:Y:S05]  /*44b0*/  @P0 BRA `(.L_x_1776) ;  /* 0x0000000000c00947 */ /* 0x000fea0003800000 */
[----:B------:R-:W-:Y:S01]  /*44c0*/  IMAD R238, R0, 0x4, R13 ;  /* 0x0000000400ee7824 */ /* 0x000fe200078e020d */
[----:B------:R-:W-:Y:S01]  /*44d0*/  UISETP.NE.AND UP0, UPT, UR42, URZ, UPT ;  /* 0x000000ff2a00728c */ /* 0x000fe2000bf05270 */
[----:B------:R-:W-:Y:S01]  /*44e0*/  BSSY.RECONVERGENT B3, `(.L_x_1777) ;  /* 0x000001b000037945 */ /* 0x000fe20003800200 */
[----:B------:R-:W-:Y:S01]  /*44f0*/  CS2R R30, SRZ ;  /* 0x00000000001e7805 */ /* 0x000fe2000001ff00 */
[----:B012-4-:R-:W-:-:S03]  /*4500*/  IMAD.SHL.U32 R14, R238, 0x4, RZ ;  /* 0x00000004ee0e7824 */ /* 0x017fc600078e00ff */
[----:B------:R-:W-:Y:S02]  /*4510*/  PLOP3.LUT P2, PT, PT, PT, UP0, 0x80, 0x8 ;  /* 0x000000000008781c */ /* 0x000fe40003f4f008 */
        /* <DEDUP_REMOVED lines=11> */
[----:B------:R-:W0:Y:S02]  /*45d0*/  S2R R15, SR_TID.X ;  /* 0x00000000000f7919 */ /* 0x000e240000002100 */
[----:B------:R-:W-:-:S04]  /*45e0*/  IMAD R14, R14, 0x38, R238 ;  /* 0x000000380e0e7824 */ /* 0x000fc800078e02ee */
[----:B------:R-:W-:-:S05]  /*45f0*/  IMAD.SHL.U32 R14, R14, 0x4, RZ ;  /* 0x000000040e0e7824 */ /* 0x000fca00078e00ff */
        /* <DEDUP_REMOVED lines=9> */
.L_x_1778:
[----:B------:R-:W-:Y:S05]  /*4690*/  BSYNC.RECONVERGENT B3 ;  /* 0x0000000000037941 */ /* 0x000fea0003800200 */
.L_x_1777:
[----:B------:R-:W2:Y:S04]  /*46a0*/  LDL R250, [R1+0x38] ;  /* 0x0000380001fa7983 */ /* 0x000ea80000100800 */
[----:B------:R-:W4:Y:S01]  /*46b0*/  LDL R239, [R1+0x3c] ;  /* 0x00003c0001ef7983 */ /* 0x000f220000100800 */
[----:B------:R-:W-:-:S03]  /*46c0*/  UISETP.NE.AND UP0, UPT, UR42, URZ, UPT ;  /* 0x000000ff2a00728c */ /* 0x000fc6000bf05270 */
[----:B------:R-:W3:Y:S01]  /*46d0*/  @P2 LDG.E.64 R14, desc[UR36][R8.64+0x50] ;  /* 0x00005024080e2981 */ /* 0x000ee2000c1e1b00 */
[----:B------:R-:W-:Y:S02]  /*46e0*/  IMAD.SHL.U32 R238, R238, 0x4, RZ ;  /* 0x00000004eeee7824 */ /* 0x000fe400078e00ff */
[----:B------:R-:W-:Y:S02]  /*46f0*/  PLOP3.LUT P3, PT, PT, PT, UP0, 0x80, 0x8 ;  /* 0x000000000008781c */ /* 0x000fe40003f6f008 */
[----:B------:R-:W-:Y:S02]  /*4700*/  PLOP3.LUT P5, PT, PT, PT, UP0, 0x80, 0x8 ;  /* 0x000000000008781c */ /* 0x000fe40003faf008 */
[----:B------:R-:W-:Y:S01]  /*4710*/  ISETP.GE.AND P2, PT, R238, R10, PT ;  /* 0x0000000aee00720c */ /* 0x000fe20003f46270 */
[----:B--2--5:R-:W-:Y:S01]  /*4720*/  FADD.FTZ R30, R250, R30 ;  /* 0x0000001efa1e7221 */ /* 0x024fe20000010000 */
[----:B----4-:R-:W-:-:S07]  /*4730*/  FADD.FTZ R31, R239, R31 ;  /* 0x0000001fef1f7221 */ /* 0x010fce0000010000 */
[----:B---3--:R-:W-:Y:S02]  /*4740*/  @P3 FMUL.FTZ R30, R30, R14 ;  /* 0x0000000e1e1e3220 */ /* 0x008fe40000410000 */
[----:B------:R-:W-:Y:S02]  /*4750*/  @P5 FMUL.FTZ R31, R31, R15 ;  /* 0x0000000f1f1f5220 */ /* 0x000fe40000410000 */
[----:B------:R-:W-:Y:S01]  /*4760*/  @!P2 IADD3 R239, P3, PT, R2, R238, RZ ;  /* 0x000000ee02efa210 */ /* 0x000fe20007f7e0ff */
[----:B------:R-:W0:Y:S03]  /*4770*/  @!P2 LDC.64 R14, c[0x0][0x3b8] ;  /* 0x0000ee00ff0eab82 */ /* 0x000e260000000a00 */
[----:B------:R-:W-:Y:S02]  /*4780*/  @!P2 LEA.HI.X.SX32 R238, R238, R6, 0x1, P3 ;  /* 0x00000006eeeea211 */ /* 0x000fe400018f0eff */
[----:B0-----:R-:W-:-:S04]  /*4790*/  @!P2 LEA R14, P3, R239, R14, 0x2 ;  /* 0x0000000eef0ea211 */ /* 0x001fc800078610ff */
[----:B------:R-:W-:-:S05]  /*47a0*/  @!P2 LEA.HI.X R15, R239, R15, R238, 0x2, P3 ;  /* 0x0000000fef0fa211 */ /* 0x000fca00018f14ee */
[----:B------:R0:W-:Y:S04]  /*47b0*/  @!P2 STG.E.64 desc[UR36][R14.64], R30 ;  /* 0x0000001e0e00a986 */ /* 0x0001e8000c101b24 */
.L_x_1776:
[----:B------:R-:W-:Y:S05]  /*47c0*/  BSYNC.RECONVERGENT B2 ;  /* 0x0000000000027941 */ /* 0x000fea0003800200 */
.L_x_1775:
[----:B------:R-:W-:Y:S04]  /*47d0*/  BSSY.RECONVERGENT B2, `(.L_x_1779) ;  /* 0x0000034000027945 */ /* 0x000fe80003800200 */
[----:B------:R-:W-:Y:S05]  /*47e0*/  @P0 BRA `(.L_x_1780) ;  /* 0x0000000000c80947 */ /* 0x000fea0003800000 */
[----:B------:R-:W-:Y:S01]  /*47f0*/  IMAD R238, R0, 0x4, R13 ;  /* 0x0000000400ee7824 */ /* 0x000fe200078e020d */
[----:B------:R-:W-:Y:S01]  /*4800*/  UISETP.NE.AND UP0, UPT, UR42, URZ, UPT ;  /* 0x000000ff2a00728c */ /* 0x000fe2000bf05270 */
[----:B------:R-:W-:Y:S01]  /*4810*/  BSSY.RECONVERGENT B3, `(.L_x_1781) ;  /* 0x000001c000037945 */ /* 0x000fe20003800200 */
[----:B------:R-:W-:Y:S01]  /*4820*/  CS2R R28, SRZ ;  /* 0x00000000001c7805 */ /* 0x000fe2000001ff00 */
[----:B------:R-:W-:-:S03]  /*4830*/  IMAD.IADD R239, R238, 0x1, R0 ;  /* 0x00000001eeef7824 */ /* 0x000fc600078e0200 */
[----:B------:R-:W-:Y:S01]  /*4840*/  PLOP3.LUT P2, PT, PT, PT, UP0, 0x80, 0x8 ;  /* 0x000000000008781c */ /* 0x000fe20003f4f008 */
[----:B012-4-:R-:W-:-:S05]  /*4850*/  IMAD.SHL.U32 R14, R239, 0x4, RZ ;  /* 0x00000004ef0e7824 */ /* 0x017fca00078e00ff */
        /* <DEDUP_REMOVED lines=23> */
.L_x_1782:
[----:B------:R-:W-:Y:S05]  /*49d0*/  BSYNC.RECONVERGENT B3 ;  /* 0x0000000000037941 */ /* 0x000fea0003800200 */
.L_x_1781:
[----:B------:R-:W2:Y:S04]  /*49e0*/  LDL R250, [R1+0x30] ;  /* 0x0000300001fa7983 */ /* 0x000ea80000100800 */
[----:B------:R-:W4:Y:S01]  /*49f0*/  LDL R239, [R1+0x34] ;  /* 0x0000340001ef7983 */ /* 0x000f220000100800 */
[----:B------:R-:W-:-:S03]  /*4a00*/  UISETP.NE.AND UP0, UPT, UR42, URZ, UPT ;  /* 0x000000ff2a00728c */ /* 0x000fc6000bf05270 */
[----:B------:R-:W3:Y:S01]  /*4a10*/  @P2 LDG.E.64 R14, desc[UR36][R8.64+0x60] ;  /* 0x00006024080e2981 */ /* 0x000ee2000c1e1b00 */
[----:B------:R-:W-:Y:S02]  /*4a20*/  IMAD.IADD R238, R238, 0x1, R0 ;  /* 0x00000001eeee7824 */ /* 0x000fe400078e0200 */
[----:B------:R-:W-:Y:S02]  /*4a30*/  PLOP3.LUT P3, PT, PT, PT, UP0, 0x80, 0x8 ;  /* 0x000000000008781c */ /* 0x000fe40003f6f008 */
[----:B------:R-:W-:Y:S01]  /*4a40*/  IMAD.SHL.U32 R238, R238, 0x4, RZ ;  /* 0x00000004eeee7824 */ /* 0x000fe200078e00ff */
[----:B------:R-:W-:-:S04]  /*4a50*/  PLOP3.LUT P5, PT, PT, PT, UP0, 0x80, 0x8 ;  /* 0x000000000008781c */ /* 0x000fc80003faf008 */
[----:B------:R-:W-:Y:S01]  /*4a60*/  ISETP.GE.AND P2, PT, R238, R10, PT ;  /* 0x0000000aee00720c */ /* 0x000fe20003f46270 */
[----:B--2--5:R-:W-:Y:S01]  /*4a70*/  FADD.FTZ R28, R250, R28 ;  /* 0x0000001cfa1c7221 */ /* 0x024fe20000010000 */
[----:B----4-:R-:W-:-:S04]  /*4a80*/  FADD.FTZ R29, R239, R29 ;  /* 0x0000001def1d7221 */ /* 0x010fc80000010000 */
[----:B---3--:R-:W-:-:S03]  /*4a90*/  @P3 FMUL.FTZ R28, R28, R14 ;  /* 0x0000000e1c1c3220 */ /* 0x008fc60000410000 */
[----:B------:R-:W-:-:S04]  /*4aa0*/  @P5 FMUL.FTZ R29, R29, R15 ;  /* 0x0000000f1d1d5220 */ /* 0x000fc80000410000 */
[----:B------:R-:W-:Y:S01]  /*4ab0*/  @!P2 IADD3 R239, P3, PT, R2, R238, RZ ;  /* 0x000000ee02efa210 */ /* 0x000fe20007f7e0ff */
[----:B------:R-:W0:Y:S03]  /*4ac0*/  @!P2 LDC.64 R14, c[0x0][0x3b8] ;  /* 0x0000ee00ff0eab82 */ /* 0x000e260000000a00 */
[----:B------:R-:W-:Y:S02]  /*4ad0*/  @!P2 LEA.HI.X.SX32 R238, R238, R6, 0x1, P3 ;  /* 0x00000006eeeea211 */ /* 0x000fe400018f0eff */
[----:B0-----:R-:W-:-:S04]  /*4ae0*/  @!P2 LEA R14, P3, R239, R14, 0x2 ;  /* 0x0000000eef0ea211 */ /* 0x001fc800078610ff */
[----:B------:R-:W-:-:S05]  /*4af0*/  @!P2 LEA.HI.X R15, R239, R15, R238, 0x2, P3 ;  /* 0x0000000fef0fa211 */ /* 0x000fca00018f14ee */
[----:B------:R0:W-:Y:S04]  /*4b00*/  @!P2 STG.E.64 desc[UR36][R14.64], R28 ;  /* 0x0000001c0e00a986 */ /* 0x0001e8000c101b24 */
.L_x_1780:
[----:B------:R-:W-:Y:S05]  /*4b10*/  BSYNC.RECONVERGENT B2 ;  /* 0x0000000000027941 */ /* 0x000fea0003800200 */
.L_x_1779:
[C---:B------:R-:W-:Y:S01]  /*4b20*/  IMAD R238, R0.reuse, 0x4, R13 ;  /* 0x0000000400ee7824 */ /* 0x040fe200078e020d */
[----:B------:R-:W-:Y:S03]  /*4b30*/  BSSY.RECONVERGENT B2, `(.L_x_1783) ;  /* 0x000002f000027945 */ /* 0x000fe60003800200 */
[----:B------:R-:W-:Y:S01]  /*4b40*/  IMAD R238, R0, 0x2, R238 ;  /* 0x0000000200ee7824 */ /* 0x000fe200078e02ee */
[----:B------:R-:W-:Y:S06]  /*4b50*/  @P0 BRA `(.L_x_1784) ;  /* 0x0000000000b00947 */ /* 0x000fec0003800000 */
[----:B------:R-:W-:Y:S01]  /*4b60*/  IMAD.SHL.U32 R13, R238, 0x4, RZ ;  /* 0x00000004ee0d7824 */ /* 0x000fe200078e00ff */
        /* <DEDUP_REMOVED lines=26> */
.L_x_1786:
[----:B------:R-:W-:Y:S05]  /*4d10*/  BSYNC.RECONVERGENT B3 ;  /* 0x0000000000037941 */ /* 0x000fea0003800200 */
.L_x_1785:
[----:B------:R-:W3:Y:S04]  /*4d20*/  LDL R250, [R1+0x28] ;  /* 0x0000280001fa7983 */ /* 0x000ee80000100800 */
[----:B------:R-:W3:Y:S01]  /*4d30*/  LDL R239, [R1+0x2c] ;  /* 0x00002c0001ef7983 */ /* 0x000ee20000100800 */
[----:B------:R-:W-:-:S03]  /*4d40*/  UISETP.NE.AND UP0, UPT, UR42, URZ, UPT ;  /* 0x000000ff2a00728c */ /* 0x000fc6000bf05270 */
[----:B012-4-:R-:W2:Y:S03]  /*4d50*/  @P3 LDG.E.64 R14, desc[UR36][R8.64+0x70] ;  /* 0x00007024080e3981 */ /* 0x017ea6000c1e1b00 */
        /* <DEDUP_REMOVED lines=12> */
.L_x_1784:
[----:B------:R-:W-:Y:S05]  /*4e20*/  BSYNC.RECONVERGENT B2 ;  /* 0x0000000000027941 */ /* 0x000fea0003800200 */
.L_x_1783:
        /* <DEDUP_REMOVED lines=29> */
.L_x_1790:
[----:B------:R-:W-:Y:S05]  /*5000*/  BSYNC.RECONVERGENT B3 ;  /* 0x0000000000037941 */ /* 0x000fea0003800200 */
.L_x_1789:
        /* <DEDUP_REMOVED lines=17> */
.L_x_1788:
[----:B------:R-:W-:Y:S05]  /*5120*/  BSYNC.RECONVERGENT B2 ;  /* 0x0000000000027941 */ /* 0x000fea0003800200 */
.L_x_1787:
        /* <DEDUP_REMOVED lines=31> */
.L_x_1794:
[----:B------:R-:W-:Y:S05]  /*5320*/  BSYNC.RECONVERGENT B3 ;  /* 0x0000000000037941 */ /* 0x000fea0003800200 */
.L_x_1793:
        /* <DEDUP_REMOVED lines=18> */
.L_x_1792:
[----:B------:R-:W-:Y:S05]  /*5450*/  BSYNC.RECONVERGENT B2 ;  /* 0x0000000000027941 */ /* 0x000fea0003800200 */
.L_x_1791:
        /* <DEDUP_REMOVED lines=32> */
.L_x_1798:
[----:B------:R-:W-:Y:S05]  /*5660*/  BSYNC.RECONVERGENT B3 ;  /* 0x0000000000037941 */ /* 0x000fea0003800200 */
.L_x_1797:
        /* <DEDUP_REMOVED lines=19> */
.L_x_1796:
[----:B------:R-:W-:Y:S05]  /*57a0*/  BSYNC.RECONVERGENT B2 ;  /* 0x0000000000027941 */ /* 0x000fea0003800200 */
.L_x_1795:
[----:B------:R-:W-:Y:S04]  /*57b0*/  BSSY.RECONVERGENT B2, `(.L_x_1799) ;  /* 0x0000034000027945 */ /* 0x000fe80003800200 */
[----:B------:R-:W-:Y:S05]  /*57c0*/  @P0 BRA `(.L_x_1800) ;  /* 0x0000000000c80947 */ /* 0x000fea0003800000 */
[C---:B------:R-:W-:Y:S01]  /*57d0*/  IMAD R13, R0.reuse, 0x2, R238 ;  /* 0x00000002000d7824 */ /* 0x040fe200078e02ee */
[----:B------:R-:W-:Y:S01]  /*57e0*/  UISETP.NE.AND UP0, UPT, UR42, URZ, UPT ;  /* 0x000000ff2a00728c */ /* 0x000fe2000bf05270 */
[----:B------:R-:W-:Y:S01]  /*57f0*/  BSSY.RECONVERGENT B3, `(.L_x_1801) ;  /* 0x000001c000037945 */ /* 0x000fe20003800200 */
[----:B------:R-:W-:Y:S01]  /*5800*/  CS2R R18, SRZ ;  /* 0x0000000000127805 */ /* 0x000fe2000001ff00 */
[----:B------:R-:W-:-:S03]  /*5810*/  IMAD R239, R0, 0x2, R13 ;  /* 0x0000000200ef7824 */ /* 0x000fc600078e020d */
        /* <DEDUP_REMOVED lines=25> */
.L_x_1802:
[----:B------:R-:W-:Y:S05]  /*59b0*/  BSYNC.RECONVERGENT B3 ;  /* 0x0000000000037941 */ /* 0x000fea0003800200 */
.L_x_1801:
[----:B------:R-:W2:Y:S04]  /*59c0*/  LDL R250, [R1+0x8] ;  /* 0x0000080001fa7983 */ /* 0x000ea80000100800 */
[----:B------:R-:W4:Y:S01]  /*59d0*/  LDL R239, [R1+0xc] ;  /* 0x00000c0001ef7983 */ /* 0x000f220000100800 */
[----:B------:R-:W-:-:S03]  /*59e0*/  UISETP.NE.AND UP0, UPT, UR42, URZ, UPT ;  /* 0x000000ff2a00728c */ /* 0x000fc6000bf05270 */
[----:B------:R-:W3:Y:S01]  /*59f0*/  @P2 LDG.E.64 R14, desc[UR36][R8.64+0xb0] ;  /* 0x0000b024080e2981 */ /* 0x000ee2000c1e1b00 */
[----:B------:R-:W-:Y:S02]  /*5a00*/  IMAD R13, R0, 0x2, R13 ;  /* 0x00000002000d7824 */ /* 0x000fe400078e020d */
        /* <DEDUP_REMOVED lines=14> */
.L_x_1800:
[----:B------:R-:W-:Y:S05]  /*5af0*/  BSYNC.RECONVERGENT B2 ;  /* 0x0000000000027941 */ /* 0x000fea0003800200 */
.L_x_1799:
        /* <DEDUP_REMOVED lines=8> */
[----:B------:R-:W-:-:S04]  /*5b80*/  IMAD.IADD R239, R239, 0x1, R0 ;  /* 0x00000001efef7824 */ /* 0x000fc800078e0200 */
        /* <DEDUP_REMOVED lines=24> */
.L_x_1806:
[----:B------:R-:W-:Y:S05]  /*5d10*/  BSYNC.RECONVERGENT B3 ;  /* 0x0000000000037941 */ /* 0x000fea0003800200 */
.L_x_1805:
[----:B------:R-:W2:Y:S04]  /*5d20*/  LDL R250, [R1] ;  /* 0x0000000001fa7983 */ /* 0x000ea80000100800 */
[----:B------:R-:W4:Y:S01]  /*5d30*/  LDL R239, [R1+0x4] ;  /* 0x0000040001ef7983 */ /* 0x000f220000100800 */
[----:B------:R-:W-:-:S03]  /*5d40*/  UISETP.NE.AND UP0, UPT, UR42, URZ, UPT ;  /* 0x000000ff2a00728c */ /* 0x000fc6000bf05270 */
[----:B------:R-:W3:Y:S01]  /*5d50*/  @P2 LDG.E.64 R14, desc[UR36][R8.64+0xc0] ;  /* 0x0000c024080e2981 */ /* 0x000ee2000c1e1b00 */
[----:B------:R-:W-:Y:S02]  /*5d60*/  IMAD R13, R0, 0x2, R13 ;  /* 0x00000002000d7824 */ /* 0x000fe400078e020d */
[----:B------:R-:W-:Y:S02]  /*5d70*/  PLOP3.LUT P3, PT, PT, PT, UP0, 0x80, 0x8 ;  /* 0x000000000008781c */ /* 0x000fe40003f6f008 */
[----:B------:R-:W-:Y:S01]  /*5d80*/  IMAD.IADD R13, R13, 0x1, R0 ;  /* 0x000000010d0d7824 */ /* 0x000fe200078e0200 */
[----:B------:R-:W-:-:S03]  /*5d90*/  PLOP3.LUT P5, PT, PT, PT, UP0, 0x80, 0x8 ;  /* 0x000000000008781c */ /* 0x000fc60003faf008 */
[----:B------:R-:W-:-:S05]  /*5da0*/  IMAD.SHL.U32 R13, R13, 0x4, RZ ;  /* 0x000000040d0d7824 */ /* 0x000fca00078e00ff */
[----:B------:R-:W-:Y:S01]  /*5db0*/  ISETP.GE.AND P2, PT, R13, R10, PT ;  /* 0x0000000a0d00720c */ /* 0x000fe20003f46270 */
[----:B--2--5:R-:W-:Y:S01]  /*5dc0*/  FADD.FTZ R16, R250, R16 ;  /* 0x00000010fa107221 */ /* 0x024fe20000010000 */
[----:B----4-:R-:W-:-:S03]  /*5dd0*/  FADD.FTZ R17, R239, R17 ;  /* 0x00000011ef117221 */ /* 0x010fc60000010000 */
[----:B---3--:R-:W-:Y:S01]  /*5de0*/  @P3 FMUL.FTZ R16, R16, R14 ;  /* 0x0000000e10103220 */ /* 0x008fe20000410000 */
[----:B------:R-:W-:-:S07]  /*5df0*/  @P5 FMUL.FTZ R17, R17, R15 ;  /* 0x0000000f11115220 */ /* 0x000fce0000410000 */
[----:B------:R-:W-:Y:S01]  /*5e00*/  @!P2 IADD3 R239, P3, PT, R2, R13, RZ ;  /* 0x0000000d02efa210 */ /* 0x000fe20007f7e0ff */
[----:B------:R-:W0:Y:S03]  /*5e10*/  @!P2 LDC.64 R14, c[0x0][0x3b8] ;  /* 0x0000ee00ff0eab82 */ /* 0x000e260000000a00 */
[----:B------:R-:W-:Y:S02]  /*5e20*/  @!P2 LEA.HI.X.SX32 R13, R13, R6, 0x1, P3 ;  /* 0x000000060d0da211 */ /* 0x000fe400018f0eff */
[----:B0-----:R-:W-:-:S04]  /*5e30*/  @!P2 LEA R14, P3, R239, R14, 0x2 ;  /* 0x0000000eef0ea211 */ /* 0x001fc800078610ff */
[----:B------:R-:W-:-:S05]  /*5e40*/  @!P2 LEA.HI.X R15, R239, R15, R13, 0x2, P3 ;  /* 0x0000000fef0fa211 */ /* 0x000fca00018f140d */
[----:B------:R0:W-:Y:S04]  /*5e50*/  @!P2 STG.E.64 desc[UR36][R14.64], R16 ;  /* 0x000000100e00a986 */ /* 0x0001e8000c101b24 */
.L_x_1804:
[----:B------:R-:W-:Y:S05]  /*5e60*/  BSYNC.RECONVERGENT B2 ;  /* 0x0000000000027941 */ /* 0x000fea0003800200 */
.L_x_1803:
[C---:B------:R-:W-:Y:S01]  /*5e70*/  IMAD R238, R0.reuse, 0x2, R238 ;  /* 0x0000000200ee7824 */ /* 0x040fe200078e02ee */
[----:B------:R-:W-:Y:S03]  /*5e80*/  BSSY.RECONVERGENT B2, `(.L_x_1807) ;  /* 0x000002f000027945 */ /* 0x000fe60003800200 */
[----:B------:R-:W-:-:S04]  /*5e90*/  IMAD R13, R0, 0x2, R238 ;  /* 0x00000002000d7824 */ /* 0x000fc800078e02ee */
        /* <DEDUP_REMOVED lines=30> */
.L_x_1810:
[----:B------:R-:W-:Y:S05]  /*6080*/  BSYNC.RECONVERGENT B3 ;  /* 0x0000000000037941 */ /* 0x000fea0003800200 */
.L_x_1809:
[----:B012-4-:R-:W2:Y:S01]  /*6090*/  @P3 LDG.E.64 R14, desc[UR36][R8.64+0xd0] ;  /* 0x0000d024080e3981 */ /* 0x017ea2000c1e1b00 */
[----:B------:R-:W-:-:S06]  /*60a0*/  UISETP.NE.AND UP0, UPT, UR42, URZ, UPT ;  /* 0x000000ff2a00728c */ /* 0x000fcc000bf05270 */
[----:B------:R-:W-:Y:S02]  /*60b0*/  PLOP3.LUT P3, PT, PT, PT, UP0, 0x80, 0x8 ;  /* 0x000000000008781c */ /* 0x000fe40003f6f008 */
[----:B------:R-:W-:Y:S01]  /*60c0*/  PLOP3.LUT P5, PT, PT, PT, UP0, 0x80, 0x8 ;  /* 0x000000000008781c */ /* 0x000fe20003faf008 */
[----:B-----5:R-:W-:Y:S01]  /*60d0*/  FADD.FTZ R136, R248, R136 ;  /* 0x00000088f8887221 */ /* 0x020fe20000010000 */
[----:B------:R-:W-:-:S09]  /*60e0*/  FADD.FTZ R137, R249, R137 ;  /* 0x00000089f9897221 */ /* 0x000fd20000010000 */
[----:B--2---:R-:W-:Y:S02]  /*60f0*/  @P3 FMUL.FTZ R136, R136, R14 ;  /* 0x0000000e88883220 */ /* 0x004fe40000410000 */
[----:B------:R-:W-:Y:S02]  /*6100*/  @P5 FMUL.FTZ R137, R137, R15 ;  /* 0x0000000f89895220 */ /* 0x000fe40000410000 */
[----:B------:R-:W0:Y:S01]  /*6110*/  @!P2 LDC.64 R14, c[0x0][0x3b8] ;  /* 0x0000ee00ff0eab82 */ /* 0x000e220000000a00 */
[----:B------:R-:W-:-:S04]  /*6120*/  @!P2 IADD3 R250, P3, PT, R2, R239, RZ ;  /* 0x000000ef02faa210 */ /* 0x000fc80007f7e0ff */
[----:B------:R-:W-:Y:S02]  /*6130*/  @!P2 LEA.HI.X.SX32 R239, R239, R6, 0x1, P3 ;  /* 0x00000006efefa211 */ /* 0x000fe400018f0eff */
[----:B0-----:R-:W-:-:S04]  /*6140*/  @!P2 LEA R14, P3, R250, R14, 0x2 ;  /* 0x0000000efa0ea211 */ /* 0x001fc800078610ff */
[----:B------:R-:W-:-:S05]  /*6150*/  @!P2 LEA.HI.X R15, R250, R15, R239, 0x2, P3 ;  /* 0x0000000ffa0fa211 */ /* 0x000fca00018f14ef */
[----:B------:R0:W-:Y:S04]  /*6160*/  @!P2 STG.E.64 desc[UR36][R14.64], R136 ;  /* 0x000000880e00a986 */ /* 0x0001e8000c101b24 */
.L_x_1808:
[----:B------:R-:W-:Y:S05]  /*6170*/  BSYNC.RECONVERGENT B2 ;  /* 0x0000000000027941 */ /* 0x000fea0003800200 */
.L_x_1807:
[----:B------:R-:W-:Y:S04]  /*6180*/  BSSY.RECONVERGENT B2, `(.L_x_1811) ;  /* 0x000002d000027945 */ /* 0x000fe80003800200 */
[----:B------:R-:W-:Y:S05]  /*6190*/  @P0 BRA `(.L_x_1812) ;  /* 0x0000000000ac0947 */ /* 0x000fea0003800000 */
[----:B------:R-:W-:Y:S01]  /*61a0*/  IMAD.IADD R239, R13, 0x1, R0 ;  /* 0x000000010def7824 */ /* 0x000fe200078e0200 */
[----:B------:R-:W-:Y:S01]  /*61b0*/  UISETP.NE.AND UP0, UPT, UR42, URZ, UPT ;  /* 0x000000ff2a00728c */ /* 0x000fe2000bf05270 */
[----:B------:R-:W-:Y:S01]  /*61c0*/  BSSY.RECONVERGENT B3, `(.L_x_1813) ;  /* 0x000001a000037945 */ /* 0x000fe20003800200 */
[----:B------:R-:W-:Y:S01]  /*61d0*/  CS2R R138, SRZ ;  /* 0x00000000008a7805 */ /* 0x000fe2000001ff00 */
[----:B------:R-:W-:-:S03]  /*61e0*/  IMAD.SHL.U32 R239, R239, 0x4, RZ ;  /* 0x00000004efef7824 */ /* 0x000fc600078e00ff */
[----:B------:R-:W-:Y:S02]  /*61f0*/  PLOP3.LUT P3, PT, PT, PT, UP0, 0x80, 0x8 ;  /* 0x000000000008781c */ /* 0x000fe40003f6f008 */
[----:B------:R-:W-:-:S13]  /*6200*/  ISETP.GE.AND P2, PT, R239, R10, PT ;  /* 0x0000000aef00720c */ /* 0x000fda0003f46270 */
        /* <DEDUP_REMOVED lines=21> */
.L_x_1814:
[----:B------:R-:W-:Y:S05]  /*6360*/  BSYNC.RECONVERGENT B3 ;  /* 0x0000000000037941 */ /* 0x000fea0003800200 */
.L_x_1813:
        /* <DEDUP_REMOVED lines=14> */
.L_x_1812:
[----:B------:R-:W-:Y:S05]  /*6450*/  BSYNC.RECONVERGENT B2 ;  /* 0x0000000000027941 */ /* 0x000fea0003800200 */
.L_x_1811:
[----:B------:R-:W-:Y:S04]  /*6460*/  BSSY.RECONVERGENT B2, `(.L_x_1815) ;  /* 0x0000035000027945 */ /* 0x000fe80003800200 */
[----:B------:R-:W-:Y:S05]  /*6470*/  @P0 BRA `(.L_x_1816) ;  /* 0x0000000000cc0947 */ /* 0x000fea0003800000 */
[C---:B012-4-:R-:W-:Y:S01]  /*6480*/  IMAD R14, R0.reuse, 0x2, R238 ;  /* 0x00000002000e7824 */ /* 0x057fe200078e02ee */
[----:B------:R-:W-:Y:S01]  /*6490*/  UISETP.NE.AND UP0, UPT, UR42, URZ, UPT ;  /* 0x000000ff2a00728c */ /* 0x000fe2000bf05270 */
[----:B------:R-:W-:Y:S01]  /*64a0*/  BSSY.RECONVERGENT B3, `(.L_x_1817) ;  /* 0x000001d000037945 */ /* 0x000fe20003800200 */
[----:B------:R-:W-:Y:S01]  /*64b0*/  CS2R R140, SRZ ;  /* 0x00000000008c7805 */ /* 0x000fe2000001ff00 */
[----:B------:R-:W-:-:S03]  /*64c0*/  IMAD R14, R0, 0x2, R14 ;  /* 0x00000002000e7824 */ /* 0x000fc600078e020e */
[----:B------:R-:W-:Y:S01]  /*64d0*/  PLOP3.LUT P2, PT, PT, PT, UP0, 0x80, 0x8 ;  /* 0x000000000008781c */ /* 0x000fe20003f4f008 */
[----:B------:R-:W-:-:S04]  /*64e0*/  IMAD R239, R0, 0x2, R14 ;  /* 0x0000000200ef7824 */ /* 0x000fc800078e020e */
[----:B------:R-:W-:-:S05]  /*64f0*/  IMAD.SHL.U32 R14, R239, 0x4, RZ ;  /* 0x00000004ef0e7824 */ /* 0x000fca00078e00ff */
        /* <DEDUP_REMOVED lines=23> */
.L_x_1818:
[----:B------:R-:W-:Y:S05]  /*6670*/  BSYNC.RECONVERGENT B3 ;  /* 0x0000000000037941 */ /* 0x000fea0003800200 */
.L_x_1817:
[----:B------:R-:W2:Y:S01]  /*6680*/  @P2 LDG.E.64 R14, desc[UR36][R8.64+0xf0] ;  /* 0x0000f024080e2981 */ /* 0x000ea2000c1e1b00 */
[----:B------:R-:W-:Y:S01]  /*6690*/  IMAD R238, R0, 0x2, R238 ;  /* 0x0000000200ee7824 */ /* 0x000fe200078e02ee */
[----:B------:R-:W-:-:S03]  /*66a0*/  UISETP.NE.AND UP0, UPT, UR42, URZ, UPT ;  /* 0x000000ff2a00728c */ /* 0x000fc6000bf05270 */
[----:B------:R-:W-:-:S04]  /*66b0*/  IMAD R238, R0, 0x2, R238 ;  /* 0x0000000200ee7824 */ /* 0x000fc800078e02ee */
[----:B------:R-:W-:-:S04]  /*66c0*/  IMAD R238, R0, 0x2, R238 ;  /* 0x0000000200ee7824 */ /* 0x000fc800078e02ee */
[----:B------:R-:W-:Y:S01]  /*66d0*/  IMAD.SHL.U32 R238, R238, 0x4, RZ ;  /* 0x00000004eeee7824 */ /* 0x000fe200078e00ff */
[----:B------:R-:W-:Y:S02]  /*66e0*/  PLOP3.LUT P3, PT, PT, PT, UP0, 0x80, 0x8 ;  /* 0x000000000008781c */ /* 0x000fe40003f6f008 */
[----:B------:R-:W-:Y:S02]  /*66f0*/  PLOP3.LUT P5, PT, PT, PT, UP0, 0x80, 0x8 ;  /* 0x000000000008781c */ /* 0x000fe40003faf008 */
[----:B------:R-:W-:Y:S01]  /*6700*/  ISETP.GE.AND P2, PT, R238, R10, PT ;  /* 0x0000000aee00720c */ /* 0x000fe20003f46270 */
[----:B-----5:R-:W-:Y:S01]  /*6710*/  FADD.FTZ R140, R242, R140 ;  /* 0x0000008cf28c7221 */ /* 0x020fe20000010000 */
[----:B------:R-:W-:-:S07]  /*6720*/  FADD.FTZ R141, R243, R141 ;  /* 0x0000008df38d7221 */ /* 0x000fce0000010000 */
        /* <DEDUP_REMOVED lines=8> */
.L_x_1816:
[----:B------:R-:W-:Y:S05]  /*67b0*/  BSYNC.RECONVERGENT B2 ;  /* 0x0000000000027941 */ /* 0x000fea0003800200 */
.L_x_1815:
        /* <DEDUP_REMOVED lines=29> */
.L_x_1822:
[----:B------:R-:W-:Y:S05]  /*6990*/  BSYNC.RECONVERGENT B3 ;  /* 0x0000000000037941 */ /* 0x000fea0003800200 */
.L_x_1821:
[----:B012-4-:R-:W2:Y:S01]  /*69a0*/  @P2 LDG.E.64 R14, desc[UR36][R8.64+0x100] ;  /* 0x00010024080e2981 */ /* 0x017ea2000c1e1b00 */
[----:B------:R-:W-:Y:S01]  /*69b0*/  UISETP.NE.AND UP0, UPT, UR42, URZ, UPT ;  /* 0x000000ff2a00728c */ /* 0x000fe2000bf05270 */
[----:B------:R-:W-:-:S05]  /*69c0*/  ISETP.GE.AND P2, PT, R238, R10, PT ;  /* 0x0000000aee00720c */ /* 0x000fca0003f46270 */
        /* <DEDUP_REMOVED lines=12> */
.L_x_1820:
[----:B------:R-:W-:Y:S05]  /*6a90*/  BSYNC.RECONVERGENT B2 ;  /* 0x0000000000027941 */ /* 0x000fea0003800200 */
.L_x_1819:
        /* <DEDUP_REMOVED lines=32> */
.L_x_1826:
[----:B------:R-:W-:Y:S05]  /*6ca0*/  BSYNC.RECONVERGENT B3 ;  /* 0x0000000000037941 */ /* 0x000fea0003800200 */
.L_x_1825:
[----:B------:R-:W2:Y:S01]  /*6cb0*/  @P2 LDG.E.64 R14, desc[UR36][R8.64+0x110] ;  /* 0x00011024080e2981 */ /* 0x000ea2000c1e1b00 */
[----:B------:R-:W-:Y:S01]  /*6cc0*/  UISETP.NE.AND UP0, UPT, UR42, URZ, UPT ;  /* 0x000000ff2a00728c */ /* 0x000fe2000bf05270 */
[----:B------:R-:W-:-:S05]  /*6cd0*/  IMAD.SHL.U32 R238, R238, 0x4, RZ ;  /* 0x00000004eeee7824 */ /* 0x000fca00078e00ff */
        /* <DEDUP_REMOVED lines=13> */
.L_x_1824:
[----:B------:R-:W-:Y:S05]  /*6db0*/  BSYNC.RECONVERGENT B2 ;  /* 0x0000000000027941 */ /* 0x000fea0003800200 */
.L_x_1823:
[C---:B------:R-:W-:Y:S01]  /*6dc0*/  IMAD R13, R0.reuse, 0x2, R13 ;  /* 0x00000002000d7824 */ /* 0x040fe200078e020d */
[----:B------:R-:W-:Y:S03]  /*6dd0*/  BSSY.RECONVERGENT B2, `(.L_x_1827) ;  /* 0x000002f000027945 */ /* 0x000fe60003800200 */
[----:B------:R-:W-:-:S04]  /*6de0*/  IMAD R13, R0, 0x2, R13 ;  /* 0x00000002000d7824 */ /* 0x000fc800078e020d */
[----:B------:R-:W-:Y:S01]  /*6df0*/  IMAD.IADD R13, R0, 0x1, R13 ;  /* 0x00000001000d7824 */ /* 0x000fe200078e020d */
        /* <DEDUP_REMOVED lines=29> */
.L_x_1830:
[----:B------:R-:W-:Y:S05]  /*6fd0*/  BSYNC.RECONVERGENT B3 ;  /* 0x0000000000037941 */ /* 0x000fea0003800200 */
.L_x_1829:
        /* <DEDUP_REMOVED lines=14> */
.L_x_1828:
[----:B------:R-:W-:Y:S05]  /*70c0*/  BSYNC.RECONVERGENT B2 ;  /* 0x0000000000027941 */ /* 0x000fea0003800200 */
.L_x_1827:
        /* <DEDUP_REMOVED lines=31> */
.L_x_1834:
[----:B------:R-:W-:Y:S05]  /*72c0*/  BSYNC.RECONVERGENT B3 ;  /* 0x0000000000037941 */ /* 0x000fea0003800200 */
.L_x_1833:
        /* <DEDUP_REMOVED lines=14> */
.L_x_1832:
[----:B------:R-:W-:Y:S05]  /*73b0*/  BSYNC.RECONVERGENT B2 ;  /* 0x0000000000027941 */ /* 0x000fea0003800200 */
.L_x_1831:
        /* <DEDUP_REMOVED lines=31> */
.L_x_1838:
[----:B------:R-:W-:Y:S05]  /*75b0*/  BSYNC.RECONVERGENT B3 ;  /* 0x0000000000037941 */ /* 0x000fea0003800200 */
.L_x_1837:
        /* <DEDUP_REMOVED lines=14> */
.L_x_1836:
[----:B------:R-:W-:Y:S05]  /*76a0*/  BSYNC.RECONVERGENT B2 ;  /* 0x0000000000027941 */ /* 0x000fea0003800200 */
.L_x_1835:
        /* <DEDUP_REMOVED lines=31> */
.L_x_1842:
[----:B------:R-:W-:Y:S05]  /*78a0*/  BSYNC.RECONVERGENT B3 ;  /* 0x0000000000037941 */ /* 0x000fea0003800200 */
.L_x_1841:
        /* <DEDUP_REMOVED lines=14> */
.L_x_1840:
[----:B------:R-:W-:Y:S05]  /*7990*/  BSYNC.RECONVERGENT B2 ;  /* 0x0000000000027941 */ /* 0x000fea0003800200 */
.L_x_1839:
        /* <DEDUP_REMOVED lines=31> */
.L_x_1846:
[----:B------:R-:W-:Y:S05]  /*7b90*/  BSYNC.RECONVERGENT B3 ;  /* 0x0000000000037941 */ /* 0x000fea0003800200 */
.L_x_1845:
        /* <DEDUP_REMOVED lines=14> */
.L_x_1844:
[----:B------:R-:W-:Y:S05]  /*7c80*/  BSYNC.RECONVERGENT B2 ;  /* 0x0000000000027941 */ /* 0x000fea0003800200 */
.L_x_1843:
        /* <DEDUP_REMOVED lines=31> */
.L_x_1850:
[----:B------:R-:W-:Y:S05]  /*7e80*/  BSYNC.RECONVERGENT B3 ;  /* 0x0000000000037941 */ /* 0x000fea0003800200 */
.L_x_1849:
        /* <DEDUP_REMOVED lines=14> */
.L_x_1848:
[----:B------:R-:W-:Y:S05]  /*7f70*/  BSYNC.RECONVERGENT B2 ;  /* 0x0000000000027941 */ /* 0x000fea0003800200 */
.L_x_1847:
        /* <DEDUP_REMOVED lines=31> */
.L_x_1854:
[----:B------:R-:W-:Y:S05]  /*8170*/  BSYNC.RECONVERGENT B3 ;  /* 0x0000000000037941 */ /* 0x000fea0003800200 */
.L_x_1853:
        /* <DEDUP_REMOVED lines=14> */
.L_x_1852:
[----:B------:R-:W-:Y:S05]  /*8260*/  BSYNC.RECONVERGENT B2 ;  /* 0x0000000000027941 */ /* 0x000fea0003800200 */
.L_x_1851:
        /* <DEDUP_REMOVED lines=31> */
.L_x_1858:
[----:B------:R-:W-:Y:S05]  /*8460*/  BSYNC.RECONVERGENT B3 ;  /* 0x0000000000037941 */ /* 0x000fea0003800200 */
.L_x_1857:
        /* <DEDUP_REMOVED lines=14> */
.L_x_1856:
[----:B------:R-:W-:Y:S05]  /*8550*/  BSYNC.RECONVERGENT B2 ;  /* 0x0000000000027941 */ /* 0x000fea0003800200 */
.L_x_1855:
        /* <DEDUP_REMOVED lines=31> */
.L_x_1862:
[----:B------:R-:W-:Y:S05]  /*8750*/  BSYNC.RECONVERGENT B3 ;  /* 0x0000000000037941 */ /* 0x000fea0003800200 */
.L_x_1861:
        /* <DEDUP_REMOVED lines=14> */
.L_x_1860:
[----:B------:R-:W-:Y:S05]  /*8840*/  BSYNC.RECONVERGENT B2 ;  /* 0x0000000000027941 */ /* 0x000fea0003800200 */
.L_x_1859:
        /* <DEDUP_REMOVED lines=31> */
.L_x_1866:
[----:B------:R-:W-:Y:S05]  /*8a40*/  BSYNC.RECONVERGENT B3 ;  /* 0x0000000000037941 */ /* 0x000fea0003800200 */
.L_x_1865:
        /* <DEDUP_REMOVED lines=14> */
.L_x_1864:
[----:B------:R-:W-:Y:S05]  /*8b30*/  BSYNC.RECONVERGENT B2 ;  /* 0x0000000000027941 */ /* 0x000fea0003800200 */
.L_x_1863:
        /* <DEDUP_REMOVED lines=31> */
.L_x_1870:
[----:B------:R-:W-:Y:S05]  /*8d30*/  BSYNC.RECONVERGENT B3 ;  /* 0x0000000000037941 */ /* 0x000fea0003800200 */
.L_x_1869:
        /* <DEDUP_REMOVED lines=14> */
.L_x_1868:
[----:B------:R-:W-:Y:S05]  /*8e20*/  BSYNC.RECONVERGENT B2 ;  /* 0x0000000000027941 */ /* 0x000fea0003800200 */
.L_x_1867:
        /* <DEDUP_REMOVED lines=31> */
.L_x_1874:
[----:B------:R-:W-:Y:S05]  /*9020*/  BSYNC.RECONVERGENT B3 ;  /* 0x0000000000037941 */ /* 0x000fea0003800200 */
.L_x_1873:
        /* <DEDUP_REMOVED lines=14> */
.L_x_1872:
[----:B------:R-:W-:Y:S05]  /*9110*/  BSYNC.RECONVERGENT B2 ;  /* 0x0000000000027941 */ /* 0x000fea0003800200 */
.L_x_1871:
        /* <DEDUP_REMOVED lines=31> */
.L_x_1878:
[----:B------:R-:W-:Y:S05]  /*9310*/  BSYNC.RECONVERGENT B3 ;  /* 0x0000000000037941 */ /* 0x000fea0003800200 */
.L_x_1877:
        /* <DEDUP_REMOVED lines=14> */
.L_x_1876:
[----:B------:R-:W-:Y:S05]  /*9400*/  BSYNC.RECONVERGENT B2 ;  /* 0x0000000000027941 */ /* 0x000fea0003800200 */
.L_x_1875:
        /* <DEDUP_REMOVED lines=31> */
.L_x_1882:
[----:B------:R-:W-:Y:S05]  /*9600*/  BSYNC.RECONVERGENT B3 ;  /* 0x0000000000037941 */ /* 0x000fea0003800200 */
.L_x_1881:
        /* <DEDUP_REMOVED lines=14> */
.L_x_1880:
[----:B------:R-:W-:Y:S05]  /*96f0*/  BSYNC.RECONVERGENT B2 ;  /* 0x0000000000027941 */ /* 0x000fea0003800200 */
.L_x_1879:
[----:B------:R-:W-:Y:S01]  /*9700*/  BSSY.RECONVERGENT B2, `(.L_x_1883) ;  /* 0x000002c000027945 */ /* 0x000fe20003800200 */
[----:B------:R-:W-:-:S03]  /*9710*/  IMAD R11, R0, 0x80, R11 ;  /* 0x00000080000b7824 */ /* 0x000fc600078e020b */
        /* <DEDUP_REMOVED lines=27> */
.L_x_1886:
[----:B------:R-:W-:Y:S05]  /*98d0*/  BSYNC.RECONVERGENT B3 ;  /* 0x0000000000037941 */ /* 0x000fea0003800200 */
.L_x_1885:
        /* <DEDUP_REMOVED lines=14> */
.L_x_1884:
[----:B------:R-:W-:Y:S05]  /*99c0*/  BSYNC.RECONVERGENT B2 ;  /* 0x0000000000027941 */ /* 0x000fea0003800200 */
.L_x_1883:
[----:B------:R-:W-:Y:S01]  /*99d0*/  BSSY.RECONVERGENT B2, `(.L_x_1887) ;  /* 0x000002e000027945 */ /* 0x000fe20003800200 */
[----:B------:R-:W-:-:S03]  /*99e0*/  IMAD R13, R0, 0x2, R13 ;  /* 0x00000002000d7824 */ /* 0x000fc600078e020d */
        /* <DEDUP_REMOVED lines=29> */
.L_x_1890:
[----:B------:R-:W-:Y:S05]  /*9bc0*/  BSYNC.RECONVERGENT B3 ;  /* 0x0000000000037941 */ /* 0x000fea0003800200 */
.L_x_1889:
        /* <DEDUP_REMOVED lines=14> */
.L_x_1888:
[----:B------:R-:W-:Y:S05]  /*9cb0*/  BSYNC.RECONVERGENT B2 ;  /* 0x0000000000027941 */ /* 0x000fea0003800200 */
.L_x_1887:
        /* <DEDUP_REMOVED lines=31> */
.L_x_1894:
[----:B------:R-:W-:Y:S05]  /*9eb0*/  BSYNC.RECONVERGENT B3 ;  /* 0x0000000000037941 */ /* 0x000fea0003800200 */
.L_x_1893:
        /* <DEDUP_REMOVED lines=14> */
.L_x_1892:
[----:B------:R-:W-:Y:S05]  /*9fa0*/  BSYNC.RECONVERGENT B2 ;  /* 0x0000000000027941 */ /* 0x000fea0003800200 */
.L_x_1891:
        /* <DEDUP_REMOVED lines=31> */
.L_x_1898:
[----:B------:R-:W-:Y:S05]  /*a1a0*/  BSYNC.RECONVERGENT B3 ;  /* 0x0000000000037941 */ /* 0x000fea0003800200 */
.L_x_1897:
        /* <DEDUP_REMOVED lines=14> */
.L_x_1896:
[----:B------:R-:W-:Y:S05]  /*a290*/  BSYNC.RECONVERGENT B2 ;  /* 0x0000000000027941 */ /* 0x000fea0003800200 */
.L_x_1895:
        /* <DEDUP_REMOVED lines=31> */
.L_x_1902:
[----:B------:R-:W-:Y:S05]  /*a490*/  BSYNC.RECONVERGENT B3 ;  /* 0x0000000000037941 */ /* 0x000fea0003800200 */
.L_x_1901:
        /* <DEDUP_REMOVED lines=14> */
.L_x_1900:
[----:B------:R-:W-:Y:S05]  /*a580*/  BSYNC.RECONVERGENT B2 ;  /* 0x0000000000027941 */ /* 0x000fea0003800200 */
.L_x_1899:
        /* <DEDUP_REMOVED lines=31> */
.L_x_1906:
[----:B------:R-:W-:Y:S05]  /*a780*/  BSYNC.RECONVERGENT B3 ;  /* 0x0000000000037941 */ /* 0x000fea0003800200 */
.L_x_1905:
        /* <DEDUP_REMOVED lines=14> */
.L_x_1904:
[----:B------:R-:W-:Y:S05]  /*a870*/  BSYNC.RECONVERGENT B2 ;  /* 0x0000000000027941 */ /* 0x000fea0003800200 */
.L_x_1903:
        /* <DEDUP_REMOVED lines=31> */
.L_x_1910:
[----:B------:R-:W-:Y:S05]  /*aa70*/  BSYNC.RECONVERGENT B3 ;  /* 0x0000000000037941 */ /* 0x000fea0003800200 */
.L_x_1909:
        /* <DEDUP_REMOVED lines=14> */
.L_x_1908:
[----:B------:R-:W-:Y:S05]  /*ab60*/  BSYNC.RECONVERGENT B2 ;  /* 0x0000000000027941 */ /* 0x000fea0003800200 */
.L_x_1907:
        /* <DEDUP_REMOVED lines=31> */
.L_x_1914:
[----:B------:R-:W-:Y:S05]  /*ad60*/  BSYNC.RECONVERGENT B3 ;  /* 0x0000000000037941 */ /* 0x000fea0003800200 */
.L_x_1913:
        /* <DEDUP_REMOVED lines=14> */
.L_x_1912:
[----:B------:R-:W-:Y:S05]  /*ae50*/  BSYNC.RECONVERGENT B2 ;  /* 0x0000000000027941 */ /* 0x000fea0003800200 */
.L_x_1911:
        /* <DEDUP_REMOVED lines=31> */
.L_x_1918:
[----:B------:R-:W-:Y:S05]  /*b050*/  BSYNC.RECONVERGENT B3 ;  /* 0x0000000000037941 */ /* 0x000fea0003800200 */
.L_x_1917:
        /* <DEDUP_REMOVED lines=14> */
.L_x_1916:
[----:B------:R-:W-:Y:S05]  /*b140*/  BSYNC.RECONVERGENT B2 ;  /* 0x0000000000027941 */ /* 0x000fea0003800200 */
.L_x_1915:
        /* <DEDUP_REMOVED lines=31> */
.L_x_1922:
[----:B------:R-:W-:Y:S05]  /*b340*/  BSYNC.RECONVERGENT B3 ;  /* 0x0000000000037941 */ /* 0x000fea0003800200 */
.L_x_1921:
        /* <DEDUP_REMOVED lines=14> */
.L_x_1920:
[----:B------:R-:W-:Y:S05]  /*b430*/  BSYNC.RECONVERGENT B2 ;  /* 0x0000000000027941 */ /* 0x000fea0003800200 */
.L_x_1919:
        /* <DEDUP_REMOVED lines=31> */
.L_x_1926:
[----:B------:R-:W-:Y:S05]  /*b630*/  BSYNC.RECONVERGENT B3 ;  /* 0x0000000000037941 */ /* 0x000fea0003800200 */
.L_x_1925:
        /* <DEDUP_REMOVED lines=14> */
.L_x_1924:
[----:B------:R-:W-:Y:S05]  /*b720*/  BSYNC.RECONVERGENT B2 ;  /* 0x0000000000027941 */ /* 0x000fea0003800200 */
.L_x_1923:
        /* <DEDUP_REMOVED lines=31> */
.L_x_1930:
[----:B------:R-:W-:Y:S05]  /*b920*/  BSYNC.RECONVERGENT B3 ;  /* 0x0000000000037941 */ /* 0x000fea0003800200 */
.L_x_1929:
        /* <DEDUP_REMOVED lines=14> */
.L_x_1928:
[----:B------:R-:W-:Y:S05]  /*ba10*/  BSYNC.RECONVERGENT B2 ;  /* 0x0000000000027941 */ /* 0x000fea0003800200 */
.L_x_1927:
        /* <DEDUP_REMOVED lines=31> */
.L_x_1934:
[----:B------:R-:W-:Y:S05]  /*bc10*/  BSYNC.RECONVERGENT B3 ;  /* 0x0000000000037941 */ /* 0x000fea0003800200 */
.L_x_1933:
        /* <DEDUP_REMOVED lines=14> */
.L_x_1932:
[----:B------:R-:W-:Y:S05]  /*bd00*/  BSYNC.RECONVERGENT B2 ;  /* 0x0000000000027941 */ /* 0x000fea0003800200 */
.L_x_1931:
        /* <DEDUP_REMOVED lines=31> */
.L_x_1938:
[----:B------:R-:W-:Y:S05]  /*bf00*/  BSYNC.RECONVERGENT B3 ;  /* 0x0000000000037941 */ /* 0x000fea0003800200 */
.L_x_1937:
        /* <DEDUP_REMOVED lines=14> */
.L_x_1936:
[----:B------:R-:W-:Y:S05]  /*bff0*/  BSYNC.RECONVERGENT B2 ;  /* 0x0000000000027941 */ /* 0x000fea0003800200 */
.L_x_1935:
        /* <DEDUP_REMOVED lines=31> */
.L_x_1942:
[----:B------:R-:W-:Y:S05]  /*c1f0*/  BSYNC.RECONVERGENT B3 ;  /* 0x0000000000037941 */ /* 0x000fea0003800200 */
.L_x_1941:
        /* <DEDUP_REMOVED lines=14> */
.L_x_1940:
[----:B------:R-:W-:Y:S05]  /*c2e0*/  BSYNC.RECONVERGENT B2 ;  /* 0x0000000000027941 */ /* 0x000fea0003800200 */
.L_x_1939:
        /* <DEDUP_REMOVED lines=31> */
.L_x_1946:
[----:B------:R-:W-:Y:S05]  /*c4e0*/  BSYNC.RECONVERGENT B3 ;  /* 0x0000000000037941 */ /* 0x000fea0003800200 */
.L_x_1945:
        /* <DEDUP_REMOVED lines=14> */
.L_x_1944:
[----:B------:R-:W-:Y:S05]  /*c5d0*/  BSYNC.RECONVERGENT B2 ;  /* 0x0000000000027941 */ /* 0x000fea0003800200 */
.L_x_1943:
        /* <DEDUP_REMOVED lines=31> */
.L_x_1950:
[----:B------:R-:W-:Y:S05]  /*c7d0*/  BSYNC.RECONVERGENT B3 ;  /* 0x0000000000037941 */ /* 0x000fea0003800200 */
.L_x_1949:
        /* <DEDUP_REMOVED lines=14> */
.L_x_1948:
[----:B------:R-:W-:Y:S05]  /*c8c0*/  BSYNC.RECONVERGENT B2 ;  /* 0x0000000000027941 */ /* 0x000fea0003800200 */
.L_x_1947:
        /* <DEDUP_REMOVED lines=31> */
.L_x_1954:
[----:B------:R-:W-:Y:S05]  /*cac0*/  BSYNC.RECONVERGENT B3 ;  /* 0x0000000000037941 */ /* 0x000fea0003800200 */
.L_x_1953:
        /* <DEDUP_REMOVED lines=14> */
.L_x_1952:
[----:B------:R-:W-:Y:S05]  /*cbb0*/  BSYNC.RECONVERGENT B2 ;  /* 0x0000000000027941 */ /* 0x000fea0003800200 */
.L_x_1951:
        /* <DEDUP_REMOVED lines=31> */
.L_x_1958:
[----:B------:R-:W-:Y:S05]  /*cdb0*/  BSYNC.RECONVERGENT B3 ;  /* 0x0000000000037941 */ /* 0x000fea0003800200 */
.L_x_1957:
        /* <DEDUP_REMOVED lines=14> */
.L_x_1956:
[----:B------:R-:W-:Y:S05]  /*cea0*/  BSYNC.RECONVERGENT B2 ;  /* 0x0000000000027941 */ /* 0x000fea0003800200 */
.L_x_1955:
        /* <DEDUP_REMOVED lines=31> */
.L_x_1962:
[----:B------:R-:W-:Y:S05]  /*d0a0*/  BSYNC.RECONVERGENT B3 ;  /* 0x0000000000037941 */ /* 0x000fea0003800200 */
.L_x_1961:
        /* <DEDUP_REMOVED lines=14> */
.L_x_1960:
[----:B------:R-:W-:Y:S05]  /*d190*/  BSYNC.RECONVERGENT B2 ;  /* 0x0000000000027941 */ /* 0x000fea0003800200 */
.L_x_1959:
        /* <DEDUP_REMOVED lines=31> */
.L_x_1966:
[----:B------:R-:W-:Y:S05]  /*d390*/  BSYNC.RECONVERGENT B3 ;  /* 0x0000000000037941 */ /* 0x000fea0003800200 */
.L_x_1965:
        /* <DEDUP_REMOVED lines=14> */
.L_x_1964:
[----:B------:R-:W-:Y:S05]  /*d480*/  BSYNC.RECONVERGENT B2 ;  /* 0x0000000000027941 */ /* 0x000fea0003800200 */
.L_x_1963:
        /* <DEDUP_REMOVED lines=31> */
.L_x_1970:
[----:B------:R-:W-:Y:S05]  /*d680*/  BSYNC.RECONVERGENT B3 ;  /* 0x0000000000037941 */ /* 0x000fea0003800200 */
.L_x_1969:
        /* <DEDUP_REMOVED lines=14> */
.L_x_1968:
[----:B------:R-:W-:Y:S05]  /*d770*/  BSYNC.RECONVERGENT B2 ;  /* 0x0000000000027941 */ /* 0x000fea0003800200 */
.L_x_1967:
        /* <DEDUP_REMOVED lines=31> */
.L_x_1974:
[----:B------:R-:W-:Y:S05]  /*d970*/  BSYNC.RECONVERGENT B3 ;  /* 0x0000000000037941 */ /* 0x000fea0003800200 */
.L_x_1973:
        /* <DEDUP_REMOVED lines=14> */
.L_x_1972:
[----:B------:R-:W-:Y:S05]  /*da60*/  BSYNC.RECONVERGENT B2 ;  /* 0x0000000000027941 */ /* 0x000fea0003800200 */
.L_x_1971:
        /* <DEDUP_REMOVED lines=31> */
.L_x_1978:
[----:B------:R-:W-:Y:S05]  /*dc60*/  BSYNC.RECONVERGENT B3 ;  /* 0x0000000000037941 */ /* 0x000fea0003800200 */
.L_x_1977:
        /* <DEDUP_REMOVED lines=14> */
.L_x_1976:
[----:B------:R-:W-:Y:S05]  /*dd50*/  BSYNC.RECONVERGENT B2 ;  /* 0x0000000000027941 */ /* 0x000fea0003800200 */
.L_x_1975:
        /* <DEDUP_REMOVED lines=31> */
.L_x_1982:
[----:B------:R-:W-:Y:S05]  /*df50*/  BSYNC.RECONVERGENT B3 ;  /* 0x0000000000037941 */ /* 0x000fea0003800200 */
.L_x_1981:
        /* <DEDUP_REMOVED lines=14> */
.L_x_1980:
[----:B------:R-:W-:Y:S05]  /*e040*/  BSYNC.RECONVERGENT B2 ;  /* 0x0000000000027941 */ /* 0x000fea0003800200 */
.L_x_1979:
        /* <DEDUP_REMOVED lines=31> */
.L_x_1986:
[----:B------:R-:W-:Y:S05]  /*e240*/  BSYNC.RECONVERGENT B3 ;  /* 0x0000000000037941 */ /* 0x000fea0003800200 */
.L_x_1985:
[----:B012-4-:R-:W2:Y:S01]  /*e250*/  @P3 LDG.E.64 R14, desc[UR36][R8.64+0x390] ;  /* 0x00039024080e3981 */ /* 0x017ea2000c1e1b00 */
[----:B------:R-:W-:-:S06]  /*e260*/  UISETP.NE.AND UP0, UPT, UR42, URZ, UPT ;  /* 0x000000ff2a00728c */ /* 0x000fcc000bf05270 */
[----:B------:R-:W-:Y:S02]  /*e270*/  PLOP3.LUT P3, PT, PT, PT, UP0, 0x80, 0x8 ;  /* 0x000000000008781c */ /* 0x000fe40003f6f008 */
[----:B------:R-:W-:Y:S01]  /*e280*/  PLOP3.LUT P5, PT, PT, PT, UP0, 0x80, 0x8 ;  /* 0x000000000008781c */ /* 0x000fe20003faf008 */
[----:B---3-5:R-:W-:Y:S01]  /*e290*/  FADD.FTZ R224, R54, R224 ;  /* 0x000000e036e07221 */ /* 0x028fe20000010000 */
        /* <DEDUP_REMOVED lines=9> */
.L_x_1984:
[----:B------:R-:W-:Y:S05]  /*e330*/  BSYNC.RECONVERGENT B2 ;  /* 0x0000000000027941 */ /* 0x000fea0003800200 */
.L_x_1983:
        /* <DEDUP_REMOVED lines=31> */
.L_x_1990:
[----:B------:R-:W-:Y:S05]  /*e530*/  BSYNC.RECONVERGENT B3 ;  /* 0x0000000000037941 */ /* 0x000fea0003800200 */
.L_x_1989:
        /* <DEDUP_REMOVED lines=14> */
.L_x_1988:
[----:B------:R-:W-:Y:S05]  /*e620*/  BSYNC.RECONVERGENT B2 ;  /* 0x0000000000027941 */ /* 0x000fea0003800200 */
.L_x_1987:
        /* <DEDUP_REMOVED lines=31> */
.L_x_1994:
[----:B------:R-:W-:Y:S05]  /*e820*/  BSYNC.RECONVERGENT B3 ;  /* 0x0000000000037941 */ /* 0x000fea0003800200 */
.L_x_1993:
        /* <DEDUP_REMOVED lines=14> */
.L_x_1992:
[----:B------:R-:W-:Y:S05]  /*e910*/  BSYNC.RECONVERGENT B2 ;  /* 0x0000000000027941 */ /* 0x000fea0003800200 */
.L_x_1991:
        /* <DEDUP_REMOVED lines=31> */
.L_x_1998:
[----:B------:R-:W-:Y:S05]  /*eb10*/  BSYNC.RECONVERGENT B3 ;  /* 0x0000000000037941 */ /* 0x000fea0003800200 */
.L_x_1997:
        /* <DEDUP_REMOVED lines=14> */
.L_x_1996:
[----:B------:R-:W-:Y:S05]  /*ec00*/  BSYNC.RECONVERGENT B2 ;  /* 0x0000000000027941 */ /* 0x000fea0003800200 */
.L_x_1995:
        /* <DEDUP_REMOVED lines=31> */
.L_x_2002:
[----:B------:R-:W-:Y:S05]  /*ee00*/  BSYNC.RECONVERGENT B3 ;  /* 0x0000000000037941 */ /* 0x000fea0003800200 */
.L_x_2001:
        /* <DEDUP_REMOVED lines=14> */
.L_x_2000:
[----:B------:R-:W-:Y:S05]  /*eef0*/  BSYNC.RECONVERGENT B2 ;  /* 0x0000000000027941 */ /* 0x000fea0003800200 */
.L_x_1999:
        /* <DEDUP_REMOVED lines=31> */
.L_x_2006:
[----:B------:R-:W-:Y:S05]  /*f0f0*/  BSYNC.RECONVERGENT B3 ;  /* 0x0000000000037941 */ /* 0x000fea0003800200 */
.L_x_2005:
        /* <DEDUP_REMOVED lines=14> */
.L_x_2004:
[----:B------:R-:W-:Y:S05]  /*f1e0*/  BSYNC.RECONVERGENT B2 ;  /* 0x0000000000027941 */ /* 0x000fea0003800200 */
.L_x_2003:
        /* <DEDUP_REMOVED lines=29> */
.L_x_2009:
[----:B------:R-:W-:Y:S05]  /*f3c0*/  BSYNC.RECONVERGENT B2 ;  /* 0x0000000000027941 */ /* 0x000fea0003800200 */
.L_x_2008:
[----:B------:R-:W2:Y:S01]  /*f3d0*/  @P3 LDG.E.64 R10, desc[UR36][R8.64+0x3f0] ;  /* 0x0003f024080a3981 */ /* 0x000ea2000c1e1b00 */
[----:B------:R-:W-:-:S06]  /*f3e0*/  UISETP.NE.AND UP0, UPT, UR42, URZ, UPT ;  /* 0x000000ff2a00728c */ /* 0x000fcc000bf05270 */
[----:B------:R-:W-:Y:S02]  /*f3f0*/  PLOP3.LUT P3, PT, PT, PT, UP0, 0x80, 0x8 ;  /* 0x000000000008781c */ /* 0x000fe40003f6f008 */
[----:B------:R-:W-:Y:S01]  /*f400*/  PLOP3.LUT P5, PT, PT, PT, UP0, 0x80, 0x8 ;  /* 0x000000000008781c */ /* 0x000fe20003faf008 */
[----:B---3-5:R-:W-:Y:S01]  /*f410*/  FADD.FTZ R236, R42, R236 ;  /* 0x000000ec2aec7221 */ /* 0x028fe20000010000 */
[----:B------:R-:W-:-:S09]  /*f420*/  FADD.FTZ R237, R43, R237 ;  /* 0x000000ed2bed7221 */ /* 0x000fd20000010000 */
[----:B--2---:R-:W-:Y:S02]  /*f430*/  @P3 FMUL.FTZ R236, R236, R10 ;  /* 0x0000000aecec3220 */ /* 0x004fe40000410000 */
[----:B------:R-:W-:Y:S01]  /*f440*/  @P5 FMUL.FTZ R237, R237, R11 ;  /* 0x0000000beded5220 */ /* 0x000fe20000410000 */
[----:B------:R-:W-:Y:S06]  /*f450*/  @P2 BRA `(.L_x_2007) ;  /* 0x0000007400f02947 */ /* 0x000fec0003800000 */
[----:B------:R-:W-:-:S04]  /*f460*/  IADD3 R11, P2, PT, R2, R13, RZ ;  /* 0x0000000d020b7210 */ /* 0x000fc80007f5e0ff */
[----:B------:R-:W-:Y:S02]  /*f470*/  LEA.HI.X.SX32 R13, R13, R6, 0x1, P2 ;  /* 0x000000060d0d7211 */ /* 0x000fe400010f0eff */
[----:B------:R-:W-:-:S04]  /*f480*/  LEA R10, P2, R11, UR14, 0x2 ;  /* 0x0000000e0b0a7c11 */ /* 0x000fc8000f8410ff */
[----:B------:R-:W-:-:S05]  /*f490*/  LEA.HI.X R11, R11, UR15, R13, 0x2, P2 ;  /* 0x0000000f0b0b7c11 */ /* 0x000fca00090f140d */
[----:B------:R2:W-:Y:S01]  /*f4a0*/  STG.E.64 desc[UR36][R10.64], R236 ;  /* 0x000000ec0a007986 */ /* 0x0005e2000c101b24 */
[----:B------:R-:W-:Y:S05]  /*f4b0*/  BRA `(.L_x_2007) ;  /* 0x0000007400d87947 */ /* 0x000fea0003800000 */
.L_x_1754:
[----:B------:R-:W-:Y:S01]  /*f4c0*/  IMAD R13, R0, 0xe0, RZ ;  /* 0x000000e0000d7824 */ /* 0x000fe200078e02ff */
[----:B------:R-:W-:Y:S01]  /*f4d0*/  ISETP.GE.AND P5, PT, R7, UR44, PT ;  /* 0x0000002c07007c0c */ /* 0x000fe2000bfa6270 */
[----:B------:R-:W-:Y:S01]  /*f4e0*/  IMAD.SHL.U32 R11, R12, 0x4, RZ ;  /* 0x000000040c0b7824 */ /* 0x000fe200078e00ff */
[----:B------:R-:W-:Y:S02]  /*f4f0*/  BSSY.RECONVERGENT B2, `(.L_x_2010) ;  /* 0x000001a000027945 */ /* 0x000fe40003800200 */
[----:B------:R-:W-:Y:S02]  /*f500*/  FSEL R41, R41, RZ, P5 ;  /* 0x000000ff29297208 */ /* 0x000fe40002800000 */
[----:B------:R-:W-:Y:S02]  /*f510*/  ISETP.GE.AND P0, PT, R11, R13, PT ;  /* 0x0000000d0b00720c */ /* 0x000fe40003f06270 */
[----:B------:R-:W-:Y:S02]  /*f520*/  FSEL R40, R40, RZ, P5 ;  /* 0x000000ff28287208 */ /* 0x000fe40002800000 */
[----:B------:R-:W-:-:S13]  /*f530*/  ISETP.GE.OR P0, PT, R7, UR44, P0 ;  /* 0x0000002c07007c0c */ /* 0x000fda0008706670 */
        /* <DEDUP_REMOVED lines=21> */
.L_x_2011:
[----:B------:R-:W-:Y:S05]  /*f690*/  BSYNC.RECONVERGENT B2 ;  /* 0x0000000000027941 */ /* 0x000fea0003800200 */
.L_x_2010:
[----:B------:R-:W-:Y:S01]  /*f6a0*/  IMAD.IADD R10, R12, 0x1, R0 ;  /* 0x000000010c0a7824 */ /* 0x000fe200078e0200 */
[----:B------:R-:W-:Y:S01]  /*f6b0*/  BSSY.RECONVERGENT B2, `(.L_x_2012) ;  /* 0x000001c000027945 */ /* 0x000fe20003800200 */
[----:B------:R-:W-:Y:S02]  /*f6c0*/  FSEL R39, R39, RZ, P5 ;  /* 0x000000ff27277208 */ /* 0x000fe40002800000 */
[----:B------:R-:W-:Y:S01]  /*f6d0*/  IMAD.SHL.U32 R14, R10, 0x4, RZ ;  /* 0x000000040a0e7824 */ /* 0x000fe200078e00ff */
[----:B------:R-:W-:-:S04]  /*f6e0*/  FSEL R38, R38, RZ, P5 ;  /* 0x000000ff26267208 */ /* 0x000fc80002800000 */
[----:B------:R-:W-:-:S04]  /*f6f0*/  ISETP.GE.AND P0, PT, R14, R13, PT ;  /* 0x0000000d0e00720c */ /* 0x000fc80003f06270 */
        /* <DEDUP_REMOVED lines=23> */
.L_x_2013:
[----:B------:R-:W-:Y:S05]  /*f870*/  BSYNC.RECONVERGENT B2 ;  /* 0x0000000000027941 */ /* 0x000fea0003800200 */
.L_x_2012:
[----:B------:R-:W-:Y:S01]  /*f880*/  IMAD R238, R0, 0x8, R11 ;  /* 0x0000000800ee7824 */ /* 0x000fe200078e020b */
[----:B------:R-:W-:Y:S01]  /*f890*/  BSSY.RECONVERGENT B2, `(.L_x_2014) ;  /* 0x000001a000027945 */ /* 0x000fe20003800200 */
[----:B------:R-:W-:Y:S02]  /*f8a0*/  FSEL R37, R37, RZ, P5 ;  /* 0x000000ff25257208 */ /* 0x000fe40002800000 */
[----:B------:R-:W-:Y:S02]  /*f8b0*/  FSEL R36, R36, RZ, P5 ;  /* 0x000000ff24247208 */ /* 0x000fe40002800000 */
        /* <DEDUP_REMOVED lines=23> */
.L_x_2015:
[----:B------:R-:W-:Y:S05]  /*fa30*/  BSYNC.RECONVERGENT B2 ;  /* 0x0000000000027941 */ /* 0x000fea0003800200 */
.L_x_2014:
[----:B------:R-:W-:Y:S01]  /*fa40*/  IMAD R238, R0, 0x2, R10 ;  /* 0x0000000200ee7824 */ /* 0x000fe200078e020a */
        /* <DEDUP_REMOVED lines=27> */
.L_x_2017:
[----:B------:R-:W-:Y:S05]  /*fc00*/  BSYNC.RECONVERGENT B2 ;  /* 0x0000000000027941 */ /* 0x000fea0003800200 */
.L_x_2016:
        /* <DEDUP_REMOVED lines=27> */
.L_x_2019:
[----:B------:R-:W-:Y:S05]  /*fdc0*/  BSYNC.RECONVERGENT B2 ;  /* 0x0000000000027941 */ /* 0x000fea0003800200 */
.L_x_2018:
[C-C-:B------:R-:W-:Y:S01]  /*fdd0*/  IMAD R238, R0.reuse, 0x4, R10.reuse ;  /* 0x0000000400ee7824 */ /* 0x140fe200078e020a */
[----:B------:R-:W-:Y:S01]  /*fde0*/  BSSY.RECONVERGENT B2, `(.L_x_2020) ;  /* 0x000001d000027945 */ /* 0x000fe20003800200 */
[----:B------:R-:W-:Y:S01]  /*fdf0*/  IMAD R10, R0, 0x4, R10 ;  /* 0x00000004000a7824 */ /* 0x000fe200078e020a */
[----:B------:R-:W-:Y:S01]  /*fe00*/  FSEL R31, R31, RZ, P5 ;  /* 0x000000ff1f1f7208 */ /* 0x000fe20002800000 */
        /* <DEDUP_REMOVED lines=26> */
.L_x_2021:
[----:B------:R-:W-:Y:S05]  /*ffb0*/  BSYNC.RECONVERGENT B2 ;  /* 0x0000000000027941 */ /* 0x000fea0003800200 */
.L_x_2020:
[----:B------:R-:W-:Y:S01]  /*ffc0*/  IMAD.IADD R238, R10, 0x1, R0 ;  /* 0x000000010aee7824 */ /* 0x000fe200078e0200 */
[----:B------:R-:W-:Y:S01]  /*ffd0*/  BSSY.RECONVERGENT B2, `(.L_x_2022) ;  /* 0x000001d000027945 */ /* 0x000fe20003800200 */
[----:B------:R-:W-:Y:S01]  /*ffe0*/  FSEL R29, R29, RZ, P5 ;  /* 0x000000ff1d1d7208 */ /* 0x000fe20002800000 */
[----:B------:R-:W-:Y:S01]  /*fff0*/  IMAD R10, R0, 0x2, R10 ;  /* 0x00000002000a7824 */ /* 0x000fe200078e020a */
[----:B------:R-:W-:Y:S01]  /*10000*/  FSEL R28, R28, RZ, P5 ;  /* 0x000000ff1c1c7208 */ /* 0x000fe20002800000 */
[----:B------:R-:W-:-:S05]  /*10010*/  IMAD.SHL.U32 R14, R238, 0x4, RZ ;  /* 0x00000004ee0e7824 */ /* 0x000fca00078e00ff */
        /* <DEDUP_REMOVED lines=24> */
.L_x_2023:
[----:B------:R-:W-:Y:S05]  /*101a0*/  BSYNC.RECONVERGENT B2 ;  /* 0x0000000000027941 */ /* 0x000fea0003800200 */
.L_x_2022:
[----:B------:R-:W-:Y:S01]  /*101b0*/  IMAD.SHL.U32 R14, R10, 0x4, RZ ;  /* 0x000000040a0e7824 */ /* 0x000fe200078e00ff */
        /* <DEDUP_REMOVED lines=27> */
.L_x_2025:
[----:B------:R-:W-:Y:S05]  /*10370*/  BSYNC.RECONVERGENT B2 ;  /* 0x0000000000027941 */ /* 0x000fea0003800200 */
.L_x_2024:
[C---:B------:R-:W-:Y:S01]  /*10380*/  IMAD R238, R0.reuse, 0x20, R11 ;  /* 0x0000002000ee7824 */ /* 0x040fe200078e020b */
[----:B------:R-:W-:Y:S01]  /*10390*/  BSSY.RECONVERGENT B2, `(.L_x_2026) ;  /* 0x000001b000027945 */ /* 0x000fe20003800200 */
[----:B------:R-:W-:Y:S01]  /*103a0*/  FSEL R25, R25, RZ, P5 ;  /* 0x000000ff19197208 */ /* 0x000fe20002800000 */
[----:B------:R-:W-:Y:S01]  /*103b0*/  IMAD R10, R0, 0x2, R10 ;  /* 0x00000002000a7824 */ /* 0x000fe200078e020a */
        /* <DEDUP_REMOVED lines=24> */
.L_x_2027:
[----:B------:R-:W-:Y:S05]  /*10540*/  BSYNC.RECONVERGENT B2 ;  /* 0x0000000000027941 */ /* 0x000fea0003800200 */
.L_x_2026:
[C---:B------:R-:W-:Y:S01]  /*10550*/  IMAD.SHL.U32 R14, R10.reuse, 0x4, RZ ;  /* 0x000000040a0e7824 */ /* 0x040fe200078e00ff */
[----:B------:R-:W-:Y:S01]  /*10560*/  BSSY.RECONVERGENT B2, `(.L_x_2028) ;  /* 0x000001c000027945 */ /* 0x000fe20003800200 */
[----:B------:R-:W-:Y:S01]  /*10570*/  FSEL R23, R23, RZ, P5 ;  /* 0x000000ff17177208 */ /* 0x000fe20002800000 */
[----:B------:R-:W-:Y:S01]  /*10580*/  IMAD.IADD R238, R10, 0x1, R0 ;  /* 0x000000010aee7824 */ /* 0x000fe200078e0200 */
        /* <DEDUP_REMOVED lines=15> */
[----:B------:R-:W-:Y:S02]  /*10680*/  IMAD.SHL.U32 R10, R10, 0x4, RZ ;  /* 0x000000040a0a7824 */ /* 0x000fe400078e00ff */
[----:B0-----:R-:W-:-:S05]  /*10690*/  IMAD.SHL.U32 R15, R15, 0x2, RZ ;  /* 0x000000020f0f7824 */ /* 0x001fca00078e00ff */
[----:B------:R-:W-:Y:S02]  /*106a0*/  LOP3.LUT R14, R15, 0x2, RZ, 0xc0, !PT ;  /* 0x000000020f0e7812 */ /* 0x000fe400078ec0ff */
[----:B------:R-:W-:-:S03]  /*106b0*/  SHF.R.S32.HI R15, RZ, 0x1f, R10 ;  /* 0x0000001fff0f7819 */ /* 0x000fc6000001140a */
[----:B------:R-:W-:-:S05]  /*106c0*/  IMAD R14, R0, UR6, R14 ;  /* 0x00000006000e7c24 */ /* 0x000fca000f8e020e */
[----:B------:R-:W-:-:S04]  /*106d0*/  IADD3 R10, P0, PT, R14, R10, RZ ;  /* 0x0000000a0e0a7210 */ /* 0x000fc80007f1e0ff */
[----:B------:R-:W-:Y:S02]  /*106e0*/  LEA.HI.X.SX32 R14, R14, R15, 0x1, P0 ;  /* 0x0000000f0e0e7211 */ /* 0x000fe400000f0eff */
[----:B------:R-:W-:-:S04]  /*106f0*/  LEA R22, P0, R10, UR14, 0x2 ;  /* 0x0000000e0a167c11 */ /* 0x000fc8000f8010ff */
[----:B------:R-:W-:-:S06]  /*10700*/  LEA.HI.X R23, R10, UR15, R14, 0x2, P0 ;  /* 0x0000000f0a177c11 */ /* 0x000fcc00080f140e */
[----:B------:R-:W5:Y:S03]  /*10710*/  LDG.E.64 R22, desc[UR36][R22.64] ;  /* 0x0000002416167981 */ /* 0x000f66000c1e1b00 */
.L_x_2029:
[----:B------:R-:W-:Y:S05]  /*10720*/  BSYNC.RECONVERGENT B2 ;  /* 0x0000000000027941 */ /* 0x000fea0003800200 */
.L_x_2028:
[----:B------:R-:W-:Y:S01]  /*10730*/  IMAD.SHL.U32 R10, R238, 0x4, RZ ;  /* 0x00000004ee0a7824 */ /* 0x000fe200078e00ff */
[----:B------:R-:W-:Y:S01]  /*10740*/  BSSY.RECONVERGENT B2, `(.L_x_2030) ;  /* 0x000001c000027945 */ /* 0x000fe20003800200 */
[----:B------:R-:W-:Y:S02]  /*10750*/  FSEL R21, R21, RZ, P5 ;  /* 0x000000ff15157208 */ /* 0x000fe40002800000 */
[----:B------:R-:W-:Y:S02]  /*10760*/  FSEL R20, R20, RZ, P5 ;  /* 0x000000ff14147208 */ /* 0x000fe40002800000 */
[----:B------:R-:W-:Y:S01]  /*10770*/  ISETP.GE.AND P0, PT, R10, R13, PT ;  /* 0x0000000d0a00720c */ /* 0x000fe20003f06270 */
[----:B------:R-:W-:-:S03]  /*10780*/  IMAD.IADD R10, R238, 0x1, R0 ;  /* 0x00000001ee0a7824 */ /* 0x000fc600078e0200 */
        /* <DEDUP_REMOVED lines=23> */
.L_x_2031:
[----:B------:R-:W-:Y:S05]  /*10900*/  BSYNC.RECONVERGENT B2 ;  /* 0x0000000000027941 */ /* 0x000fea0003800200 */
.L_x_2030:
        /* <DEDUP_REMOVED lines=29> */
.L_x_2033:
[----:B------:R-:W-:Y:S05]  /*10ae0*/  BSYNC.RECONVERGENT B2 ;  /* 0x0000000000027941 */ /* 0x000fea0003800200 */
.L_x_2032:
        /* <DEDUP_REMOVED lines=29> */
.L_x_2035:
[----:B------:R-:W-:Y:S05]  /*10cc0*/  BSYNC.RECONVERGENT B2 ;  /* 0x0000000000027941 */ /* 0x000fea0003800200 */
.L_x_2034:
        /* <DEDUP_REMOVED lines=29> */
.L_x_2037:
[----:B------:R-:W-:Y:S05]  /*10ea0*/  BSYNC.RECONVERGENT B2 ;  /* 0x0000000000027941 */ /* 0x000fea0003800200 */
.L_x_2036:
        /* <DEDUP_REMOVED lines=29> */
.L_x_2039:
[----:B------:R-:W-:Y:S05]  /*11080*/  BSYNC.RECONVERGENT B2 ;  /* 0x0000000000027941 */ /* 0x000fea0003800200 */
.L_x_2038:
        /* <DEDUP_REMOVED lines=28> */
.L_x_2041:
[----:B------:R-:W-:Y:S05]  /*11250*/  BSYNC.RECONVERGENT B2 ;  /* 0x0000000000027941 */ /* 0x000fea0003800200 */
.L_x_2040:
        /* <DEDUP_REMOVED lines=28> */
.L_x_2043:
[----:B------:R-:W-:Y:S05]  /*11420*/  BSYNC.RECONVERGENT B2 ;  /* 0x0000000000027941 */ /* 0x000fea0003800200 */
.L_x_2042:
        /* <DEDUP_REMOVED lines=29> */
.L_x_2045:
[----:B------:R-:W-:Y:S05]  /*11600*/  BSYNC.RECONVERGENT B2 ;  /* 0x0000000000027941 */ /* 0x000fea0003800200 */
.L_x_2044:
        /* <DEDUP_REMOVED lines=29> */
.L_x_2047:
[----:B------:R-:W-:Y:S05]  /*117e0*/  BSYNC.RECONVERGENT B2 ;  /* 0x0000000000027941 */ /* 0x000fea0003800200 */
.L_x_2046:
        /* <DEDUP_REMOVED lines=29> */
.L_x_2049:
[----:B------:R-:W-:Y:S05]  /*119c0*/  BSYNC.RECONVERGENT B2 ;  /* 0x0000000000027941 */ /* 0x000fea0003800200 */
.L_x_2048:
        /* <DEDUP_REMOVED lines=29> */
.L_x_2051:
[----:B------:R-:W-:Y:S05]  /*11ba0*/  BSYNC.RECONVERGENT B2 ;  /* 0x0000000000027941 */ /* 0x000fea0003800200 */
.L_x_2050:
        /* <DEDUP_REMOVED lines=29> */
.L_x_2053:
[----:B------:R-:W-:Y:S05]  /*11d80*/  BSYNC.RECONVERGENT B2 ;  /* 0x0000000000027941 */ /* 0x000fea0003800200 */
.L_x_2052:
        /* <DEDUP_REMOVED lines=29> */
.L_x_2055:
[----:B------:R-:W-:Y:S05]  /*11f60*/  BSYNC.RECONVERGENT B2 ;  /* 0x0000000000027941 */ /* 0x000fea0003800200 */
.L_x_2054:
        /* <DEDUP_REMOVED lines=29> */
.L_x_2057:
[----:B------:R-:W-:Y:S05]  /*12140*/  BSYNC.RECONVERGENT B2 ;  /* 0x0000000000027941 */ /* 0x000fea0003800200 */
.L_x_2056:
        /* <DEDUP_REMOVED lines=29> */
.L_x_2059:
[----:B------:R-:W-:Y:S05]  /*12320*/  BSYNC.RECONVERGENT B2 ;  /* 0x0000000000027941 */ /* 0x000fea0003800200 */
.L_x_2058:
        /* <DEDUP_REMOVED lines=29> */
.L_x_2061:
[----:B------:R-:W-:Y:S05]  /*12500*/  BSYNC.RECONVERGENT B2 ;  /* 0x0000000000027941 */ /* 0x000fea0003800200 */
.L_x_2060:
        /* <DEDUP_REMOVED lines=29> */
.L_x_2063:
[----:B------:R-:W-:Y:S05]  /*126e0*/  BSYNC.RECONVERGENT B2 ;  /* 0x0000000000027941 */ /* 0x000fea0003800200 */
.L_x_2062:
        /* <DEDUP_REMOVED lines=29> */
.L_x_2065:
[----:B------:R-:W-:Y:S05]  /*128c0*/  BSYNC.RECONVERGENT B2 ;  /* 0x0000000000027941 */ /* 0x000fea0003800200 */
.L_x_2064:
        /* <DEDUP_REMOVED lines=29> */
.L_x_2067:
[----:B------:R-:W-:Y:S05]  /*12aa0*/  BSYNC.RECONVERGENT B2 ;  /* 0x0000000000027941 */ /* 0x000fea0003800200 */
.L_x_2066:
        /* <DEDUP_REMOVED lines=29> */
.L_x_2069:
[----:B------:R-:W-:Y:S05]  /*12c80*/  BSYNC.RECONVERGENT B2 ;  /* 0x0000000000027941 */ /* 0x000fea0003800200 */
.L_x_2068:
        /* <DEDUP_REMOVED lines=28> */
.L_x_2071:
[----:B------:R-:W-:Y:S05]  /*12e50*/  BSYNC.RECONVERGENT B2 ;  /* 0x0000000000027941 */ /* 0x000fea0003800200 */
.L_x_2070:
[----:B------:R-:W-:Y:S01]  /*12e60*/  IMAD.IADD R15, R10, 0x1, R0 ;  /* 0x000000010a0f7824 */ /* 0x000fe200078e0200 */
[----:B------:R-:W-:Y:S01]  /*12e70*/  BSSY.RECONVERGENT B2, `(.L_x_2072) ;  /* 0x0000020000027945 */ /* 0x000fe20003800200 */
[----:B------:R-:W-:Y:S01]  /*12e80*/  IMAD R14, R0, 0x80, R11 ;  /* 0x00000080000e7824 */ /* 0x000fe200078e020b */
[----:B------:R-:W-:Y:S01]  /*12e90*/  FSEL R173, R173, RZ, P5 ;  /* 0x000000ffadad7208 */ /* 0x000fe20002800000 */
[----:B------:R-:W-:Y:S01]  /*12ea0*/  IMAD.SHL.U32 R10, R15, 0x4, RZ ;  /* 0x000000040f0a7824 */ /* 0x000fe200078e00ff */
[----:B------:R-:W-:Y:S02]  /*12eb0*/  FSEL R175, R175, RZ, P5 ;  /* 0x000000ffafaf7208 */ /* 0x000fe40002800000 */
[-C--:B------:R-:W-:Y:S02]  /*12ec0*/  ISETP.GE.AND P3, PT, R14, R13.reuse, PT ;  /* 0x0000000d0e00720c */ /* 0x080fe40003f66270 */
[----:B------:R-:W-:Y:S02]  /*12ed0*/  ISETP.GE.AND P0, PT, R10, R13, PT ;  /* 0x0000000d0a00720c */ /* 0x000fe40003f06270 */
[----:B------:R-:W-:-:S02]  /*12ee0*/  FSEL R172, R172, RZ, P5 ;  /* 0x000000ffacac7208 */ /* 0x000fc40002800000 */
[C---:B------:R-:W-:Y:S02]  /*12ef0*/  ISETP.GE.OR P2, PT, R7.reuse, UR44, P0 ;  /* 0x0000002c07007c0c */ /* 0x040fe40008746670 */
[----:B------:R-:W-:-:S11]  /*12f00*/  ISETP.GE.OR P0, PT, R7, UR44, P3 ;  /* 0x0000002c07007c0c */ /* 0x000fd60009f06670 */
        /* <DEDUP_REMOVED lines=22> */
.L_x_2073:
[----:B------:R-:W-:Y:S05]  /*13070*/  BSYNC.RECONVERGENT B2 ;  /* 0x0000000000027941 */ /* 0x000fea0003800200 */
.L_x_2072:
[----:B------:R-:W-:Y:S01]  /*13080*/  BSSY.RECONVERGENT B2, `(.L_x_2074) ;  /* 0x0000018000027945 */ /* 0x000fe20003800200 */
[----:B------:R-:W-:Y:S01]  /*13090*/  IMAD R15, R0, 0x2, R15 ;  /* 0x00000002000f7824 */ /* 0x000fe200078e020f */
[----:B------:R-:W-:Y:S02]  /*130a0*/  FSEL R174, R174, RZ, P5 ;  /* 0x000000ffaeae7208 */ /* 0x000fe40002800000 */
        /* <DEDUP_REMOVED lines=21> */
.L_x_2075:
[----:B------:R-:W-:Y:S05]  /*13200*/  BSYNC.RECONVERGENT B2 ;  /* 0x0000000000027941 */ /* 0x000fea0003800200 */
.L_x_2074:
[C---:B------:R-:W-:Y:S01]  /*13210*/  IMAD.SHL.U32 R10, R15.reuse, 0x4, RZ ;  /* 0x000000040f0a7824 */ /* 0x040fe200078e00ff */
[----:B------:R-:W-:Y:S01]  /*13220*/  BSSY.RECONVERGENT B2, `(.L_x_2076) ;  /* 0x000001f000027945 */ /* 0x000fe20003800200 */
[----:B------:R-:W-:Y:S01]  /*13230*/  IMAD.IADD R14, R15, 0x1, R0 ;  /* 0x000000010f0e7824 */ /* 0x000fe200078e0200 */
[----:B------:R-:W-:Y:S02]  /*13240*/  FSEL R177, R177, RZ, P5 ;  /* 0x000000ffb1b17208 */ /* 0x000fe40002800000 */
[-C--:B------:R-:W-:Y:S01]  /*13250*/  ISETP.GE.AND P0, PT, R10, R13.reuse, PT ;  /* 0x0000000d0a00720c */ /* 0x080fe20003f06270 */
[----:B------:R-:W-:Y:S01]  /*13260*/  IMAD.SHL.U32 R10, R14, 0x4, RZ ;  /* 0x000000040e0a7824 */ /* 0x000fe200078e00ff */
[----:B------:R-:W-:Y:S02]  /*13270*/  FSEL R176, R176, RZ, P5 ;  /* 0x000000ffb0b07208 */ /* 0x000fe40002800000 */
[----:B------:R-:W-:Y:S02]  /*13280*/  ISETP.GE.OR P2, PT, R7, UR44, P0 ;  /* 0x0000002c07007c0c */ /* 0x000fe40008746670 */
[----:B------:R-:W-:-:S04]  /*13290*/  ISETP.GE.AND P3, PT, R10, R13, PT ;  /* 0x0000000d0a00720c */ /* 0x000fc80003f66270 */
[----:B------:R-:W-:-:S07]  /*132a0*/  ISETP.GE.OR P0, PT, R7, UR44, P3 ;  /* 0x0000002c07007c0c */ /* 0x000fce0009f06670 */
[----:B------:R-:W-:Y:S06]  /*132b0*/  @P2 BRA `(.L_x_2077) ;  /* 0x0000000000542947 */ /* 0x000fec0003800000 */
        /* <DEDUP_REMOVED lines=21> */
.L_x_2077:
[----:B------:R-:W-:Y:S05]  /*13410*/  BSYNC.RECONVERGENT B2 ;  /* 0x0000000000027941 */ /* 0x000fea0003800200 */
.L_x_2076:
[----:B------:R-:W-:Y:S01]  /*13420*/  BSSY.RECONVERGENT B2, `(.L_x_2078) ;  /* 0x000001a000027945 */ /* 0x000fe20003800200 */
[----:B------:R-:W-:Y:S01]  /*13430*/  FSEL R179, R179, RZ, P5 ;  /* 0x000000ffb3b37208 */ /* 0x000fe20002800000 */
[----:B------:R-:W-:Y:S01]  /*13440*/  IMAD.IADD R15, R14, 0x1, R0 ;  /* 0x000000010e0f7824 */ /* 0x000fe200078e0200 */
[----:B------:R-:W-:Y:S01]  /*13450*/  FSEL R178, R178, RZ, P5 ;  /* 0x000000ffb2b27208 */ /* 0x000fe20002800000 */
        /* <DEDUP_REMOVED lines=22> */
.L_x_2079:
[----:B------:R-:W-:Y:S05]  /*135c0*/  BSYNC.RECONVERGENT B2 ;  /* 0x0000000000027941 */ /* 0x000fea0003800200 */
.L_x_2078:
        /* <DEDUP_REMOVED lines=32> */
.L_x_2081:
[----:B------:R-:W-:Y:S05]  /*137d0*/  BSYNC.RECONVERGENT B2 ;  /* 0x0000000000027941 */ /* 0x000fea0003800200 */
.L_x_2080:
        /* <DEDUP_REMOVED lines=26> */
.L_x_2083:
[----:B------:R-:W-:Y:S05]  /*13980*/  BSYNC.RECONVERGENT B2 ;  /* 0x0000000000027941 */ /* 0x000fea0003800200 */
.L_x_2082:
        /* <DEDUP_REMOVED lines=32> */
.L_x_2085:
[----:B------:R-:W-:Y:S05]  /*13b90*/  BSYNC.RECONVERGENT B2 ;  /* 0x0000000000027941 */ /* 0x000fea0003800200 */
.L_x_2084:
        /* <DEDUP_REMOVED lines=26> */
.L_x_2087:
[----:B------:R-:W-:Y:S05]  /*13d40*/  BSYNC.RECONVERGENT B2 ;  /* 0x0000000000027941 */ /* 0x000fea0003800200 */
.L_x_2086:
        /* <DEDUP_REMOVED lines=32> */
.L_x_2089:
[----:B------:R-:W-:Y:S05]  /*13f50*/  BSYNC.RECONVERGENT B2 ;  /* 0x0000000000027941 */ /* 0x000fea0003800200 */
.L_x_2088:
        /* <DEDUP_REMOVED lines=26> */
.L_x_2091:
[----:B------:R-:W-:Y:S05]  /*14100*/  BSYNC.RECONVERGENT B2 ;  /* 0x0000000000027941 */ /* 0x000fea0003800200 */
.L_x_2090:
        /* <DEDUP_REMOVED lines=32> */
.L_x_2093:
[----:B------:R-:W-:Y:S05]  /*14310*/  BSYNC.RECONVERGENT B2 ;  /* 0x0000000000027941 */ /* 0x000fea0003800200 */
.L_x_2092:
        /* <DEDUP_REMOVED lines=26> */
.L_x_2095:
[----:B------:R-:W-:Y:S05]  /*144c0*/  BSYNC.RECONVERGENT B2 ;  /* 0x0000000000027941 */ /* 0x000fea0003800200 */
.L_x_2094:
        /* <DEDUP_REMOVED lines=32> */
.L_x_2097:
[----:B------:R-:W-:Y:S05]  /*146d0*/  BSYNC.RECONVERGENT B2 ;  /* 0x0000000000027941 */ /* 0x000fea0003800200 */
.L_x_2096:
        /* <DEDUP_REMOVED lines=26> */
.L_x_2099:
[----:B------:R-:W-:Y:S05]  /*14880*/  BSYNC.RECONVERGENT B2 ;  /* 0x0000000000027941 */ /* 0x000fea0003800200 */
.L_x_2098:
        /* <DEDUP_REMOVED lines=32> */
.L_x_2101:
[----:B------:R-:W-:Y:S05]  /*14a90*/  BSYNC.RECONVERGENT B2 ;  /* 0x0000000000027941 */ /* 0x000fea0003800200 */
.L_x_2100:
        /* <DEDUP_REMOVED lines=26> */
.L_x_2103:
[----:B------:R-:W-:Y:S05]  /*14c40*/  BSYNC.RECONVERGENT B2 ;  /* 0x0000000000027941 */ /* 0x000fea0003800200 */
.L_x_2102:
        /* <DEDUP_REMOVED lines=32> */
.L_x_2105:
[----:B------:R-:W-:Y:S05]  /*14e50*/  BSYNC.RECONVERGENT B2 ;  /* 0x0000000000027941 */ /* 0x000fea0003800200 */
.L_x_2104:
        /* <DEDUP_REMOVED lines=26> */
.L_x_2107:
[----:B------:R-:W-:Y:S05]  /*15000*/  BSYNC.RECONVERGENT B2 ;  /* 0x0000000000027941 */ /* 0x000fea0003800200 */
.L_x_2106:
        /* <DEDUP_REMOVED lines=32> */
.L_x_2109:
[----:B------:R-:W-:Y:S05]  /*15210*/  BSYNC.RECONVERGENT B2 ;  /* 0x0000000000027941 */ /* 0x000fea0003800200 */
.L_x_2108:
        /* <DEDUP_REMOVED lines=26> */
.L_x_2111:
[----:B------:R-:W-:Y:S05]  /*153c0*/  BSYNC.RECONVERGENT B2 ;  /* 0x0000000000027941 */ /* 0x000fea0003800200 */
.L_x_2110:
        /* <DEDUP_REMOVED lines=32> */
.L_x_2113:
[----:B------:R-:W-:Y:S05]  /*155d0*/  BSYNC.RECONVERGENT B2 ;  /* 0x0000000000027941 */ /* 0x000fea0003800200 */
.L_x_2112:
        /* <DEDUP_REMOVED lines=26> */
.L_x_2115:
[----:B------:R-:W-:Y:S05]  /*15780*/  BSYNC.RECONVERGENT B2 ;  /* 0x0000000000027941 */ /* 0x000fea0003800200 */
.L_x_2114:
        /* <DEDUP_REMOVED lines=32> */
.L_x_2117:
[----:B------:R-:W-:Y:S05]  /*15990*/  BSYNC.RECONVERGENT B2 ;  /* 0x0000000000027941 */ /* 0x000fea0003800200 */
.L_x_2116:
        /* <DEDUP_REMOVED lines=26> */
.L_x_2119:
[----:B------:R-:W-:Y:S05]  /*15b40*/  BSYNC.RECONVERGENT B2 ;  /* 0x0000000000027941 */ /* 0x000fea0003800200 */
.L_x_2118:
        /* <DEDUP_REMOVED lines=32> */
.L_x_2121:
[----:B------:R-:W-:Y:S05]  /*15d50*/  BSYNC.RECONVERGENT B2 ;  /* 0x0000000000027941 */ /* 0x000fea0003800200 */
.L_x_2120:
        /* <DEDUP_REMOVED lines=26> */
.L_x_2123:
[----:B------:R-:W-:Y:S05]  /*15f00*/  BSYNC.RECONVERGENT B2 ;  /* 0x0000000000027941 */ /* 0x000fea0003800200 */
.L_x_2122:
        /* <DEDUP_REMOVED lines=32> */
.L_x_2125:
[----:B------:R-:W-:Y:S05]  /*16110*/  BSYNC.RECONVERGENT B2 ;  /* 0x0000000000027941 */ /* 0x000fea0003800200 */
.L_x_2124:
        /* <DEDUP_REMOVED lines=26> */
.L_x_2127:
[----:B------:R-:W-:Y:S05]  /*162c0*/  BSYNC.RECONVERGENT B2 ;  /* 0x0000000000027941 */ /* 0x000fea0003800200 */
.L_x_2126:
        /* <DEDUP_REMOVED lines=32> */
.L_x_2129:
[----:B------:R-:W-:Y:S05]  /*164d0*/  BSYNC.RECONVERGENT B2 ;  /* 0x0000000000027941 */ /* 0x000fea0003800200 */
.L_x_2128:
        /* <DEDUP_REMOVED lines=26> */
.L_x_2131:
[----:B------:R-:W-:Y:S05]  /*16680*/  BSYNC.RECONVERGENT B2 ;  /* 0x0000000000027941 */ /* 0x000fea0003800200 */
.L_x_2130:
[C---:B------:R-:W-:Y:S01]  /*16690*/  IMAD.SHL.U32 R10, R15.reuse, 0x4, RZ ;  /* 0x000000040f0a7824 */ /* 0x040fe200078e00ff */
[----:B------:R-:W-:Y:S01]  /*166a0*/  BSSY.RECONVERGENT B2, `(.L_x_2132) ;  /* 0x0000020000027945 */ /* 0x000fe20003800200 */
[----:B------:R-:W-:Y:S01]  /*166b0*/  IMAD.IADD R14, R15, 0x1, R0 ;  /* 0x000000010f0e7824 */ /* 0x000fe200078e0200 */
[----:B------:R-:W-:Y:S02]  /*166c0*/  ISETP.GE.AND P0, PT, R7, UR44, PT ;  /* 0x0000002c07007c0c */ /* 0x000fe4000bf06270 */
[-C--:B------:R-:W-:Y:S01]  /*166d0*/  ISETP.GE.AND P2, PT, R10, R13.reuse, PT ;  /* 0x0000000d0a00720c */ /* 0x080fe20003f46270 */
[----:B------:R-:W-:Y:S01]  /*166e0*/  IMAD.SHL.U32 R10, R14, 0x4, RZ ;  /* 0x000000040e0a7824 */ /* 0x000fe200078e00ff */
[----:B------:R-:W-:Y:S02]  /*166f0*/  FSEL R233, R233, RZ, P5 ;  /* 0x000000ffe9e97208 */ /* 0x000fe40002800000 */
[----:B------:R-:W-:Y:S02]  /*16700*/  ISETP.GE.OR P2, PT, R7, UR44, P2 ;  /* 0x0000002c07007c0c */ /* 0x000fe40009746670 */
[----:B------:R-:W-:-:S02]  /*16710*/  ISETP.GE.AND P3, PT, R10, R13, PT ;  /* 0x0000000d0a00720c */ /* 0x000fc40003f66270 */
[----:B------:R-:W-:Y:S02]  /*16720*/  FSEL R232, R232, RZ, P5 ;  /* 0x000000ffe8e87208 */ /* 0x000fe40002800000 */
        /* <DEDUP_REMOVED lines=23> */
.L_x_2133:
[----:B------:R-:W-:Y:S05]  /*168a0*/  BSYNC.RECONVERGENT B2 ;  /* 0x0000000000027941 */ /* 0x000fea0003800200 */
.L_x_2132:
[----:B------:R-:W-:Y:S01]  /*168b0*/  BSSY.RECONVERGENT B2, `(.L_x_2134) ;  /* 0x0000019000027945 */ /* 0x000fe20003800200 */
[----:B------:R-:W-:Y:S02]  /*168c0*/  FSEL R235, R235, RZ, P5 ;  /* 0x000000ffebeb7208 */ /* 0x000fe40002800000 */
        /* <DEDUP_REMOVED lines=23> */
.L_x_2135:
[----:B------:R-:W-:Y:S05]  /*16a40*/  BSYNC.RECONVERGENT B2 ;  /* 0x0000000000027941 */ /* 0x000fea0003800200 */
.L_x_2134:
[----:B------:R-:W-:Y:S05]  /*16a50*/  @P0 BRA `(.L_x_2007) ;  /* 0x0000000000700947 */ /* 0x000fea0003800000 */
[----:B------:R-:W-:Y:S01]  /*16a60*/  IMAD.IADD R14, R14, 0x1, R0 ;  /* 0x000000010e0e7824 */ /* 0x000fe200078e0200 */
[----:B------:R-:W-:Y:S01]  /*16a70*/  UMOV UR4, URZ ;  /* 0x000000ff00047c82 */ /* 0x000fe20008000000 */
[----:B------:R-:W-:Y:S01]  /*16a80*/  UMOV UR5, URZ ;  /* 0x000000ff00057c82 */ /* 0x000fe20008000000 */
[----:B------:R-:W-:Y:S02]  /*16a90*/  IMAD.U32 R237, RZ, RZ, UR4 ;  /* 0x00000004ffed7e24 */ /* 0x000fe4000f8e00ff */
[----:B------:R-:W-:Y:S02]  /*16aa0*/  IMAD.SHL.U32 R14, R14, 0x4, RZ ;  /* 0x000000040e0e7824 */ /* 0x000fe400078e00ff */
[----:B------:R-:W-:-:S03]  /*16ab0*/  IMAD.U32 R236, RZ, RZ, UR5 ;  /* 0x00000005ffec7e24 */ /* 0x000fc6000f8e00ff */
        /* <DEDUP_REMOVED lines=22> */
.L_x_2007:
[----:B------:R-:W-:Y:S05]  /*16c20*/  BSYNC.RECONVERGENT B0 ;  /* 0x0000000000007941 */ /* 0x000fea0003800200 */
.L_x_1753:
[----:B--2---:R-:W2:Y:S04]  /*16c30*/  LDL R11, [R1+0x258] ;  /* 0x00025800010b7983 */ /* 0x004ea80000100800 */
[----:B------:R-:W2:Y:S04]  /*16c40*/  LDL R10, [R1+0x25c] ;  /* 0x00025c00010a7983 */ /* 0x000ea80000100800 */
[----:B------:R-:W2:Y:S04]  /*16c50*/  LDL R250, [R1+0x234] ;  /* 0x0002340001fa7983 */ /* 0x000ea80000100800 */
[----:B------:R-:W2:Y:S04]  /*16c60*/  LDL R239, [R1+0x228] ;  /* 0x0002280001ef7983 */ /* 0x000ea80000100800 */
[----:B------:R-:W2:Y:S04]  /*16c70*/  LDL R238, [R1+0x22c] ;  /* 0x00022c0001ee7983 */ /* 0x000ea80000100800 */
[----:B01--4-:R-:W4:Y:S04]  /*16c80*/  LDL R15, [R1+0x220] ;  /* 0x00022000010f7983 */ /* 0x013f280000100800 */
[----:B------:R-:W4:Y:S04]  /*16c90*/  LDL R14, [R1+0x224] ;  /* 0x00022400010e7983 */ /* 0x000f280000100800 */
[----:B------:R-:W4:Y:S04]  /*16ca0*/  LDL R13, [R1+0x218] ;  /* 0x00021800010d7983 */ /* 0x000f280000100800 */
[----:B------:R-:W4:Y:S04]  /*16cb0*/  LDL R12, [R1+0x21c] ;  /* 0x00021c00010c7983 */ /* 0x000f280000100800 */
[----:B---3--:R0:W-:Y:S04]  /*16cc0*/  STL [R1+0x2c8], R55 ;  /* 0x0002c83701007387 */ /* 0x0081e80000100800 */
[----:B0-----:R-:W3:Y:S04]  /*16cd0*/  LDL R55, [R1+0x230] ;  /* 0x0002300001377983 */ /* 0x001ee80000100800 */
[----:B------:R0:W-:Y:S04]  /*16ce0*/  STL [R1+0x2c4], R54 ;  /* 0x0002c43601007387 */ /* 0x0001e80000100800 */
[----:B0-----:R-:W4:Y:S04]  /*16cf0*/  LDL R54, [R1+0x23c] ;  /* 0x00023c0001367983 */ /* 0x001f280000100800 */
[----:B------:R0:W-:Y:S04]  /*16d00*/  STL [R1+0x2c0], R53 ;  /* 0x0002c03501007387 */ /* 0x0001e80000100800 */
        /* <DEDUP_REMOVED lines=28> */
[----:B------:R1:W-:Y:S04]  /*16ed0*/  STL [R1+0x270], R0 ;  /* 0x0002700001007387 */ /* 0x0003e80000100800 */
[----:B0-----:R-:W3:Y:S04]  /*16ee0*/  LDL R44, [R1+0x1d0] ;  /* 0x0001d000012c7983 */ /* 0x001ee80000100800 */
        /* <DEDUP_REMOVED lines=11> */
[----:B--2--5:R-:W-:Y:S01]  /*16fa0*/  FMUL.FTZ R11, R11, R38 ;  /* 0x000000260b0b7220 */ /* 0x024fe20000410000 */
[----:B------:R-:W-:-:S04]  /*16fb0*/  FMUL.FTZ R10, R10, R39 ;  /* 0x000000270a0a7220 */ /* 0x000fc80000410000 */
[----:B----4-:R-:W-:Y:S02]  /*16fc0*/  FFMA.FTZ R10, R46, R41, R10 ;  /* 0x000000292e0a7223 */ /* 0x010fe4000001000a */
[----:B------:R-:W2:Y:S02]  /*16fd0*/  LDL R46, [R1+0x1d8] ;  /* 0x0001d800012e7983 */ /* 0x000ea40000100800 */
[----:B------:R-:W-:Y:S02]  /*16fe0*/  FFMA.FTZ R10, R48, R37, R10 ;  /* 0x00000025300a7223 */ /* 0x000fe4000001000a */
[----:B------:R-:W4:Y:S02]  /*16ff0*/  LDL R48, [R1+0x1e0] ;  /* 0x0001e00001307983 */ /* 0x000f240000100800 */
[----:B------:R-:W-:Y:S02]  /*17000*/  FFMA.FTZ R10, R50, R35, R10 ;  /* 0x00000023320a7223 */ /* 0x000fe4000001000a */
[----:B------:R-:W2:Y:S02]  /*17010*/  LDL R50, [R1+0x1e8] ;  /* 0x0001e80001327983 */ /* 0x000ea40000100800 */
[----:B------:R-:W-:Y:S01]  /*17020*/  FFMA.FTZ R10, R52, R33, R10 ;  /* 0x00000021340a7223 */ /* 0x000fe2000001000a */
[----:B---3--:R-:W-:Y:S01]  /*17030*/  FFMA.FTZ R11, R45, R40, R11 ;  /* 0x000000282d0b7223 */ /* 0x008fe2000001000b */
[----:B------:R-:W3:Y:S02]  /*17040*/  LDL R52, [R1+0x204] ;  /* 0x0002040001347983 */ /* 0x000ee40000100800 */
[----:B------:R-:W-:Y:S01]  /*17050*/  FFMA.FTZ R10, R54, R31, R10 ;  /* 0x0000001f360a7223 */ /* 0x000fe2000001000a */
[----:B------:R-:W-:Y:S01]  /*17060*/  FFMA.FTZ R11, R47, R36, R11 ;  /* 0x000000242f0b7223 */ /* 0x000fe2000001000b */
[----:B------:R-:W4:Y:S02]  /*17070*/  LDL R54, [R1+0x20c] ;  /* 0x00020c0001367983 */ /* 0x000f240000100800 */
[----:B------:R-:W-:Y:S01]  /*17080*/  FFMA.FTZ R10, R250, R29, R10 ;  /* 0x0000001dfa0a7223 */ /* 0x000fe2000001000a */
[----:B------:R-:W-:Y:S01]  /*17090*/  FFMA.FTZ R11, R49, R34, R11 ;  /* 0x00000022310b7223 */ /* 0x000fe2000001000b */
[----:B------:R-:W2:Y:S02]  /*170a0*/  LDL R250, [R1+0x1f8] ;  /* 0x0001f80001fa7983 */ /* 0x000ea40000100800 */
        /* <DEDUP_REMOVED lines=8> */
[----:B------:R-:W2:Y:S03]  /*17130*/  LDL R53, [R1+0x200] ;  /* 0x0002000001357983 */ /* 0x000ea60000100800 */
[----:B------:R-:W-:Y:S01]  /*17140*/  FFMA.FTZ R11, R239, R26, R11 ;  /* 0x0000001aef0b7223 */ /* 0x000fe2000001000b */
[----:B------:R-:W2:Y:S03]  /*17150*/  LDL R55, [R1+0x208] ;  /* 0x0002080001377983 */ /* 0x000ea60000100800 */
[----:B------:R-:W-:Y:S01]  /*17160*/  FFMA.FTZ R11, R15, R24, R11 ;  /* 0x000000180f0b7223 */ /* 0x000fe2000001000b */
[----:B------:R-:W2:Y:S03]  /*17170*/  LDL R239, [R1+0x1fc] ;  /* 0x0001fc0001ef7983 */ /* 0x000ea60000100800 */
[----:B------:R-:W-:Y:S01]  /*17180*/  FFMA.FTZ R11, R13, R22, R11 ;  /* 0x000000160d0b7223 */ /* 0x000fe2000001000b */
[----:B------:R-:W2:Y:S04]  /*17190*/  LDL R49, [R1+0x1ec] ;  /* 0x0001ec0001317983 */ /* 0x000ea80000100800 */
[----:B------:R-:W2:Y:S04]  /*171a0*/  LDL R47, [R1+0x1e4] ;  /* 0x0001e400012f7983 */ /* 0x000ea80000100800 */
[----:B------:R-:W2:Y:S04]  /*171b0*/  LDL R45, [R1+0x1dc] ;  /* 0x0001dc00012d7983 */ /* 0x000ea80000100800 */
[----:B------:R-:W2:Y:S04]  /*171c0*/  LDL R15, [R1+0x1cc] ;  /* 0x0001cc00010f7983 */ /* 0x000ea80000100800 */
[----:B------:R-:W2:Y:S04]  /*171d0*/  LDL R14, [R1+0x1c0] ;  /* 0x0001c000010e7983 */ /* 0x000ea80000100800 */
[----:B------:R-:W2:Y:S04]  /*171e0*/  LDL R13, [R1+0x1c4] ;  /* 0x0001c400010d7983 */ /* 0x000ea80000100800 */
[----:B------:R-:W2:Y:S01]  /*171f0*/  LDL R12, [R1+0x1b8] ;  /* 0x0001b800010c7983 */ /* 0x000ea20000100800 */
[----:B------:R-:W-:Y:S01]  /*17200*/  FFMA.FTZ R11, R2, R20, R11 ;  /* 0x00000014020b7223 */ /* 0x000fe2000001000b */
[----:B------:R-:W-:-:S02]  /*17210*/  FFMA.FTZ R10, R0, R21, R10 ;  /* 0x00000015000a7223 */ /* 0x000fc4000001000a */
[----:B------:R-:W2:Y:S04]  /*17220*/  LDL R2, [R1+0x198] ;  /* 0x0001980001027983 */ /* 0x000ea80000100800 */
[----:B------:R-:W2:Y:S01]  /*17230*/  LDL R0, [R1+0x19c] ;  /* 0x00019c0001007983 */ /* 0x000ea20000100800 */
[----:B----4-:R-:W-:-:S04]  /*17240*/  FFMA.FTZ R10, R54, R19, R10 ;  /* 0x00000013360a7223 */ /* 0x010fc8000001000a */
[----:B---3--:R-:W-:Y:S01]  /*17250*/  FFMA.FTZ R10, R52, R17, R10 ;  /* 0x00000011340a7223 */ /* 0x008fe2000001000a */
[----:B--2---:R-:W-:Y:S02]  /*17260*/  FFMA.FTZ R11, R55, R18, R11 ;  /* 0x00000012370b7223 */ /* 0x004fe4000001000b */
[----:B------:R0:W5:Y:S02]  /*17270*/  LDL.LU R55, [R1+0x2c8] ;  /* 0x0002c80001377983 */ /* 0x0001640000300800 */
[----:B------:R-:W-:Y:S01]  /*17280*/  FFMA.FTZ R11, R53, R16, R11 ;  /* 0x00000010350b7223 */ /* 0x000fe2000001000b */
[----:B------:R-:W-:Y:S01]  /*17290*/  FFMA.FTZ R10, R239, R137, R10 ;  /* 0x00000089ef0a7223 */ /* 0x000fe2000001000a */
        /* <DEDUP_REMOVED lines=9> */
[----:B------:R-:W2:Y:S02]  /*17330*/  LDL R250, [R1+0x190] ;  /* 0x0001900001fa7983 */ /* 0x000ea40000100800 */
[----:B------:R-:W-:Y:S01]  /*17340*/  FFMA.FTZ R11, R48, R142, R11 ;  /* 0x0000008e300b7223 */ /* 0x000fe2000001000b */
[----:B------:R-:W-:Y:S01]  /*17350*/  FFMA.FTZ R10, R45, R145, R10 ;  /* 0x000000912d0a7223 */ /* 0x000fe2000001000a */
[----:B------:R-:W3:Y:S02]  /*17360*/  LDL R239, [R1+0x194] ;  /* 0x0001940001ef7983 */ /* 0x000ee40000100800 */
[----:B------:R-:W-:Y:S01]  /*17370*/  FFMA.FTZ R11, R46, R144, R11 ;  /* 0x000000902e0b7223 */ /* 0x000fe2000001000b */
[----:B------:R-:W-:Y:S01]  /*17380*/  FFMA.FTZ R10, R43, R147, R10 ;  /* 0x000000932b0a7223 */ /* 0x000fe2000001000a */
[----:B------:R-:W4:Y:S02]  /*17390*/  LDL R238, [R1+0x170] ;  /* 0x0001700001ee7983 */ /* 0x000f240000100800 */
        /* <DEDUP_REMOVED lines=15> */
[----:B------:R-:W-:-:S02]  /*17490*/  FFMA.FTZ R11, R6, R156, R11 ;  /* 0x0000009c060b7223 */ /* 0x000fc4000001000b */
        /* <DEDUP_REMOVED lines=29> */
[----:B------:R-:W2:Y:S01]  /*17670*/  LDL R5, [R1+0x12c] ;  /* 0x00012c0001057983 */ /* 0x000ea20000100800 */
[----:B------:R-:W-:Y:S01]  /*17680*/  FFMA.FTZ R11, R8, R166, R11 ;  /* 0x000000a6080b7223 */ /* 0x000fe2000001000b */
[----:B------:R-:W-:Y:S02]  /*17690*/  FFMA.FTZ R10, R7, R167, R10 ;  /* 0x000000a7070a7223 */ /* 0x000fe4000001000a */
        /* <DEDUP_REMOVED lines=8> */
[----:B------:R-:W3:Y:S01]  /*17720*/  LDL R51, [R1+0x110] ;  /* 0x0001100001337983 */ /* 0x000ee20000100800 */
[----:B------:R-:W-:Y:S01]  /*17730*/  FFMA.FTZ R11, R50, R172, R11 ;  /* 0x000000ac320b7223 */ /* 0x000fe2000001000b */
[----:B------:R-:W-:-:S02]  /*17740*/  FFMA.FTZ R10, R49, R173, R10 ;  /* 0x000000ad310a7223 */ /* 0x000fc4000001000a */
[----:B------:R-:W3:Y:S01]  /*17750*/  LDL R50, [R1+0x114] ;  /* 0x0001140001327983 */ /* 0x000ee20000100800 */
[----:B------:R-:W-:Y:S01]  /*17760*/  FFMA.FTZ R11, R48, R174, R11 ;  /* 0x000000ae300b7223 */ /* 0x000fe2000001000b */
[----:B------:R-:W-:Y:S02]  /*17770*/  FFMA.FTZ R10, R47, R175, R10 ;  /* 0x000000af2f0a7223 */ /* 0x000fe4000001000a */
        /* <DEDUP_REMOVED lines=22> */
[----:B------:R-:W3:Y:S04]  /*178e0*/  LDL R14, [R1+0xd8] ;  /* 0x0000d800010e7983 */ /* 0x000ee80000100800 */
[----:B------:R-:W3:Y:S04]  /*178f0*/  LDL R13, [R1+0xdc] ;  /* 0x0000dc00010d7983 */ /* 0x000ee80000100800 */
[----:B------:R-:W3:Y:S04]  /*17900*/  LDL R4, [R1+0xb8] ;  /* 0x0000b80001047983 */ /* 0x000ee80000100800 */
[----:B------:R-:W3:Y:S04]  /*17910*/  LDL R3, [R1+0xbc] ;  /* 0x0000bc0001037983 */ /* 0x000ee80000100800 */
[----:B------:R-:W3:Y:S04]  /*17920*/  LDL R2, [R1+0xb0] ;  /* 0x0000b00001027983 */ /* 0x000ee80000100800 */
[----:B------:R-:W3:Y:S01]  /*17930*/  LDL R0, [R1+0xb4] ;  /* 0x0000b40001007983 */ /* 0x000ee20000100800 */
[----:B----4-:R-:W-:-:S03]  /*17940*/  FFMA.FTZ R11, R6, R188, R11 ;  /* 0x000000bc060b7223 */ /* 0x010fc6000001000b */
[----:B------:R-:W4:Y:S01]  /*17950*/  LDL R6, [R1+0xc0] ;  /* 0x0000c00001067983 */ /* 0x000f220000100800 */
[----:B--2---:R-:W-:-:S03]  /*17960*/  FFMA.FTZ R10, R5, R189, R10 ;  /* 0x000000bd050a7223 */ /* 0x004fc6000001000a */
[----:B------:R-:W2:Y:S01]  /*17970*/  LDL R5, [R1+0xc4] ;  /* 0x0000c40001057983 */ /* 0x000ea20000100800 */
[----:B---3--:R-:W-:-:S03]  /*17980*/  FFMA.FTZ R11, R8, R190, R11 ;  /* 0x000000be080b7223 */ /* 0x008fc6000001000b */
[----:B------:R-:W3:Y:S01]  /*17990*/  LDL R8, [R1+0xc8] ;  /* 0x0000c80001087983 */ /* 0x000ee20000100800 */
[----:B------:R-:W-:-:S03]  /*179a0*/  FFMA.FTZ R10, R7, R191, R10 ;  /* 0x000000bf070a7223 */ /* 0x000fc6000001000a */
[----:B------:R-:W4:Y:S01]  /*179b0*/  LDL R7, [R1+0xcc] ;  /* 0x0000cc0001077983 */ /* 0x000f220000100800 */
[----:B------:R-:W-:-:S03]  /*179c0*/  FFMA.FTZ R11, R12, R192, R11 ;  /* 0x000000c00c0b7223 */ /* 0x000fc6000001000b */
[----:B------:R-:W2:Y:S01]  /*179d0*/  LDL R12, [R1+0xd0] ;  /* 0x0000d000010c7983 */ /* 0x000ea20000100800 */
[----:B------:R-:W-:-:S03]  /*179e0*/  FFMA.FTZ R10, R9, R193, R10 ;  /* 0x000000c1090a7223 */ /* 0x000fc6000001000a */
[----:B------:R-:W3:Y:S01]  /*179f0*/  LDL R9, [R1+0xd4] ;  /* 0x0000d40001097983 */ /* 0x000ee20000100800 */
[----:B------:R-:W-:-:S03]  /*17a00*/  FFMA.FTZ R11, R51, R194, R11 ;  /* 0x000000c2330b7223 */ /* 0x000fc6000001000b */
[----:B------:R0:W5:Y:S01]  /*17a10*/  LDL.LU R51, [R1+0x2b8] ;  /* 0x0002b80001337983 */ /* 0x0001620000300800 */
        /* <DEDUP_REMOVED lines=12> */
[----:B------:R-:W-:Y:S01]  /*17ae0*/  FFMA.FTZ R10, R44, R201, R10 ;  /* 0x000000c92c0a7223 */ /* 0x000fe2000001000a */
[----:B------:R-:W-:Y:S02]  /*17af0*/  FFMA.FTZ R11, R250, R202, R11 ;  /* 0x000000cafa0b7223 */ /* 0x000fe4000001000b */
[----:B------:R0:W5:Y:S01]  /*17b00*/  LDL.LU R44, [R1+0x29c] ;  /* 0x00029c00012c7983 */ /* 0x0001620000300800 */
        /* <DEDUP_REMOVED lines=14> */
[----:B------:R-:W4:Y:S01]  /*17bf0*/  LDL R13, [R1+0x68] ;  /* 0x00006800010d7983 */ /* 0x000f220000100800 */
[----:B--2---:R-:W-:-:S03]  /*17c00*/  FFMA.FTZ R11, R12, R210, R11 ;  /* 0x000000d20c0b7223 */ /* 0x004fc6000001000b */
[----:B------:R-:W2:Y:S01]  /*17c10*/  LDL R12, [R1+0x6c] ;  /* 0x00006c00010c7983 */ /* 0x000ea20000100800 */
[----:B---3--:R-:W-:-:S03]  /*17c20*/  FFMA.FTZ R10, R9, R211, R10 ;  /* 0x000000d3090a7223 */ /* 0x008fc6000001000a */
[----:B------:R-:W3:Y:S01]  /*17c30*/  LDL R9, [R1+0xa0] ;  /* 0x0000a00001097983 */ /* 0x000ee20000100800 */
[----:B------:R-:W-:Y:S01]  /*17c40*/  FFMA.FTZ R11, R8, R212, R11 ;  /* 0x000000d4080b7223 */ /* 0x000fe2000001000b */
[----:B----4-:R-:W-:Y:S02]  /*17c50*/  FFMA.FTZ R10, R7, R213, R10 ;  /* 0x000000d5070a7223 */ /* 0x010fe4000001000a */
[----:B------:R-:W4:Y:S01]  /*17c60*/  LDL R8, [R1+0xa4] ;  /* 0x0000a40001087983 */ /* 0x000f220000100800 */
        /* <DEDUP_REMOVED lines=11> */
[----:B------:R-:W2:Y:S04]  /*17d20*/  LDL R2, [R1+0x8c] ;  /* 0x00008c0001027983 */ /* 0x000ea80000100800 */
[----:B------:R-:W2:Y:S01]  /*17d30*/  LDL R0, [R1+0x80] ;  /* 0x0000800001007983 */ /* 0x000ea20000100800 */
[----:B------:R-:W-:-:S03]  /*17d40*/  FFMA.FTZ R11, R43, R220, R11 ;  /* 0x000000dc2b0b7223 */ /* 0x000fc6000001000b */
[----:B------:R0:W5:Y:S01]  /*17d50*/  LDL.LU R43, [R1+0x298] ;  /* 0x00029800012b7983 */ /* 0x0001620000300800 */
[----:B------:R-:W-:-:S03]  /*17d60*/  FFMA.FTZ R10, R42, R221, R10 ;  /* 0x000000dd2a0a7223 */ /* 0x000fc6000001000a */
[----:B------:R0:W5:Y:S01]  /*17d70*/  LDL.LU R42, [R1+0x294] ;  /* 0x00029400012a7983 */ /* 0x0001620000300800 */
[----:B---3--:R-:W-:-:S03]  /*17d80*/  FFMA.FTZ R11, R9, R222, R11 ;  /* 0x000000de090b7223 */ /* 0x008fc6000001000b */
[----:B------:R0:W5:Y:S01]  /*17d90*/  LDL.LU R9, [R1+0x290] ;  /* 0x0002900001097983 */ /* 0x0001620000300800 */
[----:B----4-:R-:W-:-:S03]  /*17da0*/  FFMA.FTZ R10, R8, R223, R10 ;  /* 0x000000df080a7223 */ /* 0x010fc6000001000a */
[----:B------:R0:W5:Y:S01]  /*17db0*/  LDL.LU R8, [R1+0x28c] ;  /* 0x00028c0001087983 */ /* 0x0001620000300800 */
[----:B--2---:R-:W-:-:S03]  /*17dc0*/  FFMA.FTZ R11, R7, R224, R11 ;  /* 0x000000e0070b7223 */ /* 0x004fc6000001000b */
        /* <DEDUP_REMOVED lines=13> */
[----:B------:R-:W-:-:S04]  /*17ea0*/  FFMA.FTZ R10, R250, R231, R10 ;  /* 0x000000e7fa0a7223 */ /* 0x000fc8000001000a */
[----:B------:R-:W-:Y:S02]  /*17eb0*/  FFMA.FTZ R10, R238, R233, R10 ;  /* 0x000000e9ee0a7223 */ /* 0x000fe4000001000a */
[----:B------:R-:W1:Y:S01]  /*17ec0*/  S2R R238, SR_TID.X ;  /* 0x0000000000ee7919 */ /* 0x000e620000002100 */
[----:B------:R-:W-:Y:S01]  /*17ed0*/  FFMA.FTZ R11, R239, R232, R11 ;  /* 0x000000e8ef0b7223 */ /* 0x000fe2000001000b */
[----:B------:R-:W-:-:S03]  /*17ee0*/  FFMA.FTZ R10, R14, R235, R10 ;  /* 0x000000eb0e0a7223 */ /* 0x000fc6000001000a */
[----:B------:R-:W-:Y:S01]  /*17ef0*/  FFMA.FTZ R11, R15, R234, R11 ;  /* 0x000000ea0f0b7223 */ /* 0x000fe2000001000b */
[----:B------:R-:W-:Y:S01]  /*17f00*/  UMOV UR4, 0xffffffff ;  /* 0xffffffff00047882 */ /* 0x000fe20000000000 */
[----:B------:R-:W-:Y:S02]  /*17f10*/  FFMA.FTZ R10, R12, R237, R10 ;  /* 0x000000ed0c0a7223 */ /* 0x000fe4000001000a */
[----:B------:R-:W-:-:S04]  /*17f20*/  FFMA.FTZ R11, R13, R236, R11 ;  /* 0x000000ec0d0b7223 */ /* 0x000fc8000001000b */
[----:B------:R-:W-:Y:S01]  /*17f30*/  FADD.FTZ R10, R11, R10 ;  /* 0x0000000a0b0a7221 */ /* 0x000fe20000010000 */
[----:B-1----:R-:W-:Y:S01]  /*17f40*/  LOP3.LUT R239, R238, 0x1, RZ, 0xc0, !PT ;  /* 0x00000001eeef7812 */ /* 0x002fe200078ec0ff */
[----:B0-----:R-:W-:Y:S06]  /*17f50*/  BRA.DIV UR4, `(.L_x_2136) ;  /* 0x0000005204847947 */ /* 0x001fec000b800000 */
[----:B------:R0:W1:Y:S02]  /*17f60*/  SHFL.BFLY PT, R14, R10, 0x1, 0x1f ;  /* 0x0c201f000a0e7f89 */ /* 0x00006400000e0000 */
.L_x_2207:
[----:B------:R-:W-:Y:S01]  /*17f70*/  ISETP.EQ.U32.OR P0, PT, R239, 0x1, P0 ;  /* 0x00000001ef00780c */ /* 0x000fe20000702470 */
[----:B-1----:R-:W-:Y:S01]  /*17f80*/  FADD.FTZ R12, R10, R14 ;  /* 0x0000000e0a0c7221 */ /* 0x002fe20000010000 */
[----:B------:R-:W-:Y:S03]  /*17f90*/  BSSY.RECONVERGENT B0, `(.L_x_2137) ;  /* 0x0000019000007945 */ /* 0x000fe60003800200 */
[----:B------:R-:W-:-:S08]  /*17fa0*/  FMUL.FTZ R12, R12, UR22 ;  /* 0x000000160c0c7c20 */ /* 0x000fd00008410000 */
[----:B------:R-:W-:Y:S05]  /*17fb0*/  @P0 BRA `(.L_x_2138) ;  /* 0x0000000000580947 */ /* 0x000fea0003800000 */
[----:B------:R-:W1:Y:S01]  /*17fc0*/  LDC R11, c[0x0][0x430] ;  /* 0x00010c00ff0b7b82 */ /* 0x000e620000000800 */
[----:B------:R-:W1:Y:S01]  /*17fd0*/  LDCU UR4, c[0x0][0x408] ;  /* 0x00008100ff0477ac */ /* 0x000e620008000800 */
[----:B------:R-:W-:Y:S02]  /*17fe0*/  ISETP.NE.U32.AND P0, PT, RZ, UR18, PT ;  /* 0x00000012ff007c0c */ /* 0x000fe4000bf05070 */
[----:B------:R-:W-:Y:S02]  /*17ff0*/  ISETP.NE.U32.AND P2, PT, RZ, UR16, PT ;  /* 0x00000010ff007c0c */ /* 0x000fe4000bf45070 */
[----:B------:R-:W-:Y:S02]  /*18000*/  ISETP.NE.AND.EX P0, PT, RZ, UR19, PT, P0 ;  /* 0x00000013ff007c0c */ /* 0x000fe4000bf05300 */
[----:B------:R-:W-:Y:S01]  /*18010*/  ISETP.NE.AND.EX P2, PT, RZ, UR17, PT, P2 ;  /* 0x00000011ff007c0c */ /* 0x000fe2000bf45320 */
[----:B-1----:R-:W-:-:S10]  /*18020*/  VIADD R11, R11, UR4 ;  /* 0x000000040b0b7c36 */ /* 0x002fd40008000000 */
[----:B-----5:R-:W-:Y:S02]  /*18030*/  @P0 ISETP.GE.AND P3, PT, R7, R11, PT ;  /* 0x0000000b0700020c */ /* 0x020fe40003f66270 */
[----:B0-----:R-:W0:Y:S02]  /*18040*/  @P2 LDC.64 R10, c[0x0][0x438] ;  /* 0x00010e00ff0a2b82 */ /* 0x001e240000000a00 */
[----:B0-----:R-:W-:-:S06]  /*18050*/  @P2 IMAD.WIDE R10, R244, 0x4, R10 ;  /* 0x00000004f40a2825 */ /* 0x001fcc00078e020a */
[----:B------:R-:W2:Y:S01]  /*18060*/  @P2 LDG.E R10, desc[UR36][R10.64] ;  /* 0x000000240a0a2981 */ /* 0x000ea2000c1e1900 */
[----:B------:R-:W0:Y:S01]  /*18070*/  @P0 S2R R7, SR_CTAID.X ;  /* 0x0000000000070919 */ /* 0x000e220000002500 */
[----:B--2---:R-:W-:Y:S02]  /*18080*/  @P2 FADD.FTZ R12, R12, R10 ;  /* 0x0000000a0c0c2221 */ /* 0x004fe40000010000 */
[----:B------:R-:W0:Y:S02]  /*18090*/  @P0 LDC.64 R10, c[0x0][0x448] ;  /* 0x00011200ff0a0b82 */ /* 0x000e240000000a00 */
[----:B0-----:R-:W-:-:S06]  /*180a0*/  @P0 IMAD.WIDE.U32 R10, R7, 0x4, R10 ;  /* 0x00000004070a0825 */ /* 0x001fcc00078e000a */
[----:B------:R-:W2:Y:S01]  /*180b0*/  @P0 LDG.E R10, desc[UR36][R10.64] ;  /* 0x000000240a0a0981 */ /* 0x000ea2000c1e1900 */
[----:B------:R-:W-:-:S04]  /*180c0*/  @P0 SEL R7, RZ, UR39, P3 ;  /* 0x00000027ff070c07 */ /* 0x000fc80009800000 */
[----:B------:R-:W-:-:S04]  /*180d0*/  @P0 IADD3 R7, PT, PT, R5, -UR43, R7 ;  /* 0x8000002b05070c10 */ /* 0x000fc8000fffe007 */
[----:B------:R-:W-:-:S05]  /*180e0*/  @P0 I2FP.F32.S32 R7, R7 ;  /* 0x0000000700070245 */ /* 0x000fca0000201400 */
[----:B--2---:R-:W-:-:S05]  /*180f0*/  @P0 FFMA.FTZ R12, R7, R10, R12 ;  /* 0x0000000a070c0223 */ /* 0x004fca000001000c */
[----:B------:R1:W-:Y:S01]  /*18100*/  STS [R245], R12 ;  /* 0x0000000cf5007388 */ /* 0x0003e20000000800 */
[----:B------:R-:W-:-:S07]  /*18110*/  @!P4 FMNMX.FTZ R251, R251, R12, !PT ;  /* 0x0000000cfbfbc209 */ /* 0x000fce0007810000 */
.L_x_2138:
[----:B------:R-:W-:Y:S05]  /*18120*/  BSYNC.RECONVERGENT B0 ;  /* 0x0000000000007941 */ /* 0x000fea0003800200 */
.L_x_2137:
[----:B0-----:R-:W2:Y:S01]  /*18130*/  LDL R10, [R1+0x268] ;  /* 0x00026800010a7983 */ /* 0x001ea20000100800 */
[----:B-----5:R-:W-:Y:S01]  /*18140*/  VIADD R7, R5, 0x3f ;  /* 0x0000003f05077836 */ /* 0x020fe20000000000 */
[----:B------:R-:W-:Y:S01]  /*18150*/  IADD3 R3, P2, PT, R3, 0x40, RZ ;  /* 0x0000004003037810 */ /* 0x000fe20007f5e0ff */
[----:B------:R-:W-:Y:S02]  /*18160*/  VIADD R5, R5, 0x40 ;  /* 0x0000004005057836 */ /* 0x000fe40000000000 */
[----:B-1----:R-:W-:Y:S02]  /*18170*/  VIADD R245, R245, 0x100 ;  /* 0x00000100f5f57836 */ /* 0x002fe40000000000 */
[----:B------:R-:W-:Y:S02]  /*18180*/  VIADD R244, R244, 0x40 ;  /* 0x00000040f4f47836 */ /* 0x000fe40000000000 */
[----:B------:R-:W-:Y:S01]  /*18190*/  IMAD.X R4, RZ, RZ, R4, P2 ;  /* 0x000000ffff047224 */ /* 0x000fe200010e0604 */
[----:B--2---:R-:W-:-:S13]  /*181a0*/  ISETP.GE.AND P0, PT, R7, R10, PT ;  /* 0x0000000a0700720c */ /* 0x004fda0003f06270 */
[----:B------:R-:W-:Y:S05]  /*181b0*/  @!P0 BRA `(.L_x_2139) ;  /* 0xfffffeb000948947 */ /* 0x000fea000383ffff */
.L_x_1752:
[----:B------:R-:W-:Y:S05]  /*181c0*/  BSYNC B1 ;  /* 0x0000000000017941 */ /* 0x000fea0003800000 */
.L_x_1751:
[----:B------:R-:W-:Y:S01]  /*181d0*/  UMOV UR4, 0xffffffff ;  /* 0xffffffff00047882 */ /* 0x000fe20000000000 */
[----:B0-----:R-:W-:Y:S02]  /*181e0*/  LOP3.LUT P0, R5, R238, 0x1f, RZ, 0xc0, !PT ;  /* 0x0000001fee057812 */ /* 0x001fe4000780c0ff */
[----:B------:R-:W-:Y:S11]  /*181f0*/  BRA.DIV UR4, `(.L_x_2140) ;  /* 0x0000005204047947 */ /* 0x000ff6000b800000 */
[----:B------:R-:W0:Y:S02]  /*18200*/  SHFL.BFLY PT, R14, R251, 0x10, 0x1f ;  /* 0x0e001f00fb0e7f89 */ /* 0x000e2400000e0000 */
[----:B0-----:R-:W-:-:S05]  /*18210*/  FMNMX.FTZ R13, R14, R251, !PT ;  /* 0x000000fb0e0d7209 */ /* 0x001fca0007810000 */
[----:B------:R-:W0:Y:S02]  /*18220*/  SHFL.BFLY PT, R14, R13, 0x8, 0x1f ;  /* 0x0d001f000d0e7f89 */ /* 0x000e2400000e0000 */
[----:B0-----:R-:W-:-:S05]  /*18230*/  FMNMX.FTZ R2, R13, R14, !PT ;  /* 0x0000000e0d027209 */ /* 0x001fca0007810000 */
[----:B------:R-:W0:Y:S02]  /*18240*/  SHFL.BFLY PT, R14, R2, 0x4, 0x1f ;  /* 0x0c801f00020e7f89 */ /* 0x000e2400000e0000 */
[----:B0-----:R-:W-:-:S05]  /*18250*/  FMNMX.FTZ R3, R2, R14, !PT ;  /* 0x0000000e02037209 */ /* 0x001fca0007810000 */
[----:B------:R0:W1:Y:S02]  /*18260*/  SHFL.BFLY PT, R14, R3, 0x2, 0x1f ;  /* 0x0c401f00030e7f89 */ /* 0x00006400000e0000 */
.L_x_2213:
[----:B------:R-:W2:Y:S01]  /*18270*/  S2R R12, SR_CgaCtaId ;  /* 0x00000000000c7919 */ /* 0x000ea20000008800 */
[----:B------:R-:W-:Y:S01]  /*18280*/  MOV R11, 0x400 ;  /* 0x00000400000b7802 */ /* 0x000fe20000000f00 */
[----:B------:R-:W-:Y:S05]  /*18290*/  WARPSYNC.ALL ;  /* 0x0000000000007948 */ /* 0x000fea0003800000 */
[----:B01----:R-:W-:Y:S02]  /*182a0*/  FMNMX.FTZ R3, R3, R14, !PT ;  /* 0x0000000e03037209 */ /* 0x003fe40007810000 */
[----:B--2---:R-:W-:-:S04]  /*182b0*/  LEA R27, R12, R11, 0x18 ;  /* 0x0000000b0c1b7211 */ /* 0x004fc800078ec0ff */
[----:B------:R-:W-:Y:S01]  /*182c0*/  @!P0 LEA.HI R2, R238, R27, RZ, 0x1d ;  /* 0x0000001bee028211 */ /* 0x000fe200078fe8ff */
[----:B------:R-:W-:-:S04]  /*182d0*/  IMAD R28, R5, 0x4, R27 ;  /* 0x00000004051c7824 */ /* 0x000fc800078e021b */
[----:B------:R0:W-:Y:S01]  /*182e0*/  @!P0 STS [R2], R3 ;  /* 0x0000000302008388 */ /* 0x0001e20000000800 */
[----:B------:R-:W-:Y:S01]  /*182f0*/  BAR.SYNC.DEFER_BLOCKING 0x0 ;  /* 0x0000000000007b1d */ /* 0x000fe20000010000 */
[----:B------:R-:W-:Y:S01]  /*18300*/  ISETP.GT.U32.AND P0, PT, R5, 0x3, PT ;  /* 0x000000030500780c */ /* 0x000fe20003f04070 */
[----:B0-----:R-:W-:Y:S02]  /*18310*/  IMAD.MOV.U32 R2, RZ, RZ, -0x800001 ;  /* 0xff7fffffff027424 */ /* 0x001fe400078e00ff */
[----:B------:R-:W-:-:S04]  /*18320*/  VIADD R4, R238, UR13 ;  /* 0x0000000dee047c36 */ /* 0x000fc80008000000 */
[----:B------:R-:W0:Y:S01]  /*18330*/  S2UR UR7, SR_CTAID.Y ;  /* 0x00000000000779c3 */ /* 0x000e220000002600 */
[----:B------:R-:W-:Y:S01]  /*18340*/  BSSY.RECONVERGENT B0, `(.L_x_2141) ;  /* 0x0000155000007945 */ /* 0x000fe20003800200 */
[----:B------:R-:W-:-:S04]  /*18350*/  IMAD.MOV.U32 R8, RZ, RZ, RZ ;  /* 0x000000ffff087224 */ /* 0x000fc800078e00ff */
[----:B------:R-:W1:Y:S01]  /*18360*/  @!P0 LDS R2, [R28] ;  /* 0x000000001c028984 */ /* 0x000e620000000800 */
[----:B------:R-:W-:-:S03]  /*18370*/  ISETP.GE.AND P0, PT, R4, UR43, PT ;  /* 0x0000002b04007c0c */ /* 0x000fc6000bf06270 */
[----:B-1----:R-:W1:Y:S02]  /*18380*/  SHFL.BFLY PT, R3, R2, 0x2, 0x1f ;  /* 0x0c401f0002037f89 */ /* 0x002e6400000e0000 */
[----:B-1----:R-:W-:-:S05]  /*18390*/  FMNMX.FTZ R6, R3, R2, !PT ;  /* 0x0000000203067209 */ /* 0x002fca0007810000 */
[----:B------:R-:W1:Y:S02]  /*183a0*/  SHFL.BFLY PT, R3, R6, 0x1, 0x1f ;  /* 0x0c201f0006037f89 */ /* 0x000e6400000e0000 */
[----:B-1----:R-:W-:Y:S01]  /*183b0*/  FMNMX.FTZ R7, R6, R3, !PT ;  /* 0x0000000306077209 */ /* 0x002fe20007810000 */
[----:B0-----:R-:W-:Y:S02]  /*183c0*/  IMAD R3, R0, UR7, RZ ;  /* 0x0000000700037c24 */ /* 0x001fe4000f8e02ff */
[----:B------:R-:W-:Y:S02]  /*183d0*/  IMAD.SHL.U32 R0, R238, 0x4, RZ ;  /* 0x00000004ee007824 */ /* 0x000fe400078e00ff */
[----:B------:R0:W1:Y:S01]  /*183e0*/  SHFL.IDX PT, R26, R7, RZ, 0x1f ;  /* 0x00001fff071a7589 */ /* 0x00006200000e0000 */
[----:B------:R-:W-:Y:S01]  /*183f0*/  SHF.R.S32.HI R2, RZ, 0x1f, R3 ;  /* 0x0000001fff027819 */ /* 0x000fe20000011403 */
[----:B------:R-:W-:Y:S06]  /*18400*/  @P0 BRA `(.L_x_2142) ;  /* 0x0000001400200947 */ /* 0x000fec0003800000 */
        /* <DEDUP_REMOVED lines=15> */
[----:B------:R-:W-:Y:S01]  /*18500*/  VIADD R9, R11, 0x820 ;  /* 0x000008200b097836 */ /* 0x000fe20000000000 */
[----:B------:R-:W-:Y:S01]  /*18510*/  LEA.HI R6, R7, 0x1, RZ, 0x19 ;  /* 0x0000000107067811 */ /* 0x000fe200078fc8ff */
[----:B------:R-:W-:-:S03]  /*18520*/  IMAD.MOV.U32 R8, RZ, RZ, RZ ;  /* 0x000000ffff087224 */ /* 0x000fc600078e00ff */
[----:B------:R-:W-:Y:S02]  /*18530*/  LEA R9, R12, R9, 0x18 ;  /* 0x000000090c097211 */ /* 0x000fe400078ec0ff */
[----:B------:R-:W-:Y:S01]  /*18540*/  LOP3.LUT R7, R6, 0x3, RZ, 0xc0, !PT ;  /* 0x0000000306077812 */ /* 0x000fe200078ec0ff */
[----:B------:R-:W-:Y:S02]  /*18550*/  IMAD.MOV.U32 R6, RZ, RZ, R4 ;  /* 0x000000ffff067224 */ /* 0x000fe400078e0004 */
[----:B------:R-:W-:Y:S02]  /*18560*/  IMAD.IADD R9, R0, 0x1, R9 ;  /* 0x0000000100097824 */ /* 0x000fe400078e0209 */
[----:B------:R-:W-:-:S07]  /*18570*/  IMAD.MOV R7, RZ, RZ, -R7 ;  /* 0x000000ffff077224 */ /* 0x000fce00078e0a07 */
.L_x_2146:
        /* <DEDUP_REMOVED lines=11> */
.L_x_2145:
[----:B------:R-:W-:Y:S05]  /*18630*/  BSYNC.RECONVERGENT B1 ;  /* 0x0000000000017941 */ /* 0x000fea0003800200 */
.L_x_2144:
        /* <DEDUP_REMOVED lines=11> */
[----:B------:R-:W-:Y:S01]  /*186f0*/  IMAD.U32 R25, RZ, RZ, UR43 ;  /* 0x0000002bff197e24 */ /* 0x000fe2000f8e00ff */
[----:B------:R-:W-:-:S03]  /*18700*/  PLOP3.LUT P0, PT, PT, PT, PT, 0x8, 0x80 ;  /* 0x000000000080781c */ /* 0x000fc60003f0e170 */
[----:B------:R-:W-:-:S10]  /*18710*/  VIADD R25, R25, 0xfffffa00 ;  /* 0xfffffa0019197836 */ /* 0x000fd40000000000 */
.L_x_2149:
[----:B------:R-:W1:Y:S01]  /*18720*/  LDS R9, [R7+-0x400] ;  /* 0xfffc000007097984 */ /* 0x000e620000000800 */
[----:B------:R-:W-:-:S03]  /*18730*/  VIADD R6, R6, 0x800 ;  /* 0x0000080006067836 */ /* 0x000fc60000000000 */
[----:B------:R-:W0:Y:S02]  /*18740*/  LDS R10, [R7+-0x200] ;  /* 0xfffe0000070a7984 */ /* 0x000e240000000800 */
[----:B------:R-:W-:Y:S02]  /*18750*/  ISETP.GE.AND P1, PT, R6, R25, PT ;  /* 0x000000190600720c */ /* 0x000fe40003f26270 */
[----:B------:R-:W2:Y:S04]  /*18760*/  LDS R11, [R7] ;  /* 0x00000000070b7984 */ /* 0x000ea80000000800 */
[----:B------:R-:W4:Y:S04]  /*18770*/  LDS R12, [R7+0x200] ;  /* 0x00020000070c7984 */ /* 0x000f280000000800 */
[----:B------:R-:W5:Y:S04]  /*18780*/  LDS R13, [R7+0x400] ;  /* 0x00040000070d7984 */ /* 0x000f680000000800 */
[----:B------:R-:W3:Y:S04]  /*18790*/  LDS R14, [R7+0x600] ;  /* 0x00060000070e7984 */ /* 0x000ee80000000800 */
[----:B------:R-:W3:Y:S04]  /*187a0*/  LDS R15, [R7+0x800] ;  /* 0x00080000070f7984 */ /* 0x000ee80000000800 */
[----:B------:R-:W3:Y:S04]  /*187b0*/  LDS R16, [R7+0xa00] ;  /* 0x000a000007107984 */ /* 0x000ee80000000800 */
[----:B------:R-:W3:Y:S04]  /*187c0*/  LDS R17, [R7+0xc00] ;  /* 0x000c000007117984 */ /* 0x000ee80000000800 */
[----:B------:R-:W3:Y:S04]  /*187d0*/  LDS R18, [R7+0xe00] ;  /* 0x000e000007127984 */ /* 0x000ee80000000800 */
[----:B------:R-:W3:Y:S01]  /*187e0*/  LDS R19, [R7+0x1000] ;  /* 0x0010000007137984 */ /* 0x000ee20000000800 */
        /* <DEDUP_REMOVED lines=9> */
[C---:B----4-:R-:W-:Y:S01]  /*18880*/  FADD.FTZ R12, -R26.reuse, R12 ;  /* 0x0000000c1a0c7221 */ /* 0x050fe20000010100 */
[----:B------:R-:W-:Y:S01]  /*18890*/  FMUL.FTZ R11, R11, 1.4426950216293334961 ;  /* 0x3fb8aa3b0b0b7820 */ /* 0x000fe20000410000 */
[----:B------:R-:W4:Y:S01]  /*188a0*/  MUFU.EX2 R10, R10 ;  /* 0x0000000a000a7308 */ /* 0x000f220000000800 */
[----:B------:R-:W0:Y:S01]  /*188b0*/  LDS R23, [R7+0x1800] ;  /* 0x0018000007177984 */ /* 0x000e220000000800 */
[----:B-----5:R-:W-:Y:S01]  /*188c0*/  FADD.FTZ R13, -R26, R13 ;  /* 0x0000000d1a0d7221 */ /* 0x020fe20000010100 */
[----:B------:R-:W-:Y:S01]  /*188d0*/  FMUL.FTZ R12, R12, 1.4426950216293334961 ;  /* 0x3fb8aa3b0c0c7820 */ /* 0x000fe20000410000 */
[C---:B---3--:R-:W-:Y:S01]  /*188e0*/  FADD.FTZ R14, -R26.reuse, R14 ;  /* 0x0000000e1a0e7221 */ /* 0x048fe20000010100 */
[----:B------:R-:W3:Y:S01]  /*188f0*/  MUFU.EX2 R11, R11 ;  /* 0x0000000b000b7308 */ /* 0x000ee20000000800 */
[----:B------:R-:W5:Y:S01]  /*18900*/  LDS R24, [R7+0x1a00] ;  /* 0x001a000007187984 */ /* 0x000f620000000800 */
[----:B------:R-:W-:Y:S01]  /*18910*/  FMUL.FTZ R13, R13, 1.4426950216293334961 ;  /* 0x3fb8aa3b0d0d7820 */ /* 0x000fe20000410000 */
[----:B------:R-:W-:Y:S01]  /*18920*/  FADD.FTZ R15, -R26, R15 ;  /* 0x0000000f1a0f7221 */ /* 0x000fe20000010100 */
[----:B------:R-:W3:Y:S01]  /*18930*/  MUFU.EX2 R12, R12 ;  /* 0x0000000c000c7308 */ /* 0x000ee20000000800 */
[----:B------:R-:W-:Y:S01]  /*18940*/  FMUL.FTZ R14, R14, 1.4426950216293334961 ;  /* 0x3fb8aa3b0e0e7820 */ /* 0x000fe20000410000 */
[----:B--2---:R-:W-:Y:S01]  /*18950*/  FADD.FTZ R8, R9, R8 ;  /* 0x0000000809087221 */ /* 0x004fe20000010000 */
[----:B------:R-:W-:Y:S01]  /*18960*/  FADD.FTZ R16, -R26, R16 ;  /* 0x000000101a107221 */ /* 0x000fe20000010100 */
[----:B------:R-:W2:Y:S01]  /*18970*/  MUFU.EX2 R13, R13 ;  /* 0x0000000d000d7308 */ /* 0x000ea20000000800 */
[----:B------:R-:W-:Y:S01]  /*18980*/  FMUL.FTZ R15, R15, 1.4426950216293334961 ;  /* 0x3fb8aa3b0f0f7820 */ /* 0x000fe20000410000 */
[----:B----4-:R-:W-:Y:S01]  /*18990*/  FADD.FTZ R8, R8, R10 ;  /* 0x0000000a08087221 */ /* 0x010fe20000010000 */
        /* <DEDUP_REMOVED lines=9> */
[----:B------:R-:W3:Y:S01]  /*18a30*/  MUFU.EX2 R16, R16 ;  /* 0x0000001000107308 */ /* 0x000ee20000000800 */
[----:B------:R-:W-:Y:S01]  /*18a40*/  FMUL.FTZ R18, R18, 1.4426950216293334961 ;  /* 0x3fb8aa3b12127820 */ /* 0x000fe20000410000 */
[----:B--2---:R-:W-:Y:S01]  /*18a50*/  FADD.FTZ R8, R8, R13 ;  /* 0x0000000d08087221 */ /* 0x004fe20000010000 */
[----:B-1----:R-:W-:Y:S01]  /*18a60*/  FADD.FTZ R20, -R26, R20 ;  /* 0x000000141a147221 */ /* 0x002fe20000010100 */
[----:B------:R-:W1:Y:S01]  /*18a70*/  MUFU.EX2 R17, R17 ;  /* 0x0000001100117308 */ /* 0x000e620000000800 */
[----:B------:R-:W-:Y:S01]  /*18a80*/  FMUL.FTZ R19, R19, 1.4426950216293334961 ;  /* 0x3fb8aa3b13137820 */ /* 0x000fe20000410000 */
[----:B----4-:R-:W-:Y:S01]  /*18a90*/  FADD.FTZ R8, R8, R14 ;  /* 0x0000000e08087221 */ /* 0x010fe20000010000 */
[----:B0-----:R-:W-:Y:S01]  /*18aa0*/  FADD.FTZ R21, -R26, R21 ;  /* 0x000000151a157221 */ /* 0x001fe20000010100 */
[----:B------:R-:W0:Y:S01]  /*18ab0*/  MUFU.EX2 R18, R18 ;  /* 0x0000001200127308 */ /* 0x000e220000000800 */
[----:B------:R-:W-:Y:S01]  /*18ac0*/  FMUL.FTZ R20, R20, 1.4426950216293334961 ;  /* 0x3fb8aa3b14147820 */ /* 0x000fe20000410000 */
[----:B---3--:R-:W-:Y:S01]  /*18ad0*/  FADD.FTZ R8, R8, R15 ;  /* 0x0000000f08087221 */ /* 0x008fe20000010000 */
        /* <DEDUP_REMOVED lines=40> */
.L_x_2148:
[----:B------:R-:W-:Y:S05]  /*18d60*/  BSYNC.RECONVERGENT B1 ;  /* 0x0000000000017941 */ /* 0x000fea0003800200 */
.L_x_2147:
[----:B------:R-:W-:Y:S01]  /*18d70*/  IADD3 R9, PT, PT, -R6, UR43, RZ ;  /* 0x0000002b06097c10 */ /* 0x000fe2000fffe1ff */
        /* <DEDUP_REMOVED lines=8> */
[----:B------:R-:W4:Y:S04]  /*18e00*/  LDS R12, [R7+0x200] ;  /* 0x00020000070c7984 */ /* 0x000f280000000800 */
[----:B------:R-:W5:Y:S04]  /*18e10*/  LDS R13, [R7+0x400] ;  /* 0x00040000070d7984 */ /* 0x000f680000000800 */
[----:B------:R-:W3:Y:S04]  /*18e20*/  LDS R14, [R7+0x600] ;  /* 0x00060000070e7984 */ /* 0x000ee80000000800 */
[----:B------:R-:W3:Y:S04]  /*18e30*/  LDS R15, [R7+0x800] ;  /* 0x00080000070f7984 */ /* 0x000ee80000000800 */
[----:B------:R-:W3:Y:S01]  /*18e40*/  LDS R16, [R7+0xa00] ;  /* 0x000a000007107984 */ /* 0x000ee20000000800 */
[C---:B-1----:R-:W-:Y:S01]  /*18e50*/  FADD.FTZ R9, -R26.reuse, R9 ;  /* 0x000000091a097221 */ /* 0x042fe20000010100 */
[----:B0-----:R-:W-:-:S03]  /*18e60*/  FADD.FTZ R10, -R26, R10 ;  /* 0x0000000a1a0a7221 */ /* 0x001fc60000010100 */
[----:B------:R-:W-:Y:S01]  /*18e70*/  FMUL.FTZ R9, R9, 1.4426950216293334961 ;  /* 0x3fb8aa3b09097820 */ /* 0x000fe20000410000 */
[----:B--2---:R-:W-:Y:S01]  /*18e80*/  FADD.FTZ R11, -R26, R11 ;  /* 0x0000000b1a0b7221 */ /* 0x004fe20000010100 */
[----:B------:R-:W-:-:S04]  /*18e90*/  FMUL.FTZ R10, R10, 1.4426950216293334961 ;  /* 0x3fb8aa3b0a0a7820 */ /* 0x000fc80000410000 */
[----:B------:R-:W0:Y:S01]  /*18ea0*/  MUFU.EX2 R9, R9 ;  /* 0x0000000900097308 */ /* 0x000e220000000800 */
[C---:B----4-:R-:W-:Y:S01]  /*18eb0*/  FADD.FTZ R12, -R26.reuse, R12 ;  /* 0x0000000c1a0c7221 */ /* 0x050fe20000010100 */
[----:B------:R-:W-:Y:S02]  /*18ec0*/  FMUL.FTZ R11, R11, 1.4426950216293334961 ;  /* 0x3fb8aa3b0b0b7820 */ /* 0x000fe40000410000 */
[----:B------:R-:W1:Y:S01]  /*18ed0*/  MUFU.EX2 R10, R10 ;  /* 0x0000000a000a7308 */ /* 0x000e620000000800 */
[----:B-----5:R-:W-:Y:S01]  /*18ee0*/  FADD.FTZ R13, -R26, R13 ;  /* 0x0000000d1a0d7221 */ /* 0x020fe20000010100 */
[----:B------:R-:W-:Y:S02]  /*18ef0*/  FMUL.FTZ R12, R12, 1.4426950216293334961 ;  /* 0x3fb8aa3b0c0c7820 */ /* 0x000fe40000410000 */
[----:B------:R-:W2:Y:S01]  /*18f00*/  MUFU.EX2 R11, R11 ;  /* 0x0000000b000b7308 */ /* 0x000ea20000000800 */
[----:B---3--:R-:W-:Y:S01]  /*18f10*/  FADD.FTZ R14, -R26, R14 ;  /* 0x0000000e1a0e7221 */ /* 0x008fe20000010100 */
        /* <DEDUP_REMOVED lines=28> */
.L_x_2151:
[----:B------:R-:W-:Y:S05]  /*190e0*/  BSYNC.RECONVERGENT B1 ;  /* 0x0000000000017941 */ /* 0x000fea0003800200 */
.L_x_2150:
[----:B------:R-:W-:-:S13]  /*190f0*/  ISETP.LT.OR P0, PT, R6, UR43, P0 ;  /* 0x0000002b06007c0c */ /* 0x000fda0008701670 */
[----:B------:R-:W-:Y:S05]  /*19100*/  @!P0 BRA `(.L_x_2142) ;  /* 0x0000000400e08947 */ /* 0x000fea0003800000 */
[----:B------:R-:W1:Y:S04]  /*19110*/  LDS R6, [R7+-0x400] ;  /* 0xfffc000007067984 */ /* 0x000e680000000800 */
[----:B------:R-:W0:Y:S04]  /*19120*/  LDS R9, [R7+-0x200] ;  /* 0xfffe000007097984 */ /* 0x000e280000000800 */
[----:B------:R-:W2:Y:S04]  /*19130*/  LDS R10, [R7] ;  /* 0x00000000070a7984 */ /* 0x000ea80000000800 */
[----:B------:R-:W4:Y:S01]  /*19140*/  LDS R11, [R7+0x200] ;  /* 0x00020000070b7984 */ /* 0x000f220000000800 */
[C---:B-1----:R-:W-:Y:S01]  /*19150*/  FADD.FTZ R6, -R26.reuse, R6 ;  /* 0x000000061a067221 */ /* 0x042fe20000010100 */
[----:B0-----:R-:W-:-:S03]  /*19160*/  FADD.FTZ R9, -R26, R9 ;  /* 0x000000091a097221 */ /* 0x001fc60000010100 */
[----:B------:R-:W-:Y:S01]  /*19170*/  FMUL.FTZ R6, R6, 1.4426950216293334961 ;  /* 0x3fb8aa3b06067820 */ /* 0x000fe20000410000 */
[----:B--2---:R-:W-:Y:S01]  /*19180*/  FADD.FTZ R10, -R26, R10 ;  /* 0x0000000a1a0a7221 */ /* 0x004fe20000010100 */
[----:B------:R-:W-:-:S04]  /*19190*/  FMUL.FTZ R9, R9, 1.4426950216293334961 ;  /* 0x3fb8aa3b09097820 */ /* 0x000fc80000410000 */
[----:B------:R-:W0:Y:S01]  /*191a0*/  MUFU.EX2 R6, R6 ;  /* 0x0000000600067308 */ /* 0x000e220000000800 */
[----:B----4-:R-:W-:Y:S01]  /*191b0*/  FADD.FTZ R11, -R26, R11 ;  /* 0x0000000b1a0b7221 */ /* 0x010fe20000010100 */
[----:B------:R-:W-:Y:S02]  /*191c0*/  FMUL.FTZ R10, R10, 1.4426950216293334961 ;  /* 0x3fb8aa3b0a0a7820 */ /* 0x000fe40000410000 */
[----:B------:R-:W1:Y:S01]  /*191d0*/  MUFU.EX2 R9, R9 ;  /* 0x0000000900097308 */ /* 0x000e620000000800 */
[----:B------:R-:W-:-:S03]  /*191e0*/  FMUL.FTZ R11, R11, 1.4426950216293334961 ;  /* 0x3fb8aa3b0b0b7820 */ /* 0x000fc60000410000 */
[----:B------:R-:W2:Y:S04]  /*191f0*/  MUFU.EX2 R10, R10 ;  /* 0x0000000a000a7308 */ /* 0x000ea80000000800 */
[----:B------:R-:W4:Y:S01]  /*19200*/  MUFU.EX2 R11, R11 ;  /* 0x0000000b000b7308 */ /* 0x000f220000000800 */
[----:B0-----:R0:W-:Y:S01]  /*19210*/  STS [R7+-0x400], R6 ;  /* 0xfffc000607007388 */ /* 0x0011e20000000800 */
[----:B------:R-:W-:-:S03]  /*19220*/  FADD.FTZ R8, R8, R6 ;  /* 0x0000000608087221 */ /* 0x000fc60000010000 */
[----:B-1----:R0:W-:Y:S01]  /*19230*/  STS [R7+-0x200], R9 ;  /* 0xfffe000907007388 */ /* 0x0021e20000000800 */
[----:B------:R-:W-:-:S03]  /*19240*/  FADD.FTZ R8, R8, R9 ;  /* 0x0000000908087221 */ /* 0x000fc60000010000 */
[----:B--2---:R0:W-:Y:S01]  /*19250*/  STS [R7], R10 ;  /* 0x0000000a07007388 */ /* 0x0041e20000000800 */
[----:B------:R-:W-:-:S03]  /*19260*/  FADD.FTZ R8, R8, R10 ;  /* 0x0000000a08087221 */ /* 0x000fc60000010000 */
[----:B----4-:R0:W-:Y:S01]  /*19270*/  STS [R7+0x200], R11 ;  /* 0x0002000b07007388 */ /* 0x0101e20000000800 */
[----:B------:R-:W-:Y:S01]  /*19280*/  FADD.FTZ R8, R8, R11 ;  /* 0x0000000b08087221 */ /* 0x000fe20000010000 */
[----:B------:R-:W-:Y:S06]  /*19290*/  BRA `(.L_x_2142) ;  /* 0x00000004007c7947 */ /* 0x000fec0003800000 */
.L_x_2143:
        /* <DEDUP_REMOVED lines=12> */
[--C-:B------:R-:W-:Y:S01]  /*19360*/  IADD3 R14, P1, P2, R3, R6, R4.reuse ;  /* 0x00000006030e7210 */ /* 0x100fe20007a3e004 */
[----:B------:R-:W-:Y:S01]  /*19370*/  IMAD.MOV.U32 R8, RZ, RZ, RZ ;  /* 0x000000ffff087224 */ /* 0x000fe200078e00ff */
[----:B------:R-:W-:Y:S01]  /*19380*/  LEA.HI R6, R9, 0x1, RZ, 0x19 ;  /* 0x0000000109067811 */ /* 0x000fe200078fc8ff */
[----:B------:R-:W-:Y:S01]  /*19390*/  IMAD.MOV.U32 R10, RZ, RZ, R4 ;  /* 0x000000ffff0a7224 */ /* 0x000fe200078e0004 */
[----:B------:R-:W-:Y:S02]  /*193a0*/  LEA R11, R12, R11, 0x18 ;  /* 0x0000000b0c0b7211 */ /* 0x000fe400078ec0ff */
[----:B------:R-:W-:Y:S02]  /*193b0*/  LOP3.LUT R6, R6, 0x3, RZ, 0xc0, !PT ;  /* 0x0000000306067812 */ /* 0x000fe400078ec0ff */
[----:B------:R-:W-:Y:S01]  /*193c0*/  IADD3.X R7, PT, PT, R2, R7, RZ, P1, P2 ;  /* 0x0000000702077210 */ /* 0x000fe20000fe44ff */
[----:B------:R-:W-:-:S02]  /*193d0*/  IMAD.IADD R9, R0, 0x1, R11 ;  /* 0x0000000100097824 */ /* 0x000fc400078e020b */
[----:B------:R-:W-:-:S07]  /*193e0*/  IMAD.MOV R11, RZ, RZ, -R6 ;  /* 0x000000ffff0b7224 */ /* 0x000fce00078e0a06 */
.L_x_2154:
[----:B------:R-:W-:-:S06]  /*193f0*/  IMAD.MOV.U32 R6, RZ, RZ, R14 ;  /* 0x000000ffff067224 */ /* 0x000fcc00078e000e */
[----:B------:R0:W2:Y:S01]  /*19400*/  LDG.E.U8 R6, desc[UR36][R6.64] ;  /* 0x0000002406067981 */ /* 0x0000a2000c1e1100 */
[----:B------:R-:W-:Y:S01]  /*19410*/  VIADD R11, R11, 0x1 ;  /* 0x000000010b0b7836 */ /* 0x000fe20000000000 */
[----:B------:R-:W-:Y:S01]  /*19420*/  IADD3 R14, P2, PT, R14, 0x80, RZ ;  /* 0x000000800e0e7810 */ /* 0x000fe20007f5e0ff */
[----:B------:R-:W-:-:S04]  /*19430*/  VIADD R10, R10, 0x80 ;  /* 0x000000800a0a7836 */ /* 0x000fc80000000000 */
[----:B0-----:R-:W-:Y:S01]  /*19440*/  IMAD.X R7, RZ, RZ, R7, P2 ;  /* 0x000000ffff077224 */ /* 0x001fe200010e0607 */
        /* <DEDUP_REMOVED lines=11> */
.L_x_2153:
[----:B------:R-:W-:Y:S05]  /*19500*/  BSYNC.RECONVERGENT B1 ;  /* 0x0000000000017941 */ /* 0x000fea0003800200 */
.L_x_2152:
        /* <DEDUP_REMOVED lines=11> */
[----:B------:R-:W-:-:S03]  /*195c0*/  IADD3 R9, PT, PT, R6, 0x400, R9 ;  /* 0x0000040006097810 */ /* 0x000fc60007ffe009 */
[----:B------:R-:W-:-:S07]  /*195d0*/  IMAD.X R7, RZ, RZ, R7, P2 ;  /* 0x000000ffff077224 */ /* 0x000fce00010e0607 */
.L_x_2155:
[----:B------:R-:W-:-:S05]  /*195e0*/  IMAD.MOV.U32 R6, RZ, RZ, R12 ;  /* 0x000000ffff067224 */ /* 0x000fca00078e000c */
[----:B------:R-:W2:Y:S04]  /*195f0*/  LDG.E.U8 R14, desc[UR36][R6.64+-0x100] ;  /* 0xffff0024060e7981 */ /* 0x000ea8000c1e1100 */
[----:B------:R-:W4:Y:S04]  /*19600*/  LDG.E.U8 R11, desc[UR36][R6.64+-0x80] ;  /* 0xffff8024060b7981 */ /* 0x000f28000c1e1100 */
[----:B------:R-:W5:Y:S04]  /*19610*/  LDG.E.U8 R12, desc[UR36][R6.64] ;  /* 0x00000024060c7981 */ /* 0x000f68000c1e1100 */
[----:B------:R-:W3:Y:S01]  /*19620*/  LDG.E.U8 R13, desc[UR36][R6.64+0x80] ;  /* 0x00008024060d7981 */ /* 0x000ee2000c1e1100 */
[----:B------:R-:W-:-:S02]  /*19630*/  IMAD.MOV.U32 R16, RZ, RZ, RZ ;  /* 0x000000ffff107224 */ /* 0x000fc400078e00ff */
[----:B------:R-:W-:Y:S02]  /*19640*/  IMAD.MOV.U32 R18, RZ, RZ, RZ ;  /* 0x000000ffff127224 */ /* 0x000fe400078e00ff */
[----:B------:R-:W-:Y:S01]  /*19650*/  VIADD R10, R10, 0x200 ;  /* 0x000002000a0a7836 */ /* 0x000fe20000000000 */
[----:B--2---:R-:W-:Y:S01]  /*19660*/  ISETP.NE.AND P0, PT, R14, RZ, PT ;  /* 0x000000ff0e00720c */ /* 0x004fe20003f05270 */
[----:B------:R-:W-:Y:S01]  /*19670*/  IMAD.MOV.U32 R14, RZ, RZ, RZ ;  /* 0x000000ffff0e7224 */ /* 0x000fe200078e00ff */
[----:B----4-:R-:W-:Y:S02]  /*19680*/  ISETP.NE.AND P1, PT, R11, RZ, PT ;  /* 0x000000ff0b00720c */ /* 0x010fe40003f25270 */
[----:B-----5:R-:W-:Y:S02]  /*19690*/  ISETP.NE.AND P2, PT, R12, RZ, PT ;  /* 0x000000ff0c00720c */ /* 0x020fe40003f45270 */
[----:B---3--:R-:W-:-:S07]  /*196a0*/  ISETP.NE.AND P3, PT, R13, RZ, PT ;  /* 0x000000ff0d00720c */ /* 0x008fce0003f65270 */
[----:B------:R-:W1:Y:S04]  /*196b0*/  @!P0 LDS R11, [R9+-0x400] ;  /* 0xfffc0000090b8984 */ /* 0x000e680000000800 */
[----:B------:R-:W0:Y:S04]  /*196c0*/  @!P1 LDS R13, [R9+-0x200] ;  /* 0xfffe0000090d9984 */ /* 0x000e280000000800 */
[----:B------:R-:W2:Y:S04]  /*196d0*/  @!P2 LDS R15, [R9] ;  /* 0x00000000090fa984 */ /* 0x000ea80000000800 */
[----:B------:R-:W3:Y:S01]  /*196e0*/  @!P3 LDS R17, [R9+0x200] ;  /* 0x000200000911b984 */ /* 0x000ee20000000800 */
[----:B-1----:R-:W-:Y:S01]  /*196f0*/  @!P0 FADD.FTZ R12, -R26, R11 ;  /* 0x0000000b1a0c8221 */ /* 0x002fe20000010100 */
[----:B------:R-:W-:-:S03]  /*19700*/  IMAD.MOV.U32 R11, RZ, RZ, RZ ;  /* 0x000000ffff0b7224 */ /* 0x000fc600078e00ff */
        /* <DEDUP_REMOVED lines=22> */
[----:B0-----:R-:W-:Y:S01]  /*19870*/  VIADD R9, R9, 0x800 ;  /* 0x0000080009097836 */ /* 0x001fe20000000000 */
[----:B------:R-:W-:Y:S06]  /*19880*/  @!P0 BRA `(.L_x_2155) ;  /* 0xfffffffc00548947 */ /* 0x000fec000383ffff */
.L_x_2142:
[----:B------:R-:W-:Y:S05]  /*19890*/  BSYNC.RECONVERGENT B0 ;  /* 0x0000000000007941 */ /* 0x000fea0003800200 */
.L_x_2141:
[----:B0-----:R-:W0:Y:S01]  /*198a0*/  SHFL.BFLY PT, R7, R8, 0x10, 0x1f ;  /* 0x0e001f0008077f89 */ /* 0x001e2200000e0000 */
[C---:B------:R-:W-:Y:S01]  /*198b0*/  ISETP.NE.AND P0, PT, R5.reuse, RZ, PT ;  /* 0x000000ff0500720c */ /* 0x040fe20003f05270 */
[----:B------:R-:W2:Y:S01]  /*198c0*/  LDCU.U8 UR10, c[0x0][0x48c] ;  /* 0x00009180ff0a77ac */ /* 0x000ea20008000000 */
[----:B------:R-:W-:Y:S01]  /*198d0*/  ISETP.GT.U32.AND P1, PT, R5, 0x3, PT ;  /* 0x000000030500780c */ /* 0x000fe20003f24070 */
[----:B------:R-:W4:Y:S01]  /*198e0*/  S2UR UR12, SR_CTAID.X ;  /* 0x00000000000c79c3 */ /* 0x000f220000002500 */
[----:B------:R-:W-:Y:S01]  /*198f0*/  UMOV UR4, URZ ;  /* 0x000000ff00047c82 */ /* 0x000fe20008000000 */
[----:B------:R-:W-:-:S08]  /*19900*/  UMOV UR5, URZ ;  /* 0x000000ff00057c82 */ /* 0x000fd00008000000 */
[----:B------:R-:W-:-:S04]  /*19910*/  @!P0 SHF.R.U32.HI R12, RZ, 0x3, R238 ;  /* 0x00000003ff0c8819 */ /* 0x000fc800000116ee */
[----:B------:R-:W-:Y:S01]  /*19920*/  @!P0 LOP3.LUT R12, R12, 0x7c, RZ, 0xc0, !PT ;  /* 0x0000007c0c0c8812 */ /* 0x000fe200078ec0ff */
[----:B--2---:R-:W-:-:S04]  /*19930*/  UISETP.NE.AND UP0, UPT, UR10, URZ, UPT ;  /* 0x000000ff0a00728c */ /* 0x004fc8000bf05270 */
[----:B------:R-:W-:Y:S02]  /*19940*/  @!P0 IMAD.IADD R12, R12, 0x1, R27 ;  /* 0x000000010c0c8824 */ /* 0x000fe400078e021b */
[----:B0-----:R-:W-:-:S05]  /*19950*/  FADD.FTZ R7, R7, R8 ;  /* 0x0000000807077221 */ /* 0x001fca0000010000 */
        /* <DEDUP_REMOVED lines=10> */
[----:B------:R-:W-:-:S05]  /*19a00*/  ISETP.GE.AND P0, PT, R4, UR43, PT ;  /* 0x0000002b04007c0c */ /* 0x000fca000bf06270 */
[----:B------:R-:W0:Y:S04]  /*19a10*/  @!P1 LDS R11, [R28+0x10] ;  /* 0x000010001c0b9984 */ /* 0x000e280000000800 */
[----:B0-----:R-:W0:Y:S02]  /*19a20*/  SHFL.BFLY PT, R6, R11, 0x2, 0x1f ;  /* 0x0c401f000b067f89 */ /* 0x001e2400000e0000 */
[----:B0-----:R-:W-:-:S05]  /*19a30*/  FADD.FTZ R6, R6, R11 ;  /* 0x0000000b06067221 */ /* 0x001fca0000010000 */
[----:B------:R-:W0:Y:S02]  /*19a40*/  SHFL.BFLY PT, R5, R6, 0x1, 0x1f ;  /* 0x0c201f0006057f89 */ /* 0x000e2400000e0000 */
[----:B0-----:R-:W-:-:S06]  /*19a50*/  FADD.FTZ R5, R6, R5 ;  /* 0x0000000506057221 */ /* 0x001fcc0000010000 */
[----:B------:R-:W0:Y:S02]  /*19a60*/  SHFL.IDX PT, R5, R5, RZ, 0x1f ;  /* 0x00001fff05057589 */ /* 0x000e2400000e0000 */
[----:B0-----:R-:W-:-:S04]  /*19a70*/  FADD.FTZ R7, R5, 9.9999999747524270788e-07 ;  /* 0x358637bd05077421 */ /* 0x001fc80000010000 */
[----:B------:R0:W2:Y:S01]  /*19a80*/  MUFU.RCP R30, R7 ;  /* 0x00000007001e7308 */ /* 0x0000a20000001000 */
[----:B----4-:R-:W-:Y:S05]  /*19a90*/  BRA.U !UP0, `(.L_x_2156) ;  /* 0x0000000108207547 */ /* 0x010fea000b800000 */
[----:B------:R-:W4:Y:S01]  /*19aa0*/  LDCU UR5, c[0x0][0x3f8] ;  /* 0x00007f00ff0577ac */ /* 0x000f220008000800 */
[----:B------:R-:W5:Y:S01]  /*19ab0*/  LDCU UR4, c[0x0][0x488] ;  /* 0x00009100ff0477ac */ /* 0x000f620008000800 */
[----:B------:R-:W5:Y:S01]  /*19ac0*/  LDCU UR8, c[0x0][0x40c] ;  /* 0x00008180ff0877ac */ /* 0x000f620008000800 */
[----:B------:R-:W1:Y:S01]  /*19ad0*/  LDCU UR9, c[0x0][0x3f4] ;  /* 0x00007e80ff0977ac */ /* 0x000e620008000800 */
[----:B----4-:R-:W-:-:S04]  /*19ae0*/  UIMAD UR5, UR7, UR5, UR12 ;  /* 0x00000005070572a4 */ /* 0x010fc8000f8e020c */
[----:B-----5:R-:W-:-:S04]  /*19af0*/  UIMAD UR4, UR5, UR4, UR8 ;  /* 0x00000004050472a4 */ /* 0x020fc8000f8e0208 */
[----:B-1----:R-:W-:-:S04]  /*19b00*/  UIMAD UR4, UR4, UR9, URZ ;  /* 0x00000009040472a4 */ /* 0x002fc8000f8e02ff */
[----:B------:R-:W-:-:S12]  /*19b10*/  USHF.R.S32.HI UR5, URZ, 0x1f, UR4 ;  /* 0x0000001fff057899 */ /* 0x000fd80008011404 */
.L_x_2156:
        /* <DEDUP_REMOVED lines=13> */
[----:B------:R-:W4:Y:S01]  /*19bf0*/  S2UR UR9, SR_CgaCtaId ;  /* 0x00000000000979c3 */ /* 0x000f220000008800 */
[----:B------:R-:W-:Y:S01]  /*19c00*/  LEA.HI R5, R5, 0x1, RZ, 0x19 ;  /* 0x0000000105057811 */ /* 0x000fe200078fc8ff */
[----:B------:R-:W-:Y:S02]  /*19c10*/  UMOV UR8, 0x400 ;  /* 0x0000040000087882 */ /* 0x000fe40000000000 */
[----:B------:R-:W-:Y:S02]  /*19c20*/  UIADD3 UR8, UPT, UPT, UR8, 0x820, URZ ;  /* 0x0000082008087890 */ /* 0x000fe4000fffe0ff */
[C---:B------:R-:W-:Y:S01]  /*19c30*/  IMAD.SHL.U32 R6, R5.reuse, 0x80, RZ ;  /* 0x0000008005067824 */ /* 0x040fe200078e00ff */
[----:B------:R-:W-:-:S04]  /*19c40*/  LOP3.LUT R5, R5, 0x3, RZ, 0xc0, !PT ;  /* 0x0000000305057812 */ /* 0x000fc800078ec0ff */
[----:B0-----:R-:W-:Y:S01]  /*19c50*/  LOP3.LUT R7, R6, 0x180, RZ, 0xc0, !PT ;  /* 0x0000018006077812 */ /* 0x001fe200078ec0ff */
[----:B------:R-:W-:-:S04]  /*19c60*/  IMAD.MOV R6, RZ, RZ, -R5 ;  /* 0x000000ffff067224 */ /* 0x000fc800078e0a05 */
[----:B------:R-:W-:Y:S01]  /*19c70*/  IMAD.IADD R4, R4, 0x1, R7 ;  /* 0x0000000104047824 */ /* 0x000fe200078e0207 */
[----:B----4-:R-:W-:-:S06]  /*19c80*/  ULEA UR8, UR9, UR8, 0x18 ;  /* 0x0000000809087291 */ /* 0x010fcc000f8ec0ff */
[----:B------:R-:W-:-:S07]  /*19c90*/  VIADD R5, R0, UR8 ;  /* 0x0000000800057c36 */ /* 0x000fce0008000000 */
.L_x_2162:
[----:B------:R-:W2:Y:S01]  /*19ca0*/  LDS R7, [R5] ;  /* 0x0000000005077984 */ /* 0x000ea20000000800 */
[----:B------:R-:W-:-:S05]  /*19cb0*/  VIADD R6, R6, 0x1 ;  /* 0x0000000106067836 */ /* 0x000fca0000000000 */
[----:B------:R-:W-:Y:S01]  /*19cc0*/  ISETP.NE.AND P0, PT, R6, RZ, PT ;  /* 0x000000ff0600720c */ /* 0x000fe20003f05270 */
[----:B--2---:R-:W-:-:S05]  /*19cd0*/  FMUL.FTZ R8, R7, R30 ;  /* 0x0000001e07087220 */ /* 0x004fca0000410000 */
[----:B------:R0:W-:Y:S02]  /*19ce0*/  STS [R5], R8 ;  /* 0x0000000805007388 */ /* 0x0001e40000000800 */
[----:B0-----:R-:W-:-:S05]  /*19cf0*/  VIADD R5, R5, 0x200 ;  /* 0x0000020005057836 */ /* 0x001fca0000000000 */
[----:B------:R-:W-:Y:S05]  /*19d00*/  @P0 BRA `(.L_x_2162) ;  /* 0xfffffffc00e40947 */ /* 0x000fea000383ffff */
.L_x_2161:
[----:B------:R-:W-:Y:S05]  /*19d10*/  BSYNC.RECONVERGENT B1 ;  /* 0x0000000000017941 */ /* 0x000fea0003800200 */
.L_x_2160:
[----:B------:R-:W-:Y:S05]  /*19d20*/  @!P1 BRA `(.L_x_2158) ;  /* 0x0000001000dc9947 */ /* 0x000fea0003800000 */
[----:B0-----:R-:W0:Y:S01]  /*19d30*/  S2R R7, SR_CgaCtaId ;  /* 0x0000000000077919 */ /* 0x001e220000008800 */
[----:B------:R-:W-:Y:S01]  /*19d40*/  IADD3 R6, PT, PT, -R4, UR43, RZ ;  /* 0x0000002b04067c10 */ /* 0x000fe2000fffe1ff */
[----:B------:R-:W-:Y:S01]  /*19d50*/  USHF.L.U32 UR8, UR13, 0x2, URZ ;  /* 0x000000020d087899 */ /* 0x000fe200080006ff */
[----:B------:R-:W-:Y:S01]  /*19d60*/  MOV R5, 0x400 ;  /* 0x0000040000057802 */ /* 0x000fe20000000f00 */
[----:B------:R-:W-:Y:S01]  /*19d70*/  BSSY.RECONVERGENT B1, `(.L_x_2163) ;  /* 0x000003f000017945 */ /* 0x000fe20003800200 */
[----:B------:R-:W-:Y:S02]  /*19d80*/  ISETP.GT.AND P1, PT, R6, 0x600, PT ;  /* 0x000006000600780c */ /* 0x000fe40003f24270 */
[----:B------:R-:W-:Y:S01]  /*19d90*/  PLOP3.LUT P0, PT, PT, PT, PT, 0x80, 0x8 ;  /* 0x000000000008781c */ /* 0x000fe20003f0f070 */
[----:B------:R-:W-:Y:S01]  /*19da0*/  VIADD R6, R5, 0x820 ;  /* 0x0000082005067836 */ /* 0x000fe20000000000 */
[----:B------:R-:W-:-:S04]  /*19db0*/  LEA R5, R4, -UR8, 0x2 ;  /* 0x8000000804057c11 */ /* 0x000fc8000f8e10ff */
[----:B0-----:R-:W-:-:S04]  /*19dc0*/  LEA R6, R7, R6, 0x18 ;  /* 0x0000000607067211 */ /* 0x001fc800078ec0ff */
[----:B------:R-:W-:Y:S01]  /*19dd0*/  IADD3 R5, PT, PT, R5, 0x400, R6 ;  /* 0x0000040005057810 */ /* 0x000fe20007ffe006 */
[----:B------:R-:W-:Y:S06]  /*19de0*/  @!P1 BRA `(.L_x_2164) ;  /* 0x0000000000dc9947 */ /* 0x000fec0003800000 */
[----:B------:R-:W-:Y:S01]  /*19df0*/  IMAD.U32 R31, RZ, RZ, UR43 ;  /* 0x0000002bff1f7e24 */ /* 0x000fe2000f8e00ff */
[----:B------:R-:W-:-:S03]  /*19e00*/  PLOP3.LUT P0, PT, PT, PT, PT, 0x8, 0x80 ;  /* 0x000000000080781c */ /* 0x000fc60003f0e170 */
[----:B------:R-:W-:-:S10]  /*19e10*/  VIADD R31, R31, 0xfffffa00 ;  /* 0xfffffa001f1f7836 */ /* 0x000fd40000000000 */
.L_x_2165:
[----:B------:R-:W2:Y:S01]  /*19e20*/  LDS R6, [R5+-0x400] ;  /* 0xfffc000005067984 */ /* 0x000ea20000000800 */
[----:B------:R-:W-:-:S03]  /*19e30*/  VIADD R4, R4, 0x800 ;  /* 0x0000080004047836 */ /* 0x000fc60000000000 */
[----:B------:R-:W0:Y:S02]  /*19e40*/  LDS R7, [R5+-0x200] ;  /* 0xfffe000005077984 */ /* 0x000e240000000800 */
[----:B------:R-:W-:Y:S02]  /*19e50*/  ISETP.GE.AND P1, PT, R4, R31, PT ;  /* 0x0000001f0400720c */ /* 0x000fe40003f26270 */
[----:B------:R-:W4:Y:S04]  /*19e60*/  LDS R9, [R5] ;  /* 0x0000000005097984 */ /* 0x000f280000000800 */
[----:B------:R-:W5:Y:S04]  /*19e70*/  LDS R11, [R5+0x200] ;  /* 0x00020000050b7984 */ /* 0x000f680000000800 */
[----:B------:R-:W3:Y:S04]  /*19e80*/  LDS R13, [R5+0x400] ;  /* 0x00040000050d7984 */ /* 0x000ee80000000800 */
[----:B------:R-:W3:Y:S04]  /*19e90*/  LDS R15, [R5+0x600] ;  /* 0x00060000050f7984 */ /* 0x000ee80000000800 */
[----:B------:R-:W-:Y:S04]  /*19ea0*/  LDS R17, [R5+0x800] ;  /* 0x0008000005117984 */ /* 0x000fe80000000800 */
[----:B------:R-:W3:Y:S04]  /*19eb0*/  LDS R18, [R5+0xa00] ;  /* 0x000a000005127984 */ /* 0x000ee80000000800 */
[----:B------:R-:W3:Y:S04]  /*19ec0*/  LDS R19, [R5+0xc00] ;  /* 0x000c000005137984 */ /* 0x000ee80000000800 */
[----:B------:R-:W3:Y:S04]  /*19ed0*/  LDS R21, [R5+0xe00] ;  /* 0x000e000005157984 */ /* 0x000ee80000000800 */
[----:B------:R-:W3:Y:S01]  /*19ee0*/  LDS R23, [R5+0x1000] ;  /* 0x0010000005177984 */ /* 0x000ee20000000800 */
[----:B--2---:R-:W-:-:S03]  /*19ef0*/  FMUL.FTZ R6, R30, R6 ;  /* 0x000000061e067220 */ /* 0x004fc60000410000 */
[----:B------:R-:W2:Y:S01]  /*19f00*/  LDS R25, [R5+0x1200] ;  /* 0x0012000005197984 */ /* 0x000ea20000000800 */
[----:B0-----:R-:W-:-:S03]  /*19f10*/  FMUL.FTZ R8, R30, R7 ;  /* 0x000000071e087220 */ /* 0x001fc60000410000 */
[----:B-1----:R-:W0:Y:S01]  /*19f20*/  LDS R26, [R5+0x1400] ;  /* 0x00140000051a7984 */ /* 0x002e220000000800 */
[----:B----4-:R-:W-:-:S03]  /*19f30*/  FMUL.FTZ R10, R30, R9 ;  /* 0x000000091e0a7220 */ /* 0x010fc60000410000 */
[----:B------:R-:W1:Y:S01]  /*19f40*/  LDS R27, [R5+0x1600] ;  /* 0x00160000051b7984 */ /* 0x000e620000000800 */
[----:B-----5:R-:W-:-:S03]  /*19f50*/  FMUL.FTZ R12, R30, R11 ;  /* 0x0000000b1e0c7220 */ /* 0x020fc60000410000 */
[----:B------:R-:W4:Y:S01]  /*19f60*/  LDS R28, [R5+0x1800] ;  /* 0x00180000051c7984 */ /* 0x000f220000000800 */
[----:B---3--:R-:W-:-:S03]  /*19f70*/  FMUL.FTZ R14, R30, R13 ;  /* 0x0000000d1e0e7220 */ /* 0x008fc60000410000 */
[----:B------:R-:W3:Y:S01]  /*19f80*/  LDS R29, [R5+0x1a00] ;  /* 0x001a0000051d7984 */ /* 0x000ee20000000800 */
[----:B------:R-:W-:-:S03]  /*19f90*/  FMUL.FTZ R16, R30, R15 ;  /* 0x0000000f1e107220 */ /* 0x000fc60000410000 */
[----:B------:R5:W-:Y:S04]  /*19fa0*/  STS [R5+-0x400], R6 ;  /* 0xfffc000605007388 */ /* 0x000be80000000800 */
[----:B------:R2:W-:Y:S01]  /*19fb0*/  STS [R5+-0x200], R8 ;  /* 0xfffe000805007388 */ /* 0x0005e20000000800 */
[----:B------:R-:W-:-:S03]  /*19fc0*/  FMUL.FTZ R18, R30, R18 ;  /* 0x000000121e127220 */ /* 0x000fc60000410000 */
[----:B------:R1:W-:Y:S01]  /*19fd0*/  STS [R5], R10 ;  /* 0x0000000a05007388 */ /* 0x0003e20000000800 */
[C---:B------:R-:W-:Y:S01]  /*19fe0*/  FMUL.FTZ R20, R30.reuse, R19 ;  /* 0x000000131e147220 */ /* 0x040fe20000410000 */
[C---:B-----5:R-:W-:Y:S02]  /*19ff0*/  FMUL.FTZ R6, R30.reuse, R17 ;  /* 0x000000111e067220 */ /* 0x060fe40000410000 */
[----:B------:R3:W-:Y:S01]  /*1a000*/  STS [R5+0x200], R12 ;  /* 0x0002000c05007388 */ /* 0x0007e20000000800 */
[C---:B------:R-:W-:Y:S01]  /*1a010*/  FMUL.FTZ R22, R30.reuse, R21 ;  /* 0x000000151e167220 */ /* 0x040fe20000410000 */
[C---:B------:R-:W-:Y:S02]  /*1a020*/  FMUL.FTZ R24, R30.reuse, R23 ;  /* 0x000000171e187220 */ /* 0x040fe40000410000 */
[----:B------:R-:W-:Y:S01]  /*1a030*/  STS [R5+0x400], R14 ;  /* 0x0004000e05007388 */ /* 0x000fe20000000800 */
[----:B--2---:R-:W-:-:S03]  /*1a040*/  FMUL.FTZ R8, R30, R25 ;  /* 0x000000191e087220 */ /* 0x004fc60000410000 */
[----:B------:R-:W-:Y:S01]  /*1a050*/  STS [R5+0x600], R16 ;  /* 0x0006001005007388 */ /* 0x000fe20000000800 */
[----:B0-----:R-:W-:-:S03]  /*1a060*/  FMUL.FTZ R26, R30, R26 ;  /* 0x0000001a1e1a7220 */ /* 0x001fc60000410000 */
[----:B------:R-:W-:Y:S01]  /*1a070*/  STS [R5+0x800], R6 ;  /* 0x0008000605007388 */ /* 0x000fe20000000800 */
[----:B-1----:R-:W-:-:S03]  /*1a080*/  FMUL.FTZ R10, R30, R27 ;  /* 0x0000001b1e0a7220 */ /* 0x002fc60000410000 */
[----:B------:R-:W-:Y:S01]  /*1a090*/  STS [R5+0xa00], R18 ;  /* 0x000a001205007388 */ /* 0x000fe20000000800 */
[----:B----4-:R-:W-:-:S03]  /*1a0a0*/  FMUL.FTZ R28, R30, R28 ;  /* 0x0000001c1e1c7220 */ /* 0x010fc60000410000 */
[----:B------:R-:W-:Y:S01]  /*1a0b0*/  STS [R5+0xc00], R20 ;  /* 0x000c001405007388 */ /* 0x000fe20000000800 */
[----:B---3--:R-:W-:-:S03]  /*1a0c0*/  FMUL.FTZ R12, R30, R29 ;  /* 0x0000001d1e0c7220 */ /* 0x008fc60000410000 */
        /* <DEDUP_REMOVED lines=9> */
.L_x_2164:
[----:B------:R-:W-:Y:S05]  /*1a160*/  BSYNC.RECONVERGENT B1 ;  /* 0x0000000000017941 */ /* 0x000fea0003800200 */
.L_x_2163:
[----:B------:R-:W-:Y:S01]  /*1a170*/  IADD3 R6, PT, PT, -R4, UR43, RZ ;  /* 0x0000002b04067c10 */ /* 0x000fe2000fffe1ff */
[----:B------:R-:W-:Y:S03]  /*1a180*/  BSSY.RECONVERGENT B1, `(.L_x_2166) ;  /* 0x000001e000017945 */ /* 0x000fe60003800200 */
[----:B------:R-:W-:-:S13]  /*1a190*/  ISETP.GT.AND P1, PT, R6, 0x200, PT ;  /* 0x000002000600780c */ /* 0x000fda0003f24270 */
[----:B------:R-:W-:Y:S05]  /*1a1a0*/  @!P1 BRA `(.L_x_2167) ;  /* 0x00000000006c9947 */ /* 0x000fea0003800000 */
[----:B------:R-:W2:Y:S01]  /*1a1b0*/  LDS R6, [R5+-0x400] ;  /* 0xfffc000005067984 */ /* 0x000ea20000000800 */
[----:B------:R-:W-:Y:S01]  /*1a1c0*/  PLOP3.LUT P0, PT, PT, PT, PT, 0x8, 0x80 ;  /* 0x000000000080781c */ /* 0x000fe20003f0e170 */
[----:B------:R-:W-:Y:S02]  /*1a1d0*/  VIADD R4, R4, 0x400 ;  /* 0x0000040004047836 */ /* 0x000fe40000000000 */
[----:B------:R-:W0:Y:S04]  /*1a1e0*/  LDS R7, [R5+-0x200] ;  /* 0xfffe000005077984 */ /* 0x000e280000000800 */
[----:B------:R-:W4:Y:S04]  /*1a1f0*/  LDS R9, [R5] ;  /* 0x0000000005097984 */ /* 0x000f280000000800 */
[----:B------:R-:W5:Y:S04]  /*1a200*/  LDS R11, [R5+0x200] ;  /* 0x00020000050b7984 */ /* 0x000f680000000800 */
[----:B------:R-:W1:Y:S04]  /*1a210*/  LDS R13, [R5+0x400] ;  /* 0x00040000050d7984 */ /* 0x000e680000000800 */
[----:B------:R-:W3:Y:S04]  /*1a220*/  LDS R15, [R5+0x600] ;  /* 0x00060000050f7984 */ /* 0x000ee80000000800 */
[----:B------:R-:W3:Y:S04]  /*1a230*/  LDS R17, [R5+0x800] ;  /* 0x0008000005117984 */ /* 0x000ee80000000800 */
[----:B------:R-:W3:Y:S01]  /*1a240*/  LDS R19, [R5+0xa00] ;  /* 0x000a000005137984 */ /* 0x000ee20000000800 */
[C---:B--2---:R-:W-:Y:S01]  /*1a250*/  FMUL.FTZ R6, R30.reuse, R6 ;  /* 0x000000061e067220 */ /* 0x044fe20000410000 */
[----:B0-----:R-:W-:-:S04]  /*1a260*/  FMUL.FTZ R8, R30, R7 ;  /* 0x000000071e087220 */ /* 0x001fc80000410000 */
[----:B------:R-:W-:Y:S01]  /*1a270*/  STS [R5+-0x400], R6 ;  /* 0xfffc000605007388 */ /* 0x000fe20000000800 */
[----:B----4-:R-:W-:-:S03]  /*1a280*/  FMUL.FTZ R10, R30, R9 ;  /* 0x000000091e0a7220 */ /* 0x010fc60000410000 */
[----:B------:R-:W-:Y:S01]  /*1a290*/  STS [R5+-0x200], R8 ;  /* 0xfffe000805007388 */ /* 0x000fe20000000800 */
[----:B-----5:R-:W-:-:S03]  /*1a2a0*/  FMUL.FTZ R12, R30, R11 ;  /* 0x0000000b1e0c7220 */ /* 0x020fc60000410000 */
[----:B------:R-:W-:Y:S01]  /*1a2b0*/  STS [R5], R10 ;  /* 0x0000000a05007388 */ /* 0x000fe20000000800 */
[----:B-1----:R-:W-:-:S03]  /*1a2c0*/  FMUL.FTZ R14, R30, R13 ;  /* 0x0000000d1e0e7220 */ /* 0x002fc60000410000 */
[----:B------:R-:W-:Y:S01]  /*1a2d0*/  STS [R5+0x200], R12 ;  /* 0x0002000c05007388 */ /* 0x000fe20000000800 */
[----:B---3--:R-:W-:-:S03]  /*1a2e0*/  FMUL.FTZ R16, R30, R15 ;  /* 0x0000000f1e107220 */ /* 0x008fc60000410000 */
[----:B------:R-:W-:Y:S01]  /*1a2f0*/  STS [R5+0x400], R14 ;  /* 0x0004000e05007388 */ /* 0x000fe20000000800 */
[----:B------:R-:W-:-:S03]  /*1a300*/  FMUL.FTZ R18, R30, R17 ;  /* 0x000000111e127220 */ /* 0x000fc60000410000 */
[----:B------:R-:W-:Y:S01]  /*1a310*/  STS [R5+0x600], R16 ;  /* 0x0006001005007388 */ /* 0x000fe20000000800 */
[----:B------:R-:W-:-:S03]  /*1a320*/  FMUL.FTZ R20, R30, R19 ;  /* 0x000000131e147220 */ /* 0x000fc60000410000 */
[----:B------:R-:W-:Y:S04]  /*1a330*/  STS [R5+0x800], R18 ;  /* 0x0008001205007388 */ /* 0x000fe80000000800 */
[----:B------:R0:W-:Y:S02]  /*1a340*/  STS [R5+0xa00], R20 ;  /* 0x000a001405007388 */ /* 0x0001e40000000800 */
[----:B0-----:R-:W-:-:S07]  /*1a350*/  VIADD R5, R5, 0x1000 ;  /* 0x0000100005057836 */ /* 0x001fce0000000000 */
.L_x_2167:
[----:B------:R-:W-:Y:S05]  /*1a360*/  BSYNC.RECONVERGENT B1 ;  /* 0x0000000000017941 */ /* 0x000fea0003800200 */
.L_x_2166:
[----:B------:R-:W-:-:S13]  /*1a370*/  ISETP.LT.OR P0, PT, R4, UR43, P0 ;  /* 0x0000002b04007c0c */ /* 0x000fda0008701670 */
[----:B------:R-:W-:Y:S05]  /*1a380*/  @!P0 BRA `(.L_x_2158) ;  /* 0x0000000c00448947 */ /* 0x000fea0003800000 */
[----:B------:R-:W2:Y:S04]  /*1a390*/  LDS R4, [R5+-0x400] ;  /* 0xfffc000005047984 */ /* 0x000ea80000000800 */
[----:B------:R-:W0:Y:S04]  /*1a3a0*/  LDS R6, [R5+-0x200] ;  /* 0xfffe000005067984 */ /* 0x000e280000000800 */
[----:B------:R-:W4:Y:S04]  /*1a3b0*/  LDS R7, [R5] ;  /* 0x0000000005077984 */ /* 0x000f280000000800 */
[----:B------:R-:W5:Y:S01]  /*1a3c0*/  LDS R9, [R5+0x200] ;  /* 0x0002000005097984 */ /* 0x000f620000000800 */
[-C--:B--2---:R-:W-:Y:S01]  /*1a3d0*/  FMUL.FTZ R4, R4, R30.reuse ;  /* 0x0000001e04047220 */ /* 0x084fe20000410000 */
[----:B0-----:R-:W-:-:S04]  /*1a3e0*/  FMUL.FTZ R6, R6, R30 ;  /* 0x0000001e06067220 */ /* 0x001fc80000410000 */
[----:B------:R0:W-:Y:S01]  /*1a3f0*/  STS [R5+-0x400], R4 ;  /* 0xfffc000405007388 */ /* 0x0001e20000000800 */
[----:B----4-:R-:W-:-:S03]  /*1a400*/  FMUL.FTZ R8, R7, R30 ;  /* 0x0000001e07087220 */ /* 0x010fc60000410000 */
[----:B------:R0:W-:Y:S01]  /*1a410*/  STS [R5+-0x200], R6 ;  /* 0xfffe000605007388 */ /* 0x0001e20000000800 */
[----:B-----5:R-:W-:-:S03]  /*1a420*/  FMUL.FTZ R10, R9, R30 ;  /* 0x0000001e090a7220 */ /* 0x020fc60000410000 */
[----:B------:R0:W-:Y:S04]  /*1a430*/  STS [R5], R8 ;  /* 0x0000000805007388 */ /* 0x0001e80000000800 */
[----:B------:R0:W-:Y:S01]  /*1a440*/  STS [R5+0x200], R10 ;  /* 0x0002000a05007388 */ /* 0x0001e20000000800 */
[----:B------:R-:W-:Y:S05]  /*1a450*/  BRA `(.L_x_2158) ;  /* 0x0000000c00107947 */ /* 0x000fea0003800000 */
.L_x_2159:
        /* <DEDUP_REMOVED lines=10> */
[----:B------:R-:W5:Y:S01]  /*1a500*/  LDCU.64 UR14, c[0x0][0x480] ;  /* 0x00009000ff0e77ac */ /* 0x000f620008000a00 */
[----:B------:R-:W-:Y:S02]  /*1a510*/  LEA.HI R5, R5, 0x1, RZ, 0x19 ;  /* 0x0000000105057811 */ /* 0x000fe400078fc8ff */
[----:B------:R-:W-:Y:S01]  /*1a520*/  IADD3 R11, P0, PT, R4, UR4, RZ ;  /* 0x00000004040b7c10 */ /* 0x000fe2000ff1e0ff */
[----:B------:R-:W-:Y:S02]  /*1a530*/  UMOV UR8, 0x400 ;  /* 0x0000040000087882 */ /* 0x000fe40000000000 */
[----:B------:R-:W-:Y:S01]  /*1a540*/  UIADD3 UR8, UPT, UPT, UR8, 0x820, URZ ;  /* 0x0000082008087890 */ /* 0x000fe2000fffe0ff */
[C---:B------:R-:W-:Y:S01]  /*1a550*/  IMAD.SHL.U32 R6, R5.reuse, 0x80, RZ ;  /* 0x0000008005067824 */ /* 0x040fe200078e00ff */
[----:B------:R-:W-:Y:S01]  /*1a560*/  LOP3.LUT R5, R5, 0x3, RZ, 0xc0, !PT ;  /* 0x0000000305057812 */ /* 0x000fe200078ec0ff */
[----:B------:R-:W-:-:S03]  /*1a570*/  IMAD.X R8, RZ, RZ, UR5, P0 ;  /* 0x00000005ff087e24 */ /* 0x000fc600080e06ff */
[----:B0-----:R-:W-:-:S05]  /*1a580*/  LOP3.LUT R7, R6, 0x180, RZ, 0xc0, !PT ;  /* 0x0000018006077812 */ /* 0x001fca00078ec0ff */
[----:B------:R-:W-:Y:S01]  /*1a590*/  IMAD.IADD R4, R4, 0x1, R7 ;  /* 0x0000000104047824 */ /* 0x000fe200078e0207 */
[----:B-----5:R-:W-:-:S04]  /*1a5a0*/  LEA R10, P0, R11, UR14, 0x2 ;  /* 0x0000000e0b0a7c11 */ /* 0x020fc8000f8010ff */
[----:B------:R-:W-:Y:S01]  /*1a5b0*/  LEA.HI.X R11, R11, UR15, R8, 0x2, P0 ;  /* 0x0000000f0b0b7c11 */ /* 0x000fe200080f1408 */
[----:B----4-:R-:W-:Y:S01]  /*1a5c0*/  ULEA UR8, UR9, UR8, 0x18 ;  /* 0x0000000809087291 */ /* 0x010fe2000f8ec0ff */
[----:B------:R-:W-:-:S05]  /*1a5d0*/  IMAD.MOV R8, RZ, RZ, -R5 ;  /* 0x000000ffff087224 */ /* 0x000fca00078e0a05 */
[----:B------:R-:W-:-:S07]  /*1a5e0*/  VIADD R5, R0, UR8 ;  /* 0x0000000800057c36 */ /* 0x000fce0008000000 */
.L_x_2170:
[----:B----4-:R-:W2:Y:S01]  /*1a5f0*/  LDS R6, [R5] ;  /* 0x0000000005067984 */ /* 0x010ea20000000800 */
[----:B------:R-:W-:Y:S02]  /*1a600*/  IMAD.MOV.U32 R7, RZ, RZ, R11 ;  /* 0x000000ffff077224 */ /* 0x000fe400078e000b */
[----:B------:R-:W-:-:S05]  /*1a610*/  VIADD R8, R8, 0x1 ;  /* 0x0000000108087836 */ /* 0x000fca0000000000 */
[----:B------:R-:W-:Y:S01]  /*1a620*/  ISETP.NE.AND P0, PT, R8, RZ, PT ;  /* 0x000000ff0800720c */ /* 0x000fe20003f05270 */
[----:B--2---:R-:W-:Y:S01]  /*1a630*/  FMUL.FTZ R9, R6, R30 ;  /* 0x0000001e06097220 */ /* 0x004fe20000410000 */
[----:B------:R-:W-:Y:S01]  /*1a640*/  IMAD.MOV.U32 R6, RZ, RZ, R10 ;  /* 0x000000ffff067224 */ /* 0x000fe200078e000a */
[----:B------:R-:W-:-:S03]  /*1a650*/  IADD3 R10, P2, PT, R10, 0x200, RZ ;  /* 0x000002000a0a7810 */ /* 0x000fc60007f5e0ff */
[----:B------:R0:W-:Y:S02]  /*1a660*/  STS [R5], R9 ;  /* 0x0000000905007388 */ /* 0x0001e40000000800 */
[----:B------:R-:W-:Y:S02]  /*1a670*/  IMAD.X R11, RZ, RZ, R11, P2 ;  /* 0x000000ffff0b7224 */ /* 0x000fe400010e060b */
[----:B------:R4:W-:Y:S01]  /*1a680*/  STG.E desc[UR36][R6.64], R9 ;  /* 0x0000000906007986 */ /* 0x0009e2000c101924 */
[----:B0-----:R-:W-:Y:S02]  /*1a690*/  VIADD R5, R5, 0x200 ;  /* 0x0000020005057836 */ /* 0x001fe40000000000 */
[----:B------:R-:W-:Y:S05]  /*1a6a0*/  @P0 BRA `(.L_x_2170) ;  /* 0xfffffffc00d00947 */ /* 0x000fea000383ffff */
.L_x_2169:
[----:B------:R-:W-:Y:S05]  /*1a6b0*/  BSYNC.RECONVERGENT B1 ;  /* 0x0000000000017941 */ /* 0x000fea0003800200 */
.L_x_2168:
[----:B------:R-:W-:Y:S05]  /*1a6c0*/  @!P1 BRA `(.L_x_2158) ;  /* 0x0000000800749947 */ /* 0x000fea0003800000 */
[----:B------:R-:W5:Y:S01]  /*1a6d0*/  S2R R8, SR_CgaCtaId ;  /* 0x0000000000087919 */ /* 0x000f620000008800 */
[----:B------:R-:W1:Y:S01]  /*1a6e0*/  LDCU.64 UR8, c[0x0][0x480] ;  /* 0x00009000ff0877ac */ /* 0x000e620008000a00 */
[C---:B------:R-:W-:Y:S01]  /*1a6f0*/  IADD3 R10, PT, PT, -R4.reuse, UR43, RZ ;  /* 0x0000002b040a7c10 */ /* 0x040fe2000fffe1ff */
[----:B------:R-:W-:Y:S01]  /*1a700*/  BSSY.RECONVERGENT B1, `(.L_x_2171) ;  /* 0x000005b000017945 */ /* 0x000fe20003800200 */
[----:B----4-:R-:W-:Y:S02]  /*1a710*/  IADD3 R6, P0, PT, R4, UR4, RZ ;  /* 0x0000000404067c10 */ /* 0x010fe4000ff1e0ff */
[----:B------:R-:W-:Y:S02]  /*1a720*/  MOV R5, 0x400 ;  /* 0x0000040000057802 */ /* 0x000fe40000000f00 */
[----:B------:R-:W-:Y:S01]  /*1a730*/  ISETP.GT.AND P1, PT, R10, 0x600, PT ;  /* 0x000006000a00780c */ /* 0x000fe20003f24270 */
[----:B0-----:R-:W-:Y:S02]  /*1a740*/  IMAD.X R7, RZ, RZ, UR5, P0 ;  /* 0x00000005ff077e24 */ /* 0x001fe400080e06ff */
[----:B------:R-:W-:Y:S01]  /*1a750*/  VIADD R5, R5, 0x820 ;  /* 0x0000082005057836 */ /* 0x000fe20000000000 */
[----:B-1----:R-:W-:Y:S01]  /*1a760*/  LEA R9, P0, R6, UR8, 0x2 ;  /* 0x0000000806097c11 */ /* 0x002fe2000f8010ff */
[----:B------:R-:W-:-:S03]  /*1a770*/  USHF.L.U32 UR8, UR13, 0x2, URZ ;  /* 0x000000020d087899 */ /* 0x000fc600080006ff */
[----:B------:R-:W-:Y:S02]  /*1a780*/  LEA.HI.X R7, R6, UR9, R7, 0x2, P0 ;  /* 0x0000000906077c11 */ /* 0x000fe400080f1407 */
[----:B------:R-:W-:-:S05]  /*1a790*/  IADD3 R6, P0, PT, R9, 0x400, RZ ;  /* 0x0000040009067810 */ /* 0x000fca0007f1e0ff */
[----:B------:R-:W-:Y:S01]  /*1a7a0*/  IMAD.X R7, RZ, RZ, R7, P0 ;  /* 0x000000ffff077224 */ /* 0x000fe200000e0607 */
[----:B------:R-:W-:Y:S02]  /*1a7b0*/  PLOP3.LUT P0, PT, PT, PT, PT, 0x80, 0x8 ;  /* 0x000000000008781c */ /* 0x000fe40003f0f070 */
[----:B-----5:R-:W-:Y:S02]  /*1a7c0*/  LEA R8, R8, R5, 0x18 ;  /* 0x0000000508087211 */ /* 0x020fe400078ec0ff */
[----:B------:R-:W-:-:S04]  /*1a7d0*/  LEA R5, R4, -UR8, 0x2 ;  /* 0x8000000804057c11 */ /* 0x000fc8000f8e10ff */
[----:B------:R-:W-:Y:S01]  /*1a7e0*/  IADD3 R5, PT, PT, R5, 0x400, R8 ;  /* 0x0000040005057810 */ /* 0x000fe20007ffe008 */
[----:B------:R-:W-:Y:S06]  /*1a7f0*/  @!P1 BRA `(.L_x_2172) ;  /* 0x00000004002c9947 */ /* 0x000fec0003800000 */
[----:B------:R-:W-:Y:S01]  /*1a800*/  IMAD.U32 R25, RZ, RZ, UR43 ;  /* 0x0000002bff197e24 */ /* 0x000fe2000f8e00ff */
[----:B------:R-:W-:-:S03]  /*1a810*/  PLOP3.LUT P0, PT, PT, PT, PT, 0x8, 0x80 ;  /* 0x000000000080781c */ /* 0x000fc60003f0e170 */
[----:B------:R-:W-:-:S10]  /*1a820*/  VIADD R25, R25, 0xfffffa00 ;  /* 0xfffffa0019197836 */ /* 0x000fd40000000000 */
.L_x_2173:
[----:B------:R-:W2:Y:S01]  /*1a830*/  LDS R8, [R5+-0x400] ;  /* 0xfffc000005087984 */ /* 0x000ea20000000800 */
[----:B------:R-:W-:-:S03]  /*1a840*/  VIADD R4, R4, 0x800 ;  /* 0x0000080004047836 */ /* 0x000fc60000000000 */
[----:B------:R-:W0:Y:S02]  /*1a850*/  LDS R9, [R5+-0x200] ;  /* 0xfffe000005097984 */ /* 0x000e240000000800 */
[----:B------:R-:W-:Y:S02]  /*1a860*/  ISETP.GE.AND P2, PT, R4, R25, PT ;  /* 0x000000190400720c */ /* 0x000fe40003f46270 */
[----:B------:R-:W1:Y:S04]  /*1a870*/  LDS R10, [R5] ;  /* 0x00000000050a7984 */ /* 0x000e680000000800 */
        /* <DEDUP_REMOVED lines=8> */
[----:B--2---:R-:W-:-:S03]  /*1a900*/  FMUL.FTZ R8, R30, R8 ;  /* 0x000000081e087220 */ /* 0x004fc60000410000 */
[----:B------:R-:W2:Y:S01]  /*1a910*/  LDS R19, [R5+0x1200] ;  /* 0x0012000005137984 */ /* 0x000ea20000000800 */
[----:B0-----:R-:W-:-:S03]  /*1a920*/  FMUL.FTZ R9, R30, R9 ;  /* 0x000000091e097220 */ /* 0x001fc60000410000 */
[----:B------:R-:W0:Y:S01]  /*1a930*/  LDS R20, [R5+0x1400] ;  /* 0x0014000005147984 */ /* 0x000e220000000800 */
[----:B-1----:R-:W-:-:S03]  /*1a940*/  FMUL.FTZ R10, R30, R10 ;  /* 0x0000000a1e0a7220 */ /* 0x002fc60000410000 */
[----:B------:R-:W1:Y:S01]  /*1a950*/  LDS R21, [R5+0x1600] ;  /* 0x0016000005157984 */ /* 0x000e620000000800 */
[----:B----4-:R-:W-:-:S03]  /*1a960*/  FMUL.FTZ R11, R30, R11 ;  /* 0x0000000b1e0b7220 */ /* 0x010fc60000410000 */
[----:B------:R-:W4:Y:S01]  /*1a970*/  LDS R22, [R5+0x1800] ;  /* 0x0018000005167984 */ /* 0x000f220000000800 */
[----:B-----5:R-:W-:-:S03]  /*1a980*/  FMUL.FTZ R12, R30, R12 ;  /* 0x0000000c1e0c7220 */ /* 0x020fc60000410000 */
[----:B------:R-:W5:Y:S01]  /*1a990*/  LDS R23, [R5+0x1a00] ;  /* 0x001a000005177984 */ /* 0x000f620000000800 */
[----:B---3--:R-:W-:-:S03]  /*1a9a0*/  FMUL.FTZ R13, R30, R13 ;  /* 0x0000000d1e0d7220 */ /* 0x008fc60000410000 */
        /* <DEDUP_REMOVED lines=11> */
[----:B--2---:R-:W-:-:S03]  /*1aa60*/  FMUL.FTZ R19, R30, R19 ;  /* 0x000000131e137220 */ /* 0x004fc60000410000 */
[----:B------:R-:W-:Y:S01]  /*1aa70*/  STS [R5], R10 ;  /* 0x0000000a05007388 */ /* 0x000fe20000000800 */
[----:B0-----:R-:W-:Y:S02]  /*1aa80*/  IMAD.X R9, RZ, RZ, R7, P1 ;  /* 0x000000ffff097224 */ /* 0x001fe400008e0607 */
[C---:B------:R-:W-:Y:S01]  /*1aa90*/  FMUL.FTZ R20, R30.reuse, R20 ;  /* 0x000000141e147220 */ /* 0x040fe20000410000 */
[----:B------:R-:W-:Y:S01]  /*1aaa0*/  STG.E desc[UR36][R6.64+0x200], R11 ;  /* 0x0002000b06007986 */ /* 0x000fe2000c101924 */
[----:B-1----:R-:W-:-:S03]  /*1aab0*/  FMUL.FTZ R21, R30, R21 ;  /* 0x000000151e157220 */ /* 0x002fc60000410000 */
[----:B------:R-:W-:Y:S01]  /*1aac0*/  STS [R5+0x200], R11 ;  /* 0x0002000b05007388 */ /* 0x000fe20000000800 */
[----:B----4-:R-:W-:-:S03]  /*1aad0*/  FMUL.FTZ R22, R30, R22 ;  /* 0x000000161e167220 */ /* 0x010fc60000410000 */
[----:B------:R-:W-:Y:S01]  /*1aae0*/  STG.E desc[UR36][R6.64+0x400], R12 ;  /* 0x0004000c06007986 */ /* 0x000fe2000c101924 */
[----:B-----5:R-:W-:-:S03]  /*1aaf0*/  FMUL.FTZ R23, R30, R23 ;  /* 0x000000171e177220 */ /* 0x020fc60000410000 */
        /* <DEDUP_REMOVED lines=23> */
[----:B0-----:R-:W-:-:S02]  /*1ac70*/  IMAD.MOV.U32 R6, RZ, RZ, R8 ;  /* 0x000000ffff067224 */ /* 0x001fc400078e0008 */
[----:B-1----:R-:W-:Y:S02]  /*1ac80*/  VIADD R5, R5, 0x2000 ;  /* 0x0000200005057836 */ /* 0x002fe40000000000 */
[----:B------:R-:W-:Y:S01]  /*1ac90*/  IMAD.MOV.U32 R7, RZ, RZ, R9 ;  /* 0x000000ffff077224 */ /* 0x000fe200078e0009 */
[----:B------:R-:W-:Y:S06]  /*1aca0*/  @!P2 BRA `(.L_x_2173) ;  /* 0xfffffff800e0a947 */ /* 0x000fec000383ffff */
.L_x_2172:
[----:B------:R-:W-:Y:S05]  /*1acb0*/  BSYNC.RECONVERGENT B1 ;  /* 0x0000000000017941 */ /* 0x000fea0003800200 */
.L_x_2171:
        /* <DEDUP_REMOVED lines=8> */
[----:B------:R-:W1:Y:S04]  /*1ad40*/  LDS R10, [R5] ;  /* 0x00000000050a7984 */ /* 0x000e680000000800 */
[----:B------:R-:W4:Y:S04]  /*1ad50*/  LDS R11, [R5+0x200] ;  /* 0x00020000050b7984 */ /* 0x000f280000000800 */
[----:B------:R-:W5:Y:S04]  /*1ad60*/  LDS R12, [R5+0x400] ;  /* 0x00040000050c7984 */ /* 0x000f680000000800 */
[----:B------:R-:W3:Y:S04]  /*1ad70*/  LDS R13, [R5+0x600] ;  /* 0x00060000050d7984 */ /* 0x000ee80000000800 */
[----:B------:R-:W3:Y:S04]  /*1ad80*/  LDS R14, [R5+0x800] ;  /* 0x00080000050e7984 */ /* 0x000ee80000000800 */
[----:B------:R-:W3:Y:S01]  /*1ad90*/  LDS R15, [R5+0xa00] ;  /* 0x000a0000050f7984 */ /* 0x000ee20000000800 */
[C---:B--2---:R-:W-:Y:S01]  /*1ada0*/  FMUL.FTZ R8, R30.reuse, R8 ;  /* 0x000000081e087220 */ /* 0x044fe20000410000 */
[----:B0-----:R-:W-:-:S04]  /*1adb0*/  FMUL.FTZ R9, R30, R9 ;  /* 0x000000091e097220 */ /* 0x001fc80000410000 */
[----:B------:R-:W-:Y:S01]  /*1adc0*/  STG.E desc[UR36][R6.64+-0x400], R8 ;  /* 0xfffc000806007986 */ /* 0x000fe2000c101924 */
[----:B-1----:R-:W-:-:S03]  /*1add0*/  FMUL.FTZ R10, R30, R10 ;  /* 0x0000000a1e0a7220 */ /* 0x002fc60000410000 */
[----:B------:R0:W-:Y:S01]  /*1ade0*/  STS [R5+-0x400], R8 ;  /* 0xfffc000805007388 */ /* 0x0001e20000000800 */
[----:B----4-:R-:W-:-:S03]  /*1adf0*/  FMUL.FTZ R11, R30, R11 ;  /* 0x0000000b1e0b7220 */ /* 0x010fc60000410000 */
[----:B------:R-:W-:Y:S01]  /*1ae00*/  STG.E desc[UR36][R6.64+-0x200], R9 ;  /* 0xfffe000906007986 */ /* 0x000fe2000c101924 */
[----:B-----5:R-:W-:-:S03]  /*1ae10*/  FMUL.FTZ R12, R30, R12 ;  /* 0x0000000c1e0c7220 */ /* 0x020fc60000410000 */
[----:B------:R1:W-:Y:S01]  /*1ae20*/  STS [R5+-0x200], R9 ;  /* 0xfffe000905007388 */ /* 0x0003e20000000800 */
[----:B0-----:R-:W-:Y:S01]  /*1ae30*/  IADD3 R8, P1, PT, R6, 0x1000, RZ ;  /* 0x0000100006087810 */ /* 0x001fe20007f3e0ff */
[C---:B---3--:R-:W-:Y:S02]  /*1ae40*/  FMUL.FTZ R13, R30.reuse, R13 ;  /* 0x0000000d1e0d7220 */ /* 0x048fe40000410000 */
        /* <DEDUP_REMOVED lines=17> */
[----:B------:R-:W-:-:S07]  /*1af60*/  IMAD.MOV.U32 R7, RZ, RZ, R9 ;  /* 0x000000ffff077224 */ /* 0x000fce00078e0009 */
.L_x_2175:
[----:B------:R-:W-:Y:S05]  /*1af70*/  BSYNC.RECONVERGENT B1 ;  /* 0x0000000000017941 */ /* 0x000fea0003800200 */
.L_x_2174:
[----:B------:R-:W-:-:S13]  /*1af80*/  ISETP.LT.OR P0, PT, R4, UR43, P0 ;  /* 0x0000002b04007c0c */ /* 0x000fda0008701670 */
[----:B------:R-:W-:Y:S05]  /*1af90*/  @!P0 BRA `(.L_x_2158) ;  /* 0x0000000000408947 */ /* 0x000fea0003800000 */
[----:B------:R-:W2:Y:S04]  /*1afa0*/  LDS R4, [R5+-0x400] ;  /* 0xfffc000005047984 */ /* 0x000ea80000000800 */
[----:B------:R-:W0:Y:S04]  /*1afb0*/  LDS R8, [R5+-0x200] ;  /* 0xfffe000005087984 */ /* 0x000e280000000800 */
[----:B------:R-:W1:Y:S04]  /*1afc0*/  LDS R9, [R5] ;  /* 0x0000000005097984 */ /* 0x000e680000000800 */
[----:B------:R-:W4:Y:S01]  /*1afd0*/  LDS R10, [R5+0x200] ;  /* 0x00020000050a7984 */ /* 0x000f220000000800 */
[-C--:B--2---:R-:W-:Y:S01]  /*1afe0*/  FMUL.FTZ R4, R4, R30.reuse ;  /* 0x0000001e04047220 */ /* 0x084fe20000410000 */
[----:B0-----:R-:W-:-:S04]  /*1aff0*/  FMUL.FTZ R8, R8, R30 ;  /* 0x0000001e08087220 */ /* 0x001fc80000410000 */
[----:B------:R0:W-:Y:S01]  /*1b000*/  STG.E desc[UR36][R6.64+-0x400], R4 ;  /* 0xfffc000406007986 */ /* 0x0001e2000c101924 */
[----:B-1----:R-:W-:-:S03]  /*1b010*/  FMUL.FTZ R9, R9, R30 ;  /* 0x0000001e09097220 */ /* 0x002fc60000410000 */
        /* <DEDUP_REMOVED lines=8> */
.L_x_2158:
[----:B------:R-:W-:Y:S05]  /*1b0a0*/  BSYNC.RECONVERGENT B0 ;  /* 0x0000000000007941 */ /* 0x000fea0003800200 */
.L_x_2157:
[----:B------:R-:W3:Y:S01]  /*1b0b0*/  LDCU UR5, c[0x0][0x40c] ;  /* 0x00008180ff0577ac */ /* 0x000ee20008000800 */
[----:B------:R-:W5:Y:S01]  /*1b0c0*/  S2R R21, SR_CgaCtaId ;  /* 0x0000000000157919 */ /* 0x000f620000008800 */
[----:B------:R-:W-:Y:S01]  /*1b0d0*/  SHF.R.U32.HI R17, RZ, 0x6, R238 ;  /* 0x00000006ff117819 */ /* 0x000fe200000116ee */
[----:B------:R-:W-:Y:S01]  /*1b0e0*/  BSSY.RECONVERGENT B0, `(.L_x_2176) ;  /* 0x000001d000007945 */ /* 0x000fe20003800200 */
[----:B------:R-:W-:Y:S01]  /*1b0f0*/  ULEA.HI UR4, UR44, UR44, URZ, 0x1 ;  /* 0x0000002c2c047291 */ /* 0x000fe2000f8f08ff */
[----:B------:R-:W-:Y:S01]  /*1b100*/  LOP3.LUT R16, R0, 0xfc, RZ, 0xc0, !PT ;  /* 0x000000fc00107812 */ /* 0x000fe200078ec0ff */
[----:B------:R-:W-:Y:S01]  /*1b110*/  IMAD.SHL.U32 R0, R238, 0x10, RZ ;  /* 0x00000010ee007824 */ /* 0x000fe200078e00ff */
[----:B------:R-:W-:Y:S01]  /*1b120*/  MOV R12, 0x400 ;  /* 0x00000400000c7802 */ /* 0x000fe20000000f00 */
[----:B------:R-:W-:Y:S01]  /*1b130*/  ULOP3.LUT UR4, UR4, 0xfffffffe, URZ, 0xc0, !UPT ;  /* 0xfffffffe04047892 */ /* 0x000fe2000f8ec0ff */
[----:B0---4-:R-:W-:Y:S02]  /*1b140*/  CS2R R6, SRZ ;  /* 0x0000000000067805 */ /* 0x011fe4000001ff00 */
[----:B------:R-:W-:Y:S01]  /*1b150*/  LOP3.LUT R0, R0, 0x3f0, RZ, 0xc0, !PT ;  /* 0x000003f000007812 */ /* 0x000fe200078ec0ff */
[----:B------:R-:W-:Y:S01]  /*1b160*/  UIADD3 UR4, UPT, UPT, UR44, -UR4, URZ ;  /* 0x800000042c047290 */ /* 0x000fe2000fffe0ff */
[----:B------:R-:W-:-:S02]  /*1b170*/  VIADD R4, R12, 0x420 ;  /* 0x000004200c047836 */ /* 0x000fc40000000000 */
[----:B---3--:R-:W-:-:S03]  /*1b180*/  IMAD.U32 R44, RZ, RZ, UR5 ;  /* 0x00000005ff2c7e24 */ /* 0x008fc6000f8e00ff */
[----:B------:R-:W-:-:S04]  /*1b190*/  ISETP.NE.AND P0, PT, R17, UR4, PT ;  /* 0x0000000411007c0c */ /* 0x000fc8000bf05270 */
[----:B------:R-:W-:-:S04]  /*1b1a0*/  ISETP.NE.OR P0, PT, R44, RZ, P0 ;  /* 0x000000ff2c00720c */ /* 0x000fc80000705670 */
[----:B------:R-:W-:Y:S02]  /*1b1b0*/  ISETP.GT.U32.OR P0, PT, R16, 0xdf, P0 ;  /* 0x000000df1000780c */ /* 0x000fe40000704470 */
[----:B-----5:R-:W-:-:S05]  /*1b1c0*/  LEA R5, R21, R4, 0x18 ;  /* 0x0000000415057211 */ /* 0x020fca00078ec0ff */
[----:B------:R-:W-:Y:S01]  /*1b1d0*/  IMAD.IADD R18, R5, 0x1, R0 ;  /* 0x0000000105127824 */ /* 0x000fe200078e0200 */
[----:B------:R-:W-:-:S05]  /*1b1e0*/  CS2R R4, SRZ ;  /* 0x0000000000047805 */ /* 0x000fca000001ff00 */
[----:B------:R-:W-:Y:S05]  /*1b1f0*/  @P0 BRA `(.L_x_2177) ;  /* 0x00000000002c0947 */ /* 0x000fea0003800000 */
[----:B------:R-:W0:Y:S01]  /*1b200*/  LDCU.64 UR8, c[0x0][0x3b0] ;  /* 0x00007600ff0877ac */ /* 0x000e220008000a00 */
[----:B------:R-:W-:Y:S01]  /*1b210*/  IMAD.MOV.U32 R7, RZ, RZ, RZ ;  /* 0x000000ffff077224 */ /* 0x000fe200078e00ff */
[----:B0-----:R-:W-:-:S04]  /*1b220*/  UISETP.NE.U32.AND UP0, UPT, UR8, URZ, UPT ;  /* 0x000000ff0800728c */ /* 0x001fc8000bf05070 */
[----:B------:R-:W-:-:S09]  /*1b230*/  UISETP.NE.AND.EX UP0, UPT, UR9, URZ, UPT, UP0 ;  /* 0x000000ff0900728c */ /* 0x000fd2000bf05300 */
[----:B------:R-:W-:Y:S05]  /*1b240*/  BRA.U !UP0, `(.L_x_2178) ;  /* 0x0000000108147547 */ /* 0x000fea000b800000 */
[----:B------:R-:W0:Y:S01]  /*1b250*/  S2R R7, SR_CTAID.X ;  /* 0x0000000000077919 */ /* 0x000e220000002500 */
[----:B------:R-:W3:Y:S01]  /*1b260*/  LDC.64 R4, c[0x0][0x3b0] ;  /* 0x0000ec00ff047b82 */ /* 0x000ee20000000a00 */
[----:B0-----:R-:W-:-:S04]  /*1b270*/  IMAD R7, R7, 0xe0, R16 ;  /* 0x000000e007077824 */ /* 0x001fc800078e0210 */
[----:B---3--:R-:W-:-:S06]  /*1b280*/  IMAD.WIDE.U32 R4, R7, 0x4, R4 ;  /* 0x0000000407047825 */ /* 0x008fcc00078e0004 */
[----:B------:R-:W5:Y:S02]  /*1b290*/  LDG.E.128 R4, desc[UR36][R4.64] ;  /* 0x0000002404047981 */ /* 0x000f64000c1e1d00 */
.L_x_2178:
[----:B-----5:R0:W-:Y:S02]  /*1b2a0*/  STS.128 [R18], R4 ;  /* 0x0000000412007388 */ /* 0x0201e40000000c00 */
.L_x_2177:
[----:B------:R-:W-:Y:S05]  /*1b2b0*/  BSYNC.RECONVERGENT B0 ;  /* 0x0000000000007941 */ /* 0x000fea0003800200 */
.L_x_2176:
[----:B------:R-:W3:Y:S01]  /*1b2c0*/  LDCU UR14, c[0x0][0x3f8] ;  /* 0x00007f00ff0e77ac */ /* 0x000ee20008000800 */
[----:B------:R-:W-:Y:S01]  /*1b2d0*/  BAR.SYNC.DEFER_BLOCKING 0x0 ;  /* 0x0000000000007b1d */ /* 0x000fe20000010000 */
[----:B------:R-:W-:Y:S02]  /*1b2e0*/  ISETP.GT.U32.AND P0, PT, R16, 0xdf, PT ;  /* 0x000000df1000780c */ /* 0x000fe40003f04070 */
[----:B------:R-:W-:Y:S02]  /*1b2f0*/  CS2R R10, SRZ ;  /* 0x00000000000a7805 */ /* 0x000fe4000001ff00 */
[----:B------:R-:W-:Y:S01]  /*1b300*/  CS2R R8, SRZ ;  /* 0x0000000000087805 */ /* 0x000fe2000001ff00 */
[----:B------:R-:W4:Y:S01]  /*1b310*/  LDCU UR15, c[0x0][0x40c] ;  /* 0x00008180ff0f77ac */ /* 0x000f220008000800 */
[----:B------:R-:W-:Y:S01]  /*1b320*/  BSSY.RECONVERGENT B0, `(.L_x_2179) ;  /* 0x00001a9000007945 */ /* 0x000fe20003800200 */
[----:B------:R-:W0:Y:S01]  /*1b330*/  LDCU.64 UR10, c[0x0][0x3c8] ;  /* 0x00007900ff0a77ac */ /* 0x000e220008000a00 */
[----:B---3--:R-:W-:-:S04]  /*1b340*/  UIMAD UR7, UR7, UR14, UR12 ;  /* 0x0000000e070772a4 */ /* 0x008fc8000f8e020c */
[----:B------:R-:W-:Y:S01]  /*1b350*/  UIMAD UR7, UR7, 0xe0, URZ ;  /* 0x000000e0070778a4 */ /* 0x000fe2000f8e02ff */
[----:B------:R-:W-:Y:S11]  /*1b360*/  @P0 BRA `(.L_x_2180) ;  /* 0x0000001800900947 */ /* 0x000ff60003800000 */
[----:B------:R-:W3:Y:S01]  /*1b370*/  LDC R25, c[0x0][0x3f4] ;  /* 0x0000fd00ff197b82 */ /* 0x000ee20000000800 */
[----:B-1----:R-:W-:Y:S01]  /*1b380*/  VIADD R26, R17, UR13 ;  /* 0x0000000d111a7c36 */ /* 0x002fe20008000000 */
[----:B------:R-:W-:Y:S01]  /*1b390*/  BSSY.RECONVERGENT B1, `(.L_x_2181) ;  /* 0x0000092000017945 */ /* 0x000fe20003800200 */
[----:B------:R-:W-:-:S05]  /*1b3a0*/  VIADD R12, R12, 0x820 ;  /* 0x000008200c0c7836 */ /* 0x000fca0000000000 */
[----:B------:R-:W1:Y:S01]  /*1b3b0*/  LDC.64 R14, c[0x0][0x3c0] ;  /* 0x0000f000ff0e7b82 */ /* 0x000e620000000a00 */
[----:B------:R-:W-:-:S05]  /*1b3c0*/  LEA R45, R21, R12, 0x18 ;  /* 0x0000000c152d7211 */ /* 0x000fca00078ec0ff */
[----:B------:R-:W-:Y:S01]  /*1b3d0*/  IMAD R27, R17, 0x4, R45 ;  /* 0x00000004111b7824 */ /* 0x000fe200078e022d */
[C---:B---3--:R-:W-:Y:S01]  /*1b3e0*/  VIMNMX R19, PT, PT, R25.reuse, UR44, PT ;  /* 0x0000002c19137c48 */ /* 0x048fe2000bfe0100 */
[C-C-:B------:R-:W-:Y:S02]  /*1b3f0*/  IMAD R13, R25.reuse, UR7, R16.reuse ;  /* 0x00000007190d7c24 */ /* 0x140fe4000f8e0210 */
[----:B------:R-:W-:Y:S01]  /*1b400*/  IMAD R11, R25, UR6, R16 ;  /* 0x00000006190b7c24 */ /* 0x000fe2000f8e0210 */
[----:B------:R-:W-:Y:S01]  /*1b410*/  ISETP.GE.AND P0, PT, R26, R19, PT ;  /* 0x000000131a00720c */ /* 0x000fe20003f06270 */
[----:B-1----:R-:W-:-:S04]  /*1b420*/  IMAD.WIDE R12, R13, 0x4, R14 ;  /* 0x000000040d0c7825 */ /* 0x002fc800078e020e */
[----:B------:R-:W-:-:S04]  /*1b430*/  IMAD.WIDE R14, R11, 0x4, R14 ;  /* 0x000000040b0e7825 */ /* 0x000fc800078e020e */
[----:B------:R-:W-:-:S04]  /*1b440*/  IMAD.MOV.U32 R11, RZ, RZ, RZ ;  /* 0x000000ffff0b7224 */ /* 0x000fc800078e00ff */
[----:B------:R-:W-:Y:S05]  /*1b450*/  @P0 BRA `(.L_x_2182) ;  /* 0x0000000800140947 */ /* 0x000fea0003800000 */
[----:B------:R-:W-:Y:S01]  /*1b460*/  VIADD R20, R26, 0x2 ;  /* 0x000000021a147836 */ /* 0x000fe20000000000 */
[----:B------:R-:W1:Y:S01]  /*1b470*/  LDC.64 R8, c[0x0][0x458] ;  /* 0x00011600ff087b82 */ /* 0x000e620000000a00 */
[----:B------:R-:W-:Y:S01]  /*1b480*/  ULOP3.LUT UR5, URZ, UR13, URZ, 0x33, !UPT ;  /* 0x0000000dff057292 */ /* 0x000fe2000f8e33ff */
[----:B------:R-:W-:Y:S01]  /*1b490*/  IMAD R25, R25, UR14, RZ ;  /* 0x0000000e19197c24 */ /* 0x000fe2000f8e02ff */
[----:B------:R-:W-:Y:S01]  /*1b4a0*/  UIMAD UR8, UR38, UR14, UR12 ;  /* 0x0000000e260872a4 */ /* 0x000fe2000f8e020c */
[----:B------:R-:W-:Y:S01]  /*1b4b0*/  VIMNMX R0, PT, PT, R19, R20, !PT ;  /* 0x0000001413007248 */ /* 0x000fe20007fe0100 */
[----:B------:R-:W-:Y:S01]  /*1b4c0*/  BSSY.RECONVERGENT B2, `(.L_x_2183) ;  /* 0x0000030000027945 */ /* 0x000fe20003800200 */
[----:B------:R-:W-:Y:S01]  /*1b4d0*/  CS2R R10, SRZ ;  /* 0x00000000000a7805 */ /* 0x000fe2000001ff00 */
[----:B------:R-:W-:Y:S01]  /*1b4e0*/  IMAD R28, R25, 0xe0, RZ ;  /* 0x000000e0191c7824 */ /* 0x000fe200078e02ff */
[----:B------:R-:W-:Y:S01]  /*1b4f0*/  IADD3 R21, PT, PT, -R17, UR5, R0 ;  /* 0x0000000511157c10 */ /* 0x000fe2000fffe100 */
[----:B------:R-:W-:-:S02]  /*1b500*/  IMAD.U32 R23, RZ, RZ, UR8 ;  /* 0x00000008ff177e24 */ /* 0x000fc4000f8e00ff */
[----:B------:R-:W-:Y:S01]  /*1b510*/  IMAD.MOV.U32 R0, RZ, RZ, R26 ;  /* 0x000000ffff007224 */ /* 0x000fe200078e001a */
[----:B------:R-:W-:Y:S01]  /*1b520*/  LOP3.LUT P0, RZ, R21, 0x2, RZ, 0xc0, !PT ;  /* 0x0000000215ff7812 */ /* 0x000fe2000780c0ff */
[----:B------:R-:W-:-:S04]  /*1b530*/  IMAD R23, R23, 0xe0, R16 ;  /* 0x000000e017177824 */ /* 0x000fc800078e0210 */
[----:B-1----:R-:W-:Y:S01]  /*1b540*/  IMAD.WIDE R22, R23, 0x4, R8 ;  /* 0x0000000417167825 */ /* 0x002fe200078e0208 */
[----:B------:R-:W-:-:S07]  /*1b550*/  CS2R R8, SRZ ;  /* 0x0000000000087805 */ /* 0x000fce000001ff00 */
[----:B------:R-:W-:Y:S05]  /*1b560*/  @P0 BRA `(.L_x_2184) ;  /* 0x0000000000940947 */ /* 0x000fea0003800000 */
[----:B------:R-:W1:Y:S01]  /*1b570*/  LDCU.64 UR8, c[0x0][0x3c8] ;  /* 0x00007900ff0877ac */ /* 0x000e620008000a00 */
[----:B------:R-:W-:-:S05]  /*1b580*/  IADD3 R0, P0, PT, R3, R26, RZ ;  /* 0x0000001a03007210 */ /* 0x000fca0007f1e0ff */
[----:B------:R-:W-:Y:S01]  /*1b590*/  IMAD.X R9, RZ, RZ, R2, P0 ;  /* 0x000000ffff097224 */ /* 0x000fe200000e0602 */
[----:B-1----:R-:W-:-:S04]  /*1b5a0*/  LEA R10, P0, R0, UR8, 0x2 ;  /* 0x00000008000a7c11 */ /* 0x002fc8000f8010ff */
[----:B------:R-:W-:Y:S02]  /*1b5b0*/  LEA.HI.X R11, R0, UR9, R9, 0x2, P0 ;  /* 0x00000009000b7c11 */ /* 0x000fe400080f1409 */
[----:B------:R1:W3:Y:S04]  /*1b5c0*/  LDS R0, [R27] ;  /* 0x000000001b007984 */ /* 0x0002e80000000800 */
[----:B------:R-:W2:Y:S01]  /*1b5d0*/  LDG.E R11, desc[UR36][R10.64] ;  /* 0x000000240a0b7981 */ /* 0x000ea2000c1e1900 */
[----:B------:R-:W-:Y:S01]  /*1b5e0*/  ISETP.NE.AND P0, PT, R44, RZ, PT ;  /* 0x000000ff2c00720c */ /* 0x000fe20003f05270 */
[----:B--2---:R-:W-:-:S04]  /*1b5f0*/  IMAD R9, R25, R11, R26 ;  /* 0x0000000b19097224 */ /* 0x004fc800078e021a */
[----:B------:R-:W-:-:S04]  /*1b600*/  IMAD R9, R9, 0xe0, RZ ;  /* 0x000000e009097824 */ /* 0x000fc800078e02ff */
[----:B------:R-:W-:-:S05]  /*1b610*/  IMAD.WIDE R8, R9, 0x4, R14 ;  /* 0x0000000409087825 */ /* 0x000fca00078e020e */
[----:B------:R1:W5:Y:S01]  /*1b620*/  LDG.E.128 R32, desc[UR36][R8.64] ;  /* 0x0000002408207981 */ /* 0x000362000c1e1d00 */
[----:B---3--:R-:W-:Y:S05]  /*1b630*/  @P0 BRA `(.L_x_2185) ;  /* 0x00000000004c0947 */ /* 0x008fea0003800000 */
[----:B------:R-:W-:Y:S01]  /*1b640*/  UISETP.NE.AND UP0, UPT, UR42, URZ, UPT ;  /* 0x000000ff2a00728c */ /* 0x000fe2000bf05270 */
[----:B-1----:R-:W1:Y:S05]  /*1b650*/  LDS.128 R8, [R18] ;  /* 0x0000000012087984 */ /* 0x002e6a0000000c00 */
[----:B------:R-:W-:-:S13]  /*1b660*/  PLOP3.LUT P0, PT, PT, PT, UP0, 0x80, 0x8 ;  /* 0x000000000008781c */ /* 0x000fda0003f0f008 */
[----:B------:R-:W2:Y:S01]  /*1b670*/  @P0 LDG.E.128 R36, desc[UR36][R22.64] ;  /* 0x0000002416240981 */ /* 0x000ea2000c1e1d00 */
[----:B------:R-:W-:Y:S02]  /*1b680*/  PLOP3.LUT P0, PT, PT, PT, UP0, 0x80, 0x8 ;  /* 0x000000000008781c */ /* 0x000fe40003f0f008 */
[----:B------:R-:W-:Y:S02]  /*1b690*/  PLOP3.LUT P1, PT, PT, PT, UP0, 0x80, 0x8 ;  /* 0x000000000008781c */ /* 0x000fe40003f2f008 */
[----:B------:R-:W-:Y:S02]  /*1b6a0*/  PLOP3.LUT P2, PT, PT, PT, UP0, 0x80, 0x8 ;  /* 0x000000000008781c */ /* 0x000fe40003f4f008 */
[----:B------:R-:W-:Y:S01]  /*1b6b0*/  PLOP3.LUT P3, PT, PT, PT, UP0, 0x80, 0x8 ;  /* 0x000000000008781c */ /* 0x000fe20003f6f008 */
[----:B-1---5:R-:W-:Y:S01]  /*1b6c0*/  FADD.FTZ R33, R33, R9 ;  /* 0x0000000921217221 */ /* 0x022fe20000010000 */
        /* <DEDUP_REMOVED lines=10> */
.L_x_2185:
[C---:B-12--5:R-:W-:Y:S01]  /*1b770*/  FFMA.FTZ R8, R0.reuse, R32, RZ ;  /* 0x0000002000087223 */ /* 0x066fe200000100ff */
[C---:B------:R-:W-:Y:S01]  /*1b780*/  FFMA.FTZ R9, R0.reuse, R33, RZ ;  /* 0x0000002100097223 */ /* 0x040fe200000100ff */
[C---:B------:R-:W-:Y:S01]  /*1b790*/  FFMA.FTZ R10, R0.reuse, R34, RZ ;  /* 0x00000022000a7223 */ /* 0x040fe200000100ff */
[----:B------:R-:W-:Y:S01]  /*1b7a0*/  FFMA.FTZ R11, R0, R35, RZ ;  /* 0x00000023000b7223 */ /* 0x000fe200000100ff */
[----:B------:R-:W-:-:S07]  /*1b7b0*/  IMAD.MOV.U32 R0, RZ, RZ, R20 ;  /* 0x000000ffff007224 */ /* 0x000fce00078e0014 */
.L_x_2184:
[----:B0---4-:R-:W-:Y:S05]  /*1b7c0*/  BSYNC.RECONVERGENT B2 ;  /* 0x0000000000027941 */ /* 0x011fea0003800200 */
.L_x_2183:
[----:B------:R-:W-:-:S13]  /*1b7d0*/  ISETP.GE.U32.AND P0, PT, R21, 0x2, PT ;  /* 0x000000021500780c */ /* 0x000fda0003f06070 */
[----:B------:R-:W-:Y:S05]  /*1b7e0*/  @!P0 BRA `(.L_x_2182) ;  /* 0x0000000400308947 */ /* 0x000fea0003800000 */
[----:B------:R-:W-:Y:S01]  /*1b7f0*/  USHF.L.U32 UR5, UR13, 0x2, URZ ;  /* 0x000000020d057899 */ /* 0x000fe200080006ff */
[----:B------:R-:W-:Y:S01]  /*1b800*/  ISETP.NE.AND P0, PT, R44, RZ, PT ;  /* 0x000000ff2c00720c */ /* 0x000fe20003f05270 */
[----:B------:R-:W-:-:S04]  /*1b810*/  IMAD R31, R0, 0xe0, RZ ;  /* 0x000000e0001f7824 */ /* 0x000fc800078e02ff */
[----:B------:R-:W-:-:S04]  /*1b820*/  LEA R20, R0, -UR5, 0x2 ;  /* 0x8000000500147c11 */ /* 0x000fc8000f8e10ff */
[----:B------:R-:W-:-:S07]  /*1b830*/  IADD3 R29, PT, PT, R20, 0x8, R45 ;  /* 0x00000008141d7810 */ /* 0x000fce0007ffe02d */
.L_x_2189:
[----:B------:R-:W-:-:S05]  /*1b840*/  IADD3 R20, P1, PT, R3, R0, RZ ;  /* 0x0000000003147210 */ /* 0x000fca0007f3e0ff */
        /* <DEDUP_REMOVED lines=9> */
[----:B------:R-:W-:Y:S01]  /*1b8e0*/  UISETP.NE.AND UP0, UPT, UR42, URZ, UPT ;  /* 0x000000ff2a00728c */ /* 0x000fe2000bf05270 */
[----:B------:R-:W1:Y:S05]  /*1b8f0*/  LDS.128 R36, [R18] ;  /* 0x0000000012247984 */ /* 0x000e6a0000000c00 */
[----:B------:R-:W-:-:S13]  /*1b900*/  PLOP3.LUT P0, PT, PT, PT, UP0, 0x80, 0x8 ;  /* 0x000000000008781c */ /* 0x000fda0003f0f008 */
[----:B------:R-:W3:Y:S01]  /*1b910*/  @P0 LDG.E.128 R40, desc[UR36][R22.64] ;  /* 0x0000002416280981 */ /* 0x000ee2000c1e1d00 */
        /* <DEDUP_REMOVED lines=9> */
[----:B---3--:R-:W-:Y:S02]  /*1b9b0*/  @P0 FMUL.FTZ R32, R32, R40 ;  /* 0x0000002820200220 */ /* 0x008fe40000410000 */
[----:B------:R-:W-:Y:S02]  /*1b9c0*/  @P1 FMUL.FTZ R33, R33, R41 ;  /* 0x0000002921211220 */ /* 0x000fe40000410000 */
[----:B------:R-:W-:Y:S02]  /*1b9d0*/  @P2 FMUL.FTZ R34, R34, R42 ;  /* 0x0000002a22222220 */ /* 0x000fe40000410000 */
[----:B------:R-:W-:-:S05]  /*1b9e0*/  @P3 FMUL.FTZ R35, R35, R43 ;  /* 0x0000002b23233220 */ /* 0x000fca0000410000 */
[----:B------:R1:W-:Y:S02]  /*1b9f0*/  STG.E.128 desc[UR36][R20.64], R32 ;  /* 0x0000002014007986 */ /* 0x0003e4000c101d24 */
.L_x_2187:
[----:B------:R-:W-:Y:S05]  /*1ba00*/  BSYNC.RECONVERGENT B2 ;  /* 0x0000000000027941 */ /* 0x000fea0003800200 */
.L_x_2186:
[----:B------:R-:W0:Y:S04]  /*1ba10*/  LDG.E R24, desc[UR36][R24.64+0x8] ;  /* 0x0000082418187981 */ /* 0x000e28000c1e1900 */
[----:B------:R-:W2:Y:S01]  /*1ba20*/  LDS R37, [R29+-0x8] ;  /* 0xfffff8001d257984 */ /* 0x000ea20000000800 */
[----:B------:R-:W-:Y:S02]  /*1ba30*/  IMAD.U32 R44, RZ, RZ, UR15 ;  /* 0x0000000fff2c7e24 */ /* 0x000fe4000f8e00ff */
[----:B01----:R-:W-:-:S04]  /*1ba40*/  IMAD R20, R28, R24, R31 ;  /* 0x000000181c147224 */ /* 0x003fc800078e021f */
[----:B------:R-:W-:-:S04]  /*1ba50*/  VIADD R21, R20, 0x1c0 ;  /* 0x000001c014157836 */ /* 0x000fc80000000000 */
[----:B------:R-:W-:-:S05]  /*1ba60*/  IMAD.WIDE R20, R21, 0x4, R14 ;  /* 0x0000000415147825 */ /* 0x000fca00078e020e */
[----:B------:R0:W5:Y:S01]  /*1ba70*/  LDG.E.128 R40, desc[UR36][R20.64] ;  /* 0x0000002414287981 */ /* 0x000162000c1e1d00 */
[----:B------:R-:W-:Y:S01]  /*1ba80*/  ISETP.NE.AND P0, PT, R44, RZ, PT ;  /* 0x000000ff2c00720c */ /* 0x000fe20003f05270 */
[C---:B--2--5:R-:W-:Y:S01]  /*1ba90*/  FFMA.FTZ R30, R37.reuse, R33, R9 ;  /* 0x00000021251e7223 */ /* 0x064fe20000010009 */
[C---:B------:R-:W-:Y:S01]  /*1baa0*/  FFMA.FTZ R32, R37.reuse, R32, R8 ;  /* 0x0000002025207223 */ /* 0x040fe20000010008 */
[C---:B------:R-:W-:Y:S01]  /*1bab0*/  FFMA.FTZ R33, R37.reuse, R34, R10 ;  /* 0x0000002225217223 */ /* 0x040fe2000001000a */
[----:B------:R-:W-:-:S09]  /*1bac0*/  FFMA.FTZ R24, R37, R35, R11 ;  /* 0x0000002325187223 */ /* 0x000fd2000001000b */
[----:B0-----:R-:W-:Y:S05]  /*1bad0*/  @P0 BRA `(.L_x_2188) ;  /* 0x00000000004c0947 */ /* 0x001fea0003800000 */
[----:B------:R-:W-:Y:S01]  /*1bae0*/  UISETP.NE.AND UP0, UPT, UR42, URZ, UPT ;  /* 0x000000ff2a00728c */ /* 0x000fe2000bf05270 */
[----:B------:R-:W0:Y:S05]  /*1baf0*/  LDS.128 R36, [R18] ;  /* 0x0000000012247984 */ /* 0x000e2a0000000c00 */
[----:B------:R-:W-:-:S13]  /*1bb00*/  PLOP3.LUT P1, PT, PT, PT, UP0, 0x80, 0x8 ;  /* 0x000000000008781c */ /* 0x000fda0003f2f008 */
[----:B------:R-:W2:Y:S01]  /*1bb10*/  @P1 LDG.E.128 R8, desc[UR36][R22.64] ;  /* 0x0000002416081981 */ /* 0x000ea2000c1e1d00 */
[----:B------:R-:W-:Y:S01]  /*1bb20*/  PLOP3.LUT P1, PT, PT, PT, UP0, 0x80, 0x8 ;  /* 0x000000000008781c */ /* 0x000fe20003f2f008 */
[----:B------:R-:W-:Y:S01]  /*1bb30*/  VIADD R21, R31, 0x1c0 ;  /* 0x000001c01f157836 */ /* 0x000fe20000000000 */
[----:B------:R-:W-:Y:S02]  /*1bb40*/  PLOP3.LUT P2, PT, PT, PT, UP0, 0x80, 0x8 ;  /* 0x000000000008781c */ /* 0x000fe40003f4f008 */
[----:B------:R-:W-:Y:S02]  /*1bb50*/  PLOP3.LUT P3, PT, PT, PT, UP0, 0x80, 0x8 ;  /* 0x000000000008781c */ /* 0x000fe40003f6f008 */
[----:B------:R-:W-:Y:S01]  /*1bb60*/  PLOP3.LUT P4, PT, PT, PT, UP0, 0x80, 0x8 ;  /* 0x000000000008781c */ /* 0x000fe20003f8f008 */
[----:B0-----:R-:W-:Y:S01]  /*1bb70*/  FADD.FTZ R40, R36, R40 ;  /* 0x0000002824287221 */ /* 0x001fe20000010000 */
        /* <DEDUP_REMOVED lines=9> */
.L_x_2188:
        /* <DEDUP_REMOVED lines=10> */
.L_x_2182:
[----:B0---4-:R-:W-:Y:S05]  /*1bcb0*/  BSYNC.RECONVERGENT B1 ;  /* 0x0000000000017941 */ /* 0x011fea0003800200 */
.L_x_2181:
[----:B------:R-:W-:Y:S01]  /*1bcc0*/  ISETP.GE.AND P0, PT, R26, UR44, PT ;  /* 0x0000002c1a007c0c */ /* 0x000fe2000bf06270 */
[----:B------:R-:W-:-:S12]  /*1bcd0*/  BSSY.RECONVERGENT B1, `(.L_x_2190) ;  /* 0x00000df000017945 */ /* 0x000fd80003800200 */
[----:B------:R-:W-:Y:S05]  /*1bce0*/  @P0 BRA `(.L_x_2191) ;  /* 0x0000000c00740947 */ /* 0x000fea0003800000 */
[----:B------:R-:W0:Y:S01]  /*1bcf0*/  LDCU UR5, c[0x0][0x3f8] ;  /* 0x00007f00ff0577ac */ /* 0x000e220008000800 */
[----:B------:R-:W-:Y:S01]  /*1bd00*/  VIADD R32, R26, 0x2 ;  /* 0x000000021a207836 */ /* 0x000fe20000000000 */
[----:B------:R-:W1:Y:S01]  /*1bd10*/  LDC R23, c[0x0][0x3f4] ;  /* 0x0000fd00ff177b82 */ /* 0x000e620000000800 */
[----:B------:R-:W-:Y:S01]  /*1bd20*/  BSSY.RECONVERGENT B2, `(.L_x_2192) ;  /* 0x000004d000027945 */ /* 0x000fe20003800200 */
[----:B------:R-:W-:Y:S01]  /*1bd30*/  ULOP3.LUT UR9, URZ, UR13, URZ, 0x33, !UPT ;  /* 0x0000000dff097292 */ /* 0x000fe2000f8e33ff */
[----:B------:R-:W-:Y:S01]  /*1bd40*/  IMAD.MOV.U32 R19, RZ, RZ, R26 ;  /* 0x000000ffff137224 */ /* 0x000fe200078e001a */
[----:B------:R-:W-:-:S04]  /*1bd50*/  VIMNMX R0, PT, PT, R32, UR44, !PT ;  /* 0x0000002c20007c48 */ /* 0x000fc8000ffe0100 */
        /* <DEDUP_REMOVED lines=8> */
[----:B------:R-:W-:Y:S06]  /*1bde0*/  @P0 BRA `(.L_x_2193) ;  /* 0x0000000400000947 */ /* 0x000fec0003800000 */
[----:B------:R-:W-:Y:S01]  /*1bdf0*/  ISETP.GE.AND P0, PT, R26, R23, PT ;  /* 0x000000171a00720c */ /* 0x000fe20003f06270 */
[----:B------:R-:W-:-:S12]  /*1be00*/  IMAD.MOV.U32 R19, RZ, RZ, R32 ;  /* 0x000000ffff137224 */ /* 0x000fd800078e0020 */
[----:B------:R-:W-:Y:S05]  /*1be10*/  @!P0 BRA `(.L_x_2193) ;  /* 0x0000000000f48947 */ /* 0x000fea0003800000 */
[----:B------:R-:W-:Y:S01]  /*1be20*/  IABS R22, R23 ;  /* 0x0000001700167213 */ /* 0x000fe20000000000 */
[----:B------:R-:W-:Y:S01]  /*1be30*/  IMAD.MOV.U32 R20, RZ, RZ, RZ ;  /* 0x000000ffff147224 */ /* 0x000fe200078e00ff */
[----:B------:R-:W-:Y:S01]  /*1be40*/  IABS R29, R26 ;  /* 0x0000001a001d7213 */ /* 0x000fe20000000000 */
[----:B------:R-:W0:Y:S01]  /*1be50*/  LDCU.64 UR8, c[0x0][0x3c8] ;  /* 0x00007900ff0877ac */ /* 0x000e220008000a00 */
[----:B------:R-:W1:Y:S01]  /*1be60*/  I2F.RP R28, R22 ;  /* 0x00000016001c7306 */ /* 0x000e620000209400 */
[----:B------:R-:W-:Y:S01]  /*1be70*/  ISETP.GE.AND P1, PT, R26, RZ, PT ;  /* 0x000000ff1a00720c */ /* 0x000fe20003f26270 */
[----:B------:R-:W3:Y:S01]  /*1be80*/  LDS R27, [R27] ;  /* 0x000000001b1b7984 */ /* 0x000ee20000000800 */
[----:B------:R-:W-:-:S05]  /*1be90*/  ISETP.NE.AND P2, PT, R23, RZ, PT ;  /* 0x000000ff1700720c */ /* 0x000fca0003f45270 */
[----:B-1----:R-:W1:Y:S02]  /*1bea0*/  MUFU.RCP R28, R28 ;  /* 0x0000001c001c7308 */ /* 0x002e640000001000 */
[----:B-1----:R-:W-:-:S06]  /*1beb0*/  VIADD R21, R28, 0xffffffe ;  /* 0x0ffffffe1c157836 */ /* 0x002fcc0000000000 */
[----:B------:R-:W1:Y:S02]  /*1bec0*/  F2I.FTZ.U32.TRUNC.NTZ R21, R21 ;  /* 0x0000001500157305 */ /* 0x000e64000021f000 */
[----:B-1----:R-:W-:-:S04]  /*1bed0*/  IMAD.MOV R19, RZ, RZ, -R21 ;  /* 0x000000ffff137224 */ /* 0x002fc800078e0a15 */
[----:B------:R-:W-:-:S04]  /*1bee0*/  IMAD R19, R19, R22, RZ ;  /* 0x0000001613137224 */ /* 0x000fc800078e02ff */
        /* <DEDUP_REMOVED lines=8> */
[----:B------:R-:W-:-:S04]  /*1bf70*/  @!P0 IMAD.IADD R19, R19, 0x1, -R22 ;  /* 0x0000000113138824 */ /* 0x000fc800078e0a16 */
[----:B------:R-:W-:Y:S01]  /*1bf80*/  @!P1 IMAD.MOV R19, RZ, RZ, -R19 ;  /* 0x000000ffff139224 */ /* 0x000fe200078e0a13 */
[----:B------:R-:W-:-:S04]  /*1bf90*/  @!P2 LOP3.LUT R19, RZ, R23, RZ, 0x33, !PT ;  /* 0x00000017ff13a212 */ /* 0x000fc800078e33ff */
[----:B------:R-:W-:-:S05]  /*1bfa0*/  IADD3 R20, P0, PT, R3, R19, RZ ;  /* 0x0000001303147210 */ /* 0x000fca0007f1e0ff */
[----:B------:R-:W-:Y:S01]  /*1bfb0*/  IMAD.X R21, RZ, RZ, R2, P0 ;  /* 0x000000ffff157224 */ /* 0x000fe200000e0602 */
[----:B0-----:R-:W-:-:S04]  /*1bfc0*/  LEA R22, P0, R20, UR8, 0x2 ;  /* 0x0000000814167c11 */ /* 0x001fc8000f8010ff */
[----:B------:R-:W-:-:S05]  /*1bfd0*/  LEA.HI.X R23, R20, UR9, R21, 0x2, P0 ;  /* 0x0000000914177c11 */ /* 0x000fca00080f1415 */
[----:B------:R-:W4:Y:S01]  /*1bfe0*/  LDG.E R22, desc[UR36][R22.64] ;  /* 0x0000002416167981 */ /* 0x000f22000c1e1900 */
[----:B------:R-:W-:Y:S01]  /*1bff0*/  ISETP.NE.AND P0, PT, R44, RZ, PT ;  /* 0x000000ff2c00720c */ /* 0x000fe20003f05270 */
[----:B----4-:R-:W-:-:S04]  /*1c000*/  IMAD R19, R36, R22, R19 ;  /* 0x0000001624137224 */ /* 0x010fc800078e0213 */
[----:B------:R-:W-:-:S04]  /*1c010*/  IMAD R19, R19, 0xe0, RZ ;  /* 0x000000e013137824 */ /* 0x000fc800078e02ff */
[----:B------:R-:W-:-:S05]  /*1c020*/  IMAD.WIDE R20, R19, 0x4, R14 ;  /* 0x0000000413147825 */ /* 0x000fca00078e020e */
[----:B--2---:R0:W5:Y:S01]  /*1c030*/  LDG.E.128 R28, desc[UR36][R20.64] ;  /* 0x00000024141c7981 */ /* 0x004162000c1e1d00 */
[----:B------:R-:W-:Y:S04]  /*1c040*/  BSSY.RECONVERGENT B3, `(.L_x_2194) ;  /* 0x0000015000037945 */ /* 0x000fe80003800200 */
[----:B---3--:R-:W-:Y:S05]  /*1c050*/  @P0 BRA `(.L_x_2195) ;  /* 0x00000000004c0947 */ /* 0x008fea0003800000 */
[----:B------:R-:W-:Y:S01]  /*1c060*/  UISETP.NE.AND UP0, UPT, UR42, URZ, UPT ;  /* 0x000000ff2a00728c */ /* 0x000fe2000bf05270 */
[----:B------:R-:W1:Y:S05]  /*1c070*/  LDS.128 R40, [R18] ;  /* 0x0000000012287984 */ /* 0x000e6a0000000c00 */
[----:B------:R-:W-:-:S13]  /*1c080*/  PLOP3.LUT P0, PT, PT, PT, UP0, 0x80, 0x8 ;  /* 0x000000000008781c */ /* 0x000fda0003f0f008 */
[----:B0-----:R-:W2:Y:S01]  /*1c090*/  @P0 LDG.E.128 R20, desc[UR36][R24.64] ;  /* 0x0000002418140981 */ /* 0x001ea2000c1e1d00 */
[----:B------:R-:W-:Y:S01]  /*1c0a0*/  PLOP3.LUT P0, PT, PT, PT, UP0, 0x80, 0x8 ;  /* 0x000000000008781c */ /* 0x000fe20003f0f008 */
[----:B------:R-:W-:Y:S01]  /*1c0b0*/  IMAD R19, R26, 0xe0, RZ ;  /* 0x000000e01a137824 */ /* 0x000fe200078e02ff */
        /* <DEDUP_REMOVED lines=13> */
.L_x_2195:
[----:B------:R-:W-:Y:S05]  /*1c190*/  BSYNC.RECONVERGENT B3 ;  /* 0x0000000000037941 */ /* 0x000fea0003800200 */
.L_x_2194:
[C---:B-----5:R-:W-:Y:S01]  /*1c1a0*/  FFMA.FTZ R8, R27.reuse, R28, R8 ;  /* 0x0000001c1b087223 */ /* 0x060fe20000010008 */
[C---:B------:R-:W-:Y:S01]  /*1c1b0*/  FFMA.FTZ R9, R27.reuse, R29, R9 ;  /* 0x0000001d1b097223 */ /* 0x040fe20000010009 */
[C---:B------:R-:W-:Y:S01]  /*1c1c0*/  FFMA.FTZ R10, R27.reuse, R30, R10 ;  /* 0x0000001e1b0a7223 */ /* 0x040fe2000001000a */
[----:B------:R-:W-:Y:S01]  /*1c1d0*/  FFMA.FTZ R11, R27, R31, R11 ;  /* 0x0000001f1b0b7223 */ /* 0x000fe2000001000b */
[----:B------:R-:W-:-:S07]  /*1c1e0*/  IMAD.MOV.U32 R19, RZ, RZ, R32 ;  /* 0x000000ffff137224 */ /* 0x000fce00078e0020 */
.L_x_2193:
[----:B------:R-:W-:Y:S05]  /*1c1f0*/  BSYNC.RECONVERGENT B2 ;  /* 0x0000000000027941 */ /* 0x000fea0003800200 */
.L_x_2192:
[----:B------:R-:W-:-:S13]  /*1c200*/  ISETP.GE.U32.AND P0, PT, R0, 0x2, PT ;  /* 0x000000020000780c */ /* 0x000fda0003f06070 */
[----:B------:R-:W-:Y:S05]  /*1c210*/  @!P0 BRA `(.L_x_2191) ;  /* 0x0000000800288947 */ /* 0x000fea0003800000 */
[----:B------:R-:W-:Y:S01]  /*1c220*/  USHF.L.U32 UR5, UR13, 0x2, URZ ;  /* 0x000000020d057899 */ /* 0x000fe200080006ff */
[----:B------:R-:W-:-:S05]  /*1c230*/  VIADD R26, R19, 0x2 ;  /* 0x00000002131a7836 */ /* 0x000fca0000000000 */
[C---:B------:R-:W-:Y:S01]  /*1c240*/  LEA R0, R19.reuse, -UR5, 0x2 ;  /* 0x8000000513007c11 */ /* 0x040fe2000f8e10ff */
[----:B------:R-:W-:-:S03]  /*1c250*/  IMAD R19, R19, 0xe0, RZ ;  /* 0x000000e013137824 */ /* 0x000fc600078e02ff */
[----:B------:R-:W-:-:S07]  /*1c260*/  IADD3 R0, PT, PT, R0, 0x8, R45 ;  /* 0x0000000800007810 */ /* 0x000fce0007ffe02d */
.L_x_2202:
[----:B------:R-:W3:Y:S01]  /*1c270*/  LDC R37, c[0x0][0x3f4] ;  /* 0x0000fd00ff257b82 */ /* 0x000ee20000000800 */
[----:B------:R-:W-:Y:S01]  /*1c280*/  VIADD R22, R26, 0xfffffffe ;  /* 0xfffffffe1a167836 */ /* 0x000fe20000000000 */
[----:B------:R-:W-:Y:S04]  /*1c290*/  BSSY.RECONVERGENT B2, `(.L_x_2196) ;  /* 0x000003d000027945 */ /* 0x000fe80003800200 */
[----:B---3--:R-:W-:-:S13]  /*1c2a0*/  ISETP.GE.AND P0, PT, R22, R37, PT ;  /* 0x000000251600720c */ /* 0x008fda0003f06270 */
[----:B------:R-:W-:Y:S05]  /*1c2b0*/  @!P0 BRA `(.L_x_2197) ;  /* 0x0000000000e88947 */ /* 0x000fea0003800000 */
[----:B------:R-:W-:Y:S01]  /*1c2c0*/  IABS R23, R37 ;  /* 0x0000002500177213 */ /* 0x000fe20000000000 */
[----:B------:R-:W3:Y:S01]  /*1c2d0*/  LDCU.64 UR8, c[0x0][0x3c8] ;  /* 0x00007900ff0877ac */ /* 0x000ee20008000a00 */
[----:B-12---:R-:W-:Y:S02]  /*1c2e0*/  IABS R30, R22 ;  /* 0x00000016001e7213 */ /* 0x006fe40000000000 */
[----:B------:R-:W1:Y:S01]  /*1c2f0*/  I2F.RP R27, R23 ;  /* 0x00000017001b7306 */ /* 0x000e620000209400 */
[----:B------:R-:W-:Y:S01]  /*1c300*/  ISETP.GE.AND P1, PT, R22, RZ, PT ;  /* 0x000000ff1600720c */ /* 0x000fe20003f26270 */
[----:B------:R-:W2:Y:S01]  /*1c310*/  LDCU UR5, c[0x0][0x40c] ;  /* 0x00008180ff0577ac */ /* 0x000ea20008000800 */
[----:B------:R-:W-:-:S05]  /*1c320*/  ISETP.NE.AND P2, PT, R37, RZ, PT ;  /* 0x000000ff2500720c */ /* 0x000fca0003f45270 */
[----:B-1----:R-:W1:Y:S02]  /*1c330*/  MUFU.RCP R27, R27 ;  /* 0x0000001b001b7308 */ /* 0x002e640000001000 */
[----:B-1----:R-:W-:Y:S02]  /*1c340*/  VIADD R28, R27, 0xffffffe ;  /* 0x0ffffffe1b1c7836 */ /* 0x002fe40000000000 */
[----:B------:R1:W4:Y:S04]  /*1c350*/  LDS R27, [R0+-0x8] ;  /* 0xfffff800001b7984 */ /* 0x0003280000000800 */
[----:B0-----:R-:W0:Y:S02]  /*1c360*/  F2I.FTZ.U32.TRUNC.NTZ R21, R28 ;  /* 0x0000001c00157305 */ /* 0x001e24000021f000 */
[----:B0-----:R-:W-:-:S04]  /*1c370*/  IMAD.MOV R20, RZ, RZ, -R21 ;  /* 0x000000ffff147224 */ /* 0x001fc800078e0a15 */
[----:B------:R-:W-:Y:S02]  /*1c380*/  IMAD R29, R20, R23, RZ ;  /* 0x00000017141d7224 */ /* 0x000fe400078e02ff */
[----:B------:R-:W-:-:S04]  /*1c390*/  IMAD.MOV.U32 R20, RZ, RZ, RZ ;  /* 0x000000ffff147224 */ /* 0x000fc800078e00ff */
        /* <DEDUP_REMOVED lines=13> */
[----:B---3--:R-:W-:-:S04]  /*1c470*/  LEA R22, P0, R21, UR8, 0x2 ;  /* 0x0000000815167c11 */ /* 0x008fc8000f8010ff */
[----:B------:R-:W-:-:S06]  /*1c480*/  LEA.HI.X R23, R21, UR9, R28, 0x2, P0 ;  /* 0x0000000915177c11 */ /* 0x000fcc00080f141c */
[----:B------:R-:W3:Y:S01]  /*1c490*/  LDG.E R23, desc[UR36][R22.64] ;  /* 0x0000002416177981 */ /* 0x000ee2000c1e1900 */
[----:B--2---:R-:W-:Y:S01]  /*1c4a0*/  UISETP.NE.AND UP0, UPT, UR5, URZ, UPT ;  /* 0x000000ff0500728c */ /* 0x004fe2000bf05270 */
[----:B---3--:R-:W-:-:S04]  /*1c4b0*/  IMAD R20, R36, R23, R20 ;  /* 0x0000001724147224 */ /* 0x008fc800078e0214 */
[----:B------:R-:W-:-:S04]  /*1c4c0*/  IMAD R21, R20, 0xe0, RZ ;  /* 0x000000e014157824 */ /* 0x000fc800078e02ff */
[----:B------:R-:W-:-:S05]  /*1c4d0*/  IMAD.WIDE R20, R21, 0x4, R14 ;  /* 0x0000000415147825 */ /* 0x000fca00078e020e */
[----:B------:R1:W5:Y:S01]  /*1c4e0*/  LDG.E.128 R28, desc[UR36][R20.64] ;  /* 0x00000024141c7981 */ /* 0x000362000c1e1d00 */
[----:B----4-:R-:W-:Y:S05]  /*1c4f0*/  BRA.U UP0, `(.L_x_2198) ;  /* 0x0000000100487547 */ /* 0x010fea000b800000 */
[----:B------:R-:W-:Y:S01]  /*1c500*/  UISETP.NE.AND UP0, UPT, UR42, URZ, UPT ;  /* 0x000000ff2a00728c */ /* 0x000fe2000bf05270 */
[----:B-1----:R-:W0:Y:S05]  /*1c510*/  LDS.128 R20, [R18] ;  /* 0x0000000012147984 */ /* 0x002e2a0000000c00 */
[----:B------:R-:W-:-:S13]  /*1c520*/  PLOP3.LUT P0, PT, PT, PT, UP0, 0x80, 0x8 ;  /* 0x000000000008781c */ /* 0x000fda0003f0f008 */
[----:B------:R-:W2:Y:S01]  /*1c530*/  @P0 LDG.E.128 R32, desc[UR36][R24.64] ;  /* 0x0000002418200981 */ /* 0x000ea2000c1e1d00 */
[----:B------:R-:W-:Y:S02]  /*1c540*/  PLOP3.LUT P0, PT, PT, PT, UP0, 0x80, 0x8 ;  /* 0x000000000008781c */ /* 0x000fe40003f0f008 */
[----:B------:R-:W-:Y:S02]  /*1c550*/  PLOP3.LUT P1, PT, PT, PT, UP0, 0x80, 0x8 ;  /* 0x000000000008781c */ /* 0x000fe40003f2f008 */
[----:B------:R-:W-:Y:S02]  /*1c560*/  PLOP3.LUT P2, PT, PT, PT, UP0, 0x80, 0x8 ;  /* 0x000000000008781c */ /* 0x000fe40003f4f008 */
[----:B------:R-:W-:Y:S01]  /*1c570*/  PLOP3.LUT P3, PT, PT, PT, UP0, 0x80, 0x8 ;  /* 0x000000000008781c */ /* 0x000fe20003f6f008 */
[----:B0----5:R-:W-:Y:S01]  /*1c580*/  FADD.FTZ R28, R28, R20 ;  /* 0x000000141c1c7221 */ /* 0x021fe20000010000 */
        /* <DEDUP_REMOVED lines=9> */
.L_x_2198:
[C---:B-----5:R-:W-:Y:S01]  /*1c620*/  FFMA.FTZ R8, R27.reuse, R28, R8 ;  /* 0x0000001c1b087223 */ /* 0x060fe20000010008 */
[C---:B------:R-:W-:Y:S01]  /*1c630*/  FFMA.FTZ R9, R27.reuse, R29, R9 ;  /* 0x0000001d1b097223 */ /* 0x040fe20000010009 */
[C---:B------:R-:W-:Y:S01]  /*1c640*/  FFMA.FTZ R10, R27.reuse, R30, R10 ;  /* 0x0000001e1b0a7223 */ /* 0x040fe2000001000a */
[----:B------:R-:W-:-:S07]  /*1c650*/  FFMA.FTZ R11, R27, R31, R11 ;  /* 0x0000001f1b0b7223 */ /* 0x000fce000001000b */
.L_x_2197:
[----:B------:R-:W-:Y:S05]  /*1c660*/  BSYNC.RECONVERGENT B2 ;  /* 0x0000000000027941 */ /* 0x000fea0003800200 */
.L_x_2196:
[----:B------:R-:W-:Y:S01]  /*1c670*/  ISETP.GE.AND P0, PT, R26, R37, PT ;  /* 0x000000251a00720c */ /* 0x000fe20003f06270 */
[----:B------:R-:W-:-:S12]  /*1c680*/  BSSY.RECONVERGENT B2, `(.L_x_2199) ;  /* 0x000003d000027945 */ /* 0x000fd80003800200 */
[----:B------:R-:W-:Y:S05]  /*1c690*/  @!P0 BRA `(.L_x_2200) ;  /* 0x0000000000ec8947 */ /* 0x000fea0003800000 */
[----:B------:R-:W-:Y:S01]  /*1c6a0*/  IABS R23, R37 ;  /* 0x0000002500177213 */ /* 0x000fe20000000000 */
[----:B------:R-:W3:Y:S01]  /*1c6b0*/  LDCU.64 UR8, c[0x0][0x3c8] ;  /* 0x00007900ff0877ac */ /* 0x000ee20008000a00 */
[----:B01----:R-:W-:Y:S01]  /*1c6c0*/  IABS R28, R26 ;  /* 0x0000001a001c7213 */ /* 0x003fe20000000000 */
[----:B------:R0:W1:Y:S01]  /*1c6d0*/  LDS R33, [R0] ;  /* 0x0000000000217984 */ /* 0x0000620000000800 */
[----:B------:R-:W4:Y:S01]  /*1c6e0*/  I2F.RP R22, R23 ;  /* 0x0000001700167306 */ /* 0x000f220000209400 */
[----:B------:R-:W-:Y:S01]  /*1c6f0*/  ISETP.GE.AND P1, PT, R26, RZ, PT ;  /* 0x000000ff1a00720c */ /* 0x000fe20003f26270 */
[----:B------:R-:W2:Y:S01]  /*1c700*/  LDCU UR5, c[0x0][0x40c] ;  /* 0x00008180ff0577ac */ /* 0x000ea20008000800 */
[----:B------:R-:W-:-:S05]  /*1c710*/  ISETP.NE.AND P2, PT, R37, RZ, PT ;  /* 0x000000ff2500720c */ /* 0x000fca0003f45270 */
[----:B----4-:R-:W4:Y:S02]  /*1c720*/  MUFU.RCP R22, R22 ;  /* 0x0000001600167308 */ /* 0x010f240000001000 */
[----:B----4-:R-:W-:-:S06]  /*1c730*/  VIADD R27, R22, 0xffffffe ;  /* 0x0ffffffe161b7836 */ /* 0x010fcc0000000000 */
[----:B------:R-:W4:Y:S02]  /*1c740*/  F2I.FTZ.U32.TRUNC.NTZ R21, R27 ;  /* 0x0000001b00157305 */ /* 0x000f24000021f000 */
[----:B----4-:R-:W-:-:S04]  /*1c750*/  IMAD.MOV R20, RZ, RZ, -R21 ;  /* 0x000000ffff147224 */ /* 0x010fc800078e0a15 */
        /* <DEDUP_REMOVED lines=23> */
[----:B-1----:R-:W-:Y:S05]  /*1c8d0*/  BRA.U UP0, `(.L_x_2201) ;  /* 0x00000001004c7547 */ /* 0x002fea000b800000 */
[----:B------:R-:W-:Y:S01]  /*1c8e0*/  UISETP.NE.AND UP0, UPT, UR42, URZ, UPT ;  /* 0x000000ff2a00728c */ /* 0x000fe2000bf05270 */
[----:B------:R-:W1:Y:S05]  /*1c8f0*/  LDS.128 R40, [R18] ;  /* 0x0000000012287984 */ /* 0x000e6a0000000c00 */
[----:B------:R-:W-:-:S13]  /*1c900*/  PLOP3.LUT P0, PT, PT, PT, UP0, 0x80, 0x8 ;  /* 0x000000000008781c */ /* 0x000fda0003f0f008 */
[----:B0-----:R-:W2:Y:S01]  /*1c910*/  @P0 LDG.E.128 R20, desc[UR36][R24.64] ;  /* 0x0000002418140981 */ /* 0x001ea2000c1e1d00 */
[----:B------:R-:W-:Y:S01]  /*1c920*/  PLOP3.LUT P0, PT, PT, PT, UP0, 0x80, 0x8 ;  /* 0x000000000008781c */ /* 0x000fe20003f0f008 */
[----:B------:R-:W-:Y:S01]  /*1c930*/  VIADD R27, R19, 0x1c0 ;  /* 0x000001c0131b7836 */ /* 0x000fe20000000000 */
        /* <DEDUP_REMOVED lines=13> */
.L_x_2201:
[C---:B-----5:R-:W-:Y:S01]  /*1ca10*/  FFMA.FTZ R8, R33.reuse, R28, R8 ;  /* 0x0000001c21087223 */ /* 0x060fe20000010008 */
[C---:B------:R-:W-:Y:S01]  /*1ca20*/  FFMA.FTZ R9, R33.reuse, R29, R9 ;  /* 0x0000001d21097223 */ /* 0x040fe20000010009 */
[C---:B------:R-:W-:Y:S01]  /*1ca30*/  FFMA.FTZ R10, R33.reuse, R30, R10 ;  /* 0x0000001e210a7223 */ /* 0x040fe2000001000a */
[----:B------:R-:W-:-:S07]  /*1ca40*/  FFMA.FTZ R11, R33, R31, R11 ;  /* 0x0000001f210b7223 */ /* 0x000fce000001000b */
.L_x_2200:
[----:B------:R-:W-:Y:S05]  /*1ca50*/  BSYNC.RECONVERGENT B2 ;  /* 0x0000000000027941 */ /* 0x000fea0003800200 */
.L_x_2199:
[C---:B01----:R-:W-:Y:S02]  /*1ca60*/  VIADD R20, R26.reuse, 0x2 ;  /* 0x000000021a147836 */ /* 0x043fe40000000000 */
[----:B------:R-:W-:Y:S02]  /*1ca70*/  VIADD R26, R26, 0x4 ;  /* 0x000000041a1a7836 */ /* 0x000fe40000000000 */
[----:B------:R-:W-:Y:S01]  /*1ca80*/  VIADD R19, R19, 0x380 ;  /* 0x0000038013137836 */ /* 0x000fe20000000000 */
[----:B------:R-:W-:Y:S01]  /*1ca90*/  ISETP.GE.AND P0, PT, R20, UR44, PT ;  /* 0x0000002c14007c0c */ /* 0x000fe2000bf06270 */
[----:B------:R-:W-:-:S12]  /*1caa0*/  VIADD R0, R0, 0x10 ;  /* 0x0000001000007836 */ /* 0x000fd80000000000 */
[----:B------:R-:W-:Y:S05]  /*1cab0*/  @!P0 BRA `(.L_x_2202) ;  /* 0xfffffff400ec8947 */ /* 0x000fea000383ffff */
.L_x_2191:
[----:B------:R-:W-:Y:S05]  /*1cac0*/  BSYNC.RECONVERGENT B1 ;  /* 0x0000000000017941 */ /* 0x000fea0003800200 */
.L_x_2190:
[----:B------:R-:W-:-:S13]  /*1cad0*/  ISETP.NE.AND P0, PT, R17, UR4, PT ;  /* 0x0000000411007c0c */ /* 0x000fda000bf05270 */
[----:B------:R-:W-:Y:S05]  /*1cae0*/  @P0 BRA `(.L_x_2180) ;  /* 0x0000000000b00947 */ /* 0x000fea0003800000 */
[----:B------:R-:W-:Y:S02]  /*1caf0*/  UMOV UR5, 0xe0 ;  /* 0x000000e000057882 */ /* 0x000fe40000000000 */
[----:B------:R-:W-:-:S06]  /*1cb00*/  UIMAD UR5, UR43, UR5, -0xe0 ;  /* 0xffffff202b0574a4 */ /* 0x000fcc000f8e0205 */
[----:B------:R-:W-:-:S04]  /*1cb10*/  IMAD.U32 R3, RZ, RZ, UR5 ;  /* 0x00000005ff037e24 */ /* 0x000fc8000f8e00ff */
[----:B------:R-:W-:-:S05]  /*1cb20*/  IMAD.WIDE R2, R3, 0x4, R12 ;  /* 0x0000000403027825 */ /* 0x000fca00078e020c */
        /* <DEDUP_REMOVED lines=8> */
[----:B------:R-:W3:Y:S02]  /*1cbb0*/  LDCU UR5, c[0x0][0x40c] ;  /* 0x00008180ff0577ac */ /* 0x000ee40008000800 */
[----:B---3--:R-:W-:-:S09]  /*1cbc0*/  UISETP.NE.AND UP0, UPT, UR5, URZ, UPT ;  /* 0x000000ff0500728c */ /* 0x008fd2000bf05270 */
[----:B0-----:R-:W-:Y:S05]  /*1cbd0*/  BRA.U UP0, `(.L_x_2203) ;  /* 0x0000000100647547 */ /* 0x001fea000b800000 */
[----:B------:R-:W0:Y:S02]  /*1cbe0*/  LDCU.64 UR8, c[0x0][0x460] ;  /* 0x00008c00ff0877ac */ /* 0x000e240008000a00 */
[----:B0-----:R-:W-:-:S04]  /*1cbf0*/  UISETP.NE.U32.AND UP0, UPT, UR8, URZ, UPT ;  /* 0x000000ff0800728c */ /* 0x001fc8000bf05070 */
[----:B------:R-:W-:-:S06]  /*1cc00*/  UISETP.NE.AND.EX UP0, UPT, UR9, URZ, UPT, UP0 ;  /* 0x000000ff0900728c */ /* 0x000fcc000bf05300 */
[----:B------:R-:W-:-:S05]  /*1cc10*/  PLOP3.LUT P0, PT, PT, PT, UP0, 0x80, 0x8 ;  /* 0x000000000008781c */ /* 0x000fca0003f0f008 */
[----:B------:R-:W0:Y:S01]  /*1cc20*/  @UP0 LDCU UR5, c[0x0][0x3f8] ;  /* 0x00007f00ff0507ac */ /* 0x000e220008000800 */
[----:B------:R-:W3:Y:S01]  /*1cc30*/  @UP0 LDCU.64 UR8, c[0x0][0x458] ;  /* 0x00008b00ff0807ac */ /* 0x000ee20008000a00 */
[----:B0-----:R-:W-:Y:S01]  /*1cc40*/  @UP0 UIMAD UR5, UR38, UR5, UR12 ;  /* 0x00000005260502a4 */ /* 0x001fe2000f8e020c */
[----:B---3--:R-:W-:-:S05]  /*1cc50*/  IMAD.U32 R2, RZ, RZ, UR8 ;  /* 0x00000008ff027e24 */ /* 0x008fca000f8e00ff */
[----:B------:R-:W-:Y:S02]  /*1cc60*/  IMAD.U32 R17, RZ, RZ, UR5 ;  /* 0x00000005ff117e24 */ /* 0x000fe4000f8e00ff */
[----:B------:R-:W-:Y:S02]  /*1cc70*/  IMAD.U32 R3, RZ, RZ, UR9 ;  /* 0x00000009ff037e24 */ /* 0x000fe4000f8e00ff */
[----:B------:R-:W-:-:S04]  /*1cc80*/  @P0 IMAD R17, R17, 0xe0, R16 ;  /* 0x000000e011110824 */ /* 0x000fc800078e0210 */
[----:B------:R-:W-:-:S05]  /*1cc90*/  @P0 IMAD.WIDE R2, R17, 0x4, R2 ;  /* 0x0000000411020825 */ /* 0x000fca00078e0202 */
[----:B------:R-:W3:Y:S01]  /*1cca0*/  @P0 LDG.E.128 R24, desc[UR36][R2.64] ;  /* 0x0000002402180981 */ /* 0x000ee2000c1e1d00 */
[----:B------:R-:W-:Y:S01]  /*1ccb0*/  UIMAD UR5, UR40, 0xe0, URZ ;  /* 0x000000e0280578a4 */ /* 0x000fe2000f8e02ff */
[----:B-----5:R-:W-:Y:S01]  /*1ccc0*/  FADD.FTZ R20, R20, R4 ;  /* 0x0000000414147221 */ /* 0x020fe20000010000 */
[----:B------:R-:W-:Y:S01]  /*1ccd0*/  FADD.FTZ R21, R21, R5 ;  /* 0x0000000515157221 */ /* 0x000fe20000010000 */
[----:B------:R-:W-:Y:S01]  /*1cce0*/  FADD.FTZ R22, R22, R6 ;  /* 0x0000000616167221 */ /* 0x000fe20000010000 */
[----:B------:R-:W-:Y:S02]  /*1ccf0*/  FADD.FTZ R23, R23, R7 ;  /* 0x0000000717177221 */ /* 0x000fe40000010000 */
[----:B------:R-:W-:-:S04]  /*1cd00*/  IMAD.U32 R17, RZ, RZ, UR5 ;  /* 0x00000005ff117e24 */ /* 0x000fc8000f8e00ff */
[----:B------:R-:W-:-:S04]  /*1cd10*/  IMAD.WIDE R12, R17, 0x4, R12 ;  /* 0x00000004110c7825 */ /* 0x000fc800078e020c */
[----:B---3--:R-:W-:Y:S01]  /*1cd20*/  @P0 FMUL.FTZ R20, R20, R24 ;  /* 0x0000001814140220 */ /* 0x008fe20000410000 */
[----:B------:R-:W-:Y:S01]  /*1cd30*/  @P0 FMUL.FTZ R21, R21, R25 ;  /* 0x0000001915150220 */ /* 0x000fe20000410000 */
[----:B------:R-:W-:Y:S01]  /*1cd40*/  @P0 FMUL.FTZ R22, R22, R26 ;  /* 0x0000001a16160220 */ /* 0x000fe20000410000 */
[----:B------:R-:W-:-:S05]  /*1cd50*/  @P0 FMUL.FTZ R23, R23, R27 ;  /* 0x0000001b17170220 */ /* 0x000fca0000410000 */
[----:B------:R0:W-:Y:S02]  /*1cd60*/  STG.E.128 desc[UR36][R12.64], R20 ;  /* 0x000000140c007986 */ /* 0x0001e4000c101d24 */
.L_x_2203:
[C---:B-1---5:R-:W-:Y:S01]  /*1cd70*/  FFMA.FTZ R8, R15.reuse, R20, R8 ;  /* 0x000000140f087223 */ /* 0x062fe20000010008 */
[C---:B------:R-:W-:Y:S01]  /*1cd80*/  FFMA.FTZ R9, R15.reuse, R21, R9 ;  /* 0x000000150f097223 */ /* 0x040fe20000010009 */
[C---:B------:R-:W-:Y:S01]  /*1cd90*/  FFMA.FTZ R10, R15.reuse, R22, R10 ;  /* 0x000000160f0a7223 */ /* 0x040fe2000001000a */
[----:B------:R-:W-:-:S07]  /*1cda0*/  FFMA.FTZ R11, R15, R23, R11 ;  /* 0x000000170f0b7223 */ /* 0x000fce000001000b */
.L_x_2180:
[----:B0---4-:R-:W-:Y:S05]  /*1cdb0*/  BSYNC.RECONVERGENT B0 ;  /* 0x0000000000007941 */ /* 0x011fea0003800200 */
.L_x_2179:
[----:B------:R-:W-:Y:S01]  /*1cdc0*/  BAR.SYNC.DEFER_BLOCKING 0x0 ;  /* 0x0000000000007b1d */ /* 0x000fe20000010000 */
[----:B------:R-:W-:-:S13]  /*1cdd0*/  ISETP.GT.U32.AND P0, PT, R16, 0xdf, PT ;  /* 0x000000df1000780c */ /* 0x000fda0003f04070 */
[----:B------:R-:W-:Y:S05]  /*1cde0*/  @P0 EXIT ;  /* 0x000000000000094d */ /* 0x000fea0003800000 */
[----:B------:R-:W0:Y:S01]  /*1cdf0*/  S2UR UR5, SR_CgaCtaId ;  /* 0x00000000000579c3 */ /* 0x000e220000008800 */
[----:B------:R-:W-:Y:S01]  /*1ce00*/  UMOV UR4, 0x400 ;  /* 0x0000040000047882 */ /* 0x000fe20000000000 */
[C---:B------:R-:W-:Y:S01]  /*1ce10*/  LOP3.LUT R0, R238.reuse, 0x3c0, RZ, 0xc0, !PT ;  /* 0x000003c0ee007812 */ /* 0x040fe200078ec0ff */
[----:B------:R-:W-:Y:S01]  /*1ce20*/  UIADD3 UR4, UPT, UPT, UR4, 0x820, URZ ;  /* 0x0000082004047890 */ /* 0x000fe2000fffe0ff */
[----:B------:R-:W-:Y:S02]  /*1ce30*/  ISETP.GT.U32.AND P1, PT, R238, 0x3f, PT ;  /* 0x0000003fee00780c */ /* 0x000fe40003f24070 */
[----:B------:R-:W-:Y:S01]  /*1ce40*/  ISETP.NE.AND P0, PT, R0, 0x40, PT ;  /* 0x000000400000780c */ /* 0x000fe20003f05270 */
[----:B0-----:R-:W-:-:S06]  /*1ce50*/  ULEA UR4, UR5, UR4, 0x18 ;  /* 0x0000000405047291 */ /* 0x001fcc000f8ec0ff */
[----:B------:R-:W-:-:S06]  /*1ce60*/  LEA R0, R16, UR4, 0x2 ;  /* 0x0000000410007c11 */ /* 0x000fcc000f8e10ff */
[----:B------:R0:W-:Y:S01]  /*1ce70*/  @!P0 STS.128 [R0], R8 ;  /* 0x0000000800008388 */ /* 0x0001e20000000c00 */
[----:B------:R-:W-:Y:S06]  /*1ce80*/  BAR.SYNC.DEFER_BLOCKING 0x0 ;  /* 0x0000000000007b1d */ /* 0x000fec0000010000 */
[----:B------:R0:W3:Y:S02]  /*1ce90*/  @!P1 LDS.128 R4, [R0] ;  /* 0x0000000000049984 */ /* 0x0000e40000000c00 */
[----:B------:R-:W-:Y:S06]  /*1cea0*/  BAR.SYNC.DEFER_BLOCKING 0x0 ;  /* 0x0000000000007b1d */ /* 0x000fec0000010000 */
[----:B------:R-:W-:Y:S05]  /*1ceb0*/  @P1 EXIT ;  /* 0x000000000000194d */ /* 0x000fea0003800000 */
[----:B------:R-:W4:Y:S01]  /*1cec0*/  LDCU UR4, c[0x0][0x478] ;  /* 0x00008f00ff0477ac */ /* 0x000f220008000800 */
[----:B0--3--:R-:W-:Y:S01]  /*1ced0*/  @!P1 FADD.FTZ R8, R8, R4 ;  /* 0x0000000408089221 */ /* 0x009fe20000010000 */
[----:B------:R-:W-:Y:S01]  /*1cee0*/  @!P1 FADD.FTZ R9, R9, R5 ;  /* 0x0000000509099221 */ /* 0x000fe20000010000 */
[----:B------:R-:W-:Y:S01]  /*1cef0*/  @!P1 FADD.FTZ R10, R10, R6 ;  /* 0x000000060a0a9221 */ /* 0x000fe20000010000 */
[----:B------:R-:W-:Y:S01]  /*1cf00*/  @!P1 FADD.FTZ R11, R11, R7 ;  /* 0x000000070b0b9221 */ /* 0x000fe20000010000 */
[----:B----4-:R-:W-:-:S09]  /*1cf10*/  UISETP.NE.AND UP0, UPT, UR4, 0x2, UPT ;  /* 0x000000020400788c */ /* 0x010fd2000bf05270 */
[----:B------:R-:W-:Y:S05]  /*1cf20*/  BRA.U UP0, `(.L_x_2204) ;  /* 0x00000001007c7547 */ /* 0x000fea000b800000 */
[----:B------:R-:W0:Y:S01]  /*1cf30*/  LDC.64 R2, c[0x0][0x470] ;  /* 0x00011c00ff027b82 */ /* 0x000e220000000a00 */
[----:B------:R-:W3:Y:S01]  /*1cf40*/  LDCU.64 UR4, c[0x0][0x380] ;  /* 0x00007000ff0477ac */ /* 0x000ee20008000a00 */
[----:B0-----:R-:W4:Y:S01]  /*1cf50*/  LDG.E R2, desc[UR36][R2.64] ;  /* 0x0000002402027981 */ /* 0x001f22000c1e1900 */
[----:B------:R-:W-:Y:S02]  /*1cf60*/  VIADD R16, R16, UR7 ;  /* 0x0000000710107c36 */ /* 0x000fe40008000000 */
        /* <DEDUP_REMOVED lines=21> */
[----:B---3--:R-:W-:Y:S01]  /*1d0c0*/  IADD3 R2, P0, PT, R16, UR4, RZ ;  /* 0x0000000410027c10 */ /* 0x008fe2000ff1e0ff */
[----:B------:R-:W-:-:S03]  /*1d0d0*/  IMAD R4, R4, 0x100, R3 ;  /* 0x0000010004047824 */ /* 0x000fc600078e0203 */
[----:B------:R-:W-:Y:S01]  /*1d0e0*/  LEA.HI.X.SX32 R3, R16, UR5, 0x1, P0 ;  /* 0x0000000510037c11 */ /* 0x000fe200080f0eff */
[----:B------:R-:W-:-:S05]  /*1d0f0*/  IMAD.IADD R5, R4, 0x1, R5 ;  /* 0x0000000104057824 */ /* 0x000fca00078e0205 */
[----:B------:R-:W-:Y:S01]  /*1d100*/  STG.E desc[UR36][R2.64], R5 ;  /* 0x0000000502007986 */ /* 0x000fe2000c101924 */
[----:B------:R-:W-:Y:S05]  /*1d110*/  EXIT ;  /* 0x000000000000794d */ /* 0x000fea0003800000 */
.L_x_2204:
[----:B------:R-:W0:Y:S01]  /*1d120*/  LDC.64 R2, c[0x0][0x380] ;  /* 0x0000e000ff027b82 */ /* 0x000e220000000a00 */
[----:B------:R-:W-:-:S04]  /*1d130*/  VIADD R5, R16, UR7 ;  /* 0x0000000710057c36 */ /* 0x000fc80008000000 */
[----:B0-----:R-:W-:-:S05]  /*1d140*/  IMAD.WIDE R2, R5, 0x4, R2 ;  /* 0x0000000405027825 */ /* 0x001fca00078e0202 */
[----:B------:R-:W-:Y:S01]  /*1d150*/  STG.E.128 desc[UR36][R2.64], R8 ;  /* 0x0000000802007986 */ /* 0x000fe2000c101d24 */
[----:B------:R-:W-:Y:S05]  /*1d160*/  EXIT ;  /* 0x000000000000794d */ /* 0x000fea0003800000 */
.L_x_2136:
[----:B------:R-:W-:Y:S01]  /*1d170*/  BSSY B0, `(.L_x_2205) ;  /* 0x0000008000007945 */ /* 0x000fe20003800000 */
[----:B------:R-:W-:Y:S02]  /*1d180*/  IMAD.MOV.U32 R13, RZ, RZ, R10 ;  /* 0x000000ffff0d7224 */ /* 0x000fe400078e000a */
[----:B------:R-:W-:Y:S02]  /*1d190*/  IMAD.MOV.U32 R12, RZ, RZ, 0x1 ;  /* 0x00000001ff0c7424 */ /* 0x000fe400078e00ff */
[----:B------:R-:W-:Y:S02]  /*1d1a0*/  IMAD.MOV.U32 R11, RZ, RZ, 0x1f ;  /* 0x0000001fff0b7424 */ /* 0x000fe400078e00ff */
[----:B------:R-:W-:-:S07]  /*1d1b0*/  IMAD.MOV.U32 R15, RZ, RZ, -0x1 ;  /* 0xffffffffff0f7424 */ /* 0x000fce00078e00ff */
[----:B-----5:R-:W-:Y:S05]  /*1d1c0*/  WARPSYNC.COLLECTIVE R15, `(.L_x_2206) ;  /* 0x000000000f087348 */ /* 0x020fea0003c00000 */
[----:B------:R0:W1:Y:S02]  /*1d1d0*/  SHFL.BFLY P6, R14, R13, R12, R11 ;  /* 0x0c00000c0d0e7389 */ /* 0x00006400000c000b */
[----:B01---5:R-:W-:Y:S05]  /*1d1e0*/  ENDCOLLECTIVE ;  /* 0x000000000000791b */ /* 0x023fea0003800000 */
.L_x_2206:
[----:B------:R-:W-:Y:S05]  /*1d1f0*/  BSYNC B0 ;  /* 0x0000000000007941 */ /* 0x000fea0003800000 */
.L_x_2205:
[----:B------:R-:W-:Y:S05]  /*1d200*/  BRA `(.L_x_2207) ;  /* 0xffffffac00587947 */ /* 0x000fea000383ffff */
.L_x_2140:
[----:B------:R-:W-:Y:S01]  /*1d210*/  BSSY B0, `(.L_x_2208) ;  /* 0x0000008000007945 */ /* 0x000fe20003800000 */
[----:B------:R-:W-:Y:S02]  /*1d220*/  IMAD.MOV.U32 R13, RZ, RZ, R251 ;  /* 0x000000ffff0d7224 */ /* 0x000fe400078e00fb */
[----:B------:R-:W-:Y:S02]  /*1d230*/  IMAD.MOV.U32 R12, RZ, RZ, 0x10 ;  /* 0x00000010ff0c7424 */ /* 0x000fe400078e00ff */
[----:B------:R-:W-:Y:S02]  /*1d240*/  IMAD.MOV.U32 R11, RZ, RZ, 0x1f ;  /* 0x0000001fff0b7424 */ /* 0x000fe400078e00ff */
[----:B------:R-:W-:-:S07]  /*1d250*/  IMAD.MOV.U32 R15, RZ, RZ, -0x1 ;  /* 0xffffffffff0f7424 */ /* 0x000fce00078e00ff */
[----:B---3--:R-:W-:Y:S05]  /*1d260*/  WARPSYNC.COLLECTIVE R15, `(.L_x_2209) ;  /* 0x000000000f087348 */ /* 0x008fea0003c00000 */
[----:B------:R0:W1:Y:S02]  /*1d270*/  SHFL.BFLY P6, R14, R13, R12, R11 ;  /* 0x0c00000c0d0e7389 */ /* 0x00006400000c000b */
[----:B01-3--:R-:W-:Y:S05]  /*1d280*/  ENDCOLLECTIVE ;  /* 0x000000000000791b */ /* 0x00bfea0003800000 */
.L_x_2209:
[----:B------:R-:W-:Y:S05]  /*1d290*/  BSYNC B0 ;  /* 0x0000000000007941 */ /* 0x000fea0003800000 */
.L_x_2208:
[----:B------:R-:W-:Y:S01]  /*1d2a0*/  FMNMX.FTZ R13, R14, R251, !PT ;  /* 0x000000fb0e0d7209 */ /* 0x000fe20007810000 */
[----:B------:R-:W-:Y:S02]  /*1d2b0*/  IMAD.MOV.U32 R12, RZ, RZ, 0x8 ;  /* 0x00000008ff0c7424 */ /* 0x000fe400078e00ff */
[----:B------:R-:W-:Y:S02]  /*1d2c0*/  IMAD.MOV.U32 R11, RZ, RZ, 0x1f ;  /* 0x0000001fff0b7424 */ /* 0x000fe400078e00ff */
[----:B------:R-:W-:-:S07]  /*1d2d0*/  IMAD.MOV.U32 R15, RZ, RZ, -0x1 ;  /* 0xffffffffff0f7424 */ /* 0x000fce00078e00ff */
[----:B------:R-:W-:Y:S05]  /*1d2e0*/  WARPSYNC.COLLECTIVE R15, `(.L_x_2210) ;  /* 0x000000000f087348 */ /* 0x000fea0003c00000 */
[----:B------:R0:W1:Y:S02]  /*1d2f0*/  SHFL.BFLY P6, R14, R13, R12, R11 ;  /* 0x0c00000c0d0e7389 */ /* 0x00006400000c000b */
[----:B01----:R-:W-:Y:S05]  /*1d300*/  ENDCOLLECTIVE ;  /* 0x000000000000791b */ /* 0x003fea0003800000 */
.L_x_2210:
[----:B------:R-:W-:Y:S01]  /*1d310*/  IMAD.MOV.U32 R12, RZ, RZ, 0x4 ;  /* 0x00000004ff0c7424 */ /* 0x000fe200078e00ff */
[----:B------:R-:W-:-:S05]  /*1d320*/  FMNMX.FTZ R2, R13, R14, !PT ;  /* 0x0000000e0d027209 */ /* 0x000fca0007810000 */
[----:B------:R-:W-:-:S07]  /*1d330*/  IMAD.MOV.U32 R13, RZ, RZ, R2 ;  /* 0x000000ffff0d7224 */ /* 0x000fce00078e0002 */
[----:B------:R-:W-:Y:S05]  /*1d340*/  WARPSYNC.COLLECTIVE R15, `(.L_x_2211) ;  /* 0x000000000f087348 */ /* 0x000fea0003c00000 */
[----:B------:R0:W1:Y:S02]  /*1d350*/  SHFL.BFLY P6, R14, R13, R12, R11 ;  /* 0x0c00000c0d0e7389 */ /* 0x00006400000c000b */
[----:B01----:R-:W-:Y:S05]  /*1d360*/  ENDCOLLECTIVE ;  /* 0x000000000000791b */ /* 0x003fea0003800000 */
.L_x_2211:
[----:B------:R-:W-:Y:S01]  /*1d370*/  IMAD.MOV.U32 R12, RZ, RZ, 0x2 ;  /* 0x00000002ff0c7424 */ /* 0x000fe200078e00ff */
[----:B------:R-:W-:-:S05]  /*1d380*/  FMNMX.FTZ R3, R2, R14, !PT ;  /* 0x0000000e02037209 */ /* 0x000fca0007810000 */
[----:B------:R-:W-:-:S07]  /*1d390*/  IMAD.MOV.U32 R13, RZ, RZ, R3 ;  /* 0x000000ffff0d7224 */ /* 0x000fce00078e0003 */
[----:B------:R-:W-:Y:S05]  /*1d3a0*/  WARPSYNC.COLLECTIVE R15, `(.L_x_2212) ;  /* 0x000000000f087348 */ /* 0x000fea0003c00000 */
[----:B------:R0:W1:Y:S02]  /*1d3b0*/  SHFL.BFLY P6, R14, R13, R12, R11 ;  /* 0x0c00000c0d0e7389 */ /* 0x00006400000c000b */
[----:B01----:R-:W-:Y:S05]  /*1d3c0*/  ENDCOLLECTIVE ;  /* 0x000000000000791b */ /* 0x003fea0003800000 */
.L_x_2212:
[----:B------:R-:W-:Y:S05]  /*1d3d0*/  BRA `(.L_x_2213) ;  /* 0xffffffac00a47947 */ /* 0x000fea000383ffff */
.L_x_2214:
        /* <DEDUP_REMOVED lines=10> */
.L_x_5596:


//--------------------- .text._ZN4mmha33masked_multihead_attention_kernelIfLi224ELi256ELi4ELi64ELi64ELb1ELb1EEEv26Multihead_attention_paramsIT_XT5_EE --------------------------
	.section	.text._ZN4mmha33masked_multihead_attention_kernelIfLi224ELi256ELi4ELi64ELi64ELb1ELb1EEEv26Multihead_attention_paramsIT_XT5_EE,"ax",@progbits
	.align	128
        .global         _ZN4mmha33masked_multihead_attention_kernelIfLi224ELi256ELi4ELi64ELi64ELb1ELb1EEEv26Multihead_attention_paramsIT_XT5_EE
        .type           _ZN4mmha33masked_multihead_attention_kernelIfLi224ELi256ELi4ELi64ELi64ELb1ELb1EEEv26Multihead_attention_paramsIT_XT5_EE,@function
        .size           _ZN4mmha33masked_multihead_attention_kernelIfLi224ELi256ELi4ELi64ELi64ELb1ELb1EEEv26Multihead_attention_paramsIT_XT5_EE,(.L_x_5597 - _ZN4mmha33masked_multihead_attention_kernelIfLi224ELi256ELi4ELi64ELi64ELb1ELb1EEEv26Multihead_attention_paramsIT_XT5_EE)
        .other          _ZN4mmha33masked_multihead_attention_kernelIfLi224ELi256ELi4ELi64ELi64ELb1ELb1EEEv26Multihead_attention_paramsIT_XT5_EE,@"STO_CUDA_ENTRY STV_DEFAULT"
_ZN4mmha33masked_multihead_attention_kernelIfLi224ELi256ELi4ELi64ELi64ELb1ELb1EEEv26Multihead_attention_paramsIT_XT5_EE:
.text._ZN4mmha33masked_multihead_attention_kernelIfLi224ELi256ELi4ELi64ELi64ELb1ELb1EEEv26Multihead_attention_paramsIT_XT5_EE:
[----:B------:R-:W0:Y:S01]  /*0000*/  LDC R1, c[0x0][0x37c] ;  /* 0x0000df00ff017b82 */ /* 0x000e220000000800 */
[----:B------:R-:W1:Y:S01]  /*0010*/  LDCU.64 UR4, c[0x0][0x490] ;  /* 0x00009200ff0477ac */ /* 0x000e620008000a00 */
[----:B------:R-:W2:Y:S01]  /*0020*/  S2R R25, SR_CTAID.Y ;  /* 0x0000000000197919 */ /* 0x000ea20000002600 */
[----:B------:R-:W3:Y:S01]  /*0030*/  LDCU.64 UR36, c[0x0][0x358] ;  /* 0x00006b00ff2477ac */ /* 0x000ee20008000a00 */
[----:B-1----:R-:W-:-:S04]  /*0040*/  UISETP.NE.U32.AND UP0, UPT, UR4, URZ, UPT ;  /* 0x000000ff0400728c */ /* 0x002fc8000bf05070 */
[----:B------:R-:W-:-:S09]  /*0050*/  UISETP.NE.AND.EX UP0, UPT, UR5, URZ, UPT, UP0 ;  /* 0x000000ff0500728c */ /* 0x000fd2000bf05300 */
[----:B---3--:R-:W-:Y:S05]  /*0060*/  BRA.U !UP0, `(.L_x_2215) ;  /* 0x0000000108147547 */ /* 0x008fea000b800000 */
[----:B--2---:R-:W-:-:S05]  /*0070*/  IADD3 R2, P0, PT, R25, UR4, RZ ;  /* 0x0000000419027c10 */ /* 0x004fca000ff1e0ff */
[----:B------:R-:W-:-:S05]  /*0080*/  IMAD.X R3, RZ, RZ, UR5, P0 ;  /* 0x00000005ff037e24 */ /* 0x000fca00080e06ff */
[----:B------:R-:W2:Y:S02]  /*0090*/  LDG.E.U8 R2, desc[UR36][R2.64] ;  /* 0x0000002402027981 */ /* 0x000ea4000c1e1100 */
[----:B--2---:R-:W-:-:S13]  /*00a0*/  ISETP.NE.AND P0, PT, R2, 0x1, PT ;  /* 0x000000010200780c */ /* 0x004fda0003f05270 */
[----:B------:R-:W-:Y:S05]  /*00b0*/  @!P0 EXIT ;  /* 0x000000000000894d */ /* 0x000fea0003800000 */
.L_x_2215:
[----:B------:R-:W1:Y:S08]  /*00c0*/  LDC R8, c[0x0][0x3f0] ;  /* 0x0000fc00ff087b82 */ /* 0x000e700000000800 */
[----:B------:R-:W3:Y:S08]  /*00d0*/  LDC.64 R10, c[0x0][0x460] ;  /* 0x00011800ff0a7b82 */ /* 0x000ef00000000a00 */
[----:B------:R-:W4:Y:S01]  /*00e0*/  LDC R21, c[0x0][0x40c] ;  /* 0x00010300ff157b82 */ /* 0x000f220000000800 */
[----:B-1----:R-:W-:Y:S01]  /*00f0*/  IABS R5, R8 ;  /* 0x0000000800057213 */ /* 0x002fe20000000000 */
[----:B------:R-:W1:Y:S06]  /*0100*/  S2R R54, SR_TID.X ;  /* 0x0000000000367919 */ /* 0x000e6c0000002100 */
[----:B------:R-:W0:Y:S01]  /*0110*/  LDC R56, c[0x0][0x3f8] ;  /* 0x0000fe00ff387b82 */ /* 0x000e220000000800 */
[----:B------:R-:W2:Y:S01]  /*0120*/  I2F.RP R0, R5 ;  /* 0x0000000500007306 */ /* 0x000ea20000209400 */
[----:B---3--:R-:W-:-:S04]  /*0130*/  ISETP.NE.U32.AND P0, PT, R10, RZ, PT ;  /* 0x000000ff0a00720c */ /* 0x008fc80003f05070 */
[----:B------:R-:W-:-:S04]  /*0140*/  ISETP.NE.AND.EX P0, PT, R11, RZ, PT, P0 ;  /* 0x000000ff0b00720c */ /* 0x000fc80003f05300 */
[----:B----4-:R-:W-:Y:S01]  /*0150*/  ISETP.EQ.AND P3, PT, R21, RZ, P0 ;  /* 0x000000ff1500720c */ /* 0x010fe20000762270 */
[----:B--2---:R-:W2:Y:S01]  /*0160*/  MUFU.RCP R0, R0 ;  /* 0x0000000000007308 */ /* 0x004ea20000001000 */
[----:B------:R-:W0:Y:S01]  /*0170*/  S2R R17, SR_CTAID.X ;  /* 0x0000000000117919 */ /* 0x000e220000002500 */
[----:B------:R-:W-:Y:S01]  /*0180*/  BSSY.RECONVERGENT B0, `(.L_x_2216) ;  /* 0x000003c000007945 */ /* 0x000fe20003800200 */
[----:B------:R-:W-:Y:S01]  /*0190*/  P2R R24, PR, RZ, 0x8 ;  /* 0x00000008ff187803 */ /* 0x000fe20000000000 */
[----:B--2---:R-:W-:-:S04]  /*01a0*/  VIADD R2, R0, 0xffffffe ;  /* 0x0ffffffe00027836 */ /* 0x004fc80000000000 */
[----:B------:R2:W3:Y:S02]  /*01b0*/  F2I.FTZ.U32.TRUNC.NTZ R3, R2 ;  /* 0x0000000200037305 */ /* 0x0004e4000021f000 */
[----:B--2---:R-:W-:Y:S02]  /*01c0*/  IMAD.MOV.U32 R2, RZ, RZ, RZ ;  /* 0x000000ffff027224 */ /* 0x004fe400078e00ff */
[----:B---3--:R-:W-:-:S04]  /*01d0*/  IMAD.MOV R4, RZ, RZ, -R3 ;  /* 0x000000ffff047224 */ /* 0x008fc800078e0a03 */
[----:B------:R-:W-:Y:S01]  /*01e0*/  IMAD R7, R4, R5, RZ ;  /* 0x0000000504077224 */ /* 0x000fe200078e02ff */
[----:B------:R-:W-:-:S03]  /*01f0*/  IABS R4, R25 ;  /* 0x0000001900047213 */ /* 0x000fc60000000000 */
[----:B------:R-:W-:Y:S02]  /*0200*/  IMAD.HI.U32 R3, R3, R7, R2 ;  /* 0x0000000703037227 */ /* 0x000fe400078e0002 */
[----:B------:R-:W2:Y:S04]  /*0210*/  @P3 LDC.64 R6, c[0x0][0x460] ;  /* 0x00011800ff063b82 */ /* 0x000ea80000000a00 */
[----:B------:R-:W-:-:S04]  /*0220*/  IMAD.HI.U32 R3, R3, R4, RZ ;  /* 0x0000000403037227 */ /* 0x000fc800078e00ff */
[----:B------:R-:W-:-:S04]  /*0230*/  IMAD.MOV R0, RZ, RZ, -R3 ;  /* 0x000000ffff007224 */ /* 0x000fc800078e0a03 */
[----:B------:R-:W-:-:S05]  /*0240*/  IMAD R0, R5, R0, R4 ;  /* 0x0000000005007224 */ /* 0x000fca00078e0204 */
[----:B------:R-:W-:-:S13]  /*0250*/  ISETP.GT.U32.AND P1, PT, R5, R0, PT ;  /* 0x000000000500720c */ /* 0x000fda0003f24070 */
[----:B------:R-:W-:Y:S02]  /*0260*/  @!P1 IMAD.IADD R0, R0, 0x1, -R5 ;  /* 0x0000000100009824 */ /* 0x000fe400078e0a05 */
[----:B------:R-:W-:Y:S01]  /*0270*/  @!P1 VIADD R3, R3, 0x1 ;  /* 0x0000000103039836 */ /* 0x000fe20000000000 */
[----:B------:R-:W-:Y:S02]  /*0280*/  ISETP.NE.AND P1, PT, R8, RZ, PT ;  /* 0x000000ff0800720c */ /* 0x000fe40003f25270 */
[----:B------:R-:W-:Y:S02]  /*0290*/  ISETP.GE.U32.AND P0, PT, R0, R5, PT ;  /* 0x000000050000720c */ /* 0x000fe40003f06070 */
[----:B------:R-:W3:Y:S01]  /*02a0*/  LDC.64 R4, c[0x0][0x498] ;  /* 0x00012600ff047b82 */ /* 0x000ee20000000a00 */
[----:B------:R-:W-:-:S04]  /*02b0*/  LOP3.LUT R0, R25, R8, RZ, 0x3c, !PT ;  /* 0x0000000819007212 */ /* 0x000fc800078e3cff */
[----:B------:R-:W-:-:S03]  /*02c0*/  ISETP.GE.AND P2, PT, R0, RZ, PT ;  /* 0x000000ff0000720c */ /* 0x000fc60003f46270 */
[----:B------:R-:W4:Y:S03]  /*02d0*/  LDC R0, c[0x0][0x3e8] ;  /* 0x0000fa00ff007b82 */ /* 0x000f260000000800 */
[----:B------:R-:W-:-:S04]  /*02e0*/  @P0 VIADD R3, R3, 0x1 ;  /* 0x0000000103030836 */ /* 0x000fc80000000000 */
[----:B------:R-:W-:-:S04]  /*02f0*/  IMAD.MOV.U32 R27, RZ, RZ, R3 ;  /* 0x000000ffff1b7224 */ /* 0x000fc800078e0003 */
[----:B------:R-:W-:Y:S01]  /*0300*/  @!P2 IMAD.MOV R27, RZ, RZ, -R27 ;  /* 0x000000ffff1ba224 */ /* 0x000fe200078e0a1b */
[----:B------:R-:W-:Y:S01]  /*0310*/  @!P1 LOP3.LUT R27, RZ, R8, RZ, 0x33, !PT ;  /* 0x00000008ff1b9212 */ /* 0x000fe200078e33ff */
[----:B---3--:R-:W-:-:S04]  /*0320*/  IMAD.WIDE.U32 R4, R25, 0x4, R4 ;  /* 0x0000000419047825 */ /* 0x008fc800078e0004 */
[----:B--2---:R-:W-:Y:S01]  /*0330*/  @P3 IMAD.WIDE R6, R27, 0x4, R6 ;  /* 0x000000041b063825 */ /* 0x004fe200078e0206 */
[----:B------:R2:W5:Y:S04]  /*0340*/  LDG.E R16, desc[UR36][R4.64] ;  /* 0x0000002404107981 */ /* 0x000568000c1e1900 */
[----:B------:R2:W5:Y:S01]  /*0350*/  @P3 LDG.E R2, desc[UR36][R6.64] ;  /* 0x0000002406023981 */ /* 0x000562000c1e1900 */
[----:B----4-:R-:W-:Y:S01]  /*0360*/  ISETP.NE.AND P0, PT, R0, RZ, PT ;  /* 0x000000ff0000720c */ /* 0x010fe20003f05270 */
[----:B0-----:R-:W-:Y:S01]  /*0370*/  IMAD R18, R25, R56, R17 ;  /* 0x0000003819127224 */ /* 0x001fe200078e0211 */
[----:B-1----:R-:W-:Y:S02]  /*0380*/  ISETP.GT.U32.AND P2, PT, R54, 0x37, PT ;  /* 0x000000373600780c */ /* 0x002fe40003f44070 */
[----:B------:R-:W-:-:S02]  /*0390*/  CS2R R38, SRZ ;  /* 0x0000000000267805 */ /* 0x000fc4000001ff00 */
[----:B------:R-:W-:Y:S01]  /*03a0*/  CS2R R36, SRZ ;  /* 0x0000000000247805 */ /* 0x000fe2000001ff00 */
[----:B------:R-:W-:-:S06]  /*03b0*/  IMAD.SHL.U32 R26, R54, 0x4, RZ ;  /* 0x00000004361a7824 */ /* 0x000fcc00078e00ff */
[----:B------:R-:W-:Y:S02]  /*03c0*/  @P0 IMAD R0, R25, R0, RZ ;  /* 0x0000000019000224 */ /* 0x000fe400078e02ff */
[----:B------:R-:W-:Y:S02]  /*03d0*/  @!P0 IMAD R3, R18, 0xe0, RZ ;  /* 0x000000e012038824 */ /* 0x000fe400078e02ff */
[----:B------:R-:W-:Y:S01]  /*03e0*/  @P0 IMAD R3, R17, 0xe0, R0 ;  /* 0x000000e011030824 */ /* 0x000fe200078e0200 */
[----:B--2---:R-:W-:Y:S06]  /*03f0*/  @P2 BRA `(.L_x_2217) ;  /* 0x0000000000502947 */ /* 0x004fec0003800000 */
[----:B------:R-:W0:Y:S01]  /*0400*/  LDC R0, c[0x0][0x478] ;  /* 0x00011e00ff007b82 */ /* 0x000e220000000800 */
[----:B------:R-:W-:Y:S01]  /*0410*/  IMAD.IADD R13, R26, 0x1, R3 ;  /* 0x000000011a0d7824 */ /* 0x000fe200078e0203 */
        /* <DEDUP_REMOVED lines=18> */
.L_x_2217:
[----:B------:R-:W-:Y:S05]  /*0540*/  BSYNC.RECONVERGENT B0 ;  /* 0x0000000000007941 */ /* 0x000fea0003800200 */
.L_x_2216:
[----:B------:R-:W1:Y:S01]  /*0550*/  LDCU.64 UR6, c[0x0][0x3a0] ;  /* 0x00007400ff0677ac */ /* 0x000e620008000a00 */
[----:B------:R-:W2:Y:S01]  /*0560*/  LDC.64 R10, c[0x0][0x418] ;  /* 0x00010600ff0a7b82 */ /* 0x000ea20000000a00 */
[----:B------:R-:W-:Y:S01]  /*0570*/  ISETP.GT.U32.OR P3, PT, R54, 0x3f, !P3 ;  /* 0x0000003f3600780c */ /* 0x000fe20005f64470 */
[----:B-----5:R-:W-:Y:S01]  /*0580*/  VIADD R121, R16, 0xffffffff ;  /* 0xffffffff10797836 */ /* 0x020fe20000000000 */
[----:B------:R-:W3:Y:S01]  /*0590*/  LDCU.64 UR4, c[0x0][0x390] ;  /* 0x00007200ff0477ac */ /* 0x000ee20008000a00 */
[----:B------:R-:W-:Y:S01]  /*05a0*/  IMAD R19, R18, 0xe0, RZ ;  /* 0x000000e012137824 */ /* 0x000fe200078e02ff */
[----:B------:R-:W-:Y:S01]  /*05b0*/  CS2R R42, SRZ ;  /* 0x00000000002a7805 */ /* 0x000fe2000001ff00 */
[----:B------:R-:W-:Y:S01]  /*05c0*/  IMAD R3, R17, 0xe0, R26 ;  /* 0x000000e011037824 */ /* 0x000fe200078e021a */
[----:B------:R-:W-:Y:S01]  /*05d0*/  CS2R R40, SRZ ;  /* 0x0000000000287805 */ /* 0x000fe2000001ff00 */
[----:B------:R-:W4:Y:S08]  /*05e0*/  LDC R14, c[0x0][0x3f4] ;  /* 0x0000fd00ff0e7b82 */ /* 0x000f300000000800 */
[----:B------:R-:W0:Y:S01]  /*05f0*/  @!P2 LDC.64 R4, c[0x0][0x3b8] ;  /* 0x0000ee00ff04ab82 */ /* 0x000e220000000a00 */
[----:B-1----:R-:W-:-:S04]  /*0600*/  ISETP.NE.U32.AND P1, PT, RZ, UR6, PT ;  /* 0x00000006ff007c0c */ /* 0x002fc8000bf25070 */
[----:B------:R-:W-:Y:S02]  /*0610*/  ISETP.NE.AND.EX P1, PT, RZ, UR7, PT, P1 ;  /* 0x00000007ff007c0c */ /* 0x000fe4000bf25310 */
[----:B---3--:R-:W-:Y:S02]  /*0620*/  ISETP.NE.U32.AND P0, PT, RZ, UR4, PT ;  /* 0x00000004ff007c0c */ /* 0x008fe4000bf05070 */
[----:B------:R-:W-:Y:S02]  /*0630*/  CS2R R34, SRZ ;  /* 0x0000000000227805 */ /* 0x000fe4000001ff00 */
[----:B------:R-:W-:Y:S02]  /*0640*/  ISETP.GT.U32.OR P1, PT, R54, 0x37, !P1 ;  /* 0x000000373600780c */ /* 0x000fe40004f24470 */
[----:B------:R-:W-:Y:S02]  /*0650*/  CS2R R32, SRZ ;  /* 0x0000000000207805 */ /* 0x000fe4000001ff00 */
[----:B------:R-:W-:-:S02]  /*0660*/  ISETP.NE.AND.EX P0, PT, RZ, UR5, PT, P0 ;  /* 0x00000005ff007c0c */ /* 0x000fc4000bf05300 */
[----:B------:R-:W-:Y:S02]  /*0670*/  CS2R R30, SRZ ;  /* 0x00000000001e7805 */ /* 0x000fe4000001ff00 */
[----:B------:R-:W-:Y:S02]  /*0680*/  ISETP.NE.OR P4, PT, R21, RZ, P1 ;  /* 0x000000ff1500720c */ /* 0x000fe40000f85670 */
[----:B------:R-:W-:Y:S02]  /*0690*/  CS2R R28, SRZ ;  /* 0x00000000001c7805 */ /* 0x000fe4000001ff00 */
[C---:B------:R-:W-:Y:S01]  /*06a0*/  ISETP.GT.U32.OR P0, PT, R54.reuse, 0x37, !P0 ;  /* 0x000000373600780c */ /* 0x040fe20004704470 */
[-C--:B----4-:R-:W-:Y:S01]  /*06b0*/  @!P2 IMAD R0, R54, R14.reuse, R121 ;  /* 0x0000000e3600a224 */ /* 0x090fe200078e0279 */
[----:B--2---:R-:W-:Y:S01]  /*06c0*/  ISETP.NE.U32.AND P1, PT, R10, RZ, PT ;  /* 0x000000ff0a00720c */ /* 0x004fe20003f25070 */
[----:B------:R-:W-:Y:S01]  /*06d0*/  IMAD.MOV.U32 R22, RZ, RZ, RZ ;  /* 0x000000ffff167224 */ /* 0x000fe200078e00ff */
[----:B------:R-:W-:Y:S01]  /*06e0*/  IABS R23, R121 ;  /* 0x0000007900177213 */ /* 0x000fe20000000000 */
[----:B------:R-:W-:Y:S01]  /*06f0*/  @!P2 IMAD.SHL.U32 R0, R0, 0x4, RZ ;  /* 0x000000040000a824 */ /* 0x000fe200078e00ff */
[----:B------:R-:W-:Y:S01]  /*0700*/  ISETP.NE.AND.EX P1, PT, R11, RZ, PT, P1 ;  /* 0x000000ff0b00720c */ /* 0x000fe20003f25310 */
[----:B------:R-:W1:Y:S01]  /*0710*/  LDCU.U8 UR4, c[0x0][0x404] ;  /* 0x00008080ff0477ac */ /* 0x000e620008000000 */
[----:B------:R-:W2:Y:S01]  /*0720*/  @!P3 LDC.64 R10, c[0x0][0x450] ;  /* 0x00011400ff0abb82 */ /* 0x000ea20000000a00 */
[----:B------:R-:W-:-:S02]  /*0730*/  @!P2 IMAD R13, R19, R14, R0 ;  /* 0x0000000e130da224 */ /* 0x000fc400078e0200 */
[----:B------:R-:W-:Y:S02]  /*0740*/  @!P3 IMAD R0, R2, R56, RZ ;  /* 0x000000380200b224 */ /* 0x000fe400078e02ff */
[----:B0-----:R-:W-:-:S03]  /*0750*/  @!P2 IMAD.WIDE R4, R13, 0x4, R4 ;  /* 0x000000040d04a825 */ /* 0x001fc600078e0204 */
[----:B------:R-:W0:Y:S01]  /*0760*/  @!P4 LDC.64 R8, c[0x0][0x3a0] ;  /* 0x0000e800ff08cb82 */ /* 0x000e220000000a00 */
[----:B------:R-:W-:Y:S01]  /*0770*/  @!P3 IMAD R15, R0, 0xe0, R3 ;  /* 0x000000e0000fb824 */ /* 0x000fe200078e0203 */
[----:B------:R-:W3:Y:S06]  /*0780*/  @!P2 LDG.E.128 R32, desc[UR36][R4.64] ;  /* 0x000000240420a981 */ /* 0x000eec000c1e1d00 */
[----:B------:R-:W4:Y:S01]  /*0790*/  @!P0 LDC.64 R6, c[0x0][0x390] ;  /* 0x0000e400ff068b82 */ /* 0x000f220000000a00 */
[----:B--2---:R-:W-:-:S07]  /*07a0*/  @!P3 IMAD.WIDE R10, R15, 0x4, R10 ;  /* 0x000000040f0ab825 */ /* 0x004fce00078e020a */
[----:B------:R-:W2:Y:S01]  /*07b0*/  @P1 LDC.64 R12, c[0x0][0x418] ;  /* 0x00010600ff0c1b82 */ /* 0x000ea20000000a00 */
[----:B------:R-:W3:Y:S01]  /*07c0*/  @!P3 LDG.E.128 R44, desc[UR36][R10.64] ;  /* 0x000000240a2cb981 */ /* 0x000ee2000c1e1d00 */
[----:B0-----:R-:W-:-:S05]  /*07d0*/  @!P4 IMAD.WIDE.U32 R8, R3, 0x4, R8 ;  /* 0x000000040308c825 */ /* 0x001fca00078e0008 */
[----:B------:R-:W3:Y:S01]  /*07e0*/  @!P4 LDG.E.128 R28, desc[UR36][R8.64] ;  /* 0x00000024081cc981 */ /* 0x000ee2000c1e1d00 */
[----:B----4-:R-:W-:-:S05]  /*07f0*/  @!P0 IMAD.WIDE.U32 R6, R3, 0x4, R6 ;  /* 0x0000000403068825 */ /* 0x010fca00078e0006 */
[----:B------:R2:W4:Y:S02]  /*0800*/  @!P0 LDG.E.128 R40, desc[UR36][R6.64] ;  /* 0x0000002406288981 */ /* 0x000524000c1e1d00 */
[----:B--2---:R-:W-:Y:S01]  /*0810*/  @P1 IMAD.WIDE.U32 R6, R25, 0x4, R12 ;  /* 0x0000000419061825 */ /* 0x004fe200078e000c */
[----:B------:R-:W-:-:S04]  /*0820*/  IABS R12, R14 ;  /* 0x0000000e000c7213 */ /* 0x000fc80000000000 */
[----:B------:R-:W0:Y:S01]  /*0830*/  I2F.RP R0, R12 ;  /* 0x0000000c00007306 */ /* 0x000e220000209400 */
[----:B------:R-:W-:Y:S01]  /*0840*/  IMAD.MOV.U32 R4, RZ, RZ, RZ ;  /* 0x000000ffff047224 */ /* 0x000fe200078e00ff */
[----:B------:R2:W5:Y:S06]  /*0850*/  @P1 LDG.E R22, desc[UR36][R6.64] ;  /* 0x0000002406161981 */ /* 0x00056c000c1e1900 */
[----:B0-----:R-:W0:Y:S02]  /*0860*/  MUFU.RCP R0, R0 ;  /* 0x0000000000007308 */ /* 0x001e240000001000 */
[----:B0-----:R-:W-:-:S06]  /*0870*/  VIADD R3, R0, 0xffffffe ;  /* 0x0ffffffe00037836 */ /* 0x001fcc0000000000 */
[----:B------:R0:W1:Y:S01]  /*0880*/  F2I.FTZ.U32.TRUNC.NTZ R5, R3 ;  /* 0x0000000300057305 */ /* 0x000062000021f000 */
[----:B------:R-:W-:Y:S01]  /*0890*/  ISETP.GE.AND P2, PT, R121, RZ, PT ;  /* 0x000000ff7900720c */ /* 0x000fe20003f46270 */
[----:B0-----:R-:W0:Y:S01]  /*08a0*/  LDC R3, c[0x0][0x400] ;  /* 0x00010000ff037b82 */ /* 0x001e220000000800 */
[----:B-1----:R-:W-:-:S04]  /*08b0*/  IMAD.MOV R9, RZ, RZ, -R5 ;  /* 0x000000ffff097224 */ /* 0x002fc800078e0a05 */
[----:B------:R-:W-:-:S04]  /*08c0*/  IMAD R9, R9, R12, RZ ;  /* 0x0000000c09097224 */ /* 0x000fc800078e02ff */
[----:B------:R-:W-:-:S06]  /*08d0*/  IMAD.HI.U32 R4, R5, R9, R4 ;  /* 0x0000000905047227 */ /* 0x000fcc00078e0004 */
[----:B------:R-:W-:-:S04]  /*08e0*/  IMAD.HI.U32 R4, R4, R23, RZ ;  /* 0x0000001704047227 */ /* 0x000fc800078e00ff */
[----:B------:R-:W-:-:S04]  /*08f0*/  IMAD.MOV R4, RZ, RZ, -R4 ;  /* 0x000000ffff047224 */ /* 0x000fc800078e0a04 */
[----:B------:R-:W-:-:S05]  /*0900*/  IMAD R23, R12, R4, R23 ;  /* 0x000000040c177224 */ /* 0x000fca00078e0217 */
[----:B------:R-:W-:-:S13]  /*0910*/  ISETP.GT.U32.AND P0, PT, R12, R23, PT ;  /* 0x000000170c00720c */ /* 0x000fda0003f04070 */
[----:B------:R-:W-:-:S05]  /*0920*/  @!P0 IMAD.IADD R23, R23, 0x1, -R12 ;  /* 0x0000000117178824 */ /* 0x000fca00078e0a0c */
[----:B------:R-:W-:Y:S02]  /*0930*/  ISETP.GT.U32.AND P1, PT, R12, R23, PT ;  /* 0x000000170c00720c */ /* 0x000fe40003f24070 */
[----:B------:R-:W-:-:S11]  /*0940*/  ISETP.NE.AND P0, PT, R14, RZ, PT ;  /* 0x000000ff0e00720c */ /* 0x000fd60003f05270 */
[----:B------:R-:W-:-:S04]  /*0950*/  @!P1 IMAD.IADD R23, R23, 0x1, -R12 ;  /* 0x0000000117179824 */ /* 0x000fc800078e0a0c */
[----:B------:R-:W-:Y:S01]  /*0960*/  @!P2 IMAD.MOV R23, RZ, RZ, -R23 ;  /* 0x000000ffff17a224 */ /* 0x000fe200078e0a17 */
[-C--:B------:R-:W-:Y:S02]  /*0970*/  @!P0 LOP3.LUT R23, RZ, R14.reuse, RZ, 0x33, !PT ;  /* 0x0000000eff178212 */ /* 0x080fe400078e33ff */
[----:B------:R-:W-:Y:S02]  /*0980*/  ISETP.NE.AND P0, PT, RZ, UR4, PT ;  /* 0x00000004ff007c0c */ /* 0x000fe4000bf05270 */
[----:B------:R-:W-:Y:S02]  /*0990*/  ISETP.NE.AND P1, PT, R21, RZ, PT ;  /* 0x000000ff1500720c */ /* 0x000fe40003f25270 */
[----:B0-----:R-:W-:Y:S01]  /*09a0*/  ISETP.LT.OR P0, PT, R3, 0x1, P0 ;  /* 0x000000010300780c */ /* 0x001fe20000701670 */
[----:B------:R-:W-:Y:S01]  /*09b0*/  IMAD R25, R25, R14, RZ ;  /* 0x0000000e19197224 */ /* 0x000fe200078e02ff */
[----:B------:R-:W-:Y:S01]  /*09c0*/  BSSY.RECONVERGENT B6, `(.L_x_2218) ;  /* 0x0000120000067945 */ /* 0x000fe20003800200 */
[----:B------:R-:W-:-:S03]  /*09d0*/  IMAD R56, R27, R56, RZ ;  /* 0x000000381b387224 */ /* 0x000fc600078e02ff */
[----:B------:R-:W-:-:S05]  /*09e0*/  SHF.R.S32.HI R119, RZ, 0x1f, R25 ;  /* 0x0000001fff777819 */ /* 0x000fca0000011419 */
[----:B---3--:R-:W-:Y:S01]  /*09f0*/  @!P1 FADD.FTZ R32, R32, R28 ;  /* 0x0000001c20209221 */ /* 0x008fe20000010000 */
[----:B------:R-:W-:Y:S01]  /*0a00*/  @!P1 FADD.FTZ R33, R33, R29 ;  /* 0x0000001d21219221 */ /* 0x000fe20000010000 */
[----:B------:R-:W-:Y:S01]  /*0a10*/  @!P1 FADD.FTZ R34, R34, R30 ;  /* 0x0000001e22229221 */ /* 0x000fe20000010000 */
[----:B------:R-:W-:Y:S01]  /*0a20*/  @!P1 FADD.FTZ R35, R35, R31 ;  /* 0x0000001f23239221 */ /* 0x000fe20000010000 */
[----:B------:R-:W-:Y:S01]  /*0a30*/  @!P3 FMUL.FTZ R32, R32, R44 ;  /* 0x0000002c2020b220 */ /* 0x000fe20000410000 */
[----:B------:R-:W-:Y:S01]  /*0a40*/  @!P3 FMUL.FTZ R33, R33, R45 ;  /* 0x0000002d2121b220 */ /* 0x000fe20000410000 */
[----:B------:R-:W-:Y:S01]  /*0a50*/  @!P3 FMUL.FTZ R34, R34, R46 ;  /* 0x0000002e2222b220 */ /* 0x000fe20000410000 */
[----:B------:R-:W-:Y:S01]  /*0a60*/  @!P3 FMUL.FTZ R35, R35, R47 ;  /* 0x0000002f2323b220 */ /* 0x000fe20000410000 */
[----:B----4-:R-:W-:Y:S01]  /*0a70*/  FADD.FTZ R36, R40, R36 ;  /* 0x0000002428247221 */ /* 0x010fe20000010000 */
[----:B------:R-:W-:Y:S01]  /*0a80*/  FADD.FTZ R37, R41, R37 ;  /* 0x0000002529257221 */ /* 0x000fe20000010000 */
[----:B------:R-:W-:Y:S01]  /*0a90*/  FADD.FTZ R38, R42, R38 ;  /* 0x000000262a267221 */ /* 0x000fe20000010000 */
[----:B------:R-:W-:Y:S01]  /*0aa0*/  FADD.FTZ R39, R43, R39 ;  /* 0x000000272b277221 */ /* 0x000fe20000010000 */
[----:B--2---:R-:W-:Y:S06]  /*0ab0*/  @P0 BRA `(.L_x_2219) ;  /* 0x00000004002c0947 */ /* 0x004fec0003800000 */
[----:B------:R-:W-:Y:S05]  /*0ac0*/  @P1 BRA `(.L_x_2220) ;  /* 0x0000000000a81947 */ /* 0x000fea0003800000 */
[----:B------:R-:W-:-:S13]  /*0ad0*/  ISETP.GE.AND P0, PT, R26, R3, PT ;  /* 0x000000031a00720c */ /* 0x000fda0003f06270 */
[----:B------:R-:W-:Y:S05]  /*0ae0*/  @P0 BRA `(.L_x_2221) ;  /* 0x0000001000340947 */ /* 0x000fea0003800000 */
[----:B------:R-:W-:Y:S01]  /*0af0*/  I2FP.F32.U32 R3, R3 ;  /* 0x0000000300037245 */ /* 0x000fe20000201000 */
[----:B------:R-:W-:-:S05]  /*0b00*/  VIADD R0, R26, 0x2 ;  /* 0x000000021a007836 */ /* 0x000fca0000000000 */
[----:B------:R-:W0:Y:S01]  /*0b10*/  MUFU.RCP R3, R3 ;  /* 0x0000000300037308 */ /* 0x000e220000001000 */
[----:B------:R-:W-:-:S05]  /*0b20*/  I2FP.F32.U32 R0, R0 ;  /* 0x0000000000007245 */ /* 0x000fca0000201000 */
[----:B0-----:R-:W-:Y:S01]  /*0b30*/  FMUL.FTZ R4, R0, R3 ;  /* 0x0000000300047220 */ /* 0x001fe20000410000 */
[----:B------:R-:W-:-:S03]  /*0b40*/  I2FP.F32.U32 R0, R26 ;  /* 0x0000001a00007245 */ /* 0x000fc60000201000 */
[----:B------:R-:W-:Y:S02]  /*0b50*/  FMUL.FTZ R5, R4, 13.28771209716796875 ;  /* 0x41549a7804057820 */ /* 0x000fe40000410000 */
[----:B------:R-:W-:Y:S01]  /*0b60*/  FMUL.FTZ R4, R0, R3 ;  /* 0x0000000300047220 */ /* 0x000fe20000410000 */
[----:B-----5:R-:W-:-:S03]  /*0b70*/  IMAD.IADD R0, R21, 0x1, -R22 ;  /* 0x0000000115007824 */ /* 0x020fc600078e0a16 */
[----:B------:R-:W0:Y:S01]  /*0b80*/  MUFU.EX2 R5, -R5 ;  /* 0x8000000500057308 */ /* 0x000e220000000800 */
[----:B------:R-:W-:Y:S01]  /*0b90*/  FMUL.FTZ R4, R4, 13.28771209716796875 ;  /* 0x41549a7804047820 */ /* 0x000fe20000410000 */
        /* <DEDUP_REMOVED lines=29> */
.L_x_2220:
[----:B------:R-:W-:-:S13]  /*0d70*/  ISETP.GE.AND P0, PT, R26, R3, PT ;  /* 0x000000031a00720c */ /* 0x000fda0003f06270 */
[----:B------:R-:W-:Y:S05]  /*0d80*/  @P0 BRA `(.L_x_2221) ;  /* 0x0000000c008c0947 */ /* 0x000fea0003800000 */
[----:B------:R-:W-:Y:S01]  /*0d90*/  I2FP.F32.U32 R3, R3 ;  /* 0x0000000300037245 */ /* 0x000fe20000201000 */
[----:B------:R-:W-:Y:S02]  /*0da0*/  VIADD R0, R26, 0x2 ;  /* 0x000000021a007836 */ /* 0x000fe40000000000 */
[----:B-----5:R-:W-:-:S03]  /*0db0*/  IMAD.IADD R21, R21, 0x1, -R22 ;  /* 0x0000000115157824 */ /* 0x020fc600078e0a16 */
[----:B------:R-:W0:Y:S01]  /*0dc0*/  MUFU.RCP R3, R3 ;  /* 0x0000000300037308 */ /* 0x000e220000001000 */
[----:B------:R-:W-:Y:S02]  /*0dd0*/  I2FP.F32.U32 R0, R0 ;  /* 0x0000000000007245 */ /* 0x000fe40000201000 */
[----:B------:R-:W-:-:S03]  /*0de0*/  I2FP.F32.S32 R21, R21 ;  /* 0x0000001500157245 */ /* 0x000fc60000201400 */
[----:B0-----:R-:W-:Y:S01]  /*0df0*/  FMUL.FTZ R4, R0, R3 ;  /* 0x0000000300047220 */ /* 0x001fe20000410000 */
[----:B------:R-:W-:-:S03]  /*0e00*/  I2FP.F32.U32 R0, R26 ;  /* 0x0000001a00007245 */ /* 0x000fc60000201000 */
[----:B------:R-:W-:Y:S02]  /*0e10*/  FMUL.FTZ R4, R4, 13.28771209716796875 ;  /* 0x41549a7804047820 */ /* 0x000fe40000410000 */
[----:B------:R-:W-:-:S04]  /*0e20*/  FMUL.FTZ R0, R0, R3 ;  /* 0x0000000300007220 */ /* 0x000fc80000410000 */
[----:B------:R-:W-:Y:S01]  /*0e30*/  FMUL.FTZ R0, R0, 13.28771209716796875 ;  /* 0x41549a7800007820 */ /* 0x000fe20000410000 */
[----:B------:R-:W0:Y:S05]  /*0e40*/  MUFU.EX2 R4, -R4 ;  /* 0x8000000400047308 */ /* 0x000e2a0000000800 */
        /* <DEDUP_REMOVED lines=18> */
.L_x_2219:
        /* <DEDUP_REMOVED lines=53> */
[----:B--2--5:R-:W-:Y:S05]  /*12c0*/  CALL.ABS.NOINC R14 ;  /* 0x000000000e007343 */ /* 0x024fea0003c00000 */
.L_x_2222:
        /* <DEDUP_REMOVED lines=15> */
.L_x_2223:
        /* <DEDUP_REMOVED lines=34> */
[----:B-----5:R-:W-:-:S03]  /*15e0*/  IMAD.IADD R11, R11, 0x1, -R22 ;  /* 0x000000010b0b7824 */ /* 0x020fc600078e0a16 */
        /* <DEDUP_REMOVED lines=15> */
[----:B------:R-:W1:Y:S08]  /*16e0*/  MUFU.COS R8, R15 ;  /* 0x0000000f00087308 */ /* 0x000e700000000000 */
[----:B------:R-:W3:Y:S01]  /*16f0*/  MUFU.SIN R6, R13 ;  /* 0x0000000d00067308 */ /* 0x000ee20000000400 */
[-C--:B0-----:R-:W-:Y:S01]  /*1700*/  FMUL.FTZ R7, R39, R9.reuse ;  /* 0x0000000927077220 */ /* 0x081fe20000410000 */
[-C--:B----4-:R-:W-:Y:S01]  /*1710*/  FMUL.FTZ R11, R35, R9.reuse ;  /* 0x00000009230b7220 */ /* 0x090fe20000410000 */
[-C--:B------:R-:W-:Y:S01]  /*1720*/  FMUL.FTZ R12, R38, R9.reuse ;  /* 0x00000009260c7220 */ /* 0x080fe20000410000 */
[----:B--2---:R-:W-:-:S04]  /*1730*/  FMUL.FTZ R14, R34, R9 ;  /* 0x00000009220e7220 */ /* 0x004fc80000410000 */
[----:B------:R-:W0:Y:S01]  /*1740*/  MUFU.COS R5, R13 ;  /* 0x0000000d00057308 */ /* 0x000e220000000000 */
[-C--:B-1----:R-:W-:Y:S01]  /*1750*/  FFMA.FTZ R10, R38, R8.reuse, -R7 ;  /* 0x00000008260a7223 */ /* 0x082fe20000010807 */
[-C--:B------:R-:W-:Y:S01]  /*1760*/  FFMA.FTZ R34, R34, R8.reuse, -R11 ;  /* 0x0000000822227223 */ /* 0x080fe2000001080b */
[-C--:B------:R-:W-:Y:S01]  /*1770*/  FFMA.FTZ R39, R39, R8.reuse, R12 ;  /* 0x0000000827277223 */ /* 0x080fe2000001000c */
[----:B------:R-:W-:Y:S01]  /*1780*/  FFMA.FTZ R35, R35, R8, R14 ;  /* 0x0000000823237223 */ /* 0x000fe2000001000e */
[----:B------:R-:W-:Y:S02]  /*1790*/  IMAD.MOV.U32 R38, RZ, RZ, R10 ;  /* 0x000000ffff267224 */ /* 0x000fe400078e000a */
[-C--:B---3--:R-:W-:Y:S01]  /*17a0*/  FMUL.FTZ R7, R37, R6.reuse ;  /* 0x0000000625077220 */ /* 0x088fe20000410000 */
[-C--:B------:R-:W-:Y:S01]  /*17b0*/  FMUL.FTZ R9, R33, R6.reuse ;  /* 0x0000000621097220 */ /* 0x080fe20000410000 */
[-C--:B------:R-:W-:Y:S01]  /*17c0*/  FMUL.FTZ R4, R36, R6.reuse ;  /* 0x0000000624047220 */ /* 0x080fe20000410000 */
[----:B------:R-:W-:Y:S01]  /*17d0*/  FMUL.FTZ R6, R32, R6 ;  /* 0x0000000620067220 */ /* 0x000fe20000410000 */
[-C--:B0-----:R-:W-:Y:S01]  /*17e0*/  FFMA.FTZ R7, R36, R5.reuse, -R7 ;  /* 0x0000000524077223 */ /* 0x081fe20000010807 */
[-C--:B------:R-:W-:Y:S01]  /*17f0*/  FFMA.FTZ R32, R32, R5.reuse, -R9 ;  /* 0x0000000520207223 */ /* 0x080fe20000010809 */
[-C--:B------:R-:W-:Y:S01]  /*1800*/  FFMA.FTZ R37, R37, R5.reuse, R4 ;  /* 0x0000000525257223 */ /* 0x080fe20000010004 */
[----:B------:R-:W-:Y:S01]  /*1810*/  FFMA.FTZ R33, R33, R5, R6 ;  /* 0x0000000521217223 */ /* 0x000fe20000010006 */
[----:B------:R-:W-:-:S07]  /*1820*/  IMAD.MOV.U32 R36, RZ, RZ, R7 ;  /* 0x000000ffff247224 */ /* 0x000fce00078e0007 */
.L_x_2229:
[----:B------:R-:W-:Y:S05]  /*1830*/  BSYNC.RECONVERGENT B2 ;  /* 0x0000000000027941 */ /* 0x000fea0003800200 */
.L_x_2228:
[----:B-1----:R0:W-:Y:S04]  /*1840*/  STS [R43], R32 ;  /* 0x000000202b007388 */ /* 0x0021e80000000800 */
[----:B--2---:R0:W-:Y:S04]  /*1850*/  STS [R43+0x4], R34 ;  /* 0x000004222b007388 */ /* 0x0041e80000000800 */
[----:B---3--:R0:W-:Y:S04]  /*1860*/  STS [R42], R33 ;  /* 0x000000212a007388 */ /* 0x0081e80000000800 */
[----:B----4-:R0:W-:Y:S01]  /*1870*/  STS [R42+0x4], R35 ;  /* 0x000004232a007388 */ /* 0x0101e20000000800 */
[----:B------:R-:W-:Y:S05]  /*1880*/  BRA `(.L_x_2230) ;  /* 0x0000000000847947 */ /* 0x000fea0003800000 */
.L_x_2227:
        /* <DEDUP_REMOVED lines=33> */
.L_x_2230:
[----:B------:R-:W-:Y:S05]  /*1aa0*/  BSYNC.RECONVERGENT B1 ;  /* 0x0000000000017941 */ /* 0x000fea0003800200 */
.L_x_2226:
[----:B------:R1:W-:Y:S04]  /*1ab0*/  STS [R21], R36 ;  /* 0x0000002415007388 */ /* 0x0003e80000000800 */
[----:B------:R1:W-:Y:S04]  /*1ac0*/  STS [R21+0x4], R38 ;  /* 0x0000042615007388 */ /* 0x0003e80000000800 */
[----:B------:R1:W-:Y:S04]  /*1ad0*/  STS [R20], R37 ;  /* 0x0000002514007388 */ /* 0x0003e80000000800 */
[----:B------:R1:W-:Y:S02]  /*1ae0*/  STS [R20+0x4], R39 ;  /* 0x0000042714007388 */ /* 0x0003e40000000800 */
.L_x_2225:
[----:B------:R-:W-:Y:S05]  /*1af0*/  BSYNC.RECONVERGENT B0 ;  /* 0x0000000000007941 */ /* 0x000fea0003800200 */
.L_x_2224:
        /* <DEDUP_REMOVED lines=10> */
.L_x_2232:
[----:B------:R-:W-:Y:S05]  /*1ba0*/  BSYNC.RECONVERGENT B0 ;  /* 0x0000000000007941 */ /* 0x000fea0003800200 */
.L_x_2231:
[----:B------:R-:W-:Y:S06]  /*1bb0*/  BAR.SYNC.DEFER_BLOCKING 0x0 ;  /* 0x0000000000007b1d */ /* 0x000fec0000010000 */
.L_x_2221:
[----:B------:R-:W-:Y:S05]  /*1bc0*/  BSYNC.RECONVERGENT B6 ;  /* 0x0000000000067941 */ /* 0x000fea0003800200 */
.L_x_2218:
[----:B------:R-:W-:Y:S01]  /*1bd0*/  ISETP.GT.U32.AND P0, PT, R54, 0x3f, PT ;  /* 0x0000003f3600780c */ /* 0x000fe20003f04070 */
[----:B------:R-:W-:Y:S01]  /*1be0*/  BSSY.RECONVERGENT B0, `(.L_x_2233) ;  /* 0x000001b000007945 */ /* 0x000fe20003800200 */
[----:B---3--:R-:W-:-:S11]  /*1bf0*/  IMAD.MOV.U32 R0, RZ, RZ, RZ ;  /* 0x000000ffff007224 */ /* 0x008fd600078e00ff */
[----:B------:R-:W-:Y:S05]  /*1c00*/  @P0 BRA `(.L_x_2234) ;  /* 0x0000000000600947 */ /* 0x000fea0003800000 */
[----:B------:R-:W3:Y:S01]  /*1c10*/  LDC R0, c[0x0][0x40c] ;  /* 0x00010300ff007b82 */ /* 0x000ee20000000800 */
[----:B------:R-:W0:Y:S01]  /*1c20*/  S2R R7, SR_CgaCtaId ;  /* 0x0000000000077919 */ /* 0x000e220000008800 */
[----:B------:R-:W-:Y:S02]  /*1c30*/  MOV R6, 0x400 ;  /* 0x0000040000067802 */ /* 0x000fe40000000f00 */
[----:B---3--:R-:W-:-:S03]  /*1c40*/  ISETP.NE.AND P1, PT, R0, RZ, PT ;  /* 0x000000ff0000720c */ /* 0x008fc60003f25270 */
[----:B------:R-:W-:Y:S01]  /*1c50*/  VIADD R0, R6, 0x10 ;  /* 0x0000001006007836 */ /* 0x000fe20000000000 */
[----:B------:R-:W-:-:S09]  /*1c60*/  ISETP.GT.U32.OR P0, PT, R54, 0x37, P1 ;  /* 0x000000373600780c */ /* 0x000fd20000f04470 */
[----:B------:R-:W-:-:S04]  /*1c70*/  @!P1 VIADD R6, R6, 0x410 ;  /* 0x0000041006069836 */ /* 0x000fc80000000000 */
[----:B------:R-:W3:Y:S08]  /*1c80*/  @!P0 LDC R9, c[0x0][0x3f4] ;  /* 0x0000fd00ff098b82 */ /* 0x000ef00000000800 */
[----:B-1----:R-:W1:Y:S01]  /*1c90*/  @!P0 LDC.64 R4, c[0x0][0x3b8] ;  /* 0x0000ee00ff048b82 */ /* 0x002e620000000a00 */
[----:B---3--:R-:W-:-:S04]  /*1ca0*/  @!P0 IMAD R3, R54, R9, R23 ;  /* 0x0000000936038224 */ /* 0x008fc800078e0217 */
[----:B------:R-:W-:Y:S01]  /*1cb0*/  @!P0 IMAD.SHL.U32 R8, R3, 0x4, RZ ;  /* 0x0000000403088824 */ /* 0x000fe200078e00ff */
[C---:B0-----:R-:W-:Y:S01]  /*1cc0*/  LEA R3, R7.reuse, R0, 0x18 ;  /* 0x0000000007037211 */ /* 0x041fe200078ec0ff */
[----:B--2-4-:R-:W-:Y:S01]  /*1cd0*/  FMUL.FTZ R0, R36, R32 ;  /* 0x0000002024007220 */ /* 0x014fe20000410000 */
[----:B------:R-:W-:Y:S01]  /*1ce0*/  @!P1 LEA R7, R7, R6, 0x18 ;  /* 0x0000000607079211 */ /* 0x000fe200078ec0ff */
[----:B------:R-:W-:Y:S02]  /*1cf0*/  @!P0 IMAD R9, R19, R9, R8 ;  /* 0x0000000913098224 */ /* 0x000fe400078e0208 */
        /* <DEDUP_REMOVED lines=9> */
.L_x_2234:
[----:B------:R-:W-:Y:S05]  /*1d90*/  BSYNC.RECONVERGENT B0 ;  /* 0x0000000000007941 */ /* 0x000fea0003800200 */
.L_x_2233:
[----:B---3--:R-:W1:Y:S01]  /*1da0*/  SHFL.BFLY PT, R3, R0, 0x10, 0x1f ;  /* 0x0e001f0000037f89 */ /* 0x008e6200000e0000 */
[----:B------:R-:W3:Y:S01]  /*1db0*/  S2UR UR5, SR_CgaCtaId ;  /* 0x00000000000579c3 */ /* 0x000ee20000008800 */
[----:B------:R-:W-:Y:S01]  /*1dc0*/  UMOV UR4, 0x400 ;  /* 0x0000040000047882 */ /* 0x000fe20000000000 */
[----:B------:R-:W-:Y:S01]  /*1dd0*/  BSSY.RECONVERGENT B0, `(.L_x_2235) ;  /* 0x000002e000007945 */ /* 0x000fe20003800200 */
[----:B------:R-:W-:-:S05]  /*1de0*/  IMAD.MOV.U32 R157, RZ, RZ, -0x800001 ;  /* 0xff7fffffff9d7424 */ /* 0x000fca00078e00ff */
[----:B------:R-:W0:Y:S01]  /*1df0*/  LDC R123, c[0x0][0x3f4] ;  /* 0x0000fd00ff7b7b82 */ /* 0x000e220000000800 */
[----:B-1----:R-:W-:Y:S01]  /*1e00*/  FADD.FTZ R4, R3, R0 ;  /* 0x0000000003047221 */ /* 0x002fe20000010000 */
[----:B------:R-:W-:Y:S01]  /*1e10*/  SHF.R.U32.HI R0, RZ, 0x3, R54 ;  /* 0x00000003ff007819 */ /* 0x000fe20000011636 */
[----:B---3--:R-:W-:-:S03]  /*1e20*/  ULEA UR6, UR5, UR4, 0x18 ;  /* 0x0000000405067291 */ /* 0x008fc6000f8ec0ff */
[----:B------:R-:W1:Y:S01]  /*1e30*/  SHFL.BFLY PT, R3, R4, 0x8, 0x1f ;  /* 0x0d001f0004037f89 */ /* 0x000e6200000e0000 */
[----:B------:R-:W-:Y:S02]  /*1e40*/  LOP3.LUT R0, R0, 0x7c, RZ, 0xc0, !PT ;  /* 0x0000007c00007812 */ /* 0x000fe400078ec0ff */
[----:B0-----:R-:W-:Y:S01]  /*1e50*/  VIADDMNMX R15, R16, -R123, RZ, !PT ;  /* 0x8000007b100f7246 */ /* 0x001fe200078001ff */
[----:B-1----:R-:W-:-:S05]  /*1e60*/  FADD.FTZ R5, R4, R3 ;  /* 0x0000000304057221 */ /* 0x002fca0000010000 */
[----:B------:R-:W0:Y:S02]  /*1e70*/  SHFL.BFLY PT, R6, R5, 0x4, 0x1f ;  /* 0x0c801f0005067f89 */ /* 0x000e2400000e0000 */
[----:B0-----:R-:W-:-:S05]  /*1e80*/  FADD.FTZ R6, R5, R6 ;  /* 0x0000000605067221 */ /* 0x001fca0000010000 */
[----:B------:R-:W0:Y:S02]  /*1e90*/  SHFL.BFLY PT, R3, R6, 0x2, 0x1f ;  /* 0x0c401f0006037f89 */ /* 0x000e2400000e0000 */
[----:B0-----:R-:W-:Y:S01]  /*1ea0*/  FADD.FTZ R7, R6, R3 ;  /* 0x0000000306077221 */ /* 0x001fe20000010000 */
[----:B------:R-:W-:-:S04]  /*1eb0*/  LOP3.LUT P0, R3, R54, 0x1f, RZ, 0xc0, !PT ;  /* 0x0000001f36037812 */ /* 0x000fc8000780c0ff */
[----:B------:R-:W0:Y:S01]  /*1ec0*/  SHFL.BFLY PT, R8, R7, 0x1, 0x1f ;  /* 0x0c201f0007087f89 */ /* 0x000e2200000e0000 */
[C---:B------:R-:W-:Y:S02]  /*1ed0*/  ISETP.GT.U32.AND P1, PT, R3.reuse, 0x1, PT ;  /* 0x000000010300780c */ /* 0x040fe40003f24070 */
[----:B------:R-:W-:Y:S01]  /*1ee0*/  LEA R3, R3, UR6, 0x2 ;  /* 0x0000000603037c11 */ /* 0x000fe2000f8e10ff */
[----:B0-----:R-:W-:-:S05]  /*1ef0*/  FADD.FTZ R5, R7, R8 ;  /* 0x0000000807057221 */ /* 0x001fca0000010000 */
[----:B------:R0:W-:Y:S01]  /*1f00*/  @!P0 STS [R0+UR6+0x8], R5 ;  /* 0x0000080500008988 */ /* 0x0001e20008000806 */
[----:B------:R-:W-:Y:S01]  /*1f10*/  BAR.SYNC.DEFER_BLOCKING 0x0 ;  /* 0x0000000000007b1d */ /* 0x000fe20000010000 */
[----:B------:R-:W-:Y:S01]  /*1f20*/  ISETP.NE.AND P0, PT, R54, RZ, PT ;  /* 0x000000ff3600720c */ /* 0x000fe20003f05270 */
[----:B------:R-:W-:-:S04]  /*1f30*/  UIADD3 UR6, UPT, UPT, UR4, 0x810, URZ ;  /* 0x0000081004067890 */ /* 0x000fc8000fffe0ff */
[----:B------:R-:W-:Y:S01]  /*1f40*/  ULEA UR6, UR5, UR6, 0x18 ;  /* 0x0000000605067291 */ /* 0x000fe2000f8ec0ff */
[----:B0-----:R-:W-:-:S05]  /*1f50*/  IMAD.IADD R0, R16, 0x1, -R15 ;  /* 0x0000000110007824 */ /* 0x001fca00078e0a0f */
[----:B------:R-:W-:Y:S01]  /*1f60*/  LEA R0, R0, UR6, 0x2 ;  /* 0x0000000600007c11 */ /* 0x000fe2000f8e10ff */
[----:B------:R-:W0:Y:S04]  /*1f70*/  @!P1 LDS R5, [R3+0x8] ;  /* 0x0000080003059984 */ /* 0x000e280000000800 */
[----:B0-----:R-:W0:Y:S02]  /*1f80*/  SHFL.BFLY PT, R4, R5, 0x1, 0x1f ;  /* 0x0c201f0005047f89 */ /* 0x001e2400000e0000 */
[----:B0-----:R-:W-:-:S06]  /*1f90*/  FADD.FTZ R4, R4, R5 ;  /* 0x0000000504047221 */ /* 0x001fcc0000010000 */
[----:B------:R-:W0:Y:S01]  /*1fa0*/  SHFL.IDX PT, R4, R4, RZ, 0x1f ;  /* 0x00001fff04047589 */ /* 0x000e2200000e0000 */
[----:B------:R-:W-:Y:S05]  /*1fb0*/  @P0 BRA `(.L_x_2236) ;  /* 0x00000000003c0947 */ /* 0x000fea0003800000 */
[----:B------:R-:W1:Y:S01]  /*1fc0*/  LDCU.64 UR8, c[0x0][0x438] ;  /* 0x00008700ff0877ac */ /* 0x000e620008000a00 */
[----:B------:R-:W0:Y:S01]  /*1fd0*/  LDCU UR7, c[0x0][0x410] ;  /* 0x00008200ff0777ac */ /* 0x000e220008000800 */
[----:B-1----:R-:W-:-:S04]  /*1fe0*/  UISETP.NE.U32.AND UP0, UPT, UR8, URZ, UPT ;  /* 0x000000ff0800728c */ /* 0x002fc8000bf05070 */
[----:B------:R-:W-:Y:S01]  /*1ff0*/  UISETP.NE.AND.EX UP0, UPT, UR9, URZ, UPT, UP0 ;  /* 0x000000ff0900728c */ /* 0x000fe2000bf05300 */
[----:B0-----:R-:W-:-:S08]  /*2000*/  FMUL.FTZ R157, R4, UR7 ;  /* 0x00000007049d7c20 */ /* 0x001fd00008410000 */
[----:B------:R-:W-:Y:S05]  /*2010*/  BRA.U !UP0, `(.L_x_2237) ;  /* 0x0000000108207547 */ /* 0x000fea000b800000 */
[----:B------:R-:W0:Y:S01]  /*2020*/  LDCU UR7, c[0x0][0x440] ;  /* 0x00008800ff0777ac */ /* 0x000e220008000800 */
[----:B------:R-:W1:Y:S01]  /*2030*/  LDC.64 R4, c[0x0][0x438] ;  /* 0x00010e00ff047b82 */ /* 0x000e620000000a00 */
[----:B-----5:R-:W-:-:S04]  /*2040*/  IMAD.IADD R6, R121, 0x1, -R22 ;  /* 0x0000000179067824 */ /* 0x020fc800078e0a16 */
[----:B0-----:R-:W-:-:S04]  /*2050*/  IMAD R3, R17, UR7, R6 ;  /* 0x0000000711037c24 */ /* 0x001fc8000f8e0206 */
[----:B------:R-:W-:-:S04]  /*2060*/  IMAD R3, R3, UR7, R6 ;  /* 0x0000000703037c24 */ /* 0x000fc8000f8e0206 */
[----:B-1----:R-:W-:-:S06]  /*2070*/  IMAD.WIDE R4, R3, 0x4, R4 ;  /* 0x0000000403047825 */ /* 0x002fcc00078e0204 */
[----:B------:R-:W3:Y:S02]  /*2080*/  LDG.E R4, desc[UR36][R4.64] ;  /* 0x0000002404047981 */ /* 0x000ee4000c1e1900 */
[----:B---3--:R-:W-:-:S07]  /*2090*/  FADD.FTZ R157, R157, R4 ;  /* 0x000000049d9d7221 */ /* 0x008fce0000010000 */
.L_x_2237:
[----:B------:R1:W-:Y:S02]  /*20a0*/  STS [R0+-0x4], R157 ;  /* 0xfffffc9d00007388 */ /* 0x0003e40000000800 */
.L_x_2236:
[----:B------:R-:W-:Y:S05]  /*20b0*/  BSYNC.RECONVERGENT B0 ;  /* 0x0000000000007941 */ /* 0x000fea0003800200 */
.L_x_2235:
[----:B------:R-:W-:Y:S01]  /*20c0*/  BAR.SYNC.DEFER_BLOCKING 0x0 ;  /* 0x0000000000007b1d */ /* 0x000fe20000010000 */
[----:B------:R-:W-:Y:S01]  /*20d0*/  UIADD3 UR7, UPT, UPT, UR4, 0x10, URZ ;  /* 0x0000001004077890 */ /* 0x000fe2000fffe0ff */
[----:B------:R-:W-:Y:S02]  /*20e0*/  LOP3.LUT R11, R26, 0xc, RZ, 0xc0, !PT ;  /* 0x0000000c1a0b7812 */ /* 0x000fe400078ec0ff */
[----:B------:R-:W-:Y:S01]  /*20f0*/  IADD3 R12, PT, PT, R121, 0x7, -R15 ;  /* 0x00000007790c7810 */ /* 0x000fe20007ffe80f */
[----:B------:R-:W-:Y:S01]  /*2100*/  ULEA UR7, UR5, UR7, 0x18 ;  /* 0x0000000705077291 */ /* 0x000fe2000f8ec0ff */
[----:B------:R-:W-:Y:S01]  /*2110*/  SHF.R.U32.HI R120, RZ, 0x2, R54 ;  /* 0x00000002ff787819 */ /* 0x000fe20000011636 */
[----:B------:R-:W3:Y:S01]  /*2120*/  LDCU UR10, c[0x0][0x3f0] ;  /* 0x00007e00ff0a77ac */ /* 0x000ee20008000800 */
[----:B------:R-:W-:Y:S02]  /*2130*/  SHF.R.S32.HI R13, RZ, 0x1f, R12 ;  /* 0x0000001fff0d7819 */ /* 0x000fe4000001140c */
[----:B------:R-:W-:Y:S01]  /*2140*/  LOP3.LUT R122, R54, 0x3, RZ, 0xc0, !PT ;  /* 0x00000003367a7812 */ /* 0x000fe200078ec0ff */
[----:B------:R-:W0:Y:S01]  /*2150*/  LDCU UR11, c[0x0][0x40c] ;  /* 0x00008180ff0b77ac */ /* 0x000e220008000800 */
[----:B------:R-:W-:Y:S01]  /*2160*/  LEA.HI R13, R13, R12, RZ, 0x3 ;  /* 0x0000000c0d0d7211 */ /* 0x000fe200078f18ff */
[----:B------:R-:W0:Y:S03]  /*2170*/  LDCU UR19, c[0x0][0x3f4] ;  /* 0x00007e80ff1377ac */ /* 0x000e260008000800 */
[----:B------:R-:W-:Y:S01]  /*2180*/  LOP3.LUT R13, R13, 0xfffffff8, RZ, 0xc0, !PT ;  /* 0xfffffff80d0d7812 */ /* 0x000fe200078ec0ff */
[----:B------:R-:W0:Y:S03]  /*2190*/  LDCU UR14, c[0x0][0x410] ;  /* 0x00008200ff0e77ac */ /* 0x000e260008000800 */
[----:B------:R-:W-:Y:S01]  /*21a0*/  ISETP.GE.AND P0, PT, R120, R13, PT ;  /* 0x0000000d7800720c */ /* 0x000fe20003f06270 */
[----:B------:R-:W0:Y:S01]  /*21b0*/  LDCU UR15, c[0x0][0x408] ;  /* 0x00008100ff0f77ac */ /* 0x000e220008000800 */
[----:B------:R0:W0:Y:S01]  /*21c0*/  LDS R156, [R11+UR7] ;  /* 0x000000070b9c7984 */ /* 0x0000220008000800 */
[----:B---3--:R-:W-:Y:S01]  /*21d0*/  IMAD R117, R56, UR10, R17 ;  /* 0x0000000a38757c24 */ /* 0x008fe2000f8e0211 */
[----:B------:R-:W3:Y:S02]  /*21e0*/  LDCU UR18, c[0x0][0x430] ;  /* 0x00008600ff1277ac */ /* 0x000ee40008000800 */
[----:B------:R0:W0:Y:S01]  /*21f0*/  LDS R155, [R11+UR7+0x10] ;  /* 0x000010070b9b7984 */ /* 0x0000220008000800 */
[----:B------:R-:W0:Y:S03]  /*2200*/  LDCU.64 UR8, c[0x0][0x3c8] ;  /* 0x00007900ff0877ac */ /* 0x000e260008000a00 */
[----:B------:R0:W0:Y:S01]  /*2210*/  LDS R154, [R11+UR7+0x20] ;  /* 0x000020070b9a7984 */ /* 0x0000220008000800 */
[----:B------:R-:W0:Y:S03]  /*2220*/  LDCU.64 UR12, c[0x0][0x3b8] ;  /* 0x00007700ff0c77ac */ /* 0x000e260008000a00 */
[----:B------:R0:W0:Y:S01]  /*2230*/  LDS R153, [R11+UR7+0x30] ;  /* 0x000030070b997984 */ /* 0x0000220008000800 */
[----:B------:R-:W0:Y:S03]  /*2240*/  LDCU.64 UR16, c[0x0][0x438] ;  /* 0x00008700ff1077ac */ /* 0x000e260008000a00 */
[----:B------:R0:W0:Y:S04]  /*2250*/  LDS R152, [R11+UR7+0x40] ;  /* 0x000040070b987984 */ /* 0x0000280008000800 */
        /* <DEDUP_REMOVED lines=14> */
[----:B------:R0:W2:Y:S04]  /*2340*/  LDS R137, [R11+UR7+0x130] ;  /* 0x000130070b897984 */ /* 0x0000a80008000800 */
[----:B------:R0:W2:Y:S04]  /*2350*/  LDS R136, [R11+UR7+0x140] ;  /* 0x000140070b887984 */ /* 0x0000a80008000800 */
[----:B------:R0:W2:Y:S04]  /*2360*/  LDS R135, [R11+UR7+0x150] ;  /* 0x000150070b877984 */ /* 0x0000a80008000800 */
[----:B------:R0:W2:Y:S04]  /*2370*/  LDS R134, [R11+UR7+0x160] ;  /* 0x000160070b867984 */ /* 0x0000a80008000800 */
[----:B------:R0:W2:Y:S04]  /*2380*/  LDS R133, [R11+UR7+0x170] ;  /* 0x000170070b857984 */ /* 0x0000a80008000800 */
[----:B------:R0:W2:Y:S04]  /*2390*/  LDS R132, [R11+UR7+0x180] ;  /* 0x000180070b847984 */ /* 0x0000a80008000800 */
[----:B------:R0:W2:Y:S04]  /*23a0*/  LDS R129, [R11+UR7+0x190] ;  /* 0x000190070b817984 */ /* 0x0000a80008000800 */
[----:B-1----:R1:W1:Y:S04]  /*23b0*/  LDS R0, [R11+UR7+0x1a0] ;  /* 0x0001a0070b007984 */ /* 0x0022680008000800 */
[----:B------:R1:W1:Y:S04]  /*23c0*/  LDS R3, [R11+UR7+0x1b0] ;  /* 0x0001b0070b037984 */ /* 0x0002680008000800 */
[----:B0-----:R0:W0:Y:S04]  /*23d0*/  LDS R4, [R11+UR7+0x1c0] ;  /* 0x0001c0070b047984 */ /* 0x0010280008000800 */
        /* <DEDUP_REMOVED lines=14> */
[----:B--2---:R2:W0:Y:S04]  /*24c0*/  LDS R32, [R11+UR7+0x2b0] ;  /* 0x0002b0070b207984 */ /* 0x0044280008000800 */
[----:B------:R2:W0:Y:S04]  /*24d0*/  LDS R33, [R11+UR7+0x2c0] ;  /* 0x0002c0070b217984 */ /* 0x0004280008000800 */
[----:B------:R2:W0:Y:S04]  /*24e0*/  LDS R34, [R11+UR7+0x2d0] ;  /* 0x0002d0070b227984 */ /* 0x0004280008000800 */
[----:B------:R2:W0:Y:S04]  /*24f0*/  LDS R35, [R11+UR7+0x2e0] ;  /* 0x0002e0070b237984 */ /* 0x0004280008000800 */
[----:B----4-:R2:W4:Y:S04]  /*2500*/  LDS R36, [R11+UR7+0x2f0] ;  /* 0x0002f0070b247984 */ /* 0x0105280008000800 */
        /* <DEDUP_REMOVED lines=15> */
[----:B------:R2:W0:Y:S01]  /*2600*/  LDS R52, [R11+UR7+0x3f0] ;  /* 0x0003f0070b347984 */ /* 0x0004220008000800 */
[----:B------:R-:W3:Y:S02]  /*2610*/  LDCU UR7, c[0x0][0x40c] ;  /* 0x00008180ff0777ac */ /* 0x000ee40008000800 */
[----:B---3--:R-:W-:-:S09]  /*2620*/  UISETP.NE.AND UP0, UPT, UR7, URZ, UPT ;  /* 0x000000ff0700728c */ /* 0x008fd2000bf05270 */
[----:B-12-4-:R-:W-:Y:S05]  /*2630*/  BRA.U UP0, `(.L_x_2238) ;  /* 0x00000005000c7547 */ /* 0x016fea000b800000 */
[----:B------:R-:W-:-:S04]  /*2640*/  UIADD3 UR4, UPT, UPT, UR4, 0x410, URZ ;  /* 0x0000041004047890 */ /* 0x000fc8000fffe0ff */
[----:B------:R-:W-:-:S06]  /*2650*/  ULEA UR4, UR5, UR4, 0x18 ;  /* 0x0000000405047291 */ /* 0x000fcc000f8ec0ff */
[----:B0-----:R-:W-:-:S05]  /*2660*/  LEA R11, R122, UR4, 0x2 ;  /* 0x000000047a0b7c11 */ /* 0x001fca000f8e10ff */
        /* <DEDUP_REMOVED lines=64> */
.L_x_2238:
[----:B------:R-:W-:Y:S01]  /*2a70*/  BSSY B1, `(.L_x_2239) ;  /* 0x0000f27000017945 */ /* 0x000fe20003800000 */
[----:B------:R-:W-:-:S03]  /*2a80*/  IMAD R117, R117, 0xe0, RZ ;  /* 0x000000e075757824 */ /* 0x000fc600078e02ff */
[----:B------:R-:W-:Y:S05]  /*2a90*/  @P0 BRA `(.L_x_2240) ;  /* 0x000000f000900947 */ /* 0x000fea0003800000 */
[----:B------:R-:W0:Y:S01]  /*2aa0*/  LDCU UR7, c[0x0][0x3f8] ;  /* 0x00007f00ff0777ac */ /* 0x000e220008000800 */
[----:B------:R-:W2:Y:S01]  /*2ab0*/  LDC.64 R224, c[0x0][0x450] ;  /* 0x00011400ffe07b82 */ /* 0x000ea20000000a00 */
[C---:B------:R-:W-:Y:S01]  /*2ac0*/  IMAD.IADD R12, R120.reuse, 0x1, R15 ;  /* 0x00000001780c7824 */ /* 0x040fe200078e020f */
[----:B------:R-:W-:Y:S01]  /*2ad0*/  LEA R120, R120, UR6, 0x2 ;  /* 0x0000000678787c11 */ /* 0x000fe2000f8e10ff */
[----:B------:R-:W3:Y:S02]  /*2ae0*/  LDCU UR10, c[0x0][0x440] ;  /* 0x00008800ff0a77ac */ /* 0x000ee40008000800 */
[----:B------:R-:W-:Y:S01]  /*2af0*/  VIADD R125, R12, 0x1 ;  /* 0x000000010c7d7836 */ /* 0x000fe20000000000 */
[----:B------:R-:W4:Y:S01]  /*2b00*/  LDCU.64 UR4, c[0x0][0x420] ;  /* 0x00008400ff0477ac */ /* 0x000f220008000a00 */
[----:B01----:R-:W-:-:S04]  /*2b10*/  IMAD R11, R2, UR7, R17 ;  /* 0x00000007020b7c24 */ /* 0x003fc8000f8e0211 */
[----:B------:R-:W-:-:S04]  /*2b20*/  IMAD R11, R11, 0xe0, R122 ;  /* 0x000000e00b0b7824 */ /* 0x000fc800078e027a */
[----:B--2---:R-:W-:Y:S01]  /*2b30*/  IMAD.WIDE R224, R11, 0x4, R224 ;  /* 0x000000040be07825 */ /* 0x004fe200078e02e0 */
[----:B----4-:R-:W-:Y:S02]  /*2b40*/  IADD3 R118, P1, P2, R25, UR4, R12 ;  /* 0x0000000419767c10 */ /* 0x010fe4000fa3e00c */
[----:B------:R-:W-:Y:S01]  /*2b50*/  ISETP.NE.U32.AND P0, PT, RZ, UR4, PT ;  /* 0x00000004ff007c0c */ /* 0x000fe2000bf05070 */
[----:B---3--:R-:W-:Y:S01]  /*2b60*/  IMAD R11, R17, UR10, R121 ;  /* 0x0000000a110b7c24 */ /* 0x008fe2000f8e0279 */
[----:B------:R-:W-:Y:S01]  /*2b70*/  IADD3.X R119, PT, PT, R119, UR5, RZ, P1, P2 ;  /* 0x0000000577777c10 */ /* 0x000fe20008fe44ff */
[-CC-:B------:R-:W-:Y:S01]  /*2b80*/  IMAD R121, R19, R123.reuse, R122.reuse ;  /* 0x0000007b13797224 */ /* 0x180fe200078e027a */
[----:B------:R-:W-:Y:S01]  /*2b90*/  ISETP.NE.AND.EX P0, PT, RZ, UR5, PT, P0 ;  /* 0x00000005ff007c0c */ /* 0x000fe2000bf05300 */
[----:B------:R-:W-:Y:S02]  /*2ba0*/  IMAD R122, R117, R123, R122 ;  /* 0x0000007b757a7224 */ /* 0x000fe400078e027a */
[----:B------:R-:W-:Y:S01]  /*2bb0*/  IMAD R123, R123, 0xe0, RZ ;  /* 0x000000e07b7b7824 */ /* 0x000fe200078e02ff */
[----:B------:R-:W-:Y:S01]  /*2bc0*/  SHF.R.S32.HI R126, RZ, 0x1f, R121 ;  /* 0x0000001fff7e7819 */ /* 0x000fe20000011479 */
[----:B------:R-:W-:Y:S01]  /*2bd0*/  IMAD R124, R11, UR10, R12 ;  /* 0x0000000a0b7c7c24 */ /* 0x000fe2000f8e020c */
[----:B------:R-:W-:Y:S01]  /*2be0*/  SHF.R.S32.HI R127, RZ, 0x1f, R122 ;  /* 0x0000001fff7f7819 */ /* 0x000fe2000001147a */
[----:B------:R-:W-:-:S07]  /*2bf0*/  IMAD R128, R123, UR7, RZ ;  /* 0x000000077b807c24 */ /* 0x000fce000f8e02ff */
.L_x_2502:
[----:B------:R-:W2:Y:S01]  /*2c00*/  @P0 LDG.E.U8 R220, desc[UR36][R118.64] ;  /* 0x0000002476dc0981 */ /* 0x000ea2000c1e1100 */
[----:B------:R-:W0:Y:S01]  /*2c10*/  LDC R11, c[0x0][0x3f4] ;  /* 0x0000fd00ff0b7b82 */ /* 0x000e220000000800 */
[----:B------:R-:W-:Y:S01]  /*2c20*/  VIADD R15, R125, 0xffffffff ;  /* 0xffffffff7d0f7836 */ /* 0x000fe20000000000 */
[----:B------:R-:W-:Y:S01]  /*2c30*/  UISETP.NE.AND UP0, UPT, UR11, URZ, UPT ;  /* 0x000000ff0b00728c */ /* 0x000fe2000bf05270 */
[----:B------:R-:W-:Y:S03]  /*2c40*/  BSSY.RECONVERGENT B0, `(.L_x_2241) ;  /* 0x0000e98000007945 */ /* 0x000fe60003800200 */
[----:B------:R-:W-:Y:S02]  /*2c50*/  IABS R222, R15 ;  /* 0x0000000f00de7213 */ /* 0x000fe40000000000 */
[----:B------:R-:W-:Y:S02]  /*2c60*/  ISETP.GE.AND P2, PT, R15, RZ, PT ;  /* 0x000000ff0f00720c */ /* 0x000fe40003f46270 */
[----:B0-----:R-:W-:-:S02]  /*2c70*/  IABS R227, R11 ;  /* 0x0000000b00e37213 */ /* 0x001fc40000000000 */
[----:B------:R-:W0:Y:S02]  /*2c80*/  LDC R11, c[0x0][0x3f4] ;  /* 0x0000fd00ff0b7b82 */ /* 0x000e240000000800 */
[----:B------:R-:W1:Y:S08]  /*2c90*/  I2F.RP R14, R227 ;  /* 0x000000e3000e7306 */ /* 0x000e700000209400 */
[----:B-1----:R-:W1:Y:S01]  /*2ca0*/  MUFU.RCP R14, R14 ;  /* 0x0000000e000e7308 */ /* 0x002e620000001000 */
[----:B0-----:R-:W-:Y:S01]  /*2cb0*/  ISETP.NE.AND P3, PT, R11, RZ, PT ;  /* 0x000000ff0b00720c */ /* 0x001fe20003f65270 */
[----:B-1----:R-:W-:Y:S01]  /*2cc0*/  VIADD R12, R14, 0xffffffe ;  /* 0x0ffffffe0e0c7836 */ /* 0x002fe20000000000 */
[----:B------:R-:W-:-:S05]  /*2cd0*/  SHF.R.S32.HI R14, RZ, 0x1f, R25 ;  /* 0x0000001fff0e7819 */ /* 0x000fca0000011419 */
[----:B------:R0:W1:Y:S02]  /*2ce0*/  F2I.FTZ.U32.TRUNC.NTZ R13, R12 ;  /* 0x0000000c000d7305 */ /* 0x000064000021f000 */
[----:B0-----:R-:W-:Y:S02]  /*2cf0*/  IMAD.MOV.U32 R12, RZ, RZ, RZ ;  /* 0x000000ffff0c7224 */ /* 0x001fe400078e00ff */
[----:B-1----:R-:W-:-:S04]  /*2d00*/  IMAD.MOV R130, RZ, RZ, -R13 ;  /* 0x000000ffff827224 */ /* 0x002fc800078e0a0d */
[----:B------:R-:W-:-:S04]  /*2d10*/  IMAD R131, R130, R227, RZ ;  /* 0x000000e382837224 */ /* 0x000fc800078e02ff */
[----:B------:R-:W-:Y:S01]  /*2d20*/  IMAD.HI.U32 R131, R13, R131, R12 ;  /* 0x000000830d837227 */ /* 0x000fe200078e000c */
[----:B------:R-:W-:-:S05]  /*2d30*/  IABS R13, R11 ;  /* 0x0000000b000d7213 */ /* 0x000fca0000000000 */
[----:B------:R-:W-:-:S04]  /*2d40*/  IMAD.HI.U32 R12, R131, R222, RZ ;  /* 0x000000de830c7227 */ /* 0x000fc800078e00ff */
[----:B------:R-:W-:Y:S02]  /*2d50*/  IMAD.MOV.U32 R131, RZ, RZ, R13 ;  /* 0x000000ffff837224 */ /* 0x000fe400078e000d */
        /* <DEDUP_REMOVED lines=10> */
[----:B------:R-:W-:-:S04]  /*2e00*/  LEA R12, P1, R13, UR8, 0x2 ;  /* 0x000000080d0c7c11 */ /* 0x000fc8000f8210ff */
[----:B------:R-:W-:Y:S02]  /*2e10*/  LEA.HI.X R13, R13, UR9, R14, 0x2, P1 ;  /* 0x000000090d0d7c11 */ /* 0x000fe400088f140e */
[----:B--2---:R-:W-:Y:S01]  /*2e20*/  ISETP.NE.AND P3, PT, R220, RZ, P0 ;  /* 0x000000ffdc00720c */ /* 0x004fe20000765270 */
[----:B------:R-:W-:-:S12]  /*2e30*/  BRA.U UP0, `(.L_x_2242) ;  /* 0x000000b500e47547 */ /* 0x000fd8000b800000 */
[----:B------:R-:W-:-:S13]  /*2e40*/  ISETP.NE.AND P4, PT, R24, RZ, PT ;  /* 0x000000ff1800720c */ /* 0x000fda0003f85270 */
[----:B------:R-:W-:Y:S05]  /*2e50*/  @!P4 BRA `(.L_x_2243) ;  /* 0x0000005c00e8c947 */ /* 0x000fea0003800000 */
[--C-:B------:R-:W-:Y:S01]  /*2e60*/  IMAD.IADD R250, R222, 0x1, R11.reuse ;  /* 0x00000001defa7824 */ /* 0x100fe200078e020b */
[----:B------:R-:W-:Y:S01]  /*2e70*/  BSSY.RECONVERGENT B2, `(.L_x_2244) ;  /* 0x0000026000027945 */ /* 0x000fe20003800200 */
[----:B------:R-:W-:Y:S02]  /*2e80*/  VIADD R14, R16, 0xffffffff ;  /* 0xffffffff100e7836 */ /* 0x000fe40000000000 */
[----:B------:R-:W-:Y:S02]  /*2e90*/  IMAD R234, R11, 0x4, R250 ;  /* 0x000000040bea7824 */ /* 0x000fe400078e02fa */
[----:B------:R-:W-:Y:S01]  /*2ea0*/  IMAD.SHL.U32 R250, R250, 0x4, RZ ;  /* 0x00000004fafa7824 */ /* 0x000fe200078e00ff */
[----:B------:R-:W-:Y:S01]  /*2eb0*/  ISETP.GE.AND P1, PT, R15, R14, PT ;  /* 0x0000000e0f00720c */ /* 0x000fe20003f26270 */
[----:B------:R-:W-:Y:S02]  /*2ec0*/  IMAD.IADD R232, R234, 0x1, R11 ;  /* 0x00000001eae87824 */ /* 0x000fe400078e020b */
[----:B------:R-:W-:-:S02]  /*2ed0*/  IMAD R131, R11, 0x8, R250 ;  /* 0x000000080b837824 */ /* 0x000fc400078e02fa */
[----:B------:R-:W-:Y:S02]  /*2ee0*/  IMAD.IADD R230, R232, 0x1, R11 ;  /* 0x00000001e8e67824 */ /* 0x000fe400078e020b */
[----:B------:R-:W-:Y:S02]  /*2ef0*/  IMAD.SHL.U32 R130, R222, 0x4, RZ ;  /* 0x00000004de827824 */ /* 0x000fe400078e00ff */
[----:B------:R-:W-:-:S04]  /*2f00*/  IMAD R248, R11, 0x2, R230 ;  /* 0x000000020bf87824 */ /* 0x000fc800078e02e6 */
[----:B------:R-:W-:-:S04]  /*2f10*/  IMAD.IADD R246, R248, 0x1, R11 ;  /* 0x00000001f8f67824 */ /* 0x000fc800078e020b */
[----:B------:R-:W-:-:S04]  /*2f20*/  IMAD.IADD R244, R246, 0x1, R11 ;  /* 0x00000001f6f47824 */ /* 0x000fc800078e020b */
[----:B------:R-:W-:-:S04]  /*2f30*/  IMAD.IADD R242, R244, 0x1, R11 ;  /* 0x00000001f4f27824 */ /* 0x000fc800078e020b */
[----:B------:R-:W-:-:S04]  /*2f40*/  IMAD.IADD R240, R242, 0x1, R11 ;  /* 0x00000001f2f07824 */ /* 0x000fc800078e020b */
[----:B------:R-:W-:-:S04]  /*2f50*/  IMAD.IADD R238, R240, 0x1, R11 ;  /* 0x00000001f0ee7824 */ /* 0x000fc800078e020b */
[----:B------:R-:W-:-:S04]  /*2f60*/  IMAD.IADD R236, R238, 0x1, R11 ;  /* 0x00000001eeec7824 */ /* 0x000fc800078e020b */
[----:B------:R-:W-:-:S04]  /*2f70*/  IMAD R226, R11, 0x2, R236 ;  /* 0x000000020be27824 */ /* 0x000fc800078e02ec */
[----:B------:R-:W-:Y:S01]  /*2f80*/  IMAD.IADD R220, R226, 0x1, R11 ;  /* 0x00000001e2dc7824 */ /* 0x000fe200078e020b */
        /* <DEDUP_REMOVED lines=8> */
[----:B------:R-:W-:Y:S01]  /*3010*/  @!P2 LEA.HI.X R229, R222, R15, R223, 0x2, P4 ;  /* 0x0000000fdee5a211 */ /* 0x000fe200020f14df */
[----:B------:R-:W-:Y:S01]  /*3020*/  IMAD.MOV.U32 R222, RZ, RZ, RZ ;  /* 0x000000ffffde7224 */ /* 0x000fe200078e00ff */
[----:B------:R-:W2:Y:S01]  /*3030*/  LDG.E R223, desc[UR36][R224.64] ;  /* 0x00000024e0df7981 */ /* 0x000ea2000c1e1900 */
[----:B------:R-:W0:Y:S04]  /*3040*/  @!P2 LDC.64 R14, c[0x0][0x3b8] ;  /* 0x0000ee00ff0eab82 */ /* 0x000e280000000a00 */
[----:B------:R-:W3:Y:S01]  /*3050*/  @!P2 LDG.E R222, desc[UR36][R228.64] ;  /* 0x00000024e4dea981 */ /* 0x000ee2000c1e1900 */
[----:B------:R-:W-:-:S05]  /*3060*/  @!P2 IADD3 R227, P4, PT, R121, R130, RZ ;  /* 0x0000008279e3a210 */ /* 0x000fca0007f9e0ff */
[----:B------:R-:W-:Y:S01]  /*3070*/  @!P2 IMAD.X R252, RZ, RZ, R126, P4 ;  /* 0x000000fffffca224 */ /* 0x000fe200020e067e */
[----:B0-----:R-:W-:-:S04]  /*3080*/  @!P2 LEA R14, P5, R227, R14, 0x2 ;  /* 0x0000000ee30ea211 */ /* 0x001fc800078a10ff */
[----:B------:R-:W-:Y:S01]  /*3090*/  @!P2 LEA.HI.X R15, R227, R15, R252, 0x2, P5 ;  /* 0x0000000fe30fa211 */ /* 0x000fe200028f14fc */
[----:B---3--:R-:W-:-:S04]  /*30a0*/  FADD.FTZ R222, R53, R222 ;  /* 0x000000de35de7221 */ /* 0x008fc80000010000 */
[----:B--2---:R-:W-:-:S05]  /*30b0*/  FMUL.FTZ R223, R222, R223 ;  /* 0x000000dfdedf7220 */ /* 0x004fca0000410000 */
[----:B------:R0:W-:Y:S02]  /*30c0*/  @!P2 STG.E desc[UR36][R14.64], R223 ;  /* 0x000000df0e00a986 */ /* 0x0001e4000c101924 */
.L_x_2245:
[----:B------:R-:W-:Y:S05]  /*30d0*/  BSYNC.RECONVERGENT B2 ;  /* 0x0000000000027941 */ /* 0x000fea0003800200 */
.L_x_2244:
[----:B------:R-:W-:Y:S04]  /*30e0*/  BSSY.RECONVERGENT B2, `(.L_x_2246) ;  /* 0x0000015000027945 */ /* 0x000fe80003800200 */
[----:B------:R-:W-:Y:S05]  /*30f0*/  @P1 BRA `(.L_x_2247) ;  /* 0x00000000004c1947 */ /* 0x000fea0003800000 */
[----:B------:R-:W-:-:S13]  /*3100*/  ISETP.GE.AND P2, PT, R250, R123, PT ;  /* 0x0000007bfa00720c */ /* 0x000fda0003f46270 */
[----:B------:R-:W2:Y:S01]  /*3110*/  @!P2 LDG.E R227, desc[UR36][R12.64] ;  /* 0x000000240ce3a981 */ /* 0x000ea2000c1e1900 */
[----:B0-----:R-:W0:Y:S01]  /*3120*/  @!P2 LDC.64 R14, c[0x0][0x3b8] ;  /* 0x0000ee00ff0eab82 */ /* 0x001e220000000a00 */
        /* <DEDUP_REMOVED lines=9> */
[----:B------:R-:W-:-:S04]  /*31c0*/  @!P2 IADD3 R222, P4, PT, R121, R250, RZ ;  /* 0x000000fa79dea210 */ /* 0x000fc80007f9e0ff */
[----:B------:R-:W-:Y:S02]  /*31d0*/  @!P2 LEA.HI.X.SX32 R250, R250, R126, 0x1, P4 ;  /* 0x0000007efafaa211 */ /* 0x000fe400020f0eff */
[----:B0-----:R-:W-:-:S04]  /*31e0*/  @!P2 LEA R14, P4, R222, R14, 0x2 ;  /* 0x0000000ede0ea211 */ /* 0x001fc800078810ff */
[----:B------:R-:W-:Y:S01]  /*31f0*/  @!P2 LEA.HI.X R15, R222, R15, R250, 0x2, P4 ;  /* 0x0000000fde0fa211 */ /* 0x000fe200020f14fa */
[----:B---3--:R-:W-:-:S04]  /*3200*/  FADD.FTZ R227, R54, R227 ;  /* 0x000000e336e37221 */ /* 0x008fc80000010000 */
[----:B--2---:R-:W-:-:S05]  /*3210*/  FMUL.FTZ R218, R227, R218 ;  /* 0x000000dae3da7220 */ /* 0x004fca0000410000 */
[----:B------:R1:W-:Y:S02]  /*3220*/  @!P2 STG.E desc[UR36][R14.64], R218 ;  /* 0x000000da0e00a986 */ /* 0x0003e4000c101924 */
.L_x_2247:
[----:B------:R-:W-:Y:S05]  /*3230*/  BSYNC.RECONVERGENT B2 ;  /* 0x0000000000027941 */ /* 0x000fea0003800200 */
.L_x_2246:
[----:B------:R-:W-:Y:S01]  /*3240*/  BSSY.RECONVERGENT B2, `(.L_x_2248) ;  /* 0x0000017000027945 */ /* 0x000fe20003800200 */
[----:B------:R-:W-:-:S03]  /*3250*/  IMAD.IADD R222, R220, 0x1, R11 ;  /* 0x00000001dcde7824 */ /* 0x000fc600078e020b */
[----:B------:R-:W-:Y:S05]  /*3260*/  @P1 BRA `(.L_x_2249) ;  /* 0x0000000000501947 */ /* 0x000fea0003800000 */
[----:B------:R-:W-:-:S05]  /*3270*/  IMAD R252, R11, 0x8, R130 ;  /* 0x000000080bfc7824 */ /* 0x000fca00078e0282 */
[----:B------:R-:W-:-:S13]  /*3280*/  ISETP.GE.AND P2, PT, R252, R123, PT ;  /* 0x0000007bfc00720c */ /* 0x000fda0003f46270 */
[----:B------:R-:W2:Y:S01]  /*3290*/  @!P2 LDG.E R221, desc[UR36][R12.64] ;  /* 0x000000240cdda981 */ /* 0x000ea2000c1e1900 */
[----:B01----:R-:W0:Y:S01]  /*32a0*/  @!P2 LDC.64 R14, c[0x0][0x3b8] ;  /* 0x0000ee00ff0eab82 */ /* 0x003e220000000a00 */
[----:B--2---:R-:W-:-:S05]  /*32b0*/  @!P2 IMAD R221, R128, R221, R252 ;  /* 0x000000dd80dda224 */ /* 0x004fca00078e02fc */
[----:B------:R-:W-:-:S04]  /*32c0*/  @!P2 IADD3 R227, P4, PT, R122, R221, RZ ;  /* 0x000000dd7ae3a210 */ /* 0x000fc80007f9e0ff */
[----:B------:R-:W-:Y:S02]  /*32d0*/  @!P2 LEA.HI.X.SX32 R250, R221, R127, 0x1, P4 ;  /* 0x0000007fddfaa211 */ /* 0x000fe400020f0eff */
[C---:B0-----:R-:W-:Y:S01]  /*32e0*/  @!P2 LEA R228, P4, R227.reuse, R14, 0x2 ;  /* 0x0000000ee3e4a211 */ /* 0x041fe200078810ff */
[----:B------:R-:W2:Y:S03]  /*32f0*/  LDG.E R221, desc[UR36][R224.64+0x20] ;  /* 0x00002024e0dd7981 */ /* 0x000ea6000c1e1900 */
[----:B------:R-:W-:Y:S01]  /*3300*/  @!P2 LEA.HI.X R229, R227, R15, R250, 0x2, P4 ;  /* 0x0000000fe3e5a211 */ /* 0x000fe200020f14fa */
[----:B------:R-:W-:Y:S01]  /*3310*/  IMAD.MOV.U32 R250, RZ, RZ, RZ ;  /* 0x000000fffffa7224 */ /* 0x000fe200078e00ff */
[----:B------:R-:W0:Y:S05]  /*3320*/  @!P2 LDC.64 R14, c[0x0][0x3b8] ;  /* 0x0000ee00ff0eab82 */ /* 0x000e2a0000000a00 */
        /* <DEDUP_REMOVED lines=8> */
.L_x_2249:
[----:B------:R-:W-:Y:S05]  /*33b0*/  BSYNC.RECONVERGENT B2 ;  /* 0x0000000000027941 */ /* 0x000fea0003800200 */
.L_x_2248:
[----:B------:R-:W-:Y:S04]  /*33c0*/  BSSY.RECONVERGENT B2, `(.L_x_2250) ;  /* 0x0000015000027945 */ /* 0x000fe80003800200 */
[----:B------:R-:W-:Y:S05]  /*33d0*/  @P1 BRA `(.L_x_2251) ;  /* 0x00000000004c1947 */ /* 0x000fea0003800000 */
[----:B------:R-:W-:-:S13]  /*33e0*/  ISETP.GE.AND P2, PT, R131, R123, PT ;  /* 0x0000007b8300720c */ /* 0x000fda0003f46270 */
[----:B------:R-:W3:Y:S01]  /*33f0*/  @!P2 LDG.E R216, desc[UR36][R12.64] ;  /* 0x000000240cd8a981 */ /* 0x000ee2000c1e1900 */
[----:B012---:R-:W0:Y:S01]  /*3400*/  @!P2 LDC.64 R14, c[0x0][0x3b8] ;  /* 0x0000ee00ff0eab82 */ /* 0x007e220000000a00 */
[----:B---3--:R-:W-:-:S05]  /*3410*/  @!P2 IMAD R216, R128, R216, R131 ;  /* 0x000000d880d8a224 */ /* 0x008fca00078e0283 */
        /* <DEDUP_REMOVED lines=15> */
.L_x_2251:
[----:B------:R-:W-:Y:S05]  /*3510*/  BSYNC.RECONVERGENT B2 ;  /* 0x0000000000027941 */ /* 0x000fea0003800200 */
.L_x_2250:
[----:B------:R-:W-:Y:S01]  /*3520*/  BSSY.RECONVERGENT B2, `(.L_x_2252) ;  /* 0x0000017000027945 */ /* 0x000fe20003800200 */
[----:B------:R-:W-:-:S03]  /*3530*/  IMAD.IADD R228, R222, 0x1, R11 ;  /* 0x00000001dee47824 */ /* 0x000fc600078e020b */
[----:B------:R-:W-:Y:S05]  /*3540*/  @P1 BRA `(.L_x_2253) ;  /* 0x0000000000501947 */ /* 0x000fea0003800000 */
[----:B------:R-:W-:-:S05]  /*3550*/  IMAD R227, R11, 0x10, R130 ;  /* 0x000000100be37824 */ /* 0x000fca00078e0282 */
[----:B------:R-:W-:-:S13]  /*3560*/  ISETP.GE.AND P2, PT, R227, R123, PT ;  /* 0x0000007be300720c */ /* 0x000fda0003f46270 */
[----:B------:R-:W4:Y:S01]  /*3570*/  @!P2 LDG.E R131, desc[UR36][R12.64] ;  /* 0x000000240c83a981 */ /* 0x000f22000c1e1900 */
[----:B0123--:R-:W0:Y:S01]  /*3580*/  @!P2 LDC.64 R14, c[0x0][0x3b8] ;  /* 0x0000ee00ff0eab82 */ /* 0x00fe220000000a00 */
[----:B----4-:R-:W-:-:S05]  /*3590*/  @!P2 IMAD R131, R128, R131, R227 ;  /* 0x000000838083a224 */ /* 0x010fca00078e02e3 */
        /* <DEDUP_REMOVED lines=15> */
.L_x_2253:
[----:B------:R-:W-:Y:S05]  /*3690*/  BSYNC.RECONVERGENT B2 ;  /* 0x0000000000027941 */ /* 0x000fea0003800200 */
.L_x_2252:
[----:B------:R-:W-:Y:S04]  /*36a0*/  BSSY.RECONVERGENT B2, `(.L_x_2254) ;  /* 0x0000016000027945 */ /* 0x000fe80003800200 */
[----:B------:R-:W-:Y:S05]  /*36b0*/  @P1 BRA `(.L_x_2255) ;  /* 0x0000000000501947 */ /* 0x000fea0003800000 */
[----:B------:R-:W-:-:S05]  /*36c0*/  IMAD.SHL.U32 R250, R234, 0x4, RZ ;  /* 0x00000004eafa7824 */ /* 0x000fca00078e00ff */
[----:B------:R-:W-:-:S13]  /*36d0*/  ISETP.GE.AND P2, PT, R250, R123, PT ;  /* 0x0000007bfa00720c */ /* 0x000fda0003f46270 */
[----:B------:R-:W2:Y:S02]  /*36e0*/  @!P2 LDG.E R131, desc[UR36][R12.64] ;  /* 0x000000240c83a981 */ /* 0x000ea4000c1e1900 */
[----:B01234-:R-:W0:Y:S01]  /*36f0*/  @!P2 LDC.64 R14, c[0x0][0x3b8] ;  /* 0x0000ee00ff0eab82 */ /* 0x01fe220000000a00 */
[----:B------:R-:W-:-:S05]  /*3700*/  @!P2 IMAD R131, R128, R131, R250 ;  /* 0x000000838083a224 */ /* 0x000fca00078e02fa */
        /* <DEDUP_REMOVED lines=15> */
.L_x_2255:
[----:B------:R-:W-:Y:S05]  /*3800*/  BSYNC.RECONVERGENT B2 ;  /* 0x0000000000027941 */ /* 0x000fea0003800200 */
.L_x_2254:
[----:B------:R-:W-:Y:S01]  /*3810*/  BSSY.RECONVERGENT B2, `(.L_x_2256) ;  /* 0x0000017000027945 */ /* 0x000fe20003800200 */
[----:B------:R-:W-:-:S03]  /*3820*/  IMAD.IADD R234, R228, 0x1, R11 ;  /* 0x00000001e4ea7824 */ /* 0x000fc600078e020b */
        /* <DEDUP_REMOVED lines=21> */
.L_x_2257:
[----:B------:R-:W-:Y:S05]  /*3980*/  BSYNC.RECONVERGENT B2 ;  /* 0x0000000000027941 */ /* 0x000fea0003800200 */
.L_x_2256:
        /* <DEDUP_REMOVED lines=23> */
.L_x_2259:
[----:B------:R-:W-:Y:S05]  /*3b00*/  BSYNC.RECONVERGENT B2 ;  /* 0x0000000000027941 */ /* 0x000fea0003800200 */
.L_x_2258:
[----:B------:R-:W-:Y:S01]  /*3b10*/  BSSY.RECONVERGENT B2, `(.L_x_2260) ;  /* 0x0000017000027945 */ /* 0x000fe20003800200 */
[----:B------:R-:W-:-:S03]  /*3b20*/  IMAD.IADD R230, R232, 0x1, R11 ;  /* 0x00000001e8e67824 */ /* 0x000fc600078e020b */
[----:B------:R-:W-:Y:S05]  /*3b30*/  @P1 BRA `(.L_x_2261) ;  /* 0x0000000000501947 */ /* 0x000fea0003800000 */
[----:B------:R-:W-:-:S05]  /*3b40*/  IMAD R227, R11, 0x20, R130 ;  /* 0x000000200be37824 */ /* 0x000fca00078e0282 */
        /* <DEDUP_REMOVED lines=19> */
.L_x_2261:
[----:B------:R-:W-:Y:S05]  /*3c80*/  BSYNC.RECONVERGENT B2 ;  /* 0x0000000000027941 */ /* 0x000fea0003800200 */
.L_x_2260:
        /* <DEDUP_REMOVED lines=22> */
.L_x_2263:
[----:B------:R-:W-:Y:S05]  /*3df0*/  BSYNC.RECONVERGENT B2 ;  /* 0x0000000000027941 */ /* 0x000fea0003800200 */
.L_x_2262:
        /* <DEDUP_REMOVED lines=23> */
.L_x_2265:
[----:B------:R-:W-:Y:S05]  /*3f70*/  BSYNC.RECONVERGENT B2 ;  /* 0x0000000000027941 */ /* 0x000fea0003800200 */
.L_x_2264:
        /* <DEDUP_REMOVED lines=23> */
.L_x_2267:
[----:B------:R-:W-:Y:S05]  /*40f0*/  BSYNC.RECONVERGENT B2 ;  /* 0x0000000000027941 */ /* 0x000fea0003800200 */
.L_x_2266:
        /* <DEDUP_REMOVED lines=23> */
.L_x_2269:
[----:B------:R-:W-:Y:S05]  /*4270*/  BSYNC.RECONVERGENT B2 ;  /* 0x0000000000027941 */ /* 0x000fea0003800200 */
.L_x_2268:
        /* <DEDUP_REMOVED lines=23> */
.L_x_2271:
[----:B------:R-:W-:Y:S05]  /*43f0*/  BSYNC.RECONVERGENT B2 ;  /* 0x0000000000027941 */ /* 0x000fea0003800200 */
.L_x_2270:
        /* <DEDUP_REMOVED lines=23> */
.L_x_2273:
[----:B------:R-:W-:Y:S05]  /*4570*/  BSYNC.RECONVERGENT B2 ;  /* 0x0000000000027941 */ /* 0x000fea0003800200 */
.L_x_2272:
        /* <DEDUP_REMOVED lines=23> */
.L_x_2275:
[----:B------:R-:W-:Y:S05]  /*46f0*/  BSYNC.RECONVERGENT B2 ;  /* 0x0000000000027941 */ /* 0x000fea0003800200 */
.L_x_2274:
        /* <DEDUP_REMOVED lines=23> */
.L_x_2277:
[----:B------:R-:W-:Y:S05]  /*4870*/  BSYNC.RECONVERGENT B2 ;  /* 0x0000000000027941 */ /* 0x000fea0003800200 */
.L_x_2276:
        /* <DEDUP_REMOVED lines=22> */
.L_x_2279:
[----:B------:R-:W-:Y:S05]  /*49e0*/  BSYNC.RECONVERGENT B2 ;  /* 0x0000000000027941 */ /* 0x000fea0003800200 */
.L_x_2278:
        /* <DEDUP_REMOVED lines=23> */
.L_x_2281:
[----:B------:R-:W-:Y:S05]  /*4b60*/  BSYNC.RECONVERGENT B2 ;  /* 0x0000000000027941 */ /* 0x000fea0003800200 */
.L_x_2280:
[----:B------:R-:W-:Y:S01]  /*4b70*/  BSSY.RECONVERGENT B2, `(.L_x_2282) ;  /* 0x0000017000027945 */ /* 0x000fe20003800200 */
[----:B------:R-:W-:-:S03]  /*4b80*/  IMAD R220, R11, 0x2, R250 ;  /* 0x000000020bdc7824 */ /* 0x000fc600078e02fa */
        /* <DEDUP_REMOVED lines=21> */
.L_x_2283:
[----:B------:R-:W-:Y:S05]  /*4ce0*/  BSYNC.RECONVERGENT B2 ;  /* 0x0000000000027941 */ /* 0x000fea0003800200 */
.L_x_2282:
        /* <DEDUP_REMOVED lines=23> */
.L_x_2285:
[----:B------:R-:W-:Y:S05]  /*4e60*/  BSYNC.RECONVERGENT B2 ;  /* 0x0000000000027941 */ /* 0x000fea0003800200 */
.L_x_2284:
        /* <DEDUP_REMOVED lines=23> */
.L_x_2287:
[----:B------:R-:W-:Y:S05]  /*4fe0*/  BSYNC.RECONVERGENT B2 ;  /* 0x0000000000027941 */ /* 0x000fea0003800200 */
.L_x_2286:
        /* <DEDUP_REMOVED lines=23> */
.L_x_2289:
[----:B------:R-:W-:Y:S05]  /*5160*/  BSYNC.RECONVERGENT B2 ;  /* 0x0000000000027941 */ /* 0x000fea0003800200 */
.L_x_2288:
        /* <DEDUP_REMOVED lines=23> */
.L_x_2291:
[----:B------:R-:W-:Y:S05]  /*52e0*/  BSYNC.RECONVERGENT B2 ;  /* 0x0000000000027941 */ /* 0x000fea0003800200 */
.L_x_2290:
        /* <DEDUP_REMOVED lines=23> */
.L_x_2293:
[----:B------:R-:W-:Y:S05]  /*5460*/  BSYNC.RECONVERGENT B2 ;  /* 0x0000000000027941 */ /* 0x000fea0003800200 */
.L_x_2292:
        /* <DEDUP_REMOVED lines=23> */
.L_x_2295:
[----:B------:R-:W-:Y:S05]  /*55e0*/  BSYNC.RECONVERGENT B2 ;  /* 0x0000000000027941 */ /* 0x000fea0003800200 */
.L_x_2294:
        /* <DEDUP_REMOVED lines=23> */
.L_x_2297:
[----:B------:R-:W-:Y:S05]  /*5760*/  BSYNC.RECONVERGENT B2 ;  /* 0x0000000000027941 */ /* 0x000fea0003800200 */
.L_x_2296:
        /* <DEDUP_REMOVED lines=23> */
.L_x_2299:
[----:B------:R-:W-:Y:S05]  /*58e0*/  BSYNC.RECONVERGENT B2 ;  /* 0x0000000000027941 */ /* 0x000fea0003800200 */
.L_x_2298:
        /* <DEDUP_REMOVED lines=23> */
.L_x_2301:
[----:B------:R-:W-:Y:S05]  /*5a60*/  BSYNC.RECONVERGENT B2 ;  /* 0x0000000000027941 */ /* 0x000fea0003800200 */
.L_x_2300:
        /* <DEDUP_REMOVED lines=23> */
.L_x_2303:
[----:B------:R-:W-:Y:S05]  /*5be0*/  BSYNC.RECONVERGENT B2 ;  /* 0x0000000000027941 */ /* 0x000fea0003800200 */
.L_x_2302:
        /* <DEDUP_REMOVED lines=23> */
.L_x_2305:
[----:B------:R-:W-:Y:S05]  /*5d60*/  BSYNC.RECONVERGENT B2 ;  /* 0x0000000000027941 */ /* 0x000fea0003800200 */
.L_x_2304:
        /* <DEDUP_REMOVED lines=23> */
.L_x_2307:
[----:B------:R-:W-:Y:S05]  /*5ee0*/  BSYNC.RECONVERGENT B2 ;  /* 0x0000000000027941 */ /* 0x000fea0003800200 */
.L_x_2306:
[----:B------:R-:W-:Y:S01]  /*5ef0*/  BSSY.RECONVERGENT B2, `(.L_x_2308) ;  /* 0x0000017000027945 */ /* 0x000fe20003800200 */
[----:B------:R-:W-:Y:S02]  /*5f00*/  IMAD.IADD R248, R236, 0x1, R11 ;  /* 0x00000001ecf87824 */ /* 0x000fe400078e020b */
[----:B------:R-:W-:Y:S01]  /*5f10*/  IMAD R252, R11, 0x80, R130 ;  /* 0x000000800bfc7824 */ /* 0x000fe200078e0282 */
[----:B------:R-:W-:Y:S06]  /*5f20*/  @P1 BRA `(.L_x_2309) ;  /* 0x00000000004c1947 */ /* 0x000fec0003800000 */
        /* <DEDUP_REMOVED lines=19> */
.L_x_2309:
[----:B------:R-:W-:Y:S05]  /*6060*/  BSYNC.RECONVERGENT B2 ;  /* 0x0000000000027941 */ /* 0x000fea0003800200 */
.L_x_2308:
        /* <DEDUP_REMOVED lines=23> */
.L_x_2311:
[----:B------:R-:W-:Y:S05]  /*61e0*/  BSYNC.RECONVERGENT B2 ;  /* 0x0000000000027941 */ /* 0x000fea0003800200 */
.L_x_2310:
        /* <DEDUP_REMOVED lines=23> */
.L_x_2313:
[----:B------:R-:W-:Y:S05]  /*6360*/  BSYNC.RECONVERGENT B2 ;  /* 0x0000000000027941 */ /* 0x000fea0003800200 */
.L_x_2312:
        /* <DEDUP_REMOVED lines=9> */
[----:B------:R-:W-:Y:S01]  /*6400*/  @!P2 LEA.HI.X.SX32 R250, R131, R127, 0x1, P4 ;  /* 0x0000007f83faa211 */ /* 0x000fe200020f0eff */
[----:B------:R-:W-:Y:S01]  /*6410*/  IMAD.MOV.U32 R131, RZ, RZ, RZ ;  /* 0x000000ffff837224 */ /* 0x000fe200078e00ff */
[----:B0-----:R-:W-:-:S04]  /*6420*/  @!P2 LEA R226, P4, R187, R14, 0x2 ;  /* 0x0000000ebbe2a211 */ /* 0x001fc800078810ff */
[----:B------:R-:W-:Y:S02]  /*6430*/  @!P2 LEA.HI.X R227, R187, R15, R250, 0x2, P4 ;  /* 0x0000000fbbe3a211 */ /* 0x000fe400020f14fa */
[----:B------:R-:W2:Y:S01]  /*6440*/  LDG.E R250, desc[UR36][R224.64+0x230] ;  /* 0x00023024e0fa7981 */ /* 0x000ea2000c1e1900 */
[----:B------:R-:W0:Y:S03]  /*6450*/  @!P2 LDC.64 R14, c[0x0][0x3b8] ;  /* 0x0000ee00ff0eab82 */ /* 0x000e260000000a00 */
        /* <DEDUP_REMOVED lines=8> */
.L_x_2315:
[----:B------:R-:W-:Y:S05]  /*64e0*/  BSYNC.RECONVERGENT B2 ;  /* 0x0000000000027941 */ /* 0x000fea0003800200 */
.L_x_2314:
        /* <DEDUP_REMOVED lines=23> */
.L_x_2317:
[----:B------:R-:W-:Y:S05]  /*6660*/  BSYNC.RECONVERGENT B2 ;  /* 0x0000000000027941 */ /* 0x000fea0003800200 */
.L_x_2316:
        /* <DEDUP_REMOVED lines=23> */
.L_x_2319:
[----:B------:R-:W-:Y:S05]  /*67e0*/  BSYNC.RECONVERGENT B2 ;  /* 0x0000000000027941 */ /* 0x000fea0003800200 */
.L_x_2318:
        /* <DEDUP_REMOVED lines=23> */
.L_x_2321:
[----:B------:R-:W-:Y:S05]  /*6960*/  BSYNC.RECONVERGENT B2 ;  /* 0x0000000000027941 */ /* 0x000fea0003800200 */
.L_x_2320:
        /* <DEDUP_REMOVED lines=23> */
.L_x_2323:
[----:B------:R-:W-:Y:S05]  /*6ae0*/  BSYNC.RECONVERGENT B2 ;  /* 0x0000000000027941 */ /* 0x000fea0003800200 */
.L_x_2322:
        /* <DEDUP_REMOVED lines=23> */
.L_x_2325:
[----:B------:R-:W-:Y:S05]  /*6c60*/  BSYNC.RECONVERGENT B2 ;  /* 0x0000000000027941 */ /* 0x000fea0003800200 */
.L_x_2324:
        /* <DEDUP_REMOVED lines=23> */
.L_x_2327:
[----:B------:R-:W-:Y:S05]  /*6de0*/  BSYNC.RECONVERGENT B2 ;  /* 0x0000000000027941 */ /* 0x000fea0003800200 */
.L_x_2326:
        /* <DEDUP_REMOVED lines=23> */
.L_x_2329:
[----:B------:R-:W-:Y:S05]  /*6f60*/  BSYNC.RECONVERGENT B2 ;  /* 0x0000000000027941 */ /* 0x000fea0003800200 */
.L_x_2328:
        /* <DEDUP_REMOVED lines=23> */
.L_x_2331:
[----:B------:R-:W-:Y:S05]  /*70e0*/  BSYNC.RECONVERGENT B2 ;  /* 0x0000000000027941 */ /* 0x000fea0003800200 */
.L_x_2330:
        /* <DEDUP_REMOVED lines=23> */
.L_x_2333:
[----:B------:R-:W-:Y:S05]  /*7260*/  BSYNC.RECONVERGENT B2 ;  /* 0x0000000000027941 */ /* 0x000fea0003800200 */
.L_x_2332:
        /* <DEDUP_REMOVED lines=23> */
.L_x_2335:
[----:B------:R-:W-:Y:S05]  /*73e0*/  BSYNC.RECONVERGENT B2 ;  /* 0x0000000000027941 */ /* 0x000fea0003800200 */
.L_x_2334:
        /* <DEDUP_REMOVED lines=23> */
.L_x_2337:
[----:B------:R-:W-:Y:S05]  /*7560*/  BSYNC.RECONVERGENT B2 ;  /* 0x0000000000027941 */ /* 0x000fea0003800200 */
.L_x_2336:
        /* <DEDUP_REMOVED lines=23> */
.L_x_2339:
[----:B------:R-:W-:Y:S05]  /*76e0*/  BSYNC.RECONVERGENT B2 ;  /* 0x0000000000027941 */ /* 0x000fea0003800200 */
.L_x_2338:
        /* <DEDUP_REMOVED lines=23> */
.L_x_2341:
[----:B------:R-:W-:Y:S05]  /*7860*/  BSYNC.RECONVERGENT B2 ;  /* 0x0000000000027941 */ /* 0x000fea0003800200 */
.L_x_2340:
        /* <DEDUP_REMOVED lines=22> */
.L_x_2343:
[----:B------:R-:W-:Y:S05]  /*79d0*/  BSYNC.RECONVERGENT B2 ;  /* 0x0000000000027941 */ /* 0x000fea0003800200 */
.L_x_2342:
        /* <DEDUP_REMOVED lines=22> */
.L_x_2345:
[----:B------:R-:W-:Y:S05]  /*7b40*/  BSYNC.RECONVERGENT B2 ;  /* 0x0000000000027941 */ /* 0x000fea0003800200 */
.L_x_2344:
        /* <DEDUP_REMOVED lines=22> */
.L_x_2347:
[----:B------:R-:W-:Y:S05]  /*7cb0*/  BSYNC.RECONVERGENT B2 ;  /* 0x0000000000027941 */ /* 0x000fea0003800200 */
.L_x_2346:
        /* <DEDUP_REMOVED lines=22> */
.L_x_2349:
[----:B------:R-:W-:Y:S05]  /*7e20*/  BSYNC.RECONVERGENT B2 ;  /* 0x0000000000027941 */ /* 0x000fea0003800200 */
.L_x_2348:
        /* <DEDUP_REMOVED lines=22> */
.L_x_2351:
[----:B------:R-:W-:Y:S05]  /*7f90*/  BSYNC.RECONVERGENT B2 ;  /* 0x0000000000027941 */ /* 0x000fea0003800200 */
.L_x_2350:
        /* <DEDUP_REMOVED lines=22> */
.L_x_2353:
[----:B------:R-:W-:Y:S05]  /*8100*/  BSYNC.RECONVERGENT B2 ;  /* 0x0000000000027941 */ /* 0x000fea0003800200 */
.L_x_2352:
        /* <DEDUP_REMOVED lines=22> */
.L_x_2355:
[----:B------:R-:W-:Y:S05]  /*8270*/  BSYNC.RECONVERGENT B2 ;  /* 0x0000000000027941 */ /* 0x000fea0003800200 */
.L_x_2354:
        /* <DEDUP_REMOVED lines=22> */
.L_x_2357:
[----:B------:R-:W-:Y:S05]  /*83e0*/  BSYNC.RECONVERGENT B2 ;  /* 0x0000000000027941 */ /* 0x000fea0003800200 */
.L_x_2356:
        /* <DEDUP_REMOVED lines=22> */
.L_x_2359:
[----:B------:R-:W-:Y:S05]  /*8550*/  BSYNC.RECONVERGENT B2 ;  /* 0x0000000000027941 */ /* 0x000fea0003800200 */
.L_x_2358:
        /* <DEDUP_REMOVED lines=22> */
.L_x_2361:
[----:B------:R-:W-:Y:S05]  /*86c0*/  BSYNC.RECONVERGENT B2 ;  /* 0x0000000000027941 */ /* 0x000fea0003800200 */
.L_x_2360:
        /* <DEDUP_REMOVED lines=22> */
.L_x_2363:
[----:B------:R-:W-:Y:S05]  /*8830*/  BSYNC.RECONVERGENT B2 ;  /* 0x0000000000027941 */ /* 0x000fea0003800200 */
.L_x_2362:
        /* <DEDUP_REMOVED lines=22> */
.L_x_2365:
[----:B------:R-:W-:Y:S05]  /*89a0*/  BSYNC.RECONVERGENT B2 ;  /* 0x0000000000027941 */ /* 0x000fea0003800200 */
.L_x_2364:
        /* <DEDUP_REMOVED lines=22> */
.L_x_2367:
[----:B------:R-:W-:Y:S05]  /*8b10*/  BSYNC.RECONVERGENT B2 ;  /* 0x0000000000027941 */ /* 0x000fea0003800200 */
.L_x_2366:
        /* <DEDUP_REMOVED lines=22> */
.L_x_2369:
[----:B------:R-:W-:Y:S05]  /*8c80*/  BSYNC.RECONVERGENT B2 ;  /* 0x0000000000027941 */ /* 0x000fea0003800200 */
.L_x_2368:
[----:B------:R-:W-:Y:S01]  /*8c90*/  IMAD.IADD R11, R130, 0x1, R11 ;  /* 0x00000001820b7824 */ /* 0x000fe200078e020b */
[----:B------:R-:W-:Y:S06]  /*8ca0*/  @P1 BRA `(.L_x_2370) ;  /* 0x0000008800441947 */ /* 0x000fec0003800000 */
        /* <DEDUP_REMOVED lines=10> */
[----:B------:R-:W2:Y:S05]  /*8d50*/  LDG.E R130, desc[UR36][R224.64+0x3f0] ;  /* 0x0003f024e0827981 */ /* 0x000eaa000c1e1900 */
[----:B------:R-:W3:Y:S02]  /*8d60*/  @!P4 LDG.E R11, desc[UR36][R14.64] ;  /* 0x000000240e0bc981 */ /* 0x000ee4000c1e1900 */
[----:B---3--:R-:W-:-:S04]  /*8d70*/  FADD.FTZ R11, R116, R11 ;  /* 0x0000000b740b7221 */ /* 0x008fc80000010000 */
[----:B--2---:R-:W-:Y:S01]  /*8d80*/  FMUL.FTZ R159, R11, R130 ;  /* 0x000000820b9f7220 */ /* 0x004fe20000410000 */
[----:B------:R-:W-:Y:S06]  /*8d90*/  @P4 BRA `(.L_x_2370) ;  /* 0x0000008800084947 */ /* 0x000fec0003800000 */
[----:B------:R-:W-:-:S04]  /*8da0*/  IADD3 R11, P2, PT, R121, R220, RZ ;  /* 0x000000dc790b7210 */ /* 0x000fc80007f5e0ff */
[----:B------:R-:W-:Y:S02]  /*8db0*/  LEA.HI.X.SX32 R14, R220, R126, 0x1, P2 ;  /* 0x0000007edc0e7211 */ /* 0x000fe400010f0eff */
[----:B------:R-:W-:-:S04]  /*8dc0*/  LEA R12, P2, R11, UR12, 0x2 ;  /* 0x0000000c0b0c7c11 */ /* 0x000fc8000f8410ff */
[----:B------:R-:W-:-:S05]  /*8dd0*/  LEA.HI.X R13, R11, UR13, R14, 0x2, P2 ;  /* 0x0000000d0b0d7c11 */ /* 0x000fca00090f140e */
[----:B------:R0:W-:Y:S01]  /*8de0*/  STG.E desc[UR36][R12.64], R159 ;  /* 0x0000009f0c007986 */ /* 0x0001e2000c101924 */
[----:B------:R-:W-:Y:S05]  /*8df0*/  BRA `(.L_x_2370) ;  /* 0x0000008400f07947 */ /* 0x000fea0003800000 */
.L_x_2243:
[--C-:B------:R-:W-:Y:S01]  /*8e00*/  IMAD.IADD R250, R222, 0x1, R11.reuse ;  /* 0x00000001defa7824 */ /* 0x100fe200078e020b */
[----:B------:R-:W-:Y:S01]  /*8e10*/  BSSY.RECONVERGENT B2, `(.L_x_2371) ;  /* 0x0000025000027945 */ /* 0x000fe20003800200 */
[----:B------:R-:W-:Y:S02]  /*8e20*/  VIADD R14, R16, 0xffffffff ;  /* 0xffffffff100e7836 */ /* 0x000fe40000000000 */
[----:B------:R-:W-:Y:S02]  /*8e30*/  IMAD R234, R11, 0x4, R250 ;  /* 0x000000040bea7824 */ /* 0x000fe400078e02fa */
[----:B------:R-:W-:Y:S02]  /*8e40*/  VIADD R15, R125, 0xffffffff ;  /* 0xffffffff7d0f7836 */ /* 0x000fe40000000000 */
[--C-:B------:R-:W-:Y:S02]  /*8e50*/  IMAD.IADD R232, R234, 0x1, R11.reuse ;  /* 0x00000001eae87824 */ /* 0x100fe400078e020b */
[----:B------:R-:W-:Y:S01]  /*8e60*/  IMAD.SHL.U32 R250, R250, 0x4, RZ ;  /* 0x00000004fafa7824 */ /* 0x000fe200078e00ff */
[----:B------:R-:W-:Y:S01]  /*8e70*/  ISETP.GE.AND P1, PT, R15, R14, PT ;  /* 0x0000000e0f00720c */ /* 0x000fe20003f26270 */
[----:B------:R-:W-:-:S02]  /*8e80*/  IMAD.IADD R230, R232, 0x1, R11 ;  /* 0x00000001e8e67824 */ /* 0x000fc400078e020b */
[C---:B------:R-:W-:Y:S02]  /*8e90*/  IMAD R131, R11.reuse, 0x8, R250 ;  /* 0x000000080b837824 */ /* 0x040fe400078e02fa */
[----:B------:R-:W-:Y:S02]  /*8ea0*/  IMAD R248, R11, 0x2, R230 ;  /* 0x000000020bf87824 */ /* 0x000fe400078e02e6 */
[----:B------:R-:W-:Y:S02]  /*8eb0*/  IMAD.SHL.U32 R130, R222, 0x4, RZ ;  /* 0x00000004de827824 */ /* 0x000fe400078e00ff */
        /* <DEDUP_REMOVED lines=18> */
[----:B------:R-:W0:Y:S05]  /*8fe0*/  @!P2 LDC.64 R14, c[0x0][0x3b8] ;  /* 0x0000ee00ff0eab82 */ /* 0x000e2a0000000a00 */
[----:B------:R-:W2:Y:S01]  /*8ff0*/  @!P2 LDG.E R222, desc[UR36][R228.64] ;  /* 0x00000024e4dea981 */ /* 0x000ea2000c1e1900 */
[----:B------:R-:W-:-:S05]  /*9000*/  @!P2 IADD3 R223, P4, PT, R121, R130, RZ ;  /* 0x0000008279dfa210 */ /* 0x000fca0007f9e0ff */
[----:B------:R-:W-:Y:S01]  /*9010*/  @!P2 IMAD.X R252, RZ, RZ, R126, P4 ;  /* 0x000000fffffca224 */ /* 0x000fe200020e067e */
[----:B0-----:R-:W-:-:S04]  /*9020*/  @!P2 LEA R14, P5, R223, R14, 0x2 ;  /* 0x0000000edf0ea211 */ /* 0x001fc800078a10ff */
[----:B------:R-:W-:Y:S01]  /*9030*/  @!P2 LEA.HI.X R15, R223, R15, R252, 0x2, P5 ;  /* 0x0000000fdf0fa211 */ /* 0x000fe200028f14fc */
[----:B--2---:R-:W-:-:S05]  /*9040*/  FADD.FTZ R223, R53, R222 ;  /* 0x000000de35df7221 */ /* 0x004fca0000010000 */
[----:B------:R0:W-:Y:S03]  /*9050*/  @!P2 STG.E desc[UR36][R14.64], R223 ;  /* 0x000000df0e00a986 */ /* 0x0001e6000c101924 */
.L_x_2372:
[----:B------:R-:W-:Y:S05]  /*9060*/  BSYNC.RECONVERGENT B2 ;  /* 0x0000000000027941 */ /* 0x000fea0003800200 */
.L_x_2371:
        /* <DEDUP_REMOVED lines=13> */
[----:B------:R-:W-:-:S04]  /*9140*/  @!P2 IADD3 R218, P4, PT, R121, R250, RZ ;  /* 0x000000fa79daa210 */ /* 0x000fc80007f9e0ff */
[----:B------:R-:W-:Y:S02]  /*9150*/  @!P2 LEA.HI.X.SX32 R250, R250, R126, 0x1, P4 ;  /* 0x0000007efafaa211 */ /* 0x000fe400020f0eff */
[----:B0-----:R-:W-:-:S04]  /*9160*/  @!P2 LEA R14, P4, R218, R14, 0x2 ;  /* 0x0000000eda0ea211 */ /* 0x001fc800078810ff */
[----:B------:R-:W-:Y:S01]  /*9170*/  @!P2 LEA.HI.X R15, R218, R15, R250, 0x2, P4 ;  /* 0x0000000fda0fa211 */ /* 0x000fe200020f14fa */
[----:B--2---:R-:W-:-:S05]  /*9180*/  FADD.FTZ R218, R54, R227 ;  /* 0x000000e336da7221 */ /* 0x004fca0000010000 */
[----:B------:R1:W-:Y:S03]  /*9190*/  @!P2 STG.E desc[UR36][R14.64], R218 ;  /* 0x000000da0e00a986 */ /* 0x0003e6000c101924 */
.L_x_2374:
[----:B------:R-:W-:Y:S05]  /*91a0*/  BSYNC.RECONVERGENT B2 ;  /* 0x0000000000027941 */ /* 0x000fea0003800200 */
.L_x_2373:
        /* <DEDUP_REMOVED lines=21> */
.L_x_2376:
[----:B------:R-:W-:Y:S05]  /*9300*/  BSYNC.RECONVERGENT B2 ;  /* 0x0000000000027941 */ /* 0x000fea0003800200 */
.L_x_2375:
        /* <DEDUP_REMOVED lines=19> */
.L_x_2378:
[----:B------:R-:W-:Y:S05]  /*9440*/  BSYNC.RECONVERGENT B2 ;  /* 0x0000000000027941 */ /* 0x000fea0003800200 */
.L_x_2377:
        /* <DEDUP_REMOVED lines=21> */
.L_x_2380:
[----:B------:R-:W-:Y:S05]  /*95a0*/  BSYNC.RECONVERGENT B2 ;  /* 0x0000000000027941 */ /* 0x000fea0003800200 */
.L_x_2379:
        /* <DEDUP_REMOVED lines=20> */
.L_x_2382:
[----:B------:R-:W-:Y:S05]  /*96f0*/  BSYNC.RECONVERGENT B2 ;  /* 0x0000000000027941 */ /* 0x000fea0003800200 */
.L_x_2381:
        /* <DEDUP_REMOVED lines=21> */
.L_x_2384:
[----:B------:R-:W-:Y:S05]  /*9850*/  BSYNC.RECONVERGENT B2 ;  /* 0x0000000000027941 */ /* 0x000fea0003800200 */
.L_x_2383:
        /* <DEDUP_REMOVED lines=21> */
.L_x_2386:
[----:B------:R-:W-:Y:S05]  /*99b0*/  BSYNC.RECONVERGENT B2 ;  /* 0x0000000000027941 */ /* 0x000fea0003800200 */
.L_x_2385:
        /* <DEDUP_REMOVED lines=21> */
.L_x_2388:
[----:B------:R-:W-:Y:S05]  /*9b10*/  BSYNC.RECONVERGENT B2 ;  /* 0x0000000000027941 */ /* 0x000fea0003800200 */
.L_x_2387:
        /* <DEDUP_REMOVED lines=20> */
.L_x_2390:
[----:B------:R-:W-:Y:S05]  /*9c60*/  BSYNC.RECONVERGENT B2 ;  /* 0x0000000000027941 */ /* 0x000fea0003800200 */
.L_x_2389:
        /* <DEDUP_REMOVED lines=21> */
.L_x_2392:
[----:B------:R-:W-:Y:S05]  /*9dc0*/  BSYNC.RECONVERGENT B2 ;  /* 0x0000000000027941 */ /* 0x000fea0003800200 */
.L_x_2391:
        /* <DEDUP_REMOVED lines=21> */
.L_x_2394:
[----:B------:R-:W-:Y:S05]  /*9f20*/  BSYNC.RECONVERGENT B2 ;  /* 0x0000000000027941 */ /* 0x000fea0003800200 */
.L_x_2393:
        /* <DEDUP_REMOVED lines=21> */
.L_x_2396:
[----:B------:R-:W-:Y:S05]  /*a080*/  BSYNC.RECONVERGENT B2 ;  /* 0x0000000000027941 */ /* 0x000fea0003800200 */
.L_x_2395:
        /* <DEDUP_REMOVED lines=21> */
.L_x_2398:
[----:B------:R-:W-:Y:S05]  /*a1e0*/  BSYNC.RECONVERGENT B2 ;  /* 0x0000000000027941 */ /* 0x000fea0003800200 */
.L_x_2397:
        /* <DEDUP_REMOVED lines=21> */
.L_x_2400:
[----:B------:R-:W-:Y:S05]  /*a340*/  BSYNC.RECONVERGENT B2 ;  /* 0x0000000000027941 */ /* 0x000fea0003800200 */
.L_x_2399:
        /* <DEDUP_REMOVED lines=21> */
.L_x_2402:
[----:B------:R-:W-:Y:S05]  /*a4a0*/  BSYNC.RECONVERGENT B2 ;  /* 0x0000000000027941 */ /* 0x000fea0003800200 */
.L_x_2401:
        /* <DEDUP_REMOVED lines=21> */
.L_x_2404:
[----:B------:R-:W-:Y:S05]  /*a600*/  BSYNC.RECONVERGENT B2 ;  /* 0x0000000000027941 */ /* 0x000fea0003800200 */
.L_x_2403:
        /* <DEDUP_REMOVED lines=20> */
.L_x_2406:
[----:B------:R-:W-:Y:S05]  /*a750*/  BSYNC.RECONVERGENT B2 ;  /* 0x0000000000027941 */ /* 0x000fea0003800200 */
.L_x_2405:
        /* <DEDUP_REMOVED lines=21> */
.L_x_2408:
[----:B------:R-:W-:Y:S05]  /*a8b0*/  BSYNC.RECONVERGENT B2 ;  /* 0x0000000000027941 */ /* 0x000fea0003800200 */
.L_x_2407:
        /* <DEDUP_REMOVED lines=21> */
.L_x_2410:
[----:B------:R-:W-:Y:S05]  /*aa10*/  BSYNC.RECONVERGENT B2 ;  /* 0x0000000000027941 */ /* 0x000fea0003800200 */
.L_x_2409:
        /* <DEDUP_REMOVED lines=21> */
.L_x_2412:
[----:B------:R-:W-:Y:S05]  /*ab70*/  BSYNC.RECONVERGENT B2 ;  /* 0x0000000000027941 */ /* 0x000fea0003800200 */
.L_x_2411:
        /* <DEDUP_REMOVED lines=21> */
.L_x_2414:
[----:B------:R-:W-:Y:S05]  /*acd0*/  BSYNC.RECONVERGENT B2 ;  /* 0x0000000000027941 */ /* 0x000fea0003800200 */
.L_x_2413:
        /* <DEDUP_REMOVED lines=21> */
.L_x_2416:
[----:B------:R-:W-:Y:S05]  /*ae30*/  BSYNC.RECONVERGENT B2 ;  /* 0x0000000000027941 */ /* 0x000fea0003800200 */
.L_x_2415:
        /* <DEDUP_REMOVED lines=21> */
.L_x_2418:
[----:B------:R-:W-:Y:S05]  /*af90*/  BSYNC.RECONVERGENT B2 ;  /* 0x0000000000027941 */ /* 0x000fea0003800200 */
.L_x_2417:
        /* <DEDUP_REMOVED lines=21> */
.L_x_2420:
[----:B------:R-:W-:Y:S05]  /*b0f0*/  BSYNC.RECONVERGENT B2 ;  /* 0x0000000000027941 */ /* 0x000fea0003800200 */
.L_x_2419:
        /* <DEDUP_REMOVED lines=21> */
.L_x_2422:
[----:B------:R-:W-:Y:S05]  /*b250*/  BSYNC.RECONVERGENT B2 ;  /* 0x0000000000027941 */ /* 0x000fea0003800200 */
.L_x_2421:
        /* <DEDUP_REMOVED lines=21> */
.L_x_2424:
[----:B------:R-:W-:Y:S05]  /*b3b0*/  BSYNC.RECONVERGENT B2 ;  /* 0x0000000000027941 */ /* 0x000fea0003800200 */
.L_x_2423:
        /* <DEDUP_REMOVED lines=21> */
.L_x_2426:
[----:B------:R-:W-:Y:S05]  /*b510*/  BSYNC.RECONVERGENT B2 ;  /* 0x0000000000027941 */ /* 0x000fea0003800200 */
.L_x_2425:
        /* <DEDUP_REMOVED lines=21> */
.L_x_2428:
[----:B------:R-:W-:Y:S05]  /*b670*/  BSYNC.RECONVERGENT B2 ;  /* 0x0000000000027941 */ /* 0x000fea0003800200 */
.L_x_2427:
        /* <DEDUP_REMOVED lines=21> */
.L_x_2430:
[----:B------:R-:W-:Y:S05]  /*b7d0*/  BSYNC.RECONVERGENT B2 ;  /* 0x0000000000027941 */ /* 0x000fea0003800200 */
.L_x_2429:
        /* <DEDUP_REMOVED lines=21> */
.L_x_2432:
[----:B------:R-:W-:Y:S05]  /*b930*/  BSYNC.RECONVERGENT B2 ;  /* 0x0000000000027941 */ /* 0x000fea0003800200 */
.L_x_2431:
        /* <DEDUP_REMOVED lines=21> */
.L_x_2434:
[----:B------:R-:W-:Y:S05]  /*ba90*/  BSYNC.RECONVERGENT B2 ;  /* 0x0000000000027941 */ /* 0x000fea0003800200 */
.L_x_2433:
        /* <DEDUP_REMOVED lines=21> */
.L_x_2436:
[----:B------:R-:W-:Y:S05]  /*bbf0*/  BSYNC.RECONVERGENT B2 ;  /* 0x0000000000027941 */ /* 0x000fea0003800200 */
.L_x_2435:
        /* <DEDUP_REMOVED lines=21> */
.L_x_2438:
[----:B------:R-:W-:Y:S05]  /*bd50*/  BSYNC.RECONVERGENT B2 ;  /* 0x0000000000027941 */ /* 0x000fea0003800200 */
.L_x_2437:
        /* <DEDUP_REMOVED lines=21> */
.L_x_2440:
[----:B------:R-:W-:Y:S05]  /*beb0*/  BSYNC.RECONVERGENT B2 ;  /* 0x0000000000027941 */ /* 0x000fea0003800200 */
.L_x_2439:
        /* <DEDUP_REMOVED lines=21> */
.L_x_2442:
[----:B------:R-:W-:Y:S05]  /*c010*/  BSYNC.RECONVERGENT B2 ;  /* 0x0000000000027941 */ /* 0x000fea0003800200 */
.L_x_2441:
        /* <DEDUP_REMOVED lines=21> */
.L_x_2444:
[----:B------:R-:W-:Y:S05]  /*c170*/  BSYNC.RECONVERGENT B2 ;  /* 0x0000000000027941 */ /* 0x000fea0003800200 */
.L_x_2443:
        /* <DEDUP_REMOVED lines=21> */
.L_x_2446:
[----:B------:R-:W-:Y:S05]  /*c2d0*/  BSYNC.RECONVERGENT B2 ;  /* 0x0000000000027941 */ /* 0x000fea0003800200 */
.L_x_2445:
        /* <DEDUP_REMOVED lines=21> */
.L_x_2448:
[----:B------:R-:W-:Y:S05]  /*c430*/  BSYNC.RECONVERGENT B2 ;  /* 0x0000000000027941 */ /* 0x000fea0003800200 */
.L_x_2447:
        /* <DEDUP_REMOVED lines=21> */
.L_x_2450:
[----:B------:R-:W-:Y:S05]  /*c590*/  BSYNC.RECONVERGENT B2 ;  /* 0x0000000000027941 */ /* 0x000fea0003800200 */
.L_x_2449:
        /* <DEDUP_REMOVED lines=21> */
.L_x_2452:
[----:B------:R-:W-:Y:S05]  /*c6f0*/  BSYNC.RECONVERGENT B2 ;  /* 0x0000000000027941 */ /* 0x000fea0003800200 */
.L_x_2451:
        /* <DEDUP_REMOVED lines=21> */
.L_x_2454:
[----:B------:R-:W-:Y:S05]  /*c850*/  BSYNC.RECONVERGENT B2 ;  /* 0x0000000000027941 */ /* 0x000fea0003800200 */
.L_x_2453:
        /* <DEDUP_REMOVED lines=21> */
.L_x_2456:
[----:B------:R-:W-:Y:S05]  /*c9b0*/  BSYNC.RECONVERGENT B2 ;  /* 0x0000000000027941 */ /* 0x000fea0003800200 */
.L_x_2455:
        /* <DEDUP_REMOVED lines=21> */
.L_x_2458:
[----:B------:R-:W-:Y:S05]  /*cb10*/  BSYNC.RECONVERGENT B2 ;  /* 0x0000000000027941 */ /* 0x000fea0003800200 */
.L_x_2457:
        /* <DEDUP_REMOVED lines=21> */
.L_x_2460:
[----:B------:R-:W-:Y:S05]  /*cc70*/  BSYNC.RECONVERGENT B2 ;  /* 0x0000000000027941 */ /* 0x000fea0003800200 */
.L_x_2459:
        /* <DEDUP_REMOVED lines=21> */
.L_x_2462:
[----:B------:R-:W-:Y:S05]  /*cdd0*/  BSYNC.RECONVERGENT B2 ;  /* 0x0000000000027941 */ /* 0x000fea0003800200 */
.L_x_2461:
        /* <DEDUP_REMOVED lines=21> */
.L_x_2464:
[----:B------:R-:W-:Y:S05]  /*cf30*/  BSYNC.RECONVERGENT B2 ;  /* 0x0000000000027941 */ /* 0x000fea0003800200 */
.L_x_2463:
        /* <DEDUP_REMOVED lines=21> */
.L_x_2466:
[----:B------:R-:W-:Y:S05]  /*d090*/  BSYNC.RECONVERGENT B2 ;  /* 0x0000000000027941 */ /* 0x000fea0003800200 */
.L_x_2465:
        /* <DEDUP_REMOVED lines=21> */
.L_x_2468:
[----:B------:R-:W-:Y:S05]  /*d1f0*/  BSYNC.RECONVERGENT B2 ;  /* 0x0000000000027941 */ /* 0x000fea0003800200 */
.L_x_2467:
        /* <DEDUP_REMOVED lines=20> */
.L_x_2470:
[----:B------:R-:W-:Y:S05]  /*d340*/  BSYNC.RECONVERGENT B2 ;  /* 0x0000000000027941 */ /* 0x000fea0003800200 */
.L_x_2469:
        /* <DEDUP_REMOVED lines=20> */
.L_x_2472:
[----:B------:R-:W-:Y:S05]  /*d490*/  BSYNC.RECONVERGENT B2 ;  /* 0x0000000000027941 */ /* 0x000fea0003800200 */
.L_x_2471:
        /* <DEDUP_REMOVED lines=20> */
.L_x_2474:
[----:B------:R-:W-:Y:S05]  /*d5e0*/  BSYNC.RECONVERGENT B2 ;  /* 0x0000000000027941 */ /* 0x000fea0003800200 */
.L_x_2473:
        /* <DEDUP_REMOVED lines=20> */
.L_x_2476:
[----:B------:R-:W-:Y:S05]  /*d730*/  BSYNC.RECONVERGENT B2 ;  /* 0x0000000000027941 */ /* 0x000fea0003800200 */
.L_x_2475:
        /* <DEDUP_REMOVED lines=20> */
.L_x_2478:
[----:B------:R-:W-:Y:S05]  /*d880*/  BSYNC.RECONVERGENT B2 ;  /* 0x0000000000027941 */ /* 0x000fea0003800200 */
.L_x_2477:
        /* <DEDUP_REMOVED lines=20> */
.L_x_2480:
[----:B------:R-:W-:Y:S05]  /*d9d0*/  BSYNC.RECONVERGENT B2 ;  /* 0x0000000000027941 */ /* 0x000fea0003800200 */
.L_x_2479:
        /* <DEDUP_REMOVED lines=20> */
.L_x_2482:
[----:B------:R-:W-:Y:S05]  /*db20*/  BSYNC.RECONVERGENT B2 ;  /* 0x0000000000027941 */ /* 0x000fea0003800200 */
.L_x_2481:
        /* <DEDUP_REMOVED lines=20> */
.L_x_2484:
[----:B------:R-:W-:Y:S05]  /*dc70*/  BSYNC.RECONVERGENT B2 ;  /* 0x0000000000027941 */ /* 0x000fea0003800200 */
.L_x_2483:
        /* <DEDUP_REMOVED lines=20> */
.L_x_2486:
[----:B------:R-:W-:Y:S05]  /*ddc0*/  BSYNC.RECONVERGENT B2 ;  /* 0x0000000000027941 */ /* 0x000fea0003800200 */
.L_x_2485:
        /* <DEDUP_REMOVED lines=20> */
.L_x_2488:
[----:B------:R-:W-:Y:S05]  /*df10*/  BSYNC.RECONVERGENT B2 ;  /* 0x0000000000027941 */ /* 0x000fea0003800200 */
.L_x_2487:
        /* <DEDUP_REMOVED lines=20> */
.L_x_2490:
[----:B------:R-:W-:Y:S05]  /*e060*/  BSYNC.RECONVERGENT B2 ;  /* 0x0000000000027941 */ /* 0x000fea0003800200 */
.L_x_2489:
        /* <DEDUP_REMOVED lines=20> */
.L_x_2492:
[----:B------:R-:W-:Y:S05]  /*e1b0*/  BSYNC.RECONVERGENT B2 ;  /* 0x0000000000027941 */ /* 0x000fea0003800200 */
.L_x_2491:
        /* <DEDUP_REMOVED lines=20> */
.L_x_2494:
[----:B------:R-:W-:Y:S05]  /*e300*/  BSYNC.RECONVERGENT B2 ;  /* 0x0000000000027941 */ /* 0x000fea0003800200 */
.L_x_2493:
        /* <DEDUP_REMOVED lines=20> */
.L_x_2496:
[----:B------:R-:W-:Y:S05]  /*e450*/  BSYNC.RECONVERGENT B2 ;  /* 0x0000000000027941 */ /* 0x000fea0003800200 */
.L_x_2495:
[----:B------:R-:W-:Y:S01]  /*e460*/  IMAD.IADD R11, R130, 0x1, R11 ;  /* 0x00000001820b7824 */ /* 0x000fe200078e020b */
[----:B------:R-:W-:Y:S06]  /*e470*/  @P1 BRA `(.L_x_2370) ;  /* 0x0000003000501947 */ /* 0x000fec0003800000 */
[----:B------:R-:W-:Y:S01]  /*e480*/  IMAD.SHL.U32 R220, R11, 0x4, RZ ;  /* 0x000000040bdc7824 */ /* 0x000fe200078e00ff */
[----:B------:R-:W-:Y:S01]  /*e490*/  BSSY.RECONVERGENT B2, `(.L_x_2497) ;  /* 0x000000b000027945 */ /* 0x000fe20003800200 */
[----:B01234-:R-:W-:-:S03]  /*e4a0*/  IMAD.MOV.U32 R15, RZ, RZ, RZ ;  /* 0x000000ffff0f7224 */ /* 0x01ffc600078e00ff */
[----:B------:R-:W-:-:S13]  /*e4b0*/  ISETP.GE.AND P4, PT, R220, R123, PT ;  /* 0x0000007bdc00720c */ /* 0x000fda0003f86270 */
[----:B------:R-:W-:Y:S05]  /*e4c0*/  @P4 BRA `(.L_x_2498) ;  /* 0x00000000001c4947 */ /* 0x000fea0003800000 */
[----:B------:R-:W2:Y:S02]  /*e4d0*/  LDG.E R13, desc[UR36][R12.64] ;  /* 0x000000240c0d7981 */ /* 0x000ea4000c1e1900 */
[----:B--2---:R-:W-:-:S05]  /*e4e0*/  IMAD R11, R128, R13, R220 ;  /* 0x0000000d800b7224 */ /* 0x004fca00078e02dc */
[----:B------:R-:W-:-:S04]  /*e4f0*/  IADD3 R15, P2, PT, R122, R11, RZ ;  /* 0x0000000b7a0f7210 */ /* 0x000fc80007f5e0ff */
[----:B------:R-:W-:Y:S02]  /*e500*/  LEA.HI.X.SX32 R130, R11, R127, 0x1, P2 ;  /* 0x0000007f0b827211 */ /* 0x000fe400010f0eff */
[----:B------:R-:W-:-:S04]  /*e510*/  LEA R14, P2, R15, UR12, 0x2 ;  /* 0x0000000c0f0e7c11 */ /* 0x000fc8000f8410ff */
[----:B------:R-:W-:-:S06]  /*e520*/  LEA.HI.X R15, R15, UR13, R130, 0x2, P2 ;  /* 0x0000000d0f0f7c11 */ /* 0x000fcc00090f1482 */
[----:B------:R0:W5:Y:S03]  /*e530*/  LDG.E R15, desc[UR36][R14.64] ;  /* 0x000000240e0f7981 */ /* 0x000166000c1e1900 */
.L_x_2498:
[----:B------:R-:W-:Y:S05]  /*e540*/  BSYNC.RECONVERGENT B2 ;  /* 0x0000000000027941 */ /* 0x000fea0003800200 */
.L_x_2497:
[----:B-----5:R-:W-:Y:S01]  /*e550*/  FADD.FTZ R159, R116, R15 ;  /* 0x0000000f749f7221 */ /* 0x020fe20000010000 */
[----:B------:R-:W-:Y:S06]  /*e560*/  @P4 BRA `(.L_x_2370) ;  /* 0x0000003000144947 */ /* 0x000fec0003800000 */
[----:B------:R-:W-:-:S04]  /*e570*/  IADD3 R11, P2, PT, R121, R220, RZ ;  /* 0x000000dc790b7210 */ /* 0x000fc80007f5e0ff */
[----:B0-----:R-:W-:Y:S02]  /*e580*/  LEA.HI.X.SX32 R14, R220, R126, 0x1, P2 ;  /* 0x0000007edc0e7211 */ /* 0x001fe400010f0eff */
[----:B------:R-:W-:-:S04]  /*e590*/  LEA R12, P2, R11, UR12, 0x2 ;  /* 0x0000000c0b0c7c11 */ /* 0x000fc8000f8410ff */
[----:B------:R-:W-:-:S05]  /*e5a0*/  LEA.HI.X R13, R11, UR13, R14, 0x2, P2 ;  /* 0x0000000d0b0d7c11 */ /* 0x000fca00090f140e */
[----:B------:R0:W-:Y:S01]  /*e5b0*/  STG.E desc[UR36][R12.64], R159 ;  /* 0x0000009f0c007986 */ /* 0x0001e2000c101924 */
[----:B------:R-:W-:Y:S05]  /*e5c0*/  BRA `(.L_x_2370) ;  /* 0x0000002c00fc7947 */ /* 0x000fea0003800000 */
.L_x_2242:
[----:B------:R-:W-:Y:S02]  /*e5d0*/  VIADD R227, R16, 0xffffffff ;  /* 0xffffffff10e37836 */ /* 0x000fe40000000000 */
[----:B------:R-:W-:Y:S02]  /*e5e0*/  VIADD R220, R125, 0xffffffff ;  /* 0xffffffff7ddc7836 */ /* 0x000fe40000000000 */
[----:B------:R-:W-:-:S03]  /*e5f0*/  IMAD.SHL.U32 R226, R222, 0x4, RZ ;  /* 0x00000004dee27824 */ /* 0x000fc600078e00ff */
[----:B------:R-:W-:Y:S01]  /*e600*/  ISETP.GE.AND P1, PT, R220, R227, PT ;  /* 0x000000e3dc00720c */ /* 0x000fe20003f26270 */
[----:B------:R-:W-:-:S05]  /*e610*/  IMAD R130, R11, 0x8, R226 ;  /* 0x000000080b827824 */ /* 0x000fca00078e02e2 */
[----:B------:R-:W-:-:S13]  /*e620*/  ISETP.GE.OR P4, PT, R130, R123, P1 ;  /* 0x0000007b8200720c */ /* 0x000fda0000f86670 */
[----:B------:R-:W2:Y:S01]  /*e630*/  @!P4 LDG.E R15, desc[UR36][R12.64] ;  /* 0x000000240c0fc981 */ /* 0x000ea2000c1e1900 */
[C-C-:B------:R-:W-:Y:S01]  /*e640*/  IMAD R230, R11.reuse, 0x10, R226.reuse ;  /* 0x000000100be67824 */ /* 0x140fe200078e02e2 */
[----:B------:R-:W-:Y:S01]  /*e650*/  ISETP.GE.AND P5, PT, R220, R227, PT ;  /* 0x000000e3dc00720c */ /* 0x000fe20003fa6270 */
[----:B------:R-:W-:-:S03]  /*e660*/  IMAD R233, R11, 0x20, R226 ;  /* 0x000000200be97824 */ /* 0x000fc600078e02e2 */
[----:B------:R-:W-:Y:S02]  /*e670*/  ISETP.GE.OR P2, PT, R230, R123, P1 ;  /* 0x0000007be600720c */ /* 0x000fe40000f46670 */
[----:B------:R-:W-:Y:S02]  /*e680*/  FSEL R223, R223, RZ, P5 ;  /* 0x000000ffdfdf7208 */ /* 0x000fe40002800000 */
[----:B------:R-:W-:Y:S02]  /*e690*/  FSEL R218, R218, RZ, P5 ;  /* 0x000000ffdada7208 */ /* 0x000fe40002800000 */
[----:B------:R-:W-:Y:S02]  /*e6a0*/  FSEL R221, R221, RZ, P5 ;  /* 0x000000ffdddd7208 */ /* 0x000fe40002800000 */
[----:B------:R-:W-:Y:S02]  /*e6b0*/  FSEL R216, R216, RZ, P5 ;  /* 0x000000ffd8d87208 */ /* 0x000fe40002800000 */
[----:B------:R-:W-:-:S02]  /*e6c0*/  FSEL R219, R219, RZ, P5 ;  /* 0x000000ffdbdb7208 */ /* 0x000fc40002800000 */
[----:B------:R-:W-:Y:S01]  /*e6d0*/  FSEL R214, R214, RZ, P5 ;  /* 0x000000ffd6d67208 */ /* 0x000fe20002800000 */
[----:B------:R-:W3:Y:S01]  /*e6e0*/  @!P2 LDG.E R231, desc[UR36][R12.64] ;  /* 0x000000240ce7a981 */ /* 0x000ee2000c1e1900 */
[----:B------:R-:W-:Y:S02]  /*e6f0*/  FSEL R217, R217, RZ, P5 ;  /* 0x000000ffd9d97208 */ /* 0x000fe40002800000 */
[----:B------:R-:W-:Y:S02]  /*e700*/  FSEL R212, R212, RZ, P5 ;  /* 0x000000ffd4d47208 */ /* 0x000fe40002800000 */
[----:B------:R-:W-:Y:S02]  /*e710*/  FSEL R215, R215, RZ, P5 ;  /* 0x000000ffd7d77208 */ /* 0x000fe40002800000 */
[----:B------:R-:W-:Y:S02]  /*e720*/  FSEL R210, R210, RZ, P5 ;  /* 0x000000ffd2d27208 */ /* 0x000fe40002800000 */
[----:B------:R-:W-:-:S02]  /*e730*/  FSEL R213, R213, RZ, P5 ;  /* 0x000000ffd5d57208 */ /* 0x000fc40002800000 */
[----:B------:R-:W-:Y:S02]  /*e740*/  FSEL R208, R208, RZ, P5 ;  /* 0x000000ffd0d07208 */ /* 0x000fe40002800000 */
        /* <DEDUP_REMOVED lines=50> */
[----:B------:R-:W-:Y:S01]  /*ea70*/  FSEL R158, R158, RZ, P5 ;  /* 0x000000ff9e9e7208 */ /* 0x000fe20002800000 */
[----:B--2---:R-:W-:Y:S02]  /*ea80*/  @!P4 IMAD R130, R128, R15, R130 ;  /* 0x0000000f8082c224 */ /* 0x004fe400078e0282 */
[----:B------:R-:W0:Y:S03]  /*ea90*/  @!P4 LDC.64 R14, c[0x0][0x3b8] ;  /* 0x0000ee00ff0ecb82 */ /* 0x000e260000000a00 */
[----:B------:R-:W-:-:S04]  /*eaa0*/  @!P4 IADD3 R131, P5, PT, R122, R130, RZ ;  /* 0x000000827a83c210 */ /* 0x000fc80007fbe0ff */
[----:B------:R-:W-:Y:S02]  /*eab0*/  @!P4 LEA.HI.X.SX32 R130, R130, R127, 0x1, P5 ;  /* 0x0000007f8282c211 */ /* 0x000fe400028f0eff */
[----:B0-----:R-:W-:-:S04]  /*eac0*/  @!P4 LEA R228, P5, R131, R14, 0x2 ;  /* 0x0000000e83e4c211 */ /* 0x001fc800078a10ff */
[----:B------:R-:W-:Y:S02]  /*ead0*/  @!P4 LEA.HI.X R229, R131, R15, R130, 0x2, P5 ;  /* 0x0000000f83e5c211 */ /* 0x000fe400028f1482 */
[----:B------:R-:W-:Y:S01]  /*eae0*/  ISETP.GE.OR P5, PT, R233, R123, P1 ;  /* 0x0000007be900720c */ /* 0x000fe20000fa6670 */
[----:B------:R-:W0:Y:S01]  /*eaf0*/  @!P2 LDC.64 R14, c[0x0][0x3b8] ;  /* 0x0000ee00ff0eab82 */ /* 0x000e220000000a00 */
[----:B---3--:R-:W-:Y:S01]  /*eb00*/  @!P2 IMAD R230, R128, R231, R230 ;  /* 0x000000e780e6a224 */ /* 0x008fe200078e02e6 */
[----:B------:R1:W5:Y:S10]  /*eb10*/  @!P4 LDG.E R221, desc[UR36][R228.64] ;  /* 0x00000024e4ddc981 */ /* 0x000374000c1e1900 */
[----:B------:R-:W2:Y:S01]  /*eb20*/  @!P5 LDG.E R235, desc[UR36][R12.64] ;  /* 0x000000240cebd981 */ /* 0x000ea2000c1e1900 */
[----:B------:R-:W1:Y:S01]  /*eb30*/  @!P5 LDC.64 R130, c[0x0][0x3b8] ;  /* 0x0000ee00ff82db82 */ /* 0x000e620000000a00 */
[----:B------:R-:W-:Y:S01]  /*eb40*/  @!P2 IADD3 R231, P4, PT, R122, R230, RZ ;  /* 0x000000e67ae7a210 */ /* 0x000fe20007f9e0ff */
[----:B------:R-:W-:-:S03]  /*eb50*/  IMAD R234, R11, 0x40, R226 ;  /* 0x000000400bea7824 */ /* 0x000fc600078e02e2 */
[----:B------:R-:W-:Y:S02]  /*eb60*/  @!P2 LEA.HI.X.SX32 R232, R230, R127, 0x1, P4 ;  /* 0x0000007fe6e8a211 */ /* 0x000fe400020f0eff */
[----:B0-----:R-:W-:-:S04]  /*eb70*/  @!P2 LEA R230, P4, R231, R14, 0x2 ;  /* 0x0000000ee7e6a211 */ /* 0x001fc800078810ff */
[----:B------:R-:W-:Y:S02]  /*eb80*/  @!P2 LEA.HI.X R231, R231, R15, R232, 0x2, P4 ;  /* 0x0000000fe7e7a211 */ /* 0x000fe400020f14e8 */
[----:B------:R-:W-:-:S03]  /*eb90*/  ISETP.GE.OR P4, PT, R234, R123, P1 ;  /* 0x0000007bea00720c */ /* 0x000fc60000f86670 */
[----:B------:R0:W5:Y:S01]  /*eba0*/  @!P2 LDG.E R219, desc[UR36][R230.64] ;  /* 0x00000024e6dba981 */ /* 0x000162000c1e1900 */
[----:B--2---:R-:W-:-:S09]  /*ebb0*/  @!P5 IMAD R14, R128, R235, R233 ;  /* 0x000000eb800ed224 */ /* 0x004fd200078e02e9 */
[----:B------:R-:W2:Y:S01]  /*ebc0*/  @!P4 LDG.E R235, desc[UR36][R12.64] ;  /* 0x000000240cebc981 */ /* 0x000ea2000c1e1900 */
[----:B------:R-:W-:-:S04]  /*ebd0*/  @!P5 IADD3 R15, P2, PT, R122, R14, RZ ;  /* 0x0000000e7a0fd210 */ /* 0x000fc80007f5e0ff */
[----:B------:R-:W-:Y:S02]  /*ebe0*/  @!P5 LEA.HI.X.SX32 R14, R14, R127, 0x1, P2 ;  /* 0x0000007f0e0ed211 */ /* 0x000fe400010f0eff */
[----:B-1----:R-:W-:-:S04]  /*ebf0*/  @!P5 LEA R228, P2, R15, R130, 0x2 ;  /* 0x000000820fe4d211 */ /* 0x002fc800078410ff */
[----:B------:R-:W-:Y:S02]  /*ec00*/  @!P5 LEA.HI.X R229, R15, R131, R14, 0x2, P2 ;  /* 0x000000830fe5d211 */ /* 0x000fe400010f140e */
[----:B------:R-:W-:Y:S01]  /*ec10*/  ISETP.GE.OR P2, PT, R226, R123, P1 ;  /* 0x0000007be200720c */ /* 0x000fe20000f46670 */
[----:B------:R-:W1:Y:S02]  /*ec20*/  @!P4 LDC.64 R14, c[0x0][0x3b8] ;  /* 0x0000ee00ff0ecb82 */ /* 0x000e640000000a00 */
[----:B------:R3:W5:Y:S10]  /*ec30*/  @!P5 LDG.E R215, desc[UR36][R228.64] ;  /* 0x00000024e4d7d981 */ /* 0x000774000c1e1900 */
[----:B------:R-:W4:Y:S01]  /*ec40*/  @!P2 LDG.E R233, desc[UR36][R12.64] ;  /* 0x000000240ce9a981 */ /* 0x000f22000c1e1900 */
[----:B------:R-:W3:Y:S01]  /*ec50*/  @!P2 LDC.64 R130, c[0x0][0x3b8] ;  /* 0x0000ee00ff82ab82 */ /* 0x000ee20000000a00 */
[----:B------:R-:W-:-:S02]  /*ec60*/  IMAD.IADD R236, R222, 0x1, R11 ;  /* 0x00000001deec7824 */ /* 0x000fc400078e020b */
[----:B--2---:R-:W-:-:S05]  /*ec70*/  @!P4 IMAD R232, R128, R235, R234 ;  /* 0x000000eb80e8c224 */ /* 0x004fca00078e02ea */
[----:B0-----:R-:W-:Y:S01]  /*ec80*/  @!P4 IADD3 R231, P5, PT, R122, R232, RZ ;  /* 0x000000e87ae7c210 */ /* 0x001fe20007fbe0ff */
[----:B------:R-:W-:-:S03]  /*ec90*/  IMAD R234, R11, 0x80, R226 ;  /* 0x000000800bea7824 */ /* 0x000fc600078e02e2 */
[----:B------:R-:W-:Y:S02]  /*eca0*/  @!P4 LEA.HI.X.SX32 R232, R232, R127, 0x1, P5 ;  /* 0x0000007fe8e8c211 */ /* 0x000fe400028f0eff */
[----:B-1----:R-:W-:-:S04]  /*ecb0*/  @!P4 LEA R230, P5, R231, R14, 0x2 ;  /* 0x0000000ee7e6c211 */ /* 0x002fc800078a10ff */
[----:B------:R-:W-:Y:S02]  /*ecc0*/  @!P4 LEA.HI.X R231, R231, R15, R232, 0x2, P5 ;  /* 0x0000000fe7e7c211 */ /* 0x000fe400028f14e8 */
[----:B------:R-:W-:-:S03]  /*ecd0*/  ISETP.GE.OR P5, PT, R234, R123, P1 ;  /* 0x0000007bea00720c */ /* 0x000fc60000fa6670 */
[----:B------:R0:W5:Y:S01]  /*ece0*/  @!P4 LDG.E R207, desc[UR36][R230.64] ;  /* 0x00000024e6cfc981 */ /* 0x000162000c1e1900 */
[----:B----4-:R-:W-:Y:S02]  /*ecf0*/  @!P2 IMAD R233, R128, R233, R226 ;  /* 0x000000e980e9a224 */ /* 0x010fe400078e02e2 */
[----:B------:R-:W-:-:S07]  /*ed00*/  IMAD.SHL.U32 R232, R236, 0x4, RZ ;  /* 0x00000004ece87824 */ /* 0x000fce00078e00ff */
[----:B------:R-:W2:Y:S01]  /*ed10*/  @!P5 LDG.E R237, desc[UR36][R12.64] ;  /* 0x000000240cedd981 */ /* 0x000ea2000c1e1900 */
[----:B------:R-:W-:-:S04]  /*ed20*/  @!P2 IADD3 R14, P4, PT, R122, R233, RZ ;  /* 0x000000e97a0ea210 */ /* 0x000fc80007f9e0ff */
[----:B------:R-:W-:Y:S02]  /*ed30*/  @!P2 LEA.HI.X.SX32 R233, R233, R127, 0x1, P4 ;  /* 0x0000007fe9e9a211 */ /* 0x000fe400020f0eff */
[----:B---3--:R-:W-:-:S04]  /*ed40*/  @!P2 LEA R228, P4, R14, R130, 0x2 ;  /* 0x000000820ee4a211 */ /* 0x008fc800078810ff */
[----:B------:R-:W-:Y:S02]  /*ed50*/  @!P2 LEA.HI.X R229, R14, R131, R233, 0x2, P4 ;  /* 0x000000830ee5a211 */ /* 0x000fe400020f14e9 */
[----:B------:R-:W-:Y:S01]  /*ed60*/  ISETP.GE.OR P4, PT, R232, R123, P1 ;  /* 0x0000007be800720c */ /* 0x000fe20000f86670 */
[----:B------:R-:W0:Y:S02]  /*ed70*/  @!P5 LDC.64 R14, c[0x0][0x3b8] ;  /* 0x0000ee00ff0edb82 */ /* 0x000e240000000a00 */
[----:B------:R1:W5:Y:S10]  /*ed80*/  @!P2 LDG.E R223, desc[UR36][R228.64] ;  /* 0x00000024e4dfa981 */ /* 0x000374000c1e1900 */
[----:B------:R-:W3:Y:S01]  /*ed90*/  @!P4 LDG.E R235, desc[UR36][R12.64] ;  /* 0x000000240cebc981 */ /* 0x000ee2000c1e1900 */
[----:B------:R-:W1:Y:S01]  /*eda0*/  @!P4 LDC.64 R130, c[0x0][0x3b8] ;  /* 0x0000ee00ff82cb82 */ /* 0x000e620000000a00 */
[----:B------:R-:W-:-:S02]  /*edb0*/  IMAD R233, R11, 0x8, R232 ;  /* 0x000000080be97824 */ /* 0x000fc400078e02e8 */
[----:B--2---:R-:W-:-:S05]  /*edc0*/  @!P5 IMAD R222, R128, R237, R234 ;  /* 0x000000ed80ded224 */ /* 0x004fca00078e02ea */
[----:B------:R-:W-:-:S04]  /*edd0*/  @!P5 IADD3 R226, P2, PT, R122, R222, RZ ;  /* 0x000000de7ae2d210 */ /* 0x000fc80007f5e0ff */
[----:B------:R-:W-:Y:S02]  /*ede0*/  @!P5 LEA.HI.X.SX32 R222, R222, R127, 0x1, P2 ;  /* 0x0000007fdeded211 */ /* 0x000fe400010f0eff */
[----:B0-----:R-:W-:-:S04]  /*edf0*/  @!P5 LEA R230, P2, R226, R14, 0x2 ;  /* 0x0000000ee2e6d211 */ /* 0x001fc800078410ff */
[----:B------:R-:W-:Y:S02]  /*ee00*/  @!P5 LEA.HI.X R231, R226, R15, R222, 0x2, P2 ;  /* 0x0000000fe2e7d211 */ /* 0x000fe400010f14de */
[----:B------:R-:W-:-:S03]  /*ee10*/  ISETP.GE.OR P2, PT, R233, R123, P1 ;  /* 0x0000007be900720c */ /* 0x000fc60000f46670 */
[----:B------:R0:W5:Y:S01]  /*ee20*/  @!P5 LDG.E R191, desc[UR36][R230.64] ;  /* 0x00000024e6bfd981 */ /* 0x000162000c1e1900 */
[----:B---3--:R-:W-:Y:S02]  /*ee30*/  @!P4 IMAD R14, R128, R235, R232 ;  /* 0x000000eb800ec224 */ /* 0x008fe400078e02e8 */
[----:B------:R-:W-:-:S07]  /*ee40*/  IMAD R232, R11, 0x4, R236 ;  /* 0x000000040be87824 */ /* 0x000fce00078e02ec */
[----:B------:R-:W2:Y:S01]  /*ee50*/  @!P2 LDG.E R222, desc[UR36][R12.64] ;  /* 0x000000240cdea981 */ /* 0x000ea2000c1e1900 */
[----:B------:R-:W-:Y:S01]  /*ee60*/  @!P4 IADD3 R15, P5, PT, R122, R14, RZ ;  /* 0x0000000e7a0fc210 */ /* 0x000fe20007fbe0ff */
[----:B------:R-:W-:-:S03]  /*ee70*/  IMAD.SHL.U32 R234, R232, 0x4, RZ ;  /* 0x00000004e8ea7824 */ /* 0x000fc600078e00ff */
[----:B------:R-:W-:Y:S02]  /*ee80*/  @!P4 LEA.HI.X.SX32 R14, R14, R127, 0x1, P5 ;  /* 0x0000007f0e0ec211 */ /* 0x000fe400028f0eff */
[----:B-1----:R-:W-:-:S04]  /*ee90*/  @!P4 LEA R228, P5, R15, R130, 0x2 ;  /* 0x000000820fe4c211 */ /* 0x002fc800078a10ff */
[----:B------:R-:W-:Y:S02]  /*eea0*/  @!P4 LEA.HI.X R229, R15, R131, R14, 0x2, P5 ;  /* 0x000000830fe5c211 */ /* 0x000fe400028f140e */
[----:B------:R-:W-:Y:S01]  /*eeb0*/  ISETP.GE.OR P5, PT, R234, R123, P1 ;  /* 0x0000007bea00720c */ /* 0x000fe20000fa6670 */
[----:B------:R-:W0:Y:S02]  /*eec0*/  @!P2 LDC.64 R14, c[0x0][0x3b8] ;  /* 0x0000ee00ff0eab82 */ /* 0x000e240000000a00 */
[----:B------:R1:W5:Y:S10]  /*eed0*/  @!P4 LDG.E R218, desc[UR36][R228.64] ;  /* 0x00000024e4dac981 */ /* 0x000374000c1e1900 */
[----:B------:R-:W3:Y:S01]  /*eee0*/  @!P5 LDG.E R235, desc[UR36][R12.64] ;  /* 0x000000240cebd981 */ /* 0x000ee2000c1e1900 */
[----:B------:R-:W1:Y:S01]  /*eef0*/  @!P5 LDC.64 R130, c[0x0][0x3b8] ;  /* 0x0000ee00ff82db82 */ /* 0x000e620000000a00 */
[----:B------:R-:W-:-:S02]  /*ef00*/  IMAD.IADD R232, R232, 0x1, R11 ;  /* 0x00000001e8e87824 */ /* 0x000fc400078e020b */
[----:B--2---:R-:W-:-:S05]  /*ef10*/  @!P2 IMAD R222, R128, R222, R233 ;  /* 0x000000de80dea224 */ /* 0x004fca00078e02e9 */
[----:B------:R-:W-:Y:S01]  /*ef20*/  @!P2 IADD3 R226, P4, PT, R122, R222, RZ ;  /* 0x000000de7ae2a210 */ /* 0x000fe20007f9e0ff */
[----:B------:R-:W-:-:S03]  /*ef30*/  IMAD.SHL.U32 R233, R232, 0x4, RZ ;  /* 0x00000004e8e97824 */ /* 0x000fc600078e00ff */
[----:B------:R-:W-:Y:S02]  /*ef40*/  @!P2 LEA.HI.X.SX32 R222, R222, R127, 0x1, P4 ;  /* 0x0000007fdedea211 */ /* 0x000fe400020f0eff */
[----:B0-----:R-:W-:-:S04]  /*ef50*/  @!P2 LEA R230, P4, R226, R14, 0x2 ;  /* 0x0000000ee2e6a211 */ /* 0x001fc800078810ff */
[----:B------:R-:W-:Y:S02]  /*ef60*/  @!P2 LEA.HI.X R231, R226, R15, R222, 0x2, P4 ;  /* 0x0000000fe2e7a211 */ /* 0x000fe400020f14de */
[----:B------:R-:W-:Y:S01]  /*ef70*/  ISETP.GE.OR P4, PT, R233, R123, P1 ;  /* 0x0000007be900720c */ /* 0x000fe20000f86670 */
[----:B------:R-:W-:Y:S02]  /*ef80*/  IMAD.IADD R232, R232, 0x1, R11 ;  /* 0x00000001e8e87824 */ /* 0x000fe400078e020b */
[----:B------:R0:W5:Y:S01]  /*ef90*/  @!P2 LDG.E R216, desc[UR36][R230.64] ;  /* 0x00000024e6d8a981 */ /* 0x000162000c1e1900 */
[----:B---3--:R-:W-:-:S09]  /*efa0*/  @!P5 IMAD R14, R128, R235, R234 ;  /* 0x000000eb800ed224 */ /* 0x008fd200078e02ea */
        /* <DEDUP_REMOVED lines=85> */
[----:B------:R-:W-:Y:S02]  /*f500*/  IMAD R232, R11, 0x2, R232 ;  /* 0x000000020be87824 */ /* 0x000fe400078e02e8 */
        /* <DEDUP_REMOVED lines=455> */
[----:B------:R-:W-:-:S04]  /*11180*/  @!P4 IADD3 R226, P5, PT, R122, R222, RZ ;  /* 0x000000de7ae2c210 */ /* 0x000fc80007fbe0ff */
[----:B------:R-:W-:Y:S02]  /*11190*/  @!P4 LEA.HI.X.SX32 R222, R222, R127, 0x1, P5 ;  /* 0x0000007fdedec211 */ /* 0x000fe400028f0eff */
[----:B0-----:R-:W-:-:S04]  /*111a0*/  @!P4 LEA R230, P5, R226, R14, 0x2 ;  /* 0x0000000ee2e6c211 */ /* 0x001fc800078a10ff */
[----:B------:R-:W-:Y:S01]  /*111b0*/  @!P4 LEA.HI.X R231, R226, R15, R222, 0x2, P5 ;  /* 0x0000000fe2e7c211 */ /* 0x000fe200028f14de */
[----:B------:R-:W-:-:S04]  /*111c0*/  IMAD.SHL.U32 R222, R232, 0x4, RZ ;  /* 0x00000004e8de7824 */ /* 0x000fc800078e00ff */
[----:B------:R0:W5:Y:S01]  /*111d0*/  @!P4 LDG.E R165, desc[UR36][R230.64] ;  /* 0x00000024e6a5c981 */ /* 0x000162000c1e1900 */
[----:B------:R-:W-:Y:S01]  /*111e0*/  ISETP.GE.OR P5, PT, R222, R123, P1 ;  /* 0x0000007bde00720c */ /* 0x000fe20000fa6670 */
[----:B---3--:R-:W-:Y:S02]  /*111f0*/  @!P2 IMAD R14, R128, R235, R234 ;  /* 0x000000eb800ea224 */ /* 0x008fe400078e02ea */
[----:B------:R-:W-:-:S03]  /*11200*/  IMAD.IADD R232, R232, 0x1, R11 ;  /* 0x00000001e8e87824 */ /* 0x000fc600078e020b */
[----:B------:R-:W-:Y:S01]  /*11210*/  @!P2 IADD3 R15, P4, PT, R122, R14, RZ ;  /* 0x0000000e7a0fa210 */ /* 0x000fe20007f9e0ff */
[----:B------:R-:W-:-:S03]  /*11220*/  IMAD.SHL.U32 R233, R232, 0x4, RZ ;  /* 0x00000004e8e97824 */ /* 0x000fc600078e00ff */
[----:B------:R-:W-:Y:S02]  /*11230*/  @!P2 LEA.HI.X.SX32 R14, R14, R127, 0x1, P4 ;  /* 0x0000007f0e0ea211 */ /* 0x000fe400020f0eff */
[----:B-1----:R-:W-:-:S04]  /*11240*/  @!P2 LEA R228, P4, R15, R130, 0x2 ;  /* 0x000000820fe4a211 */ /* 0x002fc800078810ff */
[----:B------:R-:W-:Y:S02]  /*11250*/  @!P2 LEA.HI.X R229, R15, R131, R14, 0x2, P4 ;  /* 0x000000830fe5a211 */ /* 0x000fe400020f140e */
[----:B------:R-:W2:Y:S01]  /*11260*/  @!P5 LDG.E R131, desc[UR36][R12.64] ;  /* 0x000000240c83d981 */ /* 0x000ea2000c1e1900 */
[----:B------:R-:W-:Y:S01]  /*11270*/  ISETP.GE.OR P4, PT, R233, R123, P1 ;  /* 0x0000007be900720c */ /* 0x000fe20000f86670 */
[----:B------:R-:W1:Y:S02]  /*11280*/  @!P5 LDC.64 R14, c[0x0][0x3b8] ;  /* 0x0000ee00ff0edb82 */ /* 0x000e640000000a00 */
[----:B------:R3:W5:Y:S10]  /*11290*/  @!P2 LDG.E R162, desc[UR36][R228.64] ;  /* 0x00000024e4a2a981 */ /* 0x000774000c1e1900 */
[----:B------:R-:W4:Y:S01]  /*112a0*/  @!P4 LDG.E R234, desc[UR36][R12.64] ;  /* 0x000000240ceac981 */ /* 0x000f22000c1e1900 */
[----:B------:R-:W-:-:S02]  /*112b0*/  IMAD.IADD R232, R232, 0x1, R11 ;  /* 0x00000001e8e87824 */ /* 0x000fc400078e020b */
[----:B--2---:R-:W-:Y:S02]  /*112c0*/  @!P5 IMAD R222, R128, R131, R222 ;  /* 0x0000008380ded224 */ /* 0x004fe400078e02de */
[----:B------:R-:W3:Y:S03]  /*112d0*/  @!P4 LDC.64 R130, c[0x0][0x3b8] ;  /* 0x0000ee00ff82cb82 */ /* 0x000ee60000000a00 */
[----:B------:R-:W-:-:S04]  /*112e0*/  @!P5 IADD3 R226, P2, PT, R122, R222, RZ ;  /* 0x000000de7ae2d210 */ /* 0x000fc80007f5e0ff */
[----:B0-----:R-:W-:Y:S02]  /*112f0*/  @!P5 LEA.HI.X.SX32 R230, R222, R127, 0x1, P2 ;  /* 0x0000007fdee6d211 */ /* 0x001fe400010f0eff */
[----:B-1----:R-:W-:Y:S01]  /*11300*/  @!P5 LEA R14, P2, R226, R14, 0x2 ;  /* 0x0000000ee20ed211 */ /* 0x002fe200078410ff */
[----:B----4-:R-:W-:-:S03]  /*11310*/  @!P4 IMAD R222, R128, R234, R233 ;  /* 0x000000ea80dec224 */ /* 0x010fc600078e02e9 */
[----:B------:R-:W-:Y:S01]  /*11320*/  @!P5 LEA.HI.X R15, R226, R15, R230, 0x2, P2 ;  /* 0x0000000fe20fd211 */ /* 0x000fe200010f14e6 */
[C---:B------:R-:W-:Y:S02]  /*11330*/  IMAD.SHL.U32 R230, R232.reuse, 0x4, RZ ;  /* 0x00000004e8e67824 */ /* 0x040fe400078e00ff */
[----:B------:R-:W-:Y:S01]  /*11340*/  IMAD.IADD R232, R232, 0x1, R11 ;  /* 0x00000001e8e87824 */ /* 0x000fe200078e020b */
[----:B------:R-:W-:Y:S01]  /*11350*/  @!P4 IADD3 R226, P2, PT, R122, R222, RZ ;  /* 0x000000de7ae2c210 */ /* 0x000fe20007f5e0ff */
[----:B------:R0:W5:Y:S01]  /*11360*/  @!P5 LDG.E R163, desc[UR36][R14.64] ;  /* 0x000000240ea3d981 */ /* 0x000162000c1e1900 */
[----:B------:R-:W-:Y:S01]  /*11370*/  ISETP.GE.OR P5, PT, R230, R123, P1 ;  /* 0x0000007be600720c */ /* 0x000fe20000fa6670 */
[----:B------:R-:W-:Y:S01]  /*11380*/  IMAD.SHL.U32 R231, R232, 0x4, RZ ;  /* 0x00000004e8e77824 */ /* 0x000fe200078e00ff */
[----:B------:R-:W-:Y:S02]  /*11390*/  @!P4 LEA.HI.X.SX32 R222, R222, R127, 0x1, P2 ;  /* 0x0000007fdedec211 */ /* 0x000fe400010f0eff */
[----:B---3--:R-:W-:-:S04]  /*113a0*/  @!P4 LEA R228, P2, R226, R130, 0x2 ;  /* 0x00000082e2e4c211 */ /* 0x008fc800078410ff */
[----:B------:R-:W-:Y:S02]  /*113b0*/  @!P4 LEA.HI.X R229, R226, R131, R222, 0x2, P2 ;  /* 0x00000083e2e5c211 */ /* 0x000fe400010f14de */
[----:B------:R-:W-:-:S03]  /*113c0*/  ISETP.GE.AND P2, PT, R231, R123, PT ;  /* 0x0000007be700720c */ /* 0x000fc60003f46270 */
[----:B0-----:R-:W0:Y:S01]  /*113d0*/  @!P5 LDC.64 R14, c[0x0][0x3b8] ;  /* 0x0000ee00ff0edb82 */ /* 0x001e220000000a00 */
[----:B------:R1:W5:Y:S01]  /*113e0*/  @!P4 LDG.E R160, desc[UR36][R228.64] ;  /* 0x00000024e4a0c981 */ /* 0x000362000c1e1900 */
[----:B------:R-:W-:-:S03]  /*113f0*/  ISETP.GE.OR P2, PT, R220, R227, P2 ;  /* 0x000000e3dc00720c */ /* 0x000fc60001746670 */
[----:B------:R-:W2:Y:S10]  /*11400*/  @!P5 LDG.E R227, desc[UR36][R12.64] ;  /* 0x000000240ce3d981 */ /* 0x000eb4000c1e1900 */
[----:B------:R-:W3:Y:S01]  /*11410*/  @!P2 LDG.E R222, desc[UR36][R12.64] ;  /* 0x000000240cdea981 */ /* 0x000ee2000c1e1900 */
[----:B------:R-:W4:Y:S01]  /*11420*/  @!P2 LDC.64 R130, c[0x0][0x3b8] ;  /* 0x0000ee00ff82ab82 */ /* 0x000f220000000a00 */
[----:B--2---:R-:W-:-:S05]  /*11430*/  @!P5 IMAD R220, R128, R227, R230 ;  /* 0x000000e380dcd224 */ /* 0x004fca00078e02e6 */
[----:B------:R-:W-:-:S04]  /*11440*/  @!P5 IADD3 R226, P4, PT, R122, R220, RZ ;  /* 0x000000dc7ae2d210 */ /* 0x000fc80007f9e0ff */
[----:B------:R-:W-:Y:S01]  /*11450*/  @!P5 LEA.HI.X.SX32 R220, R220, R127, 0x1, P4 ;  /* 0x0000007fdcdcd211 */ /* 0x000fe200020f0eff */
[----:B---3--:R-:W-:Y:S01]  /*11460*/  @!P2 IMAD R222, R128, R222, R231 ;  /* 0x000000de80dea224 */ /* 0x008fe200078e02e7 */
[----:B0-----:R-:W-:-:S04]  /*11470*/  @!P5 LEA R14, P4, R226, R14, 0x2 ;  /* 0x0000000ee20ed211 */ /* 0x001fc800078810ff */
[----:B------:R-:W-:Y:S02]  /*11480*/  @!P5 LEA.HI.X R15, R226, R15, R220, 0x2, P4 ;  /* 0x0000000fe20fd211 */ /* 0x000fe400020f14dc */
[----:B------:R-:W-:-:S03]  /*11490*/  @!P2 IADD3 R220, P4, PT, R122, R222, RZ ;  /* 0x000000de7adca210 */ /* 0x000fc60007f9e0ff */
[----:B------:R1:W5:Y:S01]  /*114a0*/  @!P5 LDG.E R161, desc[UR36][R14.64] ;  /* 0x000000240ea1d981 */ /* 0x000362000c1e1900 */
[----:B------:R-:W-:Y:S02]  /*114b0*/  @!P2 LEA.HI.X.SX32 R222, R222, R127, 0x1, P4 ;  /* 0x0000007fdedea211 */ /* 0x000fe400020f0eff */
[----:B----4-:R-:W-:-:S04]  /*114c0*/  @!P2 LEA R130, P4, R220, R130, 0x2 ;  /* 0x00000082dc82a211 */ /* 0x010fc800078810ff */
[----:B------:R-:W-:-:S05]  /*114d0*/  @!P2 LEA.HI.X R131, R220, R131, R222, 0x2, P4 ;  /* 0x00000083dc83a211 */ /* 0x000fca00020f14de */
[----:B------:R1:W5:Y:S01]  /*114e0*/  @!P2 LDG.E R158, desc[UR36][R130.64] ;  /* 0x00000024829ea981 */ /* 0x000362000c1e1900 */
[----:B------:R-:W-:Y:S01]  /*114f0*/  IMAD.IADD R11, R232, 0x1, R11 ;  /* 0x00000001e80b7824 */ /* 0x000fe200078e020b */
[----:B------:R-:W-:Y:S06]  /*11500*/  @P1 BRA `(.L_x_2370) ;  /* 0x00000000002c1947 */ /* 0x000fec0003800000 */
[----:B------:R-:W-:Y:S02]  /*11510*/  IMAD.SHL.U32 R11, R11, 0x4, RZ ;  /* 0x000000040b0b7824 */ /* 0x000fe400078e00ff */
[----:B------:R-:W-:-:S03]  /*11520*/  IMAD.MOV.U32 R159, RZ, RZ, RZ ;  /* 0x000000ffff9f7224 */ /* 0x000fc600078e00ff */
[----:B------:R-:W-:-:S13]  /*11530*/  ISETP.GE.AND P2, PT, R11, R123, PT ;  /* 0x0000007b0b00720c */ /* 0x000fda0003f46270 */
[----:B------:R-:W-:Y:S05]  /*11540*/  @P2 BRA `(.L_x_2370) ;  /* 0x00000000001c2947 */ /* 0x000fea0003800000 */
[----:B------:R-:W2:Y:S02]  /*11550*/  LDG.E R12, desc[UR36][R12.64] ;  /* 0x000000240c0c7981 */ /* 0x000ea4000c1e1900 */
[----:B--2---:R-:W-:-:S05]  /*11560*/  IMAD R11, R128, R12, R11 ;  /* 0x0000000c800b7224 */ /* 0x004fca00078e020b */
[----:B-1----:R-:W-:-:S04]  /*11570*/  IADD3 R15, P2, PT, R122, R11, RZ ;  /* 0x0000000b7a0f7210 */ /* 0x002fc80007f5e0ff */
[----:B------:R-:W-:Y:S02]  /*11580*/  LEA.HI.X.SX32 R130, R11, R127, 0x1, P2 ;  /* 0x0000007f0b827211 */ /* 0x000fe400010f0eff */
[----:B------:R-:W-:-:S04]  /*11590*/  LEA R14, P2, R15, UR12, 0x2 ;  /* 0x0000000c0f0e7c11 */ /* 0x000fc8000f8410ff */
[----:B------:R-:W-:-:S05]  /*115a0*/  LEA.HI.X R15, R15, UR13, R130, 0x2, P2 ;  /* 0x0000000d0f0f7c11 */ /* 0x000fca00090f1482 */
[----:B------:R0:W5:Y:S04]  /*115b0*/  LDG.E R159, desc[UR36][R14.64] ;  /* 0x000000240e9f7981 */ /* 0x000168000c1e1900 */
.L_x_2370:
[----:B------:R-:W-:Y:S05]  /*115c0*/  BSYNC.RECONVERGENT B0 ;  /* 0x0000000000007941 */ /* 0x000fea0003800200 */
.L_x_2241:
[----:B-----5:R-:W-:Y:S01]  /*115d0*/  FMUL.FTZ R11, R155, R218 ;  /* 0x000000da9b0b7220 */ /* 0x020fe20000410000 */
[----:B01234-:R-:W0:Y:S01]  /*115e0*/  S2R R14, SR_TID.X ;  /* 0x00000000000e7919 */ /* 0x01fe220000002100 */
[----:B------:R-:W-:Y:S02]  /*115f0*/  UMOV UR4, 0xffffffff ;  /* 0xffffffff00047882 */ /* 0x000fe40000000000 */
[----:B------:R-:W-:-:S04]  /*11600*/  FFMA.FTZ R11, R156, R223, R11 ;  /* 0x000000df9c0b7223 */ /* 0x000fc8000001000b */
[----:B------:R-:W-:-:S04]  /*11610*/  FFMA.FTZ R12, R154, R221, R11 ;  /* 0x000000dd9a0c7223 */ /* 0x000fc8000001000b */
[----:B------:R-:W-:-:S04]  /*11620*/  FFMA.FTZ R11, R153, R216, R12 ;  /* 0x000000d8990b7223 */ /* 0x000fc8000001000c */
[----:B------:R-:W-:-:S04]  /*11630*/  FFMA.FTZ R12, R152, R219, R11 ;  /* 0x000000db980c7223 */ /* 0x000fc8000001000b */
[----:B------:R-:W-:-:S04]  /*11640*/  FFMA.FTZ R11, R151, R214, R12 ;  /* 0x000000d6970b7223 */ /* 0x000fc8000001000c */
[----:B------:R-:W-:-:S04]  /*11650*/  FFMA.FTZ R12, R150, R217, R11 ;  /* 0x000000d9960c7223 */ /* 0x000fc8000001000b */
[----:B------:R-:W-:-:S04]  /*11660*/  FFMA.FTZ R11, R149, R212, R12 ;  /* 0x000000d4950b7223 */ /* 0x000fc8000001000c */
[----:B------:R-:W-:Y:S01]  /*11670*/  FFMA.FTZ R12, R148, R215, R11 ;  /* 0x000000d7940c7223 */ /* 0x000fe2000001000b */
[----:B0-----:R-:W-:-:S03]  /*11680*/  LOP3.LUT R130, R14, 0x3, RZ, 0xc0, !PT ;  /* 0x000000030e827812 */ /* 0x001fc600078ec0ff */
[----:B------:R-:W-:-:S04]  /*11690*/  FFMA.FTZ R11, R147, R210, R12 ;  /* 0x000000d2930b7223 */ /* 0x000fc8000001000c */
        /* <DEDUP_REMOVED lines=54> */
[----:B------:R-:W-:Y:S06]  /*11a00*/  BRA.DIV UR4, `(.L_x_2499) ;  /* 0x0000004e04847947 */ /* 0x000fec000b800000 */
[----:B------:R-:W0:Y:S02]  /*11a10*/  SHFL.BFLY PT, R14, R13, 0x2, 0x1f ;  /* 0x0c401f000d0e7f89 */ /* 0x000e2400000e0000 */
[----:B0-----:R-:W-:-:S05]  /*11a20*/  FADD.FTZ R13, R13, R14 ;  /* 0x0000000e0d0d7221 */ /* 0x001fca0000010000 */
[----:B------:R0:W1:Y:S02]  /*11a30*/  SHFL.BFLY PT, R14, R13, 0x1, 0x1f ;  /* 0x0c201f000d0e7f89 */ /* 0x00006400000e0000 */
.L_x_2573:
[----:B------:R-:W-:Y:S01]  /*11a40*/  ISETP.NE.OR P1, PT, R130, RZ, P1 ;  /* 0x000000ff8200720c */ /* 0x000fe20000f25670 */
[----:B-1----:R-:W-:Y:S01]  /*11a50*/  FADD.FTZ R14, R13, R14 ;  /* 0x0000000e0d0e7221 */ /* 0x002fe20000010000 */
[----:B------:R-:W-:Y:S03]  /*11a60*/  BSSY.RECONVERGENT B0, `(.L_x_2500) ;  /* 0x0000018000007945 */ /* 0x000fe60003800200 */
[----:B------:R-:W-:-:S08]  /*11a70*/  FMUL.FTZ R11, R14, UR14 ;  /* 0x0000000e0e0b7c20 */ /* 0x000fd00008410000 */
[----:B------:R-:W-:Y:S05]  /*11a80*/  @P1 BRA `(.L_x_2501) ;  /* 0x0000000000541947 */ /* 0x000fea0003800000 */
[----:B------:R-:W1:Y:S01]  /*11a90*/  LDC.64 R14, c[0x0][0x448] ;  /* 0x00011200ff0e7b82 */ /* 0x000e620000000a00 */
[----:B------:R-:W-:-:S04]  /*11aa0*/  ISETP.NE.U32.AND P2, PT, RZ, UR16, PT ;  /* 0x00000010ff007c0c */ /* 0x000fc8000bf45070 */
[----:B------:R-:W-:-:S13]  /*11ab0*/  ISETP.NE.AND.EX P2, PT, RZ, UR17, PT, P2 ;  /* 0x00000011ff007c0c */ /* 0x000fda000bf45320 */
[----:B0-----:R-:W0:Y:S01]  /*11ac0*/  @P2 LDC.64 R12, c[0x0][0x438] ;  /* 0x00010e00ff0c2b82 */ /* 0x001e220000000a00 */
[----:B-1----:R-:W-:-:S04]  /*11ad0*/  ISETP.NE.U32.AND P1, PT, R14, RZ, PT ;  /* 0x000000ff0e00720c */ /* 0x002fc80003f25070 */
[----:B------:R-:W-:-:S13]  /*11ae0*/  ISETP.NE.AND.EX P1, PT, R15, RZ, PT, P1 ;  /* 0x000000ff0f00720c */ /* 0x000fda0003f25310 */
[----:B------:R-:W1:Y:S01]  /*11af0*/  @P1 LDC.64 R14, c[0x0][0x448] ;  /* 0x00011200ff0e1b82 */ /* 0x000e620000000a00 */
[----:B0-----:R-:W-:-:S06]  /*11b00*/  @P2 IMAD.WIDE R12, R124, 0x4, R12 ;  /* 0x000000047c0c2825 */ /* 0x001fcc00078e020c */
[----:B------:R-:W2:Y:S01]  /*11b10*/  @P2 LDG.E R12, desc[UR36][R12.64] ;  /* 0x000000240c0c2981 */ /* 0x000ea2000c1e1900 */
[----:B-1----:R-:W-:-:S06]  /*11b20*/  @P1 IMAD.WIDE.U32 R14, R17, 0x4, R14 ;  /* 0x00000004110e1825 */ /* 0x002fcc00078e000e */
[----:B------:R-:W3:Y:S01]  /*11b30*/  @P1 LDG.E R14, desc[UR36][R14.64] ;  /* 0x000000240e0e1981 */ /* 0x000ee2000c1e1900 */
[----:B------:R-:W-:Y:S01]  /*11b40*/  UIADD3 UR4, UPT, UPT, UR15, UR18, URZ ;  /* 0x000000120f047290 */ /* 0x000fe2000fffe0ff */
[----:B------:R-:W-:-:S05]  /*11b50*/  VIADD R130, R125, 0xffffffff ;  /* 0xffffffff7d827836 */ /* 0x000fca0000000000 */
[----:B------:R-:W-:-:S04]  /*11b60*/  @P1 ISETP.GE.AND P4, PT, R130, UR4, PT ;  /* 0x0000000482001c0c */ /* 0x000fc8000bf86270 */
[----:B------:R-:W-:-:S04]  /*11b70*/  @P1 SEL R130, R22, RZ, !P4 ;  /* 0x000000ff16821207 */ /* 0x000fc80006000000 */
[----:B------:R-:W-:-:S04]  /*11b80*/  @P1 IADD3 R130, PT, PT, R125, R130, -R16 ;  /* 0x000000827d821210 */ /* 0x000fc80007ffe810 */
[----:B------:R-:W-:Y:S01]  /*11b90*/  @P1 I2FP.F32.S32 R130, R130 ;  /* 0x0000008200821245 */ /* 0x000fe20000201400 */
[----:B--2---:R-:W-:-:S04]  /*11ba0*/  @P2 FADD.FTZ R11, R11, R12 ;  /* 0x0000000c0b0b2221 */ /* 0x004fc80000010000 */
[----:B---3--:R-:W-:-:S05]  /*11bb0*/  @P1 FFMA.FTZ R11, R130, R14, R11 ;  /* 0x0000000e820b1223 */ /* 0x008fca000001000b */
[----:B------:R1:W-:Y:S01]  /*11bc0*/  STS [R120], R11 ;  /* 0x0000000b78007388 */ /* 0x0003e20000000800 */
[----:B------:R-:W-:-:S07]  /*11bd0*/  @!P3 FMNMX.FTZ R157, R157, R11, !PT ;  /* 0x0000000b9d9db209 */ /* 0x000fce0007810000 */
.L_x_2501:
[----:B------:R-:W-:Y:S05]  /*11be0*/  BSYNC.RECONVERGENT B0 ;  /* 0x0000000000007941 */ /* 0x000fea0003800200 */
.L_x_2500:
[C---:B-1----:R-:W-:Y:S01]  /*11bf0*/  VIADD R11, R16.reuse, 0xffffffff ;  /* 0xffffffff100b7836 */ /* 0x042fe20000000000 */
[----:B------:R-:W-:Y:S01]  /*11c00*/  VIADDMNMX R12, R16, -UR19, RZ, !PT ;  /* 0x80000013100c7c46 */ /* 0x000fe2000f8001ff */
[----:B------:R-:W-:Y:S01]  /*11c10*/  VIADD R120, R120, 0x40 ;  /* 0x0000004078787836 */ /* 0x000fe20000000000 */
[----:B------:R-:W-:Y:S01]  /*11c20*/  IADD3 R118, P2, PT, R118, 0x10, RZ ;  /* 0x0000001076767810 */ /* 0x000fe20007f5e0ff */
[----:B------:R-:W-:Y:S01]  /*11c30*/  VIADD R124, R124, 0x10 ;  /* 0x000000107c7c7836 */ /* 0x000fe20000000000 */
[----:B------:R-:W-:-:S03]  /*11c40*/  IADD3 R11, PT, PT, R11, 0x7, -R12 ;  /* 0x000000070b0b7810 */ /* 0x000fc60007ffe80c */
[----:B------:R-:W-:Y:S01]  /*11c50*/  IMAD.X R119, RZ, RZ, R119, P2 ;  /* 0x000000ffff777224 */ /* 0x000fe200010e0677 */
[----:B------:R-:W-:-:S04]  /*11c60*/  SHF.R.S32.HI R14, RZ, 0x1f, R11 ;  /* 0x0000001fff0e7819 */ /* 0x000fc8000001140b */
[----:B------:R-:W-:Y:S01]  /*11c70*/  LEA.HI R14, R14, R11, RZ, 0x3 ;  /* 0x0000000b0e0e7211 */ /* 0x000fe200078f18ff */
[C---:B------:R-:W-:Y:S02]  /*11c80*/  VIADD R11, R125.reuse, 0xf ;  /* 0x0000000f7d0b7836 */ /* 0x040fe40000000000 */
[----:B------:R-:W-:Y:S01]  /*11c90*/  VIADD R125, R125, 0x10 ;  /* 0x000000107d7d7836 */ /* 0x000fe20000000000 */
[----:B0-----:R-:W-:-:S05]  /*11ca0*/  LOP3.LUT R13, R14, 0xfffffff8, RZ, 0xc0, !PT ;  /* 0xfffffff80e0d7812 */ /* 0x001fca00078ec0ff */
[----:B------:R-:W-:-:S05]  /*11cb0*/  IMAD.IADD R12, R13, 0x1, R12 ;  /* 0x000000010d0c7824 */ /* 0x000fca00078e020c */
[----:B------:R-:W-:-:S13]  /*11cc0*/  ISETP.GE.AND P1, PT, R11, R12, PT ;  /* 0x0000000c0b00720c */ /* 0x000fda0003f26270 */
[----:B------:R-:W-:Y:S05]  /*11cd0*/  @!P1 BRA `(.L_x_2502) ;  /* 0xffffff0c00c89947 */ /* 0x000fea000383ffff */
.L_x_2240:
[----:B------:R-:W-:Y:S05]  /*11ce0*/  BSYNC B1 ;  /* 0x0000000000017941 */ /* 0x000fea0003800000 */
.L_x_2239:
[----:B0-----:R-:W0:Y:S01]  /*11cf0*/  S2R R10, SR_TID.X ;  /* 0x00000000000a7919 */ /* 0x001e220000002100 */
[----:B------:R-:W2:Y:S01]  /*11d00*/  LDCU UR4, c[0x0][0x3f4] ;  /* 0x00007e80ff0477ac */ /* 0x000ea20008000800 */
[----:B------:R-:W-:Y:S01]  /*11d10*/  MOV R8, 0x400 ;  /* 0x0000040000087802 */ /* 0x000fe20000000f00 */
[----:B------:R-:W3:Y:S01]  /*11d20*/  S2R R9, SR_CgaCtaId ;  /* 0x0000000000097919 */ /* 0x000ee20000008800 */
[----:B------:R-:W-:Y:S02]  /*11d30*/  SHF.R.S32.HI R20, RZ, 0x1f, R25 ;  /* 0x0000001fff147819 */ /* 0x000fe40000011419 */
[----:B--2---:R-:W-:Y:S01]  /*11d40*/  VIADDMNMX R3, R16, -UR4, RZ, !PT ;  /* 0x8000000410037c46 */ /* 0x004fe2000f8001ff */
[----:B------:R-:W-:Y:S01]  /*11d50*/  UMOV UR4, 0xffffffff ;  /* 0xffffffff00047882 */ /* 0x000fe20000000000 */
[C---:B0-----:R-:W-:Y:S01]  /*11d60*/  LOP3.LUT R7, R10.reuse, 0x1f, RZ, 0xc0, !PT ;  /* 0x0000001f0a077812 */ /* 0x041fe200078ec0ff */
[----:B------:R-:W-:Y:S01]  /*11d70*/  IMAD.SHL.U32 R4, R10, 0x4, RZ ;  /* 0x000000040a047824 */ /* 0x000fe200078e00ff */
[----:B---3-5:R-:W-:-:S02]  /*11d80*/  LEA R22, R9, R8, 0x18 ;  /* 0x0000000809167211 */ /* 0x028fc400078ec0ff */
[----:B------:R-:W-:-:S03]  /*11d90*/  ISETP.NE.AND P0, PT, R7, RZ, PT ;  /* 0x000000ff0700720c */ /* 0x000fc60003f05270 */
[----:B------:R-:W-:Y:S01]  /*11da0*/  IMAD R6, R7, 0x4, R22 ;  /* 0x0000000407067824 */ /* 0x000fe200078e0216 */
[----:B------:R-:W-:Y:S09]  /*11db0*/  BRA.DIV UR4, `(.L_x_2503) ;  /* 0x0000004a04d87947 */ /* 0x000ff2000b800000 */
[----:B------:R-:W0:Y:S02]  /*11dc0*/  SHFL.BFLY PT, R14, R157, 0x10, 0x1f ;  /* 0x0e001f009d0e7f89 */ /* 0x000e2400000e0000 */
[----:B0-----:R-:W-:-:S05]  /*11dd0*/  FMNMX.FTZ R13, R14, R157, !PT ;  /* 0x0000009d0e0d7209 */ /* 0x001fca0007810000 */
[----:B------:R-:W0:Y:S02]  /*11de0*/  SHFL.BFLY PT, R14, R13, 0x8, 0x1f ;  /* 0x0d001f000d0e7f89 */ /* 0x000e2400000e0000 */
[----:B0-----:R-:W-:-:S05]  /*11df0*/  FMNMX.FTZ R0, R13, R14, !PT ;  /* 0x0000000e0d007209 */ /* 0x001fca0007810000 */
[----:B------:R0:W2:Y:S02]  /*11e00*/  SHFL.BFLY PT, R14, R0, 0x4, 0x1f ;  /* 0x0c801f00000e7f89 */ /* 0x0000a400000e0000 */
.L_x_2578:
[----:B------:R-:W1:Y:S01]  /*11e10*/  @!P0 S2R R12, SR_CgaCtaId ;  /* 0x00000000000c8919 */ /* 0x000e620000008800 */
[----:B------:R-:W-:Y:S01]  /*11e20*/  @!P0 MOV R5, 0x400 ;  /* 0x0000040000058802 */ /* 0x000fe20000000f00 */
[----:B------:R-:W-:Y:S05]  /*11e30*/  WARPSYNC.ALL ;  /* 0x0000000000007948 */ /* 0x000fea0003800000 */
[----:B-1----:R-:W-:Y:S02]  /*11e40*/  @!P0 LEA R11, R12, R5, 0x18 ;  /* 0x000000050c0b8211 */ /* 0x002fe400078ec0ff */
[----:B--2---:R-:W-:Y:S02]  /*11e50*/  FMNMX.FTZ R5, R0, R14, !PT ;  /* 0x0000000e00057209 */ /* 0x004fe40007810000 */
[----:B0-----:R-:W-:-:S05]  /*11e60*/  @!P0 LEA.HI R0, R10, R11, RZ, 0x1d ;  /* 0x0000000b0a008211 */ /* 0x001fca00078fe8ff */
[----:B------:R0:W-:Y:S01]  /*11e70*/  @!P0 STS [R0], R5 ;  /* 0x0000000500008388 */ /* 0x0001e20000000800 */
[----:B------:R-:W-:Y:S01]  /*11e80*/  ISETP.GT.U32.AND P0, PT, R7, 0x1, PT ;  /* 0x000000010700780c */ /* 0x000fe20003f04070 */
[----:B------:R-:W-:Y:S01]  /*11e90*/  BAR.SYNC.DEFER_BLOCKING 0x0 ;  /* 0x0000000000007b1d */ /* 0x000fe20000010000 */
[----:B0-----:R-:W-:Y:S02]  /*11ea0*/  IMAD.MOV.U32 R0, RZ, RZ, -0x800001 ;  /* 0xff7fffffff007424 */ /* 0x001fe400078e00ff */
[----:B------:R-:W-:-:S03]  /*11eb0*/  IMAD.MOV.U32 R14, RZ, RZ, RZ ;  /* 0x000000ffff0e7224 */ /* 0x000fc600078e00ff */
[----:B------:R-:W-:Y:S06]  /*11ec0*/  BSSY.RECONVERGENT B0, `(.L_x_2504) ;  /* 0x0000151000007945 */ /* 0x000fec0003800200 */
[----:B------:R-:W0:Y:S04]  /*11ed0*/  @!P0 LDS R0, [R6] ;  /* 0x0000000006008984 */ /* 0x000e280000000800 */
[----:B0-----:R-:W0:Y:S02]  /*11ee0*/  SHFL.BFLY PT, R5, R0, 0x1, 0x1f ;  /* 0x0c201f0000057f89 */ /* 0x001e2400000e0000 */
[----:B0-----:R-:W-:Y:S01]  /*11ef0*/  FMNMX.FTZ R11, R5, R0, !PT ;  /* 0x00000000050b7209 */ /* 0x001fe20007810000 */
[----:B------:R-:W-:-:S04]  /*11f00*/  IMAD.IADD R5, R10, 0x1, R3 ;  /* 0x000000010a057824 */ /* 0x000fc800078e0203 */
        /* <DEDUP_REMOVED lines=10> */
[----:B------:R-:W-:-:S03]  /*11fb0*/  IMAD.MOV.U32 R14, RZ, RZ, RZ ;  /* 0x000000ffff0e7224 */ /* 0x000fc600078e00ff */
[----:B------:R-:W-:-:S04]  /*11fc0*/  IADD3 R0, PT, PT, -R3, R0, R11 ;  /* 0x0000000003007210 */ /* 0x000fc80007ffe10b */
[C---:B------:R-:W-:Y:S02]  /*11fd0*/  LOP3.LUT R11, R0.reuse, 0xc0, RZ, 0xc0, !PT ;  /* 0x000000c0000b7812 */ /* 0x040fe400078ec0ff */
[----:B------:R-:W-:Y:S02]  /*11fe0*/  ISETP.GE.U32.AND P1, PT, R0, 0xc0, PT ;  /* 0x000000c00000780c */ /* 0x000fe40003f26070 */
[----:B------:R-:W-:Y:S01]  /*11ff0*/  ISETP.NE.AND P0, PT, R11, 0xc0, PT ;  /* 0x000000c00b00780c */ /* 0x000fe20003f05270 */
[----:B------:R-:W-:-:S12]  /*12000*/  IMAD.MOV.U32 R11, RZ, RZ, R5 ;  /* 0x000000ffff0b7224 */ /* 0x000fd800078e0005 */
[----:B------:R-:W-:Y:S05]  /*12010*/  @!P0 BRA `(.L_x_2508) ;  /* 0x0000000000548947 */ /* 0x000fea0003800000 */
[----:B------:R-:W0:Y:S01]  /*12020*/  S2UR UR5, SR_CgaCtaId ;  /* 0x00000000000579c3 */ /* 0x000e220000008800 */
[----:B------:R-:W-:Y:S01]  /*12030*/  UMOV UR4, 0x400 ;  /* 0x0000040000047882 */ /* 0x000fe20000000000 */
[----:B------:R-:W-:Y:S01]  /*12040*/  LEA.HI R0, R0, 0x1, RZ, 0x1a ;  /* 0x0000000100007811 */ /* 0x000fe200078fd0ff */
[----:B------:R-:W-:Y:S01]  /*12050*/  UIADD3 UR4, UPT, UPT, UR4, 0x810, URZ ;  /* 0x0000081004047890 */ /* 0x000fe2000fffe0ff */
[----:B------:R-:W-:Y:S02]  /*12060*/  IMAD.MOV.U32 R14, RZ, RZ, RZ ;  /* 0x000000ffff0e7224 */ /* 0x000fe400078e00ff */
[----:B------:R-:W-:Y:S01]  /*12070*/  LOP3.LUT R0, R0, 0x3, RZ, 0xc0, !PT ;  /* 0x0000000300007812 */ /* 0x000fe200078ec0ff */
[----:B------:R-:W-:-:S04]  /*12080*/  IMAD.MOV.U32 R11, RZ, RZ, R5 ;  /* 0x000000ffff0b7224 */ /* 0x000fc800078e0005 */
[----:B------:R-:W-:Y:S01]  /*12090*/  IMAD.MOV R12, RZ, RZ, -R0 ;  /* 0x000000ffff0c7224 */ /* 0x000fe200078e0a00 */
[----:B0-----:R-:W-:-:S06]  /*120a0*/  ULEA UR4, UR5, UR4, 0x18 ;  /* 0x0000000405047291 */ /* 0x001fcc000f8ec0ff */
[----:B------:R-:W-:-:S07]  /*120b0*/  VIADD R0, R4, UR4 ;  /* 0x0000000404007c36 */ /* 0x000fce0008000000 */
.L_x_2509:
        /* <DEDUP_REMOVED lines=11> */
.L_x_2508:
[----:B------:R-:W-:Y:S05]  /*12170*/  BSYNC.RECONVERGENT B1 ;  /* 0x0000000000017941 */ /* 0x000fea0003800200 */
.L_x_2507:
[----:B------:R-:W-:Y:S05]  /*12180*/  @!P1 BRA `(.L_x_2505) ;  /* 0x0000001000909947 */ /* 0x000fea0003800000 */
[----:B------:R-:W0:Y:S01]  /*12190*/  S2R R13, SR_CgaCtaId ;  /* 0x00000000000d7919 */ /* 0x000e220000008800 */
[----:B------:R-:W-:Y:S01]  /*121a0*/  IMAD.IADD R0, R16, 0x1, -R11 ;  /* 0x0000000110007824 */ /* 0x000fe200078e0a0b */
[----:B------:R-:W-:Y:S01]  /*121b0*/  MOV R12, 0x400 ;  /* 0x00000400000c7802 */ /* 0x000fe20000000f00 */
[----:B------:R-:W-:Y:S01]  /*121c0*/  BSSY.RECONVERGENT B1, `(.L_x_2510) ;  /* 0x000006f000017945 */ /* 0x000fe20003800200 */
[----:B------:R-:W-:Y:S02]  /*121d0*/  PLOP3.LUT P0, PT, PT, PT, PT, 0x80, 0x8 ;  /* 0x000000000008781c */ /* 0x000fe40003f0f070 */
[----:B------:R-:W-:Y:S01]  /*121e0*/  ISETP.GT.AND P1, PT, R0, 0x300, PT ;  /* 0x000003000000780c */ /* 0x000fe20003f24270 */
[----:B------:R-:W-:Y:S02]  /*121f0*/  IMAD.SHL.U32 R0, R3, 0x4, RZ ;  /* 0x0000000403007824 */ /* 0x000fe400078e00ff */
[----:B------:R-:W-:Y:S02]  /*12200*/  VIADD R12, R12, 0x810 ;  /* 0x000008100c0c7836 */ /* 0x000fe40000000000 */
[----:B------:R-:W-:-:S03]  /*12210*/  IMAD R0, R11, 0x4, -R0 ;  /* 0x000000040b007824 */ /* 0x000fc600078e0a00 */
[----:B0-----:R-:W-:-:S04]  /*12220*/  LEA R13, R13, R12, 0x18 ;  /* 0x0000000c0d0d7211 */ /* 0x001fc800078ec0ff */
[----:B------:R-:W-:Y:S01]  /*12230*/  IADD3 R0, PT, PT, R0, 0x200, R13 ;  /* 0x0000020000007810 */ /* 0x000fe20007ffe00d */
[----:B------:R-:W-:Y:S06]  /*12240*/  @!P1 BRA `(.L_x_2511) ;  /* 0x0000000400989947 */ /* 0x000fec0003800000 */
[----:B------:R-:W-:Y:S01]  /*12250*/  PLOP3.LUT P0, PT, PT, PT, PT, 0x8, 0x80 ;  /* 0x000000000080781c */ /* 0x000fe20003f0e170 */
[----:B------:R-:W-:-:S12]  /*12260*/  VIADD R44, R16, 0xfffffd00 ;  /* 0xfffffd00102c7836 */ /* 0x000fd80000000000 */
.L_x_2512:
[----:B------:R-:W1:Y:S01]  /*12270*/  LDS R12, [R0+-0x200] ;  /* 0xfffe0000000c7984 */ /* 0x000e620000000800 */
        /* <DEDUP_REMOVED lines=20> */
[----:B------:R-:W-:Y:S01]  /*123c0*/  FMUL.FTZ R21, R21, 1.4426950216293334961 ;  /* 0x3fb8aa3b15157820 */ /* 0x000fe20000410000 */
[C---:B---3--:R-:W-:Y:S01]  /*123d0*/  FADD.FTZ R26, -R46.reuse, R26 ;  /* 0x0000001a2e1a7221 */ /* 0x048fe20000010100 */
        /* <DEDUP_REMOVED lines=77> */
.L_x_2511:
[----:B------:R-:W-:Y:S05]  /*128b0*/  BSYNC.RECONVERGENT B1 ;  /* 0x0000000000017941 */ /* 0x000fea0003800200 */
.L_x_2510:
[----:B------:R-:W-:Y:S01]  /*128c0*/  IMAD.IADD R12, R16, 0x1, -R11 ;  /* 0x00000001100c7824 */ /* 0x000fe200078e0a0b */
[----:B------:R-:W-:Y:S04]  /*128d0*/  BSSY.RECONVERGENT B1, `(.L_x_2513) ;  /* 0x0000036000017945 */ /* 0x000fe80003800200 */
        /* <DEDUP_REMOVED lines=18> */
[----:B------:R-:W-:Y:S01]  /*12a00*/  FMUL.FTZ R21, R21, 1.4426950216293334961 ;  /* 0x3fb8aa3b15157820 */ /* 0x000fe20000410000 */
[C---:B---3--:R-:W-:Y:S02]  /*12a10*/  FADD.FTZ R26, -R46.reuse, R26 ;  /* 0x0000001a2e1a7221 */ /* 0x048fe40000010100 */
        /* <DEDUP_REMOVED lines=32> */
[----:B0-----:R-:W-:-:S07]  /*12c20*/  VIADD R0, R0, 0x800 ;  /* 0x0000080000007836 */ /* 0x001fce0000000000 */
.L_x_2514:
[----:B------:R-:W-:Y:S05]  /*12c30*/  BSYNC.RECONVERGENT B1 ;  /* 0x0000000000017941 */ /* 0x000fea0003800200 */
.L_x_2513:
[----:B------:R-:W-:-:S13]  /*12c40*/  ISETP.LT.OR P0, PT, R11, R16, P0 ;  /* 0x000000100b00720c */ /* 0x000fda0000701670 */
[----:B------:R-:W-:Y:S05]  /*12c50*/  @!P0 BRA `(.L_x_2505) ;  /* 0x0000000400dc8947 */ /* 0x000fea0003800000 */
[----:B------:R-:W1:Y:S04]  /*12c60*/  LDS R11, [R0+-0x200] ;  /* 0xfffe0000000b7984 */ /* 0x000e680000000800 */
[----:B------:R-:W0:Y:S04]  /*12c70*/  LDS R13, [R0] ;  /* 0x00000000000d7984 */ /* 0x000e280000000800 */
[----:B------:R-:W2:Y:S04]  /*12c80*/  LDS R15, [R0+0x100] ;  /* 0x00010000000f7984 */ /* 0x000ea80000000800 */
[----:B------:R-:W3:Y:S01]  /*12c90*/  LDS R12, [R0+-0x100] ;  /* 0xffff0000000c7984 */ /* 0x000ee20000000800 */
        /* <DEDUP_REMOVED lines=14> */
[----:B-1----:R0:W-:Y:S04]  /*12d80*/  STS [R0], R15 ;  /* 0x0000000f00007388 */ /* 0x0021e80000000800 */
[----:B--2---:R0:W-:Y:S04]  /*12d90*/  STS [R0+0x100], R21 ;  /* 0x0001001500007388 */ /* 0x0041e80000000800 */
[----:B---3--:R0:W-:Y:S01]  /*12da0*/  STS [R0+-0x100], R13 ;  /* 0xffff000d00007388 */ /* 0x0081e20000000800 */
[----:B------:R-:W-:-:S04]  /*12db0*/  FADD.FTZ R14, R14, R13 ;  /* 0x0000000d0e0e7221 */ /* 0x000fc80000010000 */
[----:B------:R-:W-:-:S04]  /*12dc0*/  FADD.FTZ R14, R14, R15 ;  /* 0x0000000f0e0e7221 */ /* 0x000fc80000010000 */
[----:B------:R-:W-:Y:S01]  /*12dd0*/  FADD.FTZ R14, R14, R21 ;  /* 0x000000150e0e7221 */ /* 0x000fe20000010000 */
[----:B0-----:R-:W-:Y:S06]  /*12de0*/  BRA `(.L_x_2505) ;  /* 0x0000000400787947 */ /* 0x001fec0003800000 */
.L_x_2506:
        /* <DEDUP_REMOVED lines=14> */
[--C-:B------:R-:W-:Y:S01]  /*12ed0*/  IADD3 R12, P1, P2, R25, R12, R5.reuse ;  /* 0x0000000c190c7210 */ /* 0x100fe20007a3e005 */
[----:B------:R-:W-:Y:S01]  /*12ee0*/  IMAD.MOV.U32 R14, RZ, RZ, RZ ;  /* 0x000000ffff0e7224 */ /* 0x000fe200078e00ff */
[----:B------:R-:W-:Y:S01]  /*12ef0*/  LOP3.LUT R11, R0, 0x3, RZ, 0xc0, !PT ;  /* 0x00000003000b7812 */ /* 0x000fe200078ec0ff */
[----:B------:R-:W-:Y:S01]  /*12f00*/  IMAD.MOV.U32 R0, RZ, RZ, R5 ;  /* 0x000000ffff007224 */ /* 0x000fe200078e0005 */
[----:B------:R-:W-:-:S03]  /*12f10*/  IADD3.X R13, PT, PT, R20, R13, RZ, P1, P2 ;  /* 0x0000000d140d7210 */ /* 0x000fc60000fe44ff */
[----:B------:R-:W-:Y:S01]  /*12f20*/  IMAD.MOV R15, RZ, RZ, -R11 ;  /* 0x000000ffff0f7224 */ /* 0x000fe200078e0a0b */
[----:B0-----:R-:W-:-:S06]  /*12f30*/  ULEA UR4, UR5, UR4, 0x18 ;  /* 0x0000000405047291 */ /* 0x001fcc000f8ec0ff */
[----:B------:R-:W-:-:S07]  /*12f40*/  VIADD R11, R4, UR4 ;  /* 0x00000004040b7c36 */ /* 0x000fce0008000000 */
.L_x_2517:
[----:B------:R0:W2:Y:S01]  /*12f50*/  LDG.E.U8 R21, desc[UR36][R12.64] ;  /* 0x000000240c157981 */ /* 0x0000a2000c1e1100 */
[----:B------:R-:W-:Y:S02]  /*12f60*/  VIADD R15, R15, 0x1 ;  /* 0x000000010f0f7836 */ /* 0x000fe40000000000 */
        /* <DEDUP_REMOVED lines=14> */
.L_x_2516:
[----:B------:R-:W-:Y:S05]  /*13050*/  BSYNC.RECONVERGENT B1 ;  /* 0x0000000000017941 */ /* 0x000fea0003800200 */
.L_x_2515:
[----:B------:R-:W-:Y:S05]  /*13060*/  @!P0 BRA `(.L_x_2505) ;  /* 0x0000000000d88947 */ /* 0x000fea0003800000 */
[----:B------:R-:W0:Y:S01]  /*13070*/  S2R R26, SR_CgaCtaId ;  /* 0x00000000001a7919 */ /* 0x000e220000008800 */
[----:B------:R-:W2:Y:S01]  /*13080*/  LDCU.64 UR4, c[0x0][0x420] ;  /* 0x00008400ff0477ac */ /* 0x000ea20008000a00 */
[----:B------:R-:W-:Y:S01]  /*13090*/  MOV R13, 0x400 ;  /* 0x00000400000d7802 */ /* 0x000fe20000000f00 */
[----:B------:R-:W-:-:S04]  /*130a0*/  IMAD.SHL.U32 R11, R3, 0x4, RZ ;  /* 0x00000004030b7824 */ /* 0x000fc800078e00ff */
[----:B------:R-:W-:Y:S02]  /*130b0*/  VIADD R13, R13, 0x810 ;  /* 0x000008100d0d7836 */ /* 0x000fe40000000000 */
[----:B------:R-:W-:Y:S01]  /*130c0*/  IMAD R11, R0, 0x4, -R11 ;  /* 0x00000004000b7824 */ /* 0x000fe200078e0a0b */
[----:B--2---:R-:W-:-:S04]  /*130d0*/  IADD3 R12, P0, P1, R25, UR4, R0 ;  /* 0x00000004190c7c10 */ /* 0x004fc8000f91e000 */
[----:B------:R-:W-:Y:S02]  /*130e0*/  IADD3 R12, P2, PT, R12, 0x80, RZ ;  /* 0x000000800c0c7810 */ /* 0x000fe40007f5e0ff */
[----:B0-----:R-:W-:Y:S02]  /*130f0*/  LEA R26, R26, R13, 0x18 ;  /* 0x0000000d1a1a7211 */ /* 0x001fe400078ec0ff */
[----:B------:R-:W-:Y:S02]  /*13100*/  IADD3.X R13, PT, PT, R20, UR5, RZ, P0, P1 ;  /* 0x00000005140d7c10 */ /* 0x000fe400087e24ff */
[----:B------:R-:W-:-:S03]  /*13110*/  IADD3 R11, PT, PT, R11, 0x200, R26 ;  /* 0x000002000b0b7810 */ /* 0x000fc60007ffe01a */
[----:B------:R-:W-:-:S07]  /*13120*/  IMAD.X R13, RZ, RZ, R13, P2 ;  /* 0x000000ffff0d7224 */ /* 0x000fce00010e060d */
.L_x_2518:
[----:B------:R-:W2:Y:S04]  /*13130*/  LDG.E.U8 R27, desc[UR36][R12.64+-0x80] ;  /* 0xffff80240c1b7981 */ /* 0x000ea8000c1e1100 */
[----:B------:R-:W3:Y:S04]  /*13140*/  LDG.E.U8 R15, desc[UR36][R12.64+-0x40] ;  /* 0xffffc0240c0f7981 */ /* 0x000ee8000c1e1100 */
[----:B------:R-:W4:Y:S04]  /*13150*/  LDG.E.U8 R21, desc[UR36][R12.64] ;  /* 0x000000240c157981 */ /* 0x000f28000c1e1100 */
[----:B------:R-:W5:Y:S01]  /*13160*/  LDG.E.U8 R26, desc[UR36][R12.64+0x40] ;  /* 0x000040240c1a7981 */ /* 0x000f62000c1e1100 */
[----:B------:R-:W-:Y:S01]  /*13170*/  VIADD R0, R0, 0x100 ;  /* 0x0000010000007836 */ /* 0x000fe20000000000 */
[----:B--2---:R-:W-:-:S02]  /*13180*/  ISETP.NE.AND P0, PT, R27, RZ, PT ;  /* 0x000000ff1b00720c */ /* 0x004fc40003f05270 */
        /* <DEDUP_REMOVED lines=8> */
[----:B------:R-:W-:-:S03]  /*13210*/  IMAD.MOV.U32 R15, RZ, RZ, RZ ;  /* 0x000000ffff0f7224 */ /* 0x000fc600078e00ff */
[----:B------:R-:W-:Y:S01]  /*13220*/  @!P0 FMUL.FTZ R21, R21, 1.4426950216293334961 ;  /* 0x3fb8aa3b15158820 */ /* 0x000fe20000410000 */
[C---:B0-----:R-:W-:Y:S01]  /*13230*/  @!P1 FADD.FTZ R27, -R46.reuse, R26 ;  /* 0x0000001a2e1b9221 */ /* 0x041fe20000010100 */
[----:B------:R-:W-:Y:S02]  /*13240*/  IMAD.MOV.U32 R26, RZ, RZ, RZ ;  /* 0x000000ffff1a7224 */ /* 0x000fe400078e00ff */
[----:B------:R-:W0:Y:S01]  /*13250*/  @!P0 MUFU.EX2 R15, R21 ;  /* 0x00000015000f8308 */ /* 0x000e220000000800 */
[----:B------:R-:W-:Y:S01]  /*13260*/  @!P1 FMUL.FTZ R27, R27, 1.4426950216293334961 ;  /* 0x3fb8aa3b1b1b9820 */ /* 0x000fe20000410000 */
[C---:B--2---:R-:W-:Y:S01]  /*13270*/  @!P2 FADD.FTZ R29, -R46.reuse, R28 ;  /* 0x0000001c2e1da221 */ /* 0x044fe20000010100 */
[----:B------:R-:W-:Y:S02]  /*13280*/  IMAD.MOV.U32 R28, RZ, RZ, RZ ;  /* 0x000000ffff1c7224 */ /* 0x000fe400078e00ff */
[----:B---3--:R-:W-:Y:S01]  /*13290*/  @!P3 FADD.FTZ R31, -R46, R30 ;  /* 0x0000001e2e1fb221 */ /* 0x008fe20000010100 */
[----:B------:R-:W1:Y:S01]  /*132a0*/  @!P1 MUFU.EX2 R26, R27 ;  /* 0x0000001b001a9308 */ /* 0x000e620000000800 */
[----:B------:R-:W-:Y:S01]  /*132b0*/  @!P2 FMUL.FTZ R29, R29, 1.4426950216293334961 ;  /* 0x3fb8aa3b1d1da820 */ /* 0x000fe20000410000 */
[----:B------:R-:W-:-:S02]  /*132c0*/  IMAD.MOV.U32 R30, RZ, RZ, RZ ;  /* 0x000000ffff1e7224 */ /* 0x000fc400078e00ff */
[----:B------:R-:W-:Y:S01]  /*132d0*/  @!P3 FMUL.FTZ R31, R31, 1.4426950216293334961 ;  /* 0x3fb8aa3b1f1fb820 */ /* 0x000fe20000410000 */
[----:B------:R-:W-:Y:S01]  /*132e0*/  ISETP.GE.AND P0, PT, R0, R16, PT ;  /* 0x000000100000720c */ /* 0x000fe20003f06270 */
[----:B------:R-:W2:Y:S01]  /*132f0*/  @!P2 MUFU.EX2 R28, R29 ;  /* 0x0000001d001ca308 */ /* 0x000ea20000000800 */
[----:B------:R-:W-:-:S03]  /*13300*/  IADD3 R12, P1, PT, R12, 0x100, RZ ;  /* 0x000001000c0c7810 */ /* 0x000fc60007f3e0ff */
[----:B------:R-:W3:Y:S01]  /*13310*/  @!P3 MUFU.EX2 R30, R31 ;  /* 0x0000001f001eb308 */ /* 0x000ee20000000800 */
[----:B0-----:R-:W-:Y:S01]  /*13320*/  FADD.FTZ R21, R15, R14 ;  /* 0x0000000e0f157221 */ /* 0x001fe20000010000 */
[----:B------:R-:W-:Y:S01]  /*13330*/  STS [R11+-0x200], R15 ;  /* 0xfffe000f0b007388 */ /* 0x000fe20000000800 */
[----:B------:R-:W-:Y:S02]  /*13340*/  IMAD.X R13, RZ, RZ, R13, P1 ;  /* 0x000000ffff0d7224 */ /* 0x000fe400008e060d */
        /* <DEDUP_REMOVED lines=8> */
.L_x_2505:
[----:B------:R-:W-:Y:S05]  /*133d0*/  BSYNC.RECONVERGENT B0 ;  /* 0x0000000000007941 */ /* 0x000fea0003800200 */
.L_x_2504:
[----:B------:R-:W0:Y:S01]  /*133e0*/  SHFL.BFLY PT, R11, R14, 0x10, 0x1f ;  /* 0x0e001f000e0b7f89 */ /* 0x000e2200000e0000 */
[----:B------:R-:W-:Y:S01]  /*133f0*/  SHF.R.U32.HI R21, RZ, 0x3, R10 ;  /* 0x00000003ff157819 */ /* 0x000fe2000001160a */
[----:B------:R-:W2:Y:S01]  /*13400*/  LDCU.U8 UR6, c[0x0][0x48c] ;  /* 0x00009180ff0677ac */ /* 0x000ea20008000000 */
[----:B------:R-:W-:Y:S02]  /*13410*/  ISETP.NE.AND P0, PT, R7, RZ, PT ;  /* 0x000000ff0700720c */ /* 0x000fe40003f05270 */
[----:B------:R-:W-:Y:S02]  /*13420*/  LOP3.LUT R21, R21, 0x7c, RZ, 0xc0, !PT ;  /* 0x0000007c15157812 */ /* 0x000fe400078ec0ff */
[----:B------:R-:W-:-:S03]  /*13430*/  ISETP.GT.U32.AND P1, PT, R7, 0x1, PT ;  /* 0x000000010700780c */ /* 0x000fc60003f24070 */
[----:B------:R-:W-:Y:S01]  /*13440*/  IMAD.IADD R22, R21, 0x1, R22 ;  /* 0x0000000115167824 */ /* 0x000fe200078e0216 */
[----:B--2---:R-:W-:Y:S01]  /*13450*/  UISETP.NE.AND UP0, UPT, UR6, URZ, UPT ;  /* 0x000000ff0600728c */ /* 0x004fe2000bf05270 */
        /* <DEDUP_REMOVED lines=12> */
[----:B------:R-:W-:-:S05]  /*13520*/  ISETP.GE.AND P0, PT, R5, R16, PT ;  /* 0x000000100500720c */ /* 0x000fca0003f06270 */
[----:B------:R-:W0:Y:S04]  /*13530*/  @!P1 LDS R15, [R6+0x8] ;  /* 0x00000800060f9984 */ /* 0x000e280000000800 */
[----:B0-----:R-:W0:Y:S02]  /*13540*/  SHFL.BFLY PT, R0, R15, 0x1, 0x1f ;  /* 0x0c201f000f007f89 */ /* 0x001e2400000e0000 */
[----:B0-----:R-:W-:-:S06]  /*13550*/  FADD.FTZ R0, R0, R15 ;  /* 0x0000000f00007221 */ /* 0x001fcc0000010000 */
[----:B------:R-:W0:Y:S02]  /*13560*/  SHFL.IDX PT, R0, R0, RZ, 0x1f ;  /* 0x00001fff00007589 */ /* 0x000e2400000e0000 */
[----:B0-----:R-:W-:-:S04]  /*13570*/  FADD.FTZ R7, R0, 9.9999999747524270788e-07 ;  /* 0x358637bd00077421 */ /* 0x001fc80000010000 */
[----:B------:R0:W2:Y:S01]  /*13580*/  MUFU.RCP R41, R7 ;  /* 0x0000000700297308 */ /* 0x0000a20000001000 */
[----:B------:R-:W-:Y:S05]  /*13590*/  BRA.U !UP0, `(.L_x_2519) ;  /* 0x0000000108187547 */ /* 0x000fea000b800000 */
[----:B0-----:R-:W0:Y:S08]  /*135a0*/  LDC R7, c[0x0][0x488] ;  /* 0x00012200ff077b82 */ /* 0x001e300000000800 */
[----:B------:R-:W0:Y:S08]  /*135b0*/  LDC R0, c[0x0][0x40c] ;  /* 0x00010300ff007b82 */ /* 0x000e300000000800 */
[----:B------:R-:W3:Y:S01]  /*135c0*/  LDC R11, c[0x0][0x3f4] ;  /* 0x0000fd00ff0b7b82 */ /* 0x000ee20000000800 */
[----:B0-----:R-:W-:-:S04]  /*135d0*/  IMAD R18, R18, R7, R0 ;  /* 0x0000000712127224 */ /* 0x001fc800078e0200 */
[----:B---3--:R-:W-:-:S05]  /*135e0*/  IMAD R12, R18, R11, RZ ;  /* 0x0000000b120c7224 */ /* 0x008fca00078e02ff */
[----:B------:R-:W-:-:S07]  /*135f0*/  SHF.R.S32.HI R13, RZ, 0x1f, R12 ;  /* 0x0000001fff0d7819 */ /* 0x000fce000001140c */
.L_x_2519:
[----:B------:R-:W-:Y:S04]  /*13600*/  BSSY.RECONVERGENT B0, `(.L_x_2520) ;  /* 0x0000154000007945 */ /* 0x000fe80003800200 */
[----:B------:R-:W-:Y:S05]  /*13610*/  @P0 BRA `(.L_x_2521) ;  /* 0x0000001400480947 */ /* 0x000fea0003800000 */
[----:B------:R-:W-:-:S09]  /*13620*/  UISETP.NE.AND UP0, UPT, UR6, URZ, UPT ;  /* 0x000000ff0600728c */ /* 0x000fd2000bf05270 */
[----:B------:R-:W-:Y:S05]  /*13630*/  BRA.U UP0, `(.L_x_2522) ;  /* 0x0000000900387547 */ /* 0x000fea000b800000 */
        /* <DEDUP_REMOVED lines=8> */
[----:B------:R-:W3:Y:S01]  /*136c0*/  S2UR UR5, SR_CgaCtaId ;  /* 0x00000000000579c3 */ /* 0x000ee20000008800 */
[----:B------:R-:W-:Y:S01]  /*136d0*/  LEA.HI R0, R0, 0x1, RZ, 0x1a ;  /* 0x0000000100007811 */ /* 0x000fe200078fd0ff */
[----:B------:R-:W-:Y:S02]  /*136e0*/  UMOV UR4, 0x400 ;  /* 0x0000040000047882 */ /* 0x000fe40000000000 */
[----:B------:R-:W-:Y:S02]  /*136f0*/  UIADD3 UR4, UPT, UPT, UR4, 0x810, URZ ;  /* 0x0000081004047890 */ /* 0x000fe4000fffe0ff */
[C---:B------:R-:W-:Y:S01]  /*13700*/  IMAD.SHL.U32 R6, R0.reuse, 0x40, RZ ;  /* 0x0000004000067824 */ /* 0x040fe200078e00ff */
[----:B------:R-:W-:-:S04]  /*13710*/  LOP3.LUT R0, R0, 0x3, RZ, 0xc0, !PT ;  /* 0x0000000300007812 */ /* 0x000fc800078ec0ff */
[----:B------:R-:W-:Y:S01]  /*13720*/  LOP3.LUT R6, R6, 0xc0, RZ, 0xc0, !PT ;  /* 0x000000c006067812 */ /* 0x000fe200078ec0ff */
[----:B0-----:R-:W-:-:S04]  /*13730*/  IMAD.MOV R7, RZ, RZ, -R0 ;  /* 0x000000ffff077224 */ /* 0x001fc800078e0a00 */
[----:B------:R-:W-:Y:S01]  /*13740*/  IMAD.IADD R5, R5, 0x1, R6 ;  /* 0x0000000105057824 */ /* 0x000fe200078e0206 */
[----:B---3--:R-:W-:-:S06]  /*13750*/  ULEA UR4, UR5, UR4, 0x18 ;  /* 0x0000000405047291 */ /* 0x008fcc000f8ec0ff */
[----:B------:R-:W-:-:S07]  /*13760*/  VIADD R0, R4, UR4 ;  /* 0x0000000404007c36 */ /* 0x000fce0008000000 */
.L_x_2525:
[----:B------:R-:W2:Y:S01]  /*13770*/  LDS R6, [R0] ;  /* 0x0000000000067984 */ /* 0x000ea20000000800 */
[----:B------:R-:W-:-:S05]  /*13780*/  VIADD R7, R7, 0x1 ;  /* 0x0000000107077836 */ /* 0x000fca0000000000 */
[----:B------:R-:W-:Y:S01]  /*13790*/  ISETP.NE.AND P0, PT, R7, RZ, PT ;  /* 0x000000ff0700720c */ /* 0x000fe20003f05270 */
[----:B--2---:R-:W-:-:S05]  /*137a0*/  FMUL.FTZ R11, R6, R41 ;  /* 0x00000029060b7220 */ /* 0x004fca0000410000 */
[----:B------:R0:W-:Y:S02]  /*137b0*/  STS [R0], R11 ;  /* 0x0000000b00007388 */ /* 0x0001e40000000800 */
[----:B0-----:R-:W-:-:S05]  /*137c0*/  VIADD R0, R0, 0x100 ;  /* 0x0000010000007836 */ /* 0x001fca0000000000 */
[----:B------:R-:W-:Y:S05]  /*137d0*/  @P0 BRA `(.L_x_2525) ;  /* 0xfffffffc00e40947 */ /* 0x000fea000383ffff */
.L_x_2524:
[----:B------:R-:W-:Y:S05]  /*137e0*/  BSYNC.RECONVERGENT B1 ;  /* 0x0000000000017941 */ /* 0x000fea0003800200 */
.L_x_2523:
[----:B------:R-:W-:Y:S05]  /*137f0*/  @!P1 BRA `(.L_x_2521) ;  /* 0x0000001000d09947 */ /* 0x000fea0003800000 */
[----:B0-----:R-:W0:Y:S01]  /*13800*/  S2R R7, SR_CgaCtaId ;  /* 0x0000000000077919 */ /* 0x001e220000008800 */
        /* <DEDUP_REMOVED lines=13> */
.L_x_2528:
[----:B------:R-:W2:Y:S01]  /*138e0*/  LDS R6, [R0+-0x200] ;  /* 0xfffe000000067984 */ /* 0x000ea20000000800 */
[----:B------:R-:W-:-:S03]  /*138f0*/  VIADD R5, R5, 0x400 ;  /* 0x0000040005057836 */ /* 0x000fc60000000000 */
[----:B------:R-:W0:Y:S02]  /*13900*/  LDS R11, [R0+-0x100] ;  /* 0xffff0000000b7984 */ /* 0x000e240000000800 */
[----:B------:R-:W-:Y:S02]  /*13910*/  ISETP.GE.AND P1, PT, R5, R42, PT ;  /* 0x0000002a0500720c */ /* 0x000fe40003f26270 */
[----:B------:R-:W3:Y:S04]  /*13920*/  LDS R12, [R0] ;  /* 0x00000000000c7984 */ /* 0x000ee80000000800 */
[----:B------:R-:W4:Y:S04]  /*13930*/  LDS R14, [R0+0x100] ;  /* 0x00010000000e7984 */ /* 0x000f280000000800 */
[----:B------:R-:W5:Y:S04]  /*13940*/  LDS R18, [R0+0x200] ;  /* 0x0002000000127984 */ /* 0x000f680000000800 */
[----:B------:R-:W1:Y:S04]  /*13950*/  LDS R22, [R0+0x300] ;  /* 0x0003000000167984 */ /* 0x000e680000000800 */
[----:B------:R-:W-:Y:S04]  /*13960*/  LDS R26, [R0+0x400] ;  /* 0x00040000001a7984 */ /* 0x000fe80000000800 */
[----:B------:R-:W1:Y:S04]  /*13970*/  LDS R28, [R0+0x500] ;  /* 0x00050000001c7984 */ /* 0x000e680000000800 */
[----:B------:R-:W1:Y:S04]  /*13980*/  LDS R30, [R0+0x600] ;  /* 0x00060000001e7984 */ /* 0x000e680000000800 */
[----:B------:R-:W1:Y:S04]  /*13990*/  LDS R32, [R0+0x700] ;  /* 0x0007000000207984 */ /* 0x000e680000000800 */
[----:B------:R-:W1:Y:S01]  /*139a0*/  LDS R34, [R0+0x800] ;  /* 0x0008000000227984 */ /* 0x000e620000000800 */
[----:B--2---:R-:W-:-:S03]  /*139b0*/  FMUL.FTZ R7, R41, R6 ;  /* 0x0000000629077220 */ /* 0x004fc60000410000 */
[----:B------:R-:W2:Y:S01]  /*139c0*/  LDS R36, [R0+0x900] ;  /* 0x0009000000247984 */ /* 0x000ea20000000800 */
[----:B0-----:R-:W-:-:S03]  /*139d0*/  FMUL.FTZ R11, R41, R11 ;  /* 0x0000000b290b7220 */ /* 0x001fc60000410000 */
[----:B------:R-:W0:Y:S01]  /*139e0*/  LDS R37, [R0+0xa00] ;  /* 0x000a000000257984 */ /* 0x000e220000000800 */
[----:B---3--:R-:W-:-:S03]  /*139f0*/  FMUL.FTZ R13, R41, R12 ;  /* 0x0000000c290d7220 */ /* 0x008fc60000410000 */
[----:B------:R-:W3:Y:S01]  /*13a00*/  LDS R38, [R0+0xb00] ;  /* 0x000b000000267984 */ /* 0x000ee20000000800 */
[----:B----4-:R-:W-:-:S03]  /*13a10*/  FMUL.FTZ R15, R41, R14 ;  /* 0x0000000e290f7220 */ /* 0x010fc60000410000 */
[----:B------:R-:W4:Y:S01]  /*13a20*/  LDS R39, [R0+0xc00] ;  /* 0x000c000000277984 */ /* 0x000f220000000800 */
[----:B-----5:R-:W-:-:S03]  /*13a30*/  FMUL.FTZ R21, R41, R18 ;  /* 0x0000001229157220 */ /* 0x020fc60000410000 */
[----:B------:R-:W5:Y:S01]  /*13a40*/  LDS R40, [R0+0xd00] ;  /* 0x000d000000287984 */ /* 0x000f620000000800 */
[----:B-1----:R-:W-:-:S03]  /*13a50*/  FMUL.FTZ R27, R41, R22 ;  /* 0x00000016291b7220 */ /* 0x002fc60000410000 */
[----:B------:R1:W-:Y:S04]  /*13a60*/  STS [R0+-0x200], R7 ;  /* 0xfffe000700007388 */ /* 0x0003e80000000800 */
[----:B------:R2:W-:Y:S01]  /*13a70*/  STS [R0+-0x100], R11 ;  /* 0xffff000b00007388 */ /* 0x0005e20000000800 */
[----:B------:R-:W-:-:S03]  /*13a80*/  FMUL.FTZ R29, R41, R28 ;  /* 0x0000001c291d7220 */ /* 0x000fc60000410000 */
[----:B------:R3:W-:Y:S01]  /*13a90*/  STS [R0], R13 ;  /* 0x0000000d00007388 */ /* 0x0007e20000000800 */
[C---:B------:R-:W-:Y:S01]  /*13aa0*/  FMUL.FTZ R31, R41.reuse, R30 ;  /* 0x0000001e291f7220 */ /* 0x040fe20000410000 */
[C---:B-1----:R-:W-:Y:S02]  /*13ab0*/  FMUL.FTZ R7, R41.reuse, R26 ;  /* 0x0000001a29077220 */ /* 0x042fe40000410000 */
        /* <DEDUP_REMOVED lines=8> */
[----:B---3--:R-:W-:-:S03]  /*13b40*/  FMUL.FTZ R13, R41, R38 ;  /* 0x00000026290d7220 */ /* 0x008fc60000410000 */
[----:B------:R-:W-:Y:S01]  /*13b50*/  STS [R0+0x500], R29 ;  /* 0x0005001d00007388 */ /* 0x000fe20000000800 */
[----:B----4-:R-:W-:-:S03]  /*13b60*/  FMUL.FTZ R39, R41, R39 ;  /* 0x0000002729277220 */ /* 0x010fc60000410000 */
[----:B------:R-:W-:Y:S01]  /*13b70*/  STS [R0+0x600], R31 ;  /* 0x0006001f00007388 */ /* 0x000fe20000000800 */
[----:B-----5:R-:W-:-:S03]  /*13b80*/  FMUL.FTZ R15, R41, R40 ;  /* 0x00000028290f7220 */ /* 0x020fc60000410000 */
        /* <DEDUP_REMOVED lines=9> */
.L_x_2527:
[----:B------:R-:W-:Y:S05]  /*13c20*/  BSYNC.RECONVERGENT B1 ;  /* 0x0000000000017941 */ /* 0x000fea0003800200 */
.L_x_2526:
[----:B------:R-:W-:Y:S01]  /*13c30*/  IMAD.IADD R6, R16, 0x1, -R5 ;  /* 0x0000000110067824 */ /* 0x000fe200078e0a05 */
[----:B------:R-:W-:Y:S04]  /*13c40*/  BSSY.RECONVERGENT B1, `(.L_x_2529) ;  /* 0x000001e000017945 */ /* 0x000fe80003800200 */
[----:B------:R-:W-:-:S13]  /*13c50*/  ISETP.GT.AND P1, PT, R6, 0x100, PT ;  /* 0x000001000600780c */ /* 0x000fda0003f24270 */
[----:B------:R-:W-:Y:S05]  /*13c60*/  @!P1 BRA `(.L_x_2530) ;  /* 0x00000000006c9947 */ /* 0x000fea0003800000 */
[----:B------:R-:W2:Y:S01]  /*13c70*/  LDS R6, [R0+-0x200] ;  /* 0xfffe000000067984 */ /* 0x000ea20000000800 */
[----:B------:R-:W-:Y:S01]  /*13c80*/  PLOP3.LUT P0, PT, PT, PT, PT, 0x8, 0x80 ;  /* 0x000000000080781c */ /* 0x000fe20003f0e170 */
[----:B------:R-:W-:Y:S02]  /*13c90*/  VIADD R5, R5, 0x200 ;  /* 0x0000020005057836 */ /* 0x000fe40000000000 */
[----:B------:R-:W0:Y:S04]  /*13ca0*/  LDS R11, [R0+-0x100] ;  /* 0xffff0000000b7984 */ /* 0x000e280000000800 */
[----:B------:R-:W3:Y:S04]  /*13cb0*/  LDS R12, [R0] ;  /* 0x00000000000c7984 */ /* 0x000ee80000000800 */
[----:B------:R-:W4:Y:S04]  /*13cc0*/  LDS R14, [R0+0x100] ;  /* 0x00010000000e7984 */ /* 0x000f280000000800 */
[----:B------:R-:W5:Y:S04]  /*13cd0*/  LDS R18, [R0+0x200] ;  /* 0x0002000000127984 */ /* 0x000f680000000800 */
[----:B------:R-:W1:Y:S04]  /*13ce0*/  LDS R22, [R0+0x300] ;  /* 0x0003000000167984 */ /* 0x000e680000000800 */
[----:B------:R-:W1:Y:S04]  /*13cf0*/  LDS R26, [R0+0x400] ;  /* 0x00040000001a7984 */ /* 0x000e680000000800 */
[----:B------:R-:W1:Y:S01]  /*13d00*/  LDS R28, [R0+0x500] ;  /* 0x00050000001c7984 */ /* 0x000e620000000800 */
[C---:B--2---:R-:W-:Y:S01]  /*13d10*/  FMUL.FTZ R7, R41.reuse, R6 ;  /* 0x0000000629077220 */ /* 0x044fe20000410000 */
[----:B0-----:R-:W-:-:S04]  /*13d20*/  FMUL.FTZ R11, R41, R11 ;  /* 0x0000000b290b7220 */ /* 0x001fc80000410000 */
[----:B------:R-:W-:Y:S01]  /*13d30*/  STS [R0+-0x200], R7 ;  /* 0xfffe000700007388 */ /* 0x000fe20000000800 */
[----:B---3--:R-:W-:-:S03]  /*13d40*/  FMUL.FTZ R13, R41, R12 ;  /* 0x0000000c290d7220 */ /* 0x008fc60000410000 */
[----:B------:R-:W-:Y:S01]  /*13d50*/  STS [R0+-0x100], R11 ;  /* 0xffff000b00007388 */ /* 0x000fe20000000800 */
[----:B----4-:R-:W-:-:S03]  /*13d60*/  FMUL.FTZ R15, R41, R14 ;  /* 0x0000000e290f7220 */ /* 0x010fc60000410000 */
[----:B------:R-:W-:Y:S01]  /*13d70*/  STS [R0], R13 ;  /* 0x0000000d00007388 */ /* 0x000fe20000000800 */
[----:B-----5:R-:W-:-:S03]  /*13d80*/  FMUL.FTZ R21, R41, R18 ;  /* 0x0000001229157220 */ /* 0x020fc60000410000 */
[----:B------:R-:W-:Y:S01]  /*13d90*/  STS [R0+0x100], R15 ;  /* 0x0001000f00007388 */ /* 0x000fe20000000800 */
[----:B-1----:R-:W-:-:S03]  /*13da0*/  FMUL.FTZ R27, R41, R22 ;  /* 0x00000016291b7220 */ /* 0x002fc60000410000 */
[----:B------:R-:W-:Y:S01]  /*13db0*/  STS [R0+0x200], R21 ;  /* 0x0002001500007388 */ /* 0x000fe20000000800 */
[----:B------:R-:W-:-:S03]  /*13dc0*/  FMUL.FTZ R29, R41, R26 ;  /* 0x0000001a291d7220 */ /* 0x000fc60000410000 */
[----:B------:R-:W-:Y:S01]  /*13dd0*/  STS [R0+0x300], R27 ;  /* 0x0003001b00007388 */ /* 0x000fe20000000800 */
[----:B------:R-:W-:-:S03]  /*13de0*/  FMUL.FTZ R31, R41, R28 ;  /* 0x0000001c291f7220 */ /* 0x000fc60000410000 */
[----:B------:R-:W-:Y:S04]  /*13df0*/  STS [R0+0x400], R29 ;  /* 0x0004001d00007388 */ /* 0x000fe80000000800 */
[----:B------:R0:W-:Y:S02]  /*13e00*/  STS [R0+0x500], R31 ;  /* 0x0005001f00007388 */ /* 0x0001e40000000800 */
[----:B0-----:R-:W-:-:S07]  /*13e10*/  VIADD R0, R0, 0x800 ;  /* 0x0000080000007836 */ /* 0x001fce0000000000 */
.L_x_2530:
[----:B------:R-:W-:Y:S05]  /*13e20*/  BSYNC.RECONVERGENT B1 ;  /* 0x0000000000017941 */ /* 0x000fea0003800200 */
.L_x_2529:
[----:B------:R-:W-:-:S13]  /*13e30*/  ISETP.LT.OR P0, PT, R5, R16, P0 ;  /* 0x000000100500720c */ /* 0x000fda0000701670 */
[----:B------:R-:W-:Y:S05]  /*13e40*/  @!P0 BRA `(.L_x_2521) ;  /* 0x0000000c003c8947 */ /* 0x000fea0003800000 */
[----:B------:R-:W2:Y:S04]  /*13e50*/  LDS R5, [R0+-0x200] ;  /* 0xfffe000000057984 */ /* 0x000ea80000000800 */
[----:B------:R-:W0:Y:S04]  /*13e60*/  LDS R6, [R0+-0x100] ;  /* 0xffff000000067984 */ /* 0x000e280000000800 */
[----:B------:R-:W3:Y:S04]  /*13e70*/  LDS R11, [R0] ;  /* 0x00000000000b7984 */ /* 0x000ee80000000800 */
[----:B------:R-:W4:Y:S01]  /*13e80*/  LDS R12, [R0+0x100] ;  /* 0x00010000000c7984 */ /* 0x000f220000000800 */
[-C--:B--2---:R-:W-:Y:S01]  /*13e90*/  FMUL.FTZ R5, R5, R41.reuse ;  /* 0x0000002905057220 */ /* 0x084fe20000410000 */
[----:B0-----:R-:W-:-:S04]  /*13ea0*/  FMUL.FTZ R7, R6, R41 ;  /* 0x0000002906077220 */ /* 0x001fc80000410000 */
[----:B------:R0:W-:Y:S01]  /*13eb0*/  STS [R0+-0x200], R5 ;  /* 0xfffe000500007388 */ /* 0x0001e20000000800 */
[----:B---3--:R-:W-:-:S03]  /*13ec0*/  FMUL.FTZ R11, R11, R41 ;  /* 0x000000290b0b7220 */ /* 0x008fc60000410000 */
[----:B------:R0:W-:Y:S01]  /*13ed0*/  STS [R0+-0x100], R7 ;  /* 0xffff000700007388 */ /* 0x0001e20000000800 */
[----:B----4-:R-:W-:-:S03]  /*13ee0*/  FMUL.FTZ R13, R12, R41 ;  /* 0x000000290c0d7220 */ /* 0x010fc60000410000 */
[----:B------:R0:W-:Y:S04]  /*13ef0*/  STS [R0], R11 ;  /* 0x0000000b00007388 */ /* 0x0001e80000000800 */
[----:B------:R0:W-:Y:S01]  /*13f00*/  STS [R0+0x100], R13 ;  /* 0x0001000d00007388 */ /* 0x0001e20000000800 */
[----:B------:R-:W-:Y:S05]  /*13f10*/  BRA `(.L_x_2521) ;  /* 0x0000000c00087947 */ /* 0x000fea0003800000 */
.L_x_2522:
        /* <DEDUP_REMOVED lines=9> */
[----:B------:R-:W4:Y:S01]  /*13fb0*/  LDCU.64 UR8, c[0x0][0x480] ;  /* 0x00009000ff0877ac */ /* 0x000f220008000a00 */
[----:B------:R-:W-:Y:S02]  /*13fc0*/  LEA.HI R0, R0, 0x1, RZ, 0x1a ;  /* 0x0000000100007811 */ /* 0x000fe400078fd0ff */
[----:B------:R-:W-:Y:S01]  /*13fd0*/  IADD3 R21, P0, PT, R5, R12, RZ ;  /* 0x0000000c05157210 */ /* 0x000fe20007f1e0ff */
[----:B------:R-:W-:Y:S02]  /*13fe0*/  UMOV UR4, 0x400 ;  /* 0x0000040000047882 */ /* 0x000fe40000000000 */
[----:B------:R-:W-:Y:S01]  /*13ff0*/  UIADD3 UR4, UPT, UPT, UR4, 0x810, URZ ;  /* 0x0000081004047890 */ /* 0x000fe2000fffe0ff */
[C---:B------:R-:W-:Y:S01]  /*14000*/  IMAD.SHL.U32 R6, R0.reuse, 0x40, RZ ;  /* 0x0000004000067824 */ /* 0x040fe200078e00ff */
[----:B------:R-:W-:Y:S01]  /*14010*/  LOP3.LUT R0, R0, 0x3, RZ, 0xc0, !PT ;  /* 0x0000000300007812 */ /* 0x000fe200078ec0ff */
[----:B------:R-:W-:-:S03]  /*14020*/  IMAD.X R18, RZ, RZ, R13, P0 ;  /* 0x000000ffff127224 */ /* 0x000fc600000e060d */
[----:B------:R-:W-:Y:S01]  /*14030*/  LOP3.LUT R6, R6, 0xc0, RZ, 0xc0, !PT ;  /* 0x000000c006067812 */ /* 0x000fe200078ec0ff */
[----:B------:R-:W-:-:S04]  /*14040*/  IMAD.MOV R11, RZ, RZ, -R0 ;  /* 0x000000ffff0b7224 */ /* 0x000fc800078e0a00 */
[----:B------:R-:W-:Y:S01]  /*14050*/  IMAD.IADD R5, R5, 0x1, R6 ;  /* 0x0000000105057824 */ /* 0x000fe200078e0206 */
[----:B----4-:R-:W-:-:S04]  /*14060*/  LEA R14, P0, R21, UR8, 0x2 ;  /* 0x00000008150e7c11 */ /* 0x010fc8000f8010ff */
[----:B------:R-:W-:Y:S01]  /*14070*/  LEA.HI.X R21, R21, UR9, R18, 0x2, P0 ;  /* 0x0000000915157c11 */ /* 0x000fe200080f1412 */
[----:B---3--:R-:W-:-:S06]  /*14080*/  ULEA UR4, UR5, UR4, 0x18 ;  /* 0x0000000405047291 */ /* 0x008fcc000f8ec0ff */
[----:B------:R-:W-:-:S07]  /*14090*/  VIADD R0, R4, UR4 ;  /* 0x0000000404007c36 */ /* 0x000fce0008000000 */
.L_x_2533:
[----:B---3--:R-:W2:Y:S01]  /*140a0*/  LDS R6, [R0] ;  /* 0x0000000000067984 */ /* 0x008ea20000000800 */
[----:B0-----:R-:W-:Y:S02]  /*140b0*/  IMAD.MOV.U32 R7, RZ, RZ, R21 ;  /* 0x000000ffff077224 */ /* 0x001fe400078e0015 */
        /* <DEDUP_REMOVED lines=10> */
.L_x_2532:
[----:B------:R-:W-:Y:S05]  /*14160*/  BSYNC.RECONVERGENT B1 ;  /* 0x0000000000017941 */ /* 0x000fea0003800200 */
.L_x_2531:
[----:B------:R-:W-:Y:S05]  /*14170*/  @!P1 BRA `(.L_x_2521) ;  /* 0x0000000800709947 */ /* 0x000fea0003800000 */
[----:B------:R-:W4:Y:S01]  /*14180*/  S2R R14, SR_CgaCtaId ;  /* 0x00000000000e7919 */ /* 0x000f220000008800 */
[----:B------:R-:W5:Y:S01]  /*14190*/  LDCU.64 UR4, c[0x0][0x480] ;  /* 0x00009000ff0477ac */ /* 0x000f620008000a00 */
[----:B---3--:R-:W-:Y:S01]  /*141a0*/  IADD3 R6, P0, PT, R5, R12, RZ ;  /* 0x0000000c05067210 */ /* 0x008fe20007f1e0ff */
[----:B------:R-:W-:Y:S01]  /*141b0*/  IMAD.IADD R12, R16, 0x1, -R5 ;  /* 0x00000001100c7824 */ /* 0x000fe200078e0a05 */
[----:B------:R-:W-:Y:S01]  /*141c0*/  MOV R0, 0x400 ;  /* 0x0000040000007802 */ /* 0x000fe20000000f00 */
[----:B------:R-:W-:Y:S02]  /*141d0*/  BSSY.RECONVERGENT B1, `(.L_x_2534) ;  /* 0x0000058000017945 */ /* 0x000fe40003800200 */
[----:B------:R-:W-:Y:S01]  /*141e0*/  IMAD.X R13, RZ, RZ, R13, P0 ;  /* 0x000000ffff0d7224 */ /* 0x000fe200000e060d */
[----:B------:R-:W-:Y:S01]  /*141f0*/  ISETP.GT.AND P1, PT, R12, 0x300, PT ;  /* 0x000003000c00780c */ /* 0x000fe20003f24270 */
[----:B0-----:R-:W-:Y:S02]  /*14200*/  VIADD R7, R0, 0x810 ;  /* 0x0000081000077836 */ /* 0x001fe40000000000 */
[----:B------:R-:W-:-:S04]  /*14210*/  IMAD.SHL.U32 R0, R3, 0x4, RZ ;  /* 0x0000000403007824 */ /* 0x000fc800078e00ff */
[----:B------:R-:W-:Y:S01]  /*14220*/  IMAD R0, R5, 0x4, -R0 ;  /* 0x0000000405007824 */ /* 0x000fe200078e0a00 */
[----:B-----5:R-:W-:-:S04]  /*14230*/  LEA R11, P0, R6, UR4, 0x2 ;  /* 0x00000004060b7c11 */ /* 0x020fc8000f8010ff */
[----:B------:R-:W-:Y:S02]  /*14240*/  LEA.HI.X R13, R6, UR5, R13, 0x2, P0 ;  /* 0x00000005060d7c11 */ /* 0x000fe400080f140d */
[----:B------:R-:W-:Y:S02]  /*14250*/  IADD3 R6, P0, PT, R11, 0x200, RZ ;  /* 0x000002000b067810 */ /* 0x000fe40007f1e0ff */
[----:B----4-:R-:W-:-:S03]  /*14260*/  LEA R11, R14, R7, 0x18 ;  /* 0x000000070e0b7211 */ /* 0x010fc600078ec0ff */
[----:B------:R-:W-:Y:S01]  /*14270*/  IMAD.X R7, RZ, RZ, R13, P0 ;  /* 0x000000ffff077224 */ /* 0x000fe200000e060d */
[----:B------:R-:W-:Y:S02]  /*14280*/  PLOP3.LUT P0, PT, PT, PT, PT, 0x80, 0x8 ;  /* 0x000000000008781c */ /* 0x000fe40003f0f070 */
[----:B------:R-:W-:Y:S01]  /*14290*/  IADD3 R0, PT, PT, R0, 0x200, R11 ;  /* 0x0000020000007810 */ /* 0x000fe20007ffe00b */
[----:B------:R-:W-:Y:S10]  /*142a0*/  @!P1 BRA `(.L_x_2535) ;  /* 0x0000000400289947 */ /* 0x000ff40003800000 */
[----:B------:R-:W-:Y:S01]  /*142b0*/  PLOP3.LUT P0, PT, PT, PT, PT, 0x8, 0x80 ;  /* 0x000000000080781c */ /* 0x000fe20003f0e170 */
[----:B------:R-:W-:-:S12]  /*142c0*/  VIADD R40, R16, 0xfffffd00 ;  /* 0xfffffd0010287836 */ /* 0x000fd80000000000 */
.L_x_2536:
[----:B------:R-:W2:Y:S01]  /*142d0*/  LDS R11, [R0+-0x200] ;  /* 0xfffe0000000b7984 */ /* 0x000ea20000000800 */
[----:B------:R-:W-:-:S03]  /*142e0*/  VIADD R5, R5, 0x400 ;  /* 0x0000040005057836 */ /* 0x000fc60000000000 */
[----:B------:R-:W0:Y:S02]  /*142f0*/  LDS R12, [R0+-0x100] ;  /* 0xffff0000000c7984 */ /* 0x000e240000000800 */
[----:B------:R-:W-:Y:S02]  /*14300*/  ISETP.GE.AND P2, PT, R5, R40, PT ;  /* 0x000000280500720c */ /* 0x000fe40003f46270 */
[----:B------:R-:W3:Y:S04]  /*14310*/  LDS R14, [R0] ;  /* 0x00000000000e7984 */ /* 0x000ee80000000800 */
[----:B------:R-:W4:Y:S04]  /*14320*/  LDS R18, [R0+0x100] ;  /* 0x0001000000127984 */ /* 0x000f280000000800 */
[----:B------:R-:W-:Y:S04]  /*14330*/  LDS R30, [R0+0x500] ;  /* 0x00050000001e7984 */ /* 0x000fe80000000800 */
[----:B------:R-:W-:Y:S04]  /*14340*/  LDS R32, [R0+0x600] ;  /* 0x0006000000207984 */ /* 0x000fe80000000800 */
[----:B------:R-:W5:Y:S04]  /*14350*/  LDS R22, [R0+0x200] ;  /* 0x0002000000167984 */ /* 0x000f680000000800 */
[----:B------:R-:W1:Y:S04]  /*14360*/  LDS R26, [R0+0x300] ;  /* 0x00030000001a7984 */ /* 0x000e680000000800 */
[----:B------:R-:W1:Y:S04]  /*14370*/  LDS R28, [R0+0x400] ;  /* 0x00040000001c7984 */ /* 0x000e680000000800 */
[----:B------:R-:W1:Y:S04]  /*14380*/  LDS R33, [R0+0x700] ;  /* 0x0007000000217984 */ /* 0x000e680000000800 */
[----:B------:R-:W-:Y:S01]  /*14390*/  LDS R34, [R0+0x800] ;  /* 0x0008000000227984 */ /* 0x000fe20000000800 */
[----:B--2---:R-:W-:-:S03]  /*143a0*/  FMUL.FTZ R11, R41, R11 ;  /* 0x0000000b290b7220 */ /* 0x004fc60000410000 */
[----:B------:R-:W2:Y:S01]  /*143b0*/  LDS R35, [R0+0x900] ;  /* 0x0009000000237984 */ /* 0x000ea20000000800 */
[C---:B0-----:R-:W-:Y:S01]  /*143c0*/  FMUL.FTZ R13, R41.reuse, R12 ;  /* 0x0000000c290d7220 */ /* 0x041fe20000410000 */
[----:B------:R-:W-:Y:S02]  /*143d0*/  IADD3 R12, P1, PT, R6, 0x1000, RZ ;  /* 0x00001000060c7810 */ /* 0x000fe40007f3e0ff */
[----:B------:R-:W-:Y:S01]  /*143e0*/  LDS R36, [R0+0xa00] ;  /* 0x000a000000247984 */ /* 0x000fe20000000800 */
[----:B---3--:R-:W-:-:S03]  /*143f0*/  FMUL.FTZ R15, R41, R14 ;  /* 0x0000000e290f7220 */ /* 0x008fc60000410000 */
[----:B------:R-:W0:Y:S01]  /*14400*/  LDS R37, [R0+0xb00] ;  /* 0x000b000000257984 */ /* 0x000e220000000800 */
[----:B----4-:R-:W-:-:S03]  /*14410*/  FMUL.FTZ R21, R41, R18 ;  /* 0x0000001229157220 */ /* 0x010fc60000410000 */
[----:B------:R-:W-:Y:S04]  /*14420*/  LDS R38, [R0+0xc00] ;  /* 0x000c000000267984 */ /* 0x000fe80000000800 */
[----:B------:R-:W3:Y:S04]  /*14430*/  LDS R39, [R0+0xd00] ;  /* 0x000d000000277984 */ /* 0x000ee80000000800 */
[----:B------:R-:W-:Y:S01]  /*14440*/  STG.E desc[UR36][R6.64+-0x200], R11 ;  /* 0xfffe000b06007986 */ /* 0x000fe2000c101924 */
[----:B-----5:R-:W-:-:S03]  /*14450*/  FMUL.FTZ R27, R41, R22 ;  /* 0x00000016291b7220 */ /* 0x020fc60000410000 */
[----:B------:R4:W-:Y:S01]  /*14460*/  STS [R0+-0x200], R11 ;  /* 0xfffe000b00007388 */ /* 0x0009e20000000800 */
[----:B-1----:R-:W-:-:S03]  /*14470*/  FMUL.FTZ R29, R41, R26 ;  /* 0x0000001a291d7220 */ /* 0x002fc60000410000 */
[----:B------:R-:W-:Y:S01]  /*14480*/  STG.E desc[UR36][R6.64+-0x100], R13 ;  /* 0xffff000d06007986 */ /* 0x000fe2000c101924 */
[----:B------:R-:W-:-:S03]  /*14490*/  FMUL.FTZ R31, R41, R28 ;  /* 0x0000001c291f7220 */ /* 0x000fc60000410000 */
[----:B------:R1:W-:Y:S01]  /*144a0*/  STS [R0+-0x100], R13 ;  /* 0xffff000d00007388 */ /* 0x0003e20000000800 */
[C---:B------:R-:W-:Y:S01]  /*144b0*/  FMUL.FTZ R33, R41.reuse, R33 ;  /* 0x0000002129217220 */ /* 0x040fe20000410000 */
[C---:B----4-:R-:W-:Y:S02]  /*144c0*/  FMUL.FTZ R11, R41.reuse, R30 ;  /* 0x0000001e290b7220 */ /* 0x050fe40000410000 */
[----:B------:R-:W-:Y:S04]  /*144d0*/  STG.E desc[UR36][R6.64], R15 ;  /* 0x0000000f06007986 */ /* 0x000fe8000c101924 */
[----:B------:R4:W-:Y:S01]  /*144e0*/  STS [R0], R15 ;  /* 0x0000000f00007388 */ /* 0x0009e20000000800 */
[C---:B--2---:R-:W-:Y:S01]  /*144f0*/  FMUL.FTZ R35, R41.reuse, R35 ;  /* 0x0000002329237220 */ /* 0x044fe20000410000 */
[----:B-1----:R-:W-:-:S02]  /*14500*/  FMUL.FTZ R13, R41, R32 ;  /* 0x00000020290d7220 */ /* 0x002fc40000410000 */
[----:B------:R-:W-:Y:S04]  /*14510*/  STG.E desc[UR36][R6.64+0x100], R21 ;  /* 0x0001001506007986 */ /* 0x000fe8000c101924 */
[----:B------:R1:W-:Y:S01]  /*14520*/  STS [R0+0x100], R21 ;  /* 0x0001001500007388 */ /* 0x0003e20000000800 */
[C---:B0-----:R-:W-:Y:S01]  /*14530*/  FMUL.FTZ R37, R41.reuse, R37 ;  /* 0x0000002529257220 */ /* 0x041fe20000410000 */
[C---:B----4-:R-:W-:Y:S02]  /*14540*/  FMUL.FTZ R15, R41.reuse, R34 ;  /* 0x00000022290f7220 */ /* 0x050fe40000410000 */
[----:B------:R-:W-:Y:S04]  /*14550*/  STG.E desc[UR36][R6.64+0x500], R11 ;  /* 0x0005000b06007986 */ /* 0x000fe8000c101924 */
[----:B------:R0:W-:Y:S01]  /*14560*/  STS [R0+0x500], R11 ;  /* 0x0005000b00007388 */ /* 0x0001e20000000800 */
[C---:B---3--:R-:W-:Y:S01]  /*14570*/  FMUL.FTZ R39, R41.reuse, R39 ;  /* 0x0000002729277220 */ /* 0x048fe20000410000 */
[----:B-1----:R-:W-:-:S02]  /*14580*/  FMUL.FTZ R21, R41, R36 ;  /* 0x0000002429157220 */ /* 0x002fc40000410000 */
[----:B------:R-:W-:Y:S04]  /*14590*/  STG.E desc[UR36][R6.64+0x600], R13 ;  /* 0x0006000d06007986 */ /* 0x000fe8000c101924 */
[----:B------:R1:W-:Y:S01]  /*145a0*/  STS [R0+0x600], R13 ;  /* 0x0006000d00007388 */ /* 0x0003e20000000800 */
[----:B0-----:R-:W-:-:S03]  /*145b0*/  FMUL.FTZ R11, R41, R38 ;  /* 0x00000026290b7220 */ /* 0x001fc60000410000 */
[----:B------:R-:W-:Y:S04]  /*145c0*/  STG.E desc[UR36][R6.64+0x200], R27 ;  /* 0x0002001b06007986 */ /* 0x000fe8000c101924 */
[----:B------:R-:W-:Y:S01]  /*145d0*/  STS [R0+0x200], R27 ;  /* 0x0002001b00007388 */ /* 0x000fe20000000800 */
[----:B-1----:R-:W-:-:S03]  /*145e0*/  IMAD.X R13, RZ, RZ, R7, P1 ;  /* 0x000000ffff0d7224 */ /* 0x002fc600008e0607 */
        /* <DEDUP_REMOVED lines=22> */
.L_x_2535:
[----:B------:R-:W-:Y:S05]  /*14750*/  BSYNC.RECONVERGENT B1 ;  /* 0x0000000000017941 */ /* 0x000fea0003800200 */
.L_x_2534:
        /* <DEDUP_REMOVED lines=15> */
[----:B0-----:R-:W-:Y:S01]  /*14850*/  FMUL.FTZ R13, R41, R12 ;  /* 0x0000000c290d7220 */ /* 0x001fe20000410000 */
[----:B------:R-:W-:-:S03]  /*14860*/  IADD3 R12, P1, PT, R6, 0x800, RZ ;  /* 0x00000800060c7810 */ /* 0x000fc60007f3e0ff */
[----:B------:R-:W-:Y:S01]  /*14870*/  STG.E desc[UR36][R6.64+-0x200], R11 ;  /* 0xfffe000b06007986 */ /* 0x000fe2000c101924 */
[----:B---3--:R-:W-:-:S03]  /*14880*/  FMUL.FTZ R15, R41, R14 ;  /* 0x0000000e290f7220 */ /* 0x008fc60000410000 */
[----:B------:R0:W-:Y:S01]  /*14890*/  STS [R0+-0x200], R11 ;  /* 0xfffe000b00007388 */ /* 0x0001e20000000800 */
[----:B----4-:R-:W-:-:S03]  /*148a0*/  FMUL.FTZ R21, R41, R18 ;  /* 0x0000001229157220 */ /* 0x010fc60000410000 */
[----:B------:R-:W-:Y:S01]  /*148b0*/  STG.E desc[UR36][R6.64+-0x100], R13 ;  /* 0xffff000d06007986 */ /* 0x000fe2000c101924 */
[----:B-----5:R-:W-:-:S03]  /*148c0*/  FMUL.FTZ R27, R41, R22 ;  /* 0x00000016291b7220 */ /* 0x020fc60000410000 */
[----:B------:R2:W-:Y:S01]  /*148d0*/  STS [R0+-0x100], R13 ;  /* 0xffff000d00007388 */ /* 0x0005e20000000800 */
[----:B-1----:R-:W-:-:S03]  /*148e0*/  FMUL.FTZ R29, R41, R26 ;  /* 0x0000001a291d7220 */ /* 0x002fc60000410000 */
[----:B------:R-:W-:Y:S01]  /*148f0*/  STG.E desc[UR36][R6.64], R15 ;  /* 0x0000000f06007986 */ /* 0x000fe2000c101924 */
[----:B------:R-:W-:-:S03]  /*14900*/  FMUL.FTZ R31, R41, R28 ;  /* 0x0000001c291f7220 */ /* 0x000fc60000410000 */
[----:B------:R-:W-:Y:S01]  /*14910*/  STS [R0], R15 ;  /* 0x0000000f00007388 */ /* 0x000fe20000000800 */
[----:B0-----:R-:W-:Y:S01]  /*14920*/  FMUL.FTZ R11, R41, R30 ;  /* 0x0000001e290b7220 */ /* 0x001fe20000410000 */
[----:B--2---:R-:W-:Y:S02]  /*14930*/  IMAD.X R13, RZ, RZ, R7, P1 ;  /* 0x000000ffff0d7224 */ /* 0x004fe400008e0607 */
        /* <DEDUP_REMOVED lines=13> */
.L_x_2538:
[----:B------:R-:W-:Y:S05]  /*14a10*/  BSYNC.RECONVERGENT B1 ;  /* 0x0000000000017941 */ /* 0x000fea0003800200 */
.L_x_2537:
        /* <DEDUP_REMOVED lines=8> */
[----:B------:R0:W-:Y:S01]  /*14aa0*/  STG.E desc[UR36][R6.64+-0x200], R5 ;  /* 0xfffe000506007986 */ /* 0x0001e2000c101924 */
[----:B---3--:R-:W-:-:S03]  /*14ab0*/  FMUL.FTZ R13, R12, R41 ;  /* 0x000000290c0d7220 */ /* 0x008fc60000410000 */
        /* <DEDUP_REMOVED lines=8> */
.L_x_2521:
[----:B------:R-:W-:Y:S05]  /*14b40*/  BSYNC.RECONVERGENT B0 ;  /* 0x0000000000007941 */ /* 0x000fea0003800200 */
.L_x_2520:
[----:B------:R-:W4:Y:S01]  /*14b50*/  LDCU UR4, c[0x0][0x40c] ;  /* 0x00008180ff0477ac */ /* 0x000f220008000800 */
[----:B------:R-:W5:Y:S01]  /*14b60*/  S2R R31, SR_CgaCtaId ;  /* 0x00000000001f7919 */ /* 0x000f620000008800 */
[C---:B------:R-:W-:Y:S01]  /*14b70*/  ISETP.GT.U32.AND P0, PT, R10.reuse, 0x3f, PT ;  /* 0x0000003f0a00780c */ /* 0x040fe20003f04070 */
[----:B0-----:R-:W-:Y:S01]  /*14b80*/  IMAD.SHL.U32 R0, R10, 0x10, RZ ;  /* 0x000000100a007824 */ /* 0x001fe200078e00ff */
[----:B------:R-:W-:Y:S01]  /*14b90*/  LOP3.LUT R18, R4, 0xfc, RZ, 0xc0, !PT ;  /* 0x000000fc04127812 */ /* 0x000fe200078ec0ff */
[----:B------:R-:W-:Y:S01]  /*14ba0*/  BSSY.RECONVERGENT B0, `(.L_x_2539) ;  /* 0x0000017000007945 */ /* 0x000fe20003800200 */
[----:B------:R-:W-:Y:S02]  /*14bb0*/  MOV R26, 0x400 ;  /* 0x00000400001a7802 */ /* 0x000fe40000000f00 */
[----:B---3--:R-:W-:Y:S02]  /*14bc0*/  CS2R R6, SRZ ;  /* 0x0000000000067805 */ /* 0x008fe4000001ff00 */
[----:B------:R-:W-:-:S02]  /*14bd0*/  ISETP.GT.U32.OR P0, PT, R18, 0xdf, P0 ;  /* 0x000000df1200780c */ /* 0x000fc40000704470 */
[----:B------:R-:W-:Y:S01]  /*14be0*/  LOP3.LUT R0, R0, 0x3f0, RZ, 0xc0, !PT ;  /* 0x000003f000007812 */ /* 0x000fe200078ec0ff */
[----:B------:R-:W-:Y:S01]  /*14bf0*/  VIADD R4, R26, 0x410 ;  /* 0x000004101a047836 */ /* 0x000fe20000000000 */
[----:B------:R-:W-:Y:S01]  /*14c00*/  SHF.R.U32.HI R22, RZ, 0x6, R10 ;  /* 0x00000006ff167819 */ /* 0x000fe2000001160a */
[----:B----4-:R-:W-:-:S05]  /*14c10*/  IMAD.U32 R53, RZ, RZ, UR4 ;  /* 0x00000004ff357e24 */ /* 0x010fca000f8e00ff */
[----:B------:R-:W-:Y:S02]  /*14c20*/  ISETP.NE.OR P0, PT, R53, RZ, P0 ;  /* 0x000000ff3500720c */ /* 0x000fe40000705670 */
[----:B-----5:R-:W-:Y:S02]  /*14c30*/  LEA R11, R31, R4, 0x18 ;  /* 0x000000041f0b7211 */ /* 0x020fe400078ec0ff */
[----:B------:R-:W-:-:S03]  /*14c40*/  CS2R R4, SRZ ;  /* 0x0000000000047805 */ /* 0x000fc6000001ff00 */
[----:B------:R-:W-:-:S06]  /*14c50*/  IMAD.IADD R11, R11, 0x1, R0 ;  /* 0x000000010b0b7824 */ /* 0x000fcc00078e0200 */
        /* <DEDUP_REMOVED lines=10> */
.L_x_2541:
[----:B-----5:R0:W-:Y:S02]  /*14d00*/  STS.128 [R11], R4 ;  /* 0x000000040b007388 */ /* 0x0201e40000000c00 */
.L_x_2540:
[----:B------:R-:W-:Y:S05]  /*14d10*/  BSYNC.RECONVERGENT B0 ;  /* 0x0000000000007941 */ /* 0x000fea0003800200 */
.L_x_2539:
[----:B------:R-:W-:Y:S01]  /*14d20*/  BAR.SYNC.DEFER_BLOCKING 0x0 ;  /* 0x0000000000007b1d */ /* 0x000fe20000010000 */
[----:B------:R-:W-:Y:S02]  /*14d30*/  ISETP.GT.U32.AND P1, PT, R18, 0xdf, PT ;  /* 0x000000df1200780c */ /* 0x000fe40003f24070 */
[----:B------:R-:W-:Y:S02]  /*14d40*/  CS2R R14, SRZ ;  /* 0x00000000000e7805 */ /* 0x000fe4000001ff00 */
[----:B------:R-:W-:Y:S02]  /*14d50*/  PLOP3.LUT P0, PT, PT, PT, PT, 0x8, 0x80 ;  /* 0x000000000080781c */ /* 0x000fe40003f0e170 */
[----:B------:R-:W-:Y:S01]  /*14d60*/  CS2R R12, SRZ ;  /* 0x00000000000c7805 */ /* 0x000fe2000001ff00 */
[----:B------:R-:W3:Y:S01]  /*14d70*/  LDCU UR8, c[0x0][0x40c] ;  /* 0x00008180ff0877ac */ /* 0x000ee20008000800 */
[----:B------:R-:W-:Y:S01]  /*14d80*/  BSSY.RECONVERGENT B0, `(.L_x_2542) ;  /* 0x0000180000007945 */ /* 0x000fe20003800200 */
[----:B------:R-:W4:Y:S04]  /*14d90*/  LDCU.64 UR6, c[0x0][0x3c8] ;  /* 0x00007900ff0677ac */ /* 0x000f280008000a00 */
[----:B------:R-:W-:Y:S05]  /*14da0*/  @P1 BRA `(.L_x_2543) ;  /* 0x0000001400f41947 */ /* 0x000fea0003800000 */
[----:B------:R-:W5:Y:S01]  /*14db0*/  LDC R30, c[0x0][0x3f4] ;  /* 0x0000fd00ff1e7b82 */ /* 0x000f620000000800 */
[----:B------:R-:W-:Y:S01]  /*14dc0*/  VIADD R21, R16, 0xffffffff ;  /* 0xffffffff10157836 */ /* 0x000fe20000000000 */
[----:B------:R-:W-:Y:S01]  /*14dd0*/  BSSY.RECONVERGENT B1, `(.L_x_2544) ;  /* 0x0000083000017945 */ /* 0x000fe20003800200 */
[----:B------:R-:W-:Y:S02]  /*14de0*/  IMAD.IADD R37, R22, 0x1, R3 ;  /* 0x0000000116257824 */ /* 0x000fe400078e0203 */
[----:B------:R-:W-:Y:S02]  /*14df0*/  VIADD R26, R26, 0x810 ;  /* 0x000008101a1a7836 */ /* 0x000fe40000000000 */
[----:B------:R-:W-:Y:S01]  /*14e00*/  IMAD.MOV.U32 R15, RZ, RZ, RZ ;  /* 0x000000ffff0f7224 */ /* 0x000fe200078e00ff */
[----:B------:R-:W0:Y:S02]  /*14e10*/  LDC.64 R28, c[0x0][0x3c0] ;  /* 0x0000f000ff1c7b82 */ /* 0x000e240000000a00 */
[----:B------:R-:W-:-:S05]  /*14e20*/  LEA R57, R31, R26, 0x18 ;  /* 0x0000001a1f397211 */ /* 0x000fca00078ec0ff */
[----:B------:R-:W-:Y:S01]  /*14e30*/  IMAD R38, R22, 0x4, R57 ;  /* 0x0000000416267824 */ /* 0x000fe200078e0239 */
[-C--:B-----5:R-:W-:Y:S01]  /*14e40*/  VIMNMX R36, PT, PT, R21, R30.reuse, PT ;  /* 0x0000001e15247248 */ /* 0x0a0fe20003fe0100 */
[-CC-:B------:R-:W-:Y:S02]  /*14e50*/  IMAD R27, R19, R30.reuse, R18.reuse ;  /* 0x0000001e131b7224 */ /* 0x180fe400078e0212 */
[----:B------:R-:W-:Y:S01]  /*14e60*/  IMAD R117, R117, R30, R18 ;  /* 0x0000001e75757224 */ /* 0x000fe200078e0212 */
[----:B------:R-:W-:Y:S01]  /*14e70*/  ISETP.GT.AND P1, PT, R36, R37, PT ;  /* 0x000000252400720c */ /* 0x000fe20003f24270 */
[----:B0-----:R-:W-:-:S04]  /*14e80*/  IMAD.WIDE R26, R27, 0x4, R28 ;  /* 0x000000041b1a7825 */ /* 0x001fc800078e021c */
[----:B------:R-:W-:-:S08]  /*14e90*/  IMAD.WIDE R28, R117, 0x4, R28 ;  /* 0x00000004751c7825 */ /* 0x000fd000078e021c */
[----:B------:R-:W-:Y:S05]  /*14ea0*/  @!P1 BRA `(.L_x_2545) ;  /* 0x0000000400d49947 */ /* 0x000fea0003800000 */
[----:B------:R-:W0:Y:S01]  /*14eb0*/  LDCU UR4, c[0x0][0x3f8] ;  /* 0x00007f00ff0477ac */ /* 0x000e220008000800 */
[----:B------:R-:W5:Y:S01]  /*14ec0*/  LDC.64 R12, c[0x0][0x458] ;  /* 0x00011600ff0c7b82 */ /* 0x000f620000000a00 */
[--C-:B------:R-:W-:Y:S01]  /*14ed0*/  IMAD.IADD R0, R36, 0x1, -R37.reuse ;  /* 0x0000000124007824 */ /* 0x100fe200078e0a25 */
[----:B------:R-:W-:Y:S01]  /*14ee0*/  BSSY.RECONVERGENT B2, `(.L_x_2546) ;  /* 0x000002c000027945 */ /* 0x000fe20003800200 */
[----:B------:R-:W-:Y:S01]  /*14ef0*/  IMAD.MOV.U32 R40, RZ, RZ, R37 ;  /* 0x000000ffff287224 */ /* 0x000fe200078e0025 */
[----:B------:R-:W-:Y:S02]  /*14f00*/  CS2R R14, SRZ ;  /* 0x00000000000e7805 */ /* 0x000fe4000001ff00 */
[----:B------:R-:W-:-:S04]  /*14f10*/  LOP3.LUT R0, R0, 0x1, RZ, 0xc0, !PT ;  /* 0x0000000100007812 */ /* 0x000fc800078ec0ff */
[----:B------:R-:W-:Y:S01]  /*14f20*/  ISETP.NE.U32.AND P1, PT, R0, 0x1, PT ;  /* 0x000000010000780c */ /* 0x000fe20003f25070 */
[----:B0-----:R-:W-:Y:S02]  /*14f30*/  IMAD R33, R2, UR4, R17 ;  /* 0x0000000402217c24 */ /* 0x001fe4000f8e0211 */
[----:B------:R-:W-:Y:S02]  /*14f40*/  IMAD R0, R30, UR4, RZ ;  /* 0x000000041e007c24 */ /* 0x000fe4000f8e02ff */
[----:B------:R-:W-:Y:S02]  /*14f50*/  IMAD R33, R33, 0xe0, R18 ;  /* 0x000000e021217824 */ /* 0x000fe400078e0212 */
[----:B------:R-:W-:Y:S02]  /*14f60*/  IMAD R39, R0, 0xe0, RZ ;  /* 0x000000e000277824 */ /* 0x000fe400078e02ff */
[----:B-----5:R-:W-:Y:S01]  /*14f70*/  IMAD.WIDE R32, R33, 0x4, R12 ;  /* 0x0000000421207825 */ /* 0x020fe200078e020c */
[----:B------:R-:W-:-:S03]  /*14f80*/  CS2R R12, SRZ ;  /* 0x00000000000c7805 */ /* 0x000fc6000001ff00 */
[----:B------:R-:W-:Y:S05]  /*14f90*/  @P1 BRA `(.L_x_2547) ;  /* 0x0000000000801947 */ /* 0x000fea0003800000 */
[----:B------:R-:W0:Y:S01]  /*14fa0*/  LDCU.64 UR4, c[0x0][0x3c8] ;  /* 0x00007900ff0477ac */ /* 0x000e220008000a00 */
[----:B------:R-:W-:-:S05]  /*14fb0*/  IADD3 R12, P1, PT, R25, R37, RZ ;  /* 0x00000025190c7210 */ /* 0x000fca0007f3e0ff */
[----:B------:R-:W-:Y:S01]  /*14fc0*/  IMAD.X R13, RZ, RZ, R20, P1 ;  /* 0x000000ffff0d7224 */ /* 0x000fe200008e0614 */
[----:B0-----:R-:W-:-:S04]  /*14fd0*/  LEA R14, P1, R12, UR4, 0x2 ;  /* 0x000000040c0e7c11 */ /* 0x001fc8000f8210ff */
[----:B------:R-:W-:-:S05]  /*14fe0*/  LEA.HI.X R15, R12, UR5, R13, 0x2, P1 ;  /* 0x000000050c0f7c11 */ /* 0x000fca00088f140d */
[----:B------:R-:W2:Y:S01]  /*14ff0*/  LDG.E R14, desc[UR36][R14.64] ;  /* 0x000000240e0e7981 */ /* 0x000ea2000c1e1900 */
[----:B------:R-:W-:Y:S01]  /*15000*/  ISETP.NE.AND P1, PT, R53, RZ, PT ;  /* 0x000000ff3500720c */ /* 0x000fe20003f25270 */
[----:B--2---:R-:W-:Y:S02]  /*15010*/  IMAD R13, R0, R14, R37 ;  /* 0x0000000e000d7224 */ /* 0x004fe400078e0225 */
[----:B------:R0:W2:Y:S02]  /*15020*/  LDS R0, [R38] ;  /* 0x0000000026007984 */ /* 0x0000a40000000800 */
[----:B------:R-:W-:-:S04]  /*15030*/  IMAD R13, R13, 0xe0, RZ ;  /* 0x000000e00d0d7824 */ /* 0x000fc800078e02ff */
[----:B------:R-:W-:-:S05]  /*15040*/  IMAD.WIDE R12, R13, 0x4, R28 ;  /* 0x000000040d0c7825 */ /* 0x000fca00078e021c */
[----:B------:R0:W5:Y:S01]  /*15050*/  LDG.E.128 R40, desc[UR36][R12.64] ;  /* 0x000000240c287981 */ /* 0x000162000c1e1d00 */
[----:B------:R-:W-:Y:S05]  /*15060*/  @P1 BRA `(.L_x_2548) ;  /* 0x0000000000381947 */ /* 0x000fea0003800000 */
[----:B------:R-:W-:Y:S01]  /*15070*/  ISETP.NE.AND P2, PT, R24, RZ, PT ;  /* 0x000000ff1800720c */ /* 0x000fe20003f45270 */
[----:B0-----:R-:W0:-:S12]  /*15080*/  LDS.128 R12, [R11] ;  /* 0x000000000b0c7984 */ /* 0x001e180000000c00 */
[----:B-1----:R-:W3:Y:S01]  /*15090*/  @P2 LDG.E.128 R44, desc[UR36][R32.64] ;  /* 0x00000024202c2981 */ /* 0x002ee2000c1e1d00 */
[----:B0----5:R-:W-:Y:S01]  /*150a0*/  FADD.FTZ R41, R41, R13 ;  /* 0x0000000d29297221 */ /* 0x021fe20000010000 */
[----:B------:R-:W-:Y:S01]  /*150b0*/  FADD.FTZ R40, R40, R12 ;  /* 0x0000000c28287221 */ /* 0x000fe20000010000 */
[----:B------:R-:W-:Y:S01]  /*150c0*/  FADD.FTZ R42, R42, R14 ;  /* 0x0000000e2a2a7221 */ /* 0x000fe20000010000 */
[----:B------:R-:W-:Y:S01]  /*150d0*/  FADD.FTZ R43, R43, R15 ;  /* 0x0000000f2b2b7221 */ /* 0x000fe20000010000 */
[----:B------:R-:W-:-:S04]  /*150e0*/  IMAD R13, R37, 0xe0, RZ ;  /* 0x000000e0250d7824 */ /* 0x000fc800078e02ff */
[----:B------:R-:W-:-:S04]  /*150f0*/  IMAD.WIDE.U32 R12, R13, 0x4, R26 ;  /* 0x000000040d0c7825 */ /* 0x000fc800078e001a */
[----:B---3--:R-:W-:Y:S01]  /*15100*/  @P2 FMUL.FTZ R40, R40, R44 ;  /* 0x0000002c28282220 */ /* 0x008fe20000410000 */
[----:B------:R-:W-:Y:S01]  /*15110*/  @P2 FMUL.FTZ R41, R41, R45 ;  /* 0x0000002d29292220 */ /* 0x000fe20000410000 */
[----:B------:R-:W-:Y:S01]  /*15120*/  @P2 FMUL.FTZ R42, R42, R46 ;  /* 0x0000002e2a2a2220 */ /* 0x000fe20000410000 */
[----:B------:R-:W-:-:S05]  /*15130*/  @P2 FMUL.FTZ R43, R43, R47 ;  /* 0x0000002f2b2b2220 */ /* 0x000fca0000410000 */
[----:B------:R0:W-:Y:S02]  /*15140*/  STG.E.128 desc[UR36][R12.64], R40 ;  /* 0x000000280c007986 */ /* 0x0001e4000c101d24 */
.L_x_2548:
[C---:B0-2--5:R-:W-:Y:S01]  /*15150*/  FFMA.FTZ R12, R0.reuse, R40, RZ ;  /* 0x00000028000c7223 */ /* 0x065fe200000100ff */
[C---:B------:R-:W-:Y:S01]  /*15160*/  FFMA.FTZ R13, R0.reuse, R41, RZ ;  /* 0x00000029000d7223 */ /* 0x040fe200000100ff */
[C---:B------:R-:W-:Y:S01]  /*15170*/  FFMA.FTZ R14, R0.reuse, R42, RZ ;  /* 0x0000002a000e7223 */ /* 0x040fe200000100ff */
[----:B------:R-:W-:Y:S01]  /*15180*/  FFMA.FTZ R15, R0, R43, RZ ;  /* 0x0000002b000f7223 */ /* 0x000fe200000100ff */
[----:B------:R-:W-:-:S07]  /*15190*/  VIADD R40, R37, 0x1 ;  /* 0x0000000125287836 */ /* 0x000fce0000000000 */
.L_x_2547:
[----:B---34-:R-:W-:Y:S05]  /*151a0*/  BSYNC.RECONVERGENT B2 ;  /* 0x0000000000027941 */ /* 0x018fea0003800200 */
.L_x_2546:
[----:B------:R-:W-:-:S05]  /*151b0*/  LOP3.LUT R31, RZ, R3, RZ, 0x33, !PT ;  /* 0x00000003ff1f7212 */ /* 0x000fca00078e33ff */
[----:B------:R-:W-:-:S05]  /*151c0*/  IMAD.IADD R31, R36, 0x1, R31 ;  /* 0x00000001241f7824 */ /* 0x000fca00078e021f */
[----:B------:R-:W-:-:S13]  /*151d0*/  ISETP.NE.AND P1, PT, R31, R22, PT ;  /* 0x000000161f00720c */ /* 0x000fda0003f25270 */
[----:B------:R-:W-:Y:S05]  /*151e0*/  @!P1 BRA `(.L_x_2545) ;  /* 0x0000000400049947 */ /* 0x000fea0003800000 */
[----:B------:R-:W-:Y:S01]  /*151f0*/  IMAD.SHL.U32 R31, R3, 0x4, RZ ;  /* 0x00000004031f7824 */ /* 0x000fe200078e00ff */
[----:B------:R-:W-:Y:S01]  /*15200*/  ISETP.NE.AND P2, PT, R53, RZ, PT ;  /* 0x000000ff3500720c */ /* 0x000fe20003f45270 */
[C---:B------:R-:W-:Y:S02]  /*15210*/  IMAD R42, R40.reuse, 0xe0, RZ ;  /* 0x000000e0282a7824 */ /* 0x040fe400078e02ff */
[----:B------:R-:W-:-:S05]  /*15220*/  IMAD R0, R40, 0x4, -R31 ;  /* 0x0000000428007824 */ /* 0x000fca00078e0a1f */
[----:B------:R-:W-:-:S07]  /*15230*/  IADD3 R0, PT, PT, R0, 0x4, R57 ;  /* 0x0000000400007810 */ /* 0x000fce0007ffe039 */
.L_x_2552:
        /* <DEDUP_REMOVED lines=8> */
[----:B-1----:R0:W5:Y:S01]  /*152c0*/  LDG.E.128 R44, desc[UR36][R30.64] ;  /* 0x000000241e2c7981 */ /* 0x002162000c1e1d00 */
[----:B------:R-:W-:Y:S04]  /*152d0*/  BSSY.RECONVERGENT B2, `(.L_x_2549) ;  /* 0x000000e000027945 */ /* 0x000fe80003800200 */
[----:B------:R-:W-:Y:S05]  /*152e0*/  @P2 BRA `(.L_x_2550) ;  /* 0x0000000000302947 */ /* 0x000fea0003800000 */
[----:B------:R-:W3:Y:S01]  /*152f0*/  @P3 LDG.E.128 R52, desc[UR36][R32.64] ;  /* 0x0000002420343981 */ /* 0x000ee2000c1e1d00 */
[----:B0-----:R-:W-:-:S03]  /*15300*/  IMAD.WIDE.U32 R30, R42, 0x4, R26 ;  /* 0x000000042a1e7825 */ /* 0x001fc600078e001a */
[----:B------:R-:W0:Y:S02]  /*15310*/  LDS.128 R48, [R11] ;  /* 0x000000000b307984 */ /* 0x000e240000000c00 */
[----:B0----5:R-:W-:Y:S01]  /*15320*/  FADD.FTZ R44, R44, R48 ;  /* 0x000000302c2c7221 */ /* 0x021fe20000010000 */
[----:B------:R-:W-:Y:S01]  /*15330*/  FADD.FTZ R45, R45, R49 ;  /* 0x000000312d2d7221 */ /* 0x000fe20000010000 */
[----:B------:R-:W-:Y:S01]  /*15340*/  FADD.FTZ R46, R46, R50 ;  /* 0x000000322e2e7221 */ /* 0x000fe20000010000 */
[----:B------:R-:W-:Y:S01]  /*15350*/  FADD.FTZ R47, R47, R51 ;  /* 0x000000332f2f7221 */ /* 0x000fe20000010000 */
[----:B---3--:R-:W-:Y:S01]  /*15360*/  @P3 FMUL.FTZ R44, R44, R52 ;  /* 0x000000342c2c3220 */ /* 0x008fe20000410000 */
[----:B------:R-:W-:Y:S01]  /*15370*/  @P3 FMUL.FTZ R45, R45, R53 ;  /* 0x000000352d2d3220 */ /* 0x000fe20000410000 */
[----:B------:R-:W-:Y:S01]  /*15380*/  @P3 FMUL.FTZ R46, R46, R54 ;  /* 0x000000362e2e3220 */ /* 0x000fe20000410000 */
[----:B------:R-:W-:-:S05]  /*15390*/  @P3 FMUL.FTZ R47, R47, R55 ;  /* 0x000000372f2f3220 */ /* 0x000fca0000410000 */
[----:B------:R1:W-:Y:S02]  /*153a0*/  STG.E.128 desc[UR36][R30.64], R44 ;  /* 0x0000002c1e007986 */ /* 0x0003e4000c101d24 */
.L_x_2550:
[----:B------:R-:W-:Y:S05]  /*153b0*/  BSYNC.RECONVERGENT B2 ;  /* 0x0000000000027941 */ /* 0x000fea0003800200 */
.L_x_2549:
[----:B------:R-:W0:Y:S04]  /*153c0*/  LDG.E R34, desc[UR36][R34.64+0x4] ;  /* 0x0000042422227981 */ /* 0x000e28000c1e1900 */
[----:B--2---:R-:W2:Y:S01]  /*153d0*/  LDS R41, [R0+-0x4] ;  /* 0xfffffc0000297984 */ /* 0x004ea20000000800 */
        /* <DEDUP_REMOVED lines=11> */
[----:B------:R-:W2:Y:S01]  /*15490*/  @P3 LDG.E.128 R12, desc[UR36][R32.64] ;  /* 0x00000024200c3981 */ /* 0x000ea2000c1e1d00 */
[----:B------:R-:W-:-:S03]  /*154a0*/  VIADD R31, R42, 0xe0 ;  /* 0x000000e02a1f7836 */ /* 0x000fc60000000000 */
[----:B------:R-:W0:Y:S02]  /*154b0*/  LDS.128 R60, [R11] ;  /* 0x000000000b3c7984 */ /* 0x000e240000000c00 */
[----:B0-----:R-:W-:Y:S01]  /*154c0*/  FADD.FTZ R48, R60, R48 ;  /* 0x000000303c307221 */ /* 0x001fe20000010000 */
[----:B------:R-:W-:Y:S01]  /*154d0*/  FADD.FTZ R49, R61, R49 ;  /* 0x000000313d317221 */ /* 0x000fe20000010000 */
[----:B------:R-:W-:Y:S01]  /*154e0*/  FADD.FTZ R50, R62, R50 ;  /* 0x000000323e327221 */ /* 0x000fe20000010000 */
[----:B------:R-:W-:Y:S01]  /*154f0*/  FADD.FTZ R51, R63, R51 ;  /* 0x000000333f337221 */ /* 0x000fe20000010000 */
[----:B--2---:R-:W-:Y:S01]  /*15500*/  @P3 FMUL.FTZ R48, R48, R12 ;  /* 0x0000000c30303220 */ /* 0x004fe20000410000 */
[----:B------:R-:W-:Y:S01]  /*15510*/  @P3 FMUL.FTZ R49, R49, R13 ;  /* 0x0000000d31313220 */ /* 0x000fe20000410000 */
[----:B------:R-:W-:Y:S01]  /*15520*/  @P3 FMUL.FTZ R50, R50, R14 ;  /* 0x0000000e32323220 */ /* 0x000fe20000410000 */
[----:B------:R-:W-:Y:S01]  /*15530*/  @P3 FMUL.FTZ R51, R51, R15 ;  /* 0x0000000f33333220 */ /* 0x000fe20000410000 */
[----:B------:R-:W-:-:S05]  /*15540*/  IMAD.WIDE.U32 R12, R31, 0x4, R26 ;  /* 0x000000041f0c7825 */ /* 0x000fca00078e001a */
[----:B------:R0:W-:Y:S02]  /*15550*/  STG.E.128 desc[UR36][R12.64], R48 ;  /* 0x000000300c007986 */ /* 0x0001e4000c101d24 */
.L_x_2551:
        /* <DEDUP_REMOVED lines=10> */
.L_x_2545:
[----:B---34-:R-:W-:Y:S05]  /*15600*/  BSYNC.RECONVERGENT B1 ;  /* 0x0000000000017941 */ /* 0x018fea0003800200 */
.L_x_2544:
[----:B------:R-:W-:Y:S01]  /*15610*/  ISETP.GE.AND P1, PT, R37, R21, PT ;  /* 0x000000152500720c */ /* 0x000fe20003f26270 */
[----:B------:R-:W-:-:S12]  /*15620*/  BSSY.RECONVERGENT B1, `(.L_x_2553) ;  /* 0x00000ce000017945 */ /* 0x000fd80003800200 */
[----:B------:R-:W-:Y:S05]  /*15630*/  @P1 BRA `(.L_x_2554) ;  /* 0x0000000c00301947 */ /* 0x000fea0003800000 */
[----:B------:R-:W0:Y:S01]  /*15640*/  LDC R34, c[0x0][0x3f4] ;  /* 0x0000fd00ff227b82 */ /* 0x000e220000000800 */
[----:B------:R-:W3:Y:S01]  /*15650*/  LDCU UR4, c[0x0][0x3f8] ;  /* 0x00007f00ff0477ac */ /* 0x000ee20008000800 */
[----:B------:R-:W-:Y:S01]  /*15660*/  IADD3 R22, PT, PT, R22, R3, -R16 ;  /* 0x0000000316167210 */ /* 0x000fe20007ffe810 */
[----:B------:R-:W-:Y:S01]  /*15670*/  BSSY.RECONVERGENT B2, `(.L_x_2555) ;  /* 0x0000045000027945 */ /* 0x000fe20003800200 */
[----:B------:R-:W-:Y:S02]  /*15680*/  IMAD.MOV.U32 R0, RZ, RZ, R37 ;  /* 0x000000ffff007224 */ /* 0x000fe400078e0025 */
[----:B------:R-:W-:Y:S02]  /*15690*/  LOP3.LUT R22, R22, 0x1, RZ, 0xc0, !PT ;  /* 0x0000000116167812 */ /* 0x000fe400078ec0ff */
[----:B------:R-:W4:Y:S02]  /*156a0*/  LDC.64 R30, c[0x0][0x458] ;  /* 0x00011600ff1e7b82 */ /* 0x000f240000000a00 */
[----:B------:R-:W-:Y:S01]  /*156b0*/  ISETP.NE.U32.AND P1, PT, R22, 0x1, PT ;  /* 0x000000011600780c */ /* 0x000fe20003f25070 */
[----:B---3--:R-:W-:-:S04]  /*156c0*/  IMAD R33, R2, UR4, R17 ;  /* 0x0000000402217c24 */ /* 0x008fc8000f8e0211 */
[----:B------:R-:W-:Y:S02]  /*156d0*/  IMAD R33, R33, 0xe0, R18 ;  /* 0x000000e021217824 */ /* 0x000fe400078e0212 */
[----:B0-----:R-:W-:Y:S02]  /*156e0*/  IMAD R48, R34, UR4, RZ ;  /* 0x0000000422307c24 */ /* 0x001fe4000f8e02ff */
[----:B----4-:R-:W-:-:S04]  /*156f0*/  IMAD.WIDE R30, R33, 0x4, R30 ;  /* 0x00000004211e7825 */ /* 0x010fc800078e021e */
[----:B------:R-:W-:Y:S05]  /*15700*/  @!P1 BRA `(.L_x_2556) ;  /* 0x0000000000ec9947 */ /* 0x000fea0003800000 */
[----:B------:R-:W-:Y:S01]  /*15710*/  ISETP.GE.AND P1, PT, R37, R34, PT ;  /* 0x000000222500720c */ /* 0x000fe20003f26270 */
[----:B------:R-:W-:-:S12]  /*15720*/  BSSY.RECONVERGENT B3, `(.L_x_2557) ;  /* 0x0000038000037945 */ /* 0x000fd80003800200 */
[----:B------:R-:W-:Y:S05]  /*15730*/  @!P1 BRA `(.L_x_2558) ;  /* 0x0000000000d89947 */ /* 0x000fea0003800000 */
[----:B------:R-:W-:Y:S01]  /*15740*/  IABS R35, R34 ;  /* 0x0000002200237213 */ /* 0x000fe20000000000 */
[----:B------:R-:W0:Y:S01]  /*15750*/  LDCU.64 UR4, c[0x0][0x3c8] ;  /* 0x00007900ff0477ac */ /* 0x000e220008000a00 */
[----:B------:R-:W-:Y:S02]  /*15760*/  IABS R22, R37 ;  /* 0x0000002500167213 */ /* 0x000fe40000000000 */
[----:B------:R-:W3:Y:S01]  /*15770*/  I2F.RP R36, R35 ;  /* 0x0000002300247306 */ /* 0x000ee20000209400 */
[----:B------:R-:W-:Y:S02]  /*15780*/  ISETP.GE.AND P2, PT, R37, RZ, PT ;  /* 0x000000ff2500720c */ /* 0x000fe40003f46270 */
[----:B------:R-:W-:-:S05]  /*15790*/  ISETP.NE.AND P3, PT, R34, RZ, PT ;  /* 0x000000ff2200720c */ /* 0x000fca0003f65270 */
[----:B---3--:R-:W3:Y:S02]  /*157a0*/  MUFU.RCP R36, R36 ;  /* 0x0000002400247308 */ /* 0x008ee40000001000 */
[----:B---3--:R-:W-:-:S06]  /*157b0*/  VIADD R32, R36, 0xffffffe ;  /* 0x0ffffffe24207836 */ /* 0x008fcc0000000000 */
[----:B------:R3:W4:Y:S02]  /*157c0*/  F2I.FTZ.U32.TRUNC.NTZ R33, R32 ;  /* 0x0000002000217305 */ /* 0x000724000021f000 */
[----:B---3--:R-:W-:Y:S02]  /*157d0*/  IMAD.MOV.U32 R32, RZ, RZ, RZ ;  /* 0x000000ffff207224 */ /* 0x008fe400078e00ff */
[----:B----4-:R-:W-:-:S04]  /*157e0*/  IMAD.MOV R0, RZ, RZ, -R33 ;  /* 0x000000ffff007224 */ /* 0x010fc800078e0a21 */
[----:B------:R-:W-:-:S04]  /*157f0*/  IMAD R39, R0, R35, RZ ;  /* 0x0000002300277224 */ /* 0x000fc800078e02ff */
[----:B------:R-:W-:-:S06]  /*15800*/  IMAD.HI.U32 R39, R33, R39, R32 ;  /* 0x0000002721277227 */ /* 0x000fcc00078e0020 */
[----:B------:R-:W-:Y:S02]  /*15810*/  IMAD.HI.U32 R0, R39, R22, RZ ;  /* 0x0000001627007227 */ /* 0x000fe400078e00ff */
[----:B------:R3:W4:Y:S02]  /*15820*/  LDS R39, [R38] ;  /* 0x0000000026277984 */ /* 0x0007240000000800 */
        /* <DEDUP_REMOVED lines=19> */
[----:B----4-:R-:W-:Y:S05]  /*15960*/  @P1 BRA `(.L_x_2560) ;  /* 0x0000000000381947 */ /* 0x010fea0003800000 */
[----:B------:R-:W-:Y:S01]  /*15970*/  ISETP.NE.AND P4, PT, R24, RZ, PT ;  /* 0x000000ff1800720c */ /* 0x000fe20003f85270 */
[----:B-1----:R-:W0:-:S12]  /*15980*/  LDS.128 R44, [R11] ;  /* 0x000000000b2c7984 */ /* 0x002e180000000c00 */
[----:B---3--:R-:W2:Y:S01]  /*15990*/  @P4 LDG.E.128 R32, desc[UR36][R30.64] ;  /* 0x000000241e204981 */ /* 0x008ea2000c1e1d00 */
[----:B0----5:R-:W-:Y:S01]  /*159a0*/  FADD.FTZ R40, R44, R40 ;  /* 0x000000282c287221 */ /* 0x021fe20000010000 */
[----:B------:R-:W-:Y:S01]  /*159b0*/  FADD.FTZ R41, R45, R41 ;  /* 0x000000292d297221 */ /* 0x000fe20000010000 */
[----:B------:R-:W-:Y:S01]  /*159c0*/  FADD.FTZ R42, R46, R42 ;  /* 0x0000002a2e2a7221 */ /* 0x000fe20000010000 */
[----:B------:R-:W-:Y:S01]  /*159d0*/  FADD.FTZ R43, R47, R43 ;  /* 0x0000002b2f2b7221 */ /* 0x000fe20000010000 */
[----:B------:R-:W-:Y:S02]  /*159e0*/  IMAD R45, R37, 0xe0, RZ ;  /* 0x000000e0252d7824 */ /* 0x000fe400078e02ff */
[----:B--2---:R-:W-:Y:S01]  /*159f0*/  @P4 FMUL.FTZ R40, R40, R32 ;  /* 0x0000002028284220 */ /* 0x004fe20000410000 */
[----:B------:R-:W-:Y:S01]  /*15a00*/  @P4 FMUL.FTZ R41, R41, R33 ;  /* 0x0000002129294220 */ /* 0x000fe20000410000 */
[----:B------:R-:W-:Y:S01]  /*15a10*/  @P4 FMUL.FTZ R42, R42, R34 ;  /* 0x000000222a2a4220 */ /* 0x000fe20000410000 */
[----:B------:R-:W-:Y:S01]  /*15a20*/  @P4 FMUL.FTZ R43, R43, R35 ;  /* 0x000000232b2b4220 */ /* 0x000fe20000410000 */
[----:B------:R-:W-:-:S05]  /*15a30*/  IMAD.WIDE.U32 R32, R45, 0x4, R26 ;  /* 0x000000042d207825 */ /* 0x000fca00078e001a */
[----:B------:R0:W-:Y:S02]  /*15a40*/  STG.E.128 desc[UR36][R32.64], R40 ;  /* 0x0000002820007986 */ /* 0x0001e4000c101d24 */
.L_x_2560:
[----:B------:R-:W-:Y:S05]  /*15a50*/  BSYNC.RECONVERGENT B4 ;  /* 0x0000000000047941 */ /* 0x000fea0003800200 */
.L_x_2559:
[C---:B-----5:R-:W-:Y:S01]  /*15a60*/  FFMA.FTZ R12, R39.reuse, R40, R12 ;  /* 0x00000028270c7223 */ /* 0x060fe2000001000c */
[C---:B------:R-:W-:Y:S01]  /*15a70*/  FFMA.FTZ R13, R39.reuse, R41, R13 ;  /* 0x00000029270d7223 */ /* 0x040fe2000001000d */
[C---:B------:R-:W-:Y:S01]  /*15a80*/  FFMA.FTZ R14, R39.reuse, R42, R14 ;  /* 0x0000002a270e7223 */ /* 0x040fe2000001000e */
[----:B------:R-:W-:-:S07]  /*15a90*/  FFMA.FTZ R15, R39, R43, R15 ;  /* 0x0000002b270f7223 */ /* 0x000fce000001000f */
.L_x_2558:
[----:B------:R-:W-:Y:S05]  /*15aa0*/  BSYNC.RECONVERGENT B3 ;  /* 0x0000000000037941 */ /* 0x000fea0003800200 */
.L_x_2557:
[----:B------:R-:W-:-:S07]  /*15ab0*/  VIADD R0, R37, 0x1 ;  /* 0x0000000125007836 */ /* 0x000fce0000000000 */
.L_x_2556:
[----:B------:R-:W-:Y:S05]  /*15ac0*/  BSYNC.RECONVERGENT B2 ;  /* 0x0000000000027941 */ /* 0x000fea0003800200 */
.L_x_2555:
[----:B------:R-:W-:-:S05]  /*15ad0*/  VIADD R22, R16, 0xfffffffe ;  /* 0xfffffffe10167836 */ /* 0x000fca0000000000 */
[----:B------:R-:W-:-:S13]  /*15ae0*/  ISETP.NE.AND P1, PT, R22, R37, PT ;  /* 0x000000251600720c */ /* 0x000fda0003f25270 */
[----:B------:R-:W-:Y:S05]  /*15af0*/  @!P1 BRA `(.L_x_2554) ;  /* 0x0000000800009947 */ /* 0x000fea0003800000 */
[----:B0--3--:R-:W-:Y:S02]  /*15b00*/  IMAD.SHL.U32 R33, R3, 0x4, RZ ;  /* 0x0000000403217824 */ /* 0x009fe400078e00ff */
[C---:B------:R-:W-:Y:S02]  /*15b10*/  VIADD R36, R0.reuse, 0x1 ;  /* 0x0000000100247836 */ /* 0x040fe40000000000 */
[C---:B------:R-:W-:Y:S02]  /*15b20*/  IMAD R22, R0.reuse, 0x4, -R33 ;  /* 0x0000000400167824 */ /* 0x040fe400078e0a21 */
[----:B------:R-:W-:-:S03]  /*15b30*/  IMAD R37, R0, 0xe0, RZ ;  /* 0x000000e000257824 */ /* 0x000fc600078e02ff */
[----:B------:R-:W-:-:S07]  /*15b40*/  IADD3 R22, PT, PT, R22, 0x4, R57 ;  /* 0x0000000416167810 */ /* 0x000fce0007ffe039 */
.L_x_2567:
[----:B0-----:R-:W0:Y:S01]  /*15b50*/  LDC R49, c[0x0][0x3f4] ;  /* 0x0000fd00ff317b82 */ /* 0x001e220000000800 */
[----:B------:R-:W-:Y:S01]  /*15b60*/  VIADD R34, R36, 0xffffffff ;  /* 0xffffffff24227836 */ /* 0x000fe20000000000 */
[----:B------:R-:W-:Y:S04]  /*15b70*/  BSSY.RECONVERGENT B2, `(.L_x_2561) ;  /* 0x0000038000027945 */ /* 0x000fe80003800200 */
[----:B0-----:R-:W-:-:S13]  /*15b80*/  ISETP.GE.AND P1, PT, R34, R49, PT ;  /* 0x000000312200720c */ /* 0x001fda0003f26270 */
[----:B------:R-:W-:Y:S05]  /*15b90*/  @!P1 BRA `(.L_x_2562) ;  /* 0x0000000000d49947 */ /* 0x000fea0003800000 */
[----:B------:R-:W-:Y:S01]  /*15ba0*/  IABS R35, R49 ;  /* 0x0000003100237213 */ /* 0x000fe20000000000 */
[----:B------:R-:W-:Y:S01]  /*15bb0*/  IMAD.MOV.U32 R32, RZ, RZ, RZ ;  /* 0x000000ffff207224 */ /* 0x000fe200078e00ff */
[----:B------:R-:W-:Y:S01]  /*15bc0*/  ISETP.GE.AND P2, PT, R34, RZ, PT ;  /* 0x000000ff2200720c */ /* 0x000fe20003f46270 */
[----:B------:R-:W0:Y:S01]  /*15bd0*/  LDCU.64 UR4, c[0x0][0x3c8] ;  /* 0x00007900ff0477ac */ /* 0x000e220008000a00 */
[----:B------:R-:W3:Y:S01]  /*15be0*/  I2F.RP R38, R35 ;  /* 0x0000002300267306 */ /* 0x000ee20000209400 */
[----:B------:R-:W-:-:S07]  /*15bf0*/  ISETP.NE.AND P3, PT, R49, RZ, PT ;  /* 0x000000ff3100720c */ /* 0x000fce0003f65270 */
[----:B---3--:R-:W3:Y:S02]  /*15c00*/  MUFU.RCP R38, R38 ;  /* 0x0000002600267308 */ /* 0x008ee40000001000 */
[----:B---3--:R-:W-:-:S06]  /*15c10*/  VIADD R39, R38, 0xffffffe ;  /* 0x0ffffffe26277836 */ /* 0x008fcc0000000000 */
[----:B------:R3:W4:Y:S02]  /*15c20*/  F2I.FTZ.U32.TRUNC.NTZ R33, R39 ;  /* 0x0000002700217305 */ /* 0x000724000021f000 */
[----:B---3--:R3:W0:Y:S01]  /*15c30*/  LDS R39, [R22+-0x4] ;  /* 0xfffffc0016277984 */ /* 0x0086220000000800 */
[----:B----4-:R-:W-:-:S04]  /*15c40*/  IMAD.MOV R0, RZ, RZ, -R33 ;  /* 0x000000ffff007224 */ /* 0x010fc800078e0a21 */
[----:B--2---:R-:W-:Y:S01]  /*15c50*/  IMAD R41, R0, R35, RZ ;  /* 0x0000002300297224 */ /* 0x004fe200078e02ff */
        /* <DEDUP_REMOVED lines=14> */
[C---:B0-----:R-:W-:Y:S01]  /*15d40*/  LEA R34, P1, R32.reuse, UR4, 0x2 ;  /* 0x0000000420227c11 */ /* 0x041fe2000f8210ff */
[----:B------:R-:W0:Y:S03]  /*15d50*/  LDCU UR4, c[0x0][0x40c] ;  /* 0x00008180ff0477ac */ /* 0x000e260008000800 */
[----:B------:R-:W-:-:S06]  /*15d60*/  LEA.HI.X R35, R32, UR5, R33, 0x2, P1 ;  /* 0x0000000520237c11 */ /* 0x000fcc00088f1421 */
[----:B------:R-:W2:Y:S02]  /*15d70*/  LDG.E R35, desc[UR36][R34.64] ;  /* 0x0000002422237981 */ /* 0x000ea4000c1e1900 */
[----:B--2---:R-:W-:-:S04]  /*15d80*/  IMAD R0, R48, R35, R0 ;  /* 0x0000002330007224 */ /* 0x004fc800078e0200 */
[----:B------:R-:W-:-:S04]  /*15d90*/  IMAD R33, R0, 0xe0, RZ ;  /* 0x000000e000217824 */ /* 0x000fc800078e02ff */
[----:B------:R-:W-:-:S05]  /*15da0*/  IMAD.WIDE R32, R33, 0x4, R28 ;  /* 0x0000000421207825 */ /* 0x000fca00078e021c */
[----:B------:R3:W5:Y:S01]  /*15db0*/  LDG.E.128 R40, desc[UR36][R32.64] ;  /* 0x0000002420287981 */ /* 0x000762000c1e1d00 */
[----:B0-----:R-:W-:-:S09]  /*15dc0*/  UISETP.NE.AND UP0, UPT, UR4, URZ, UPT ;  /* 0x000000ff0400728c */ /* 0x001fd2000bf05270 */
[----:B---3--:R-:W-:Y:S05]  /*15dd0*/  BRA.U UP0, `(.L_x_2563) ;  /* 0x0000000100347547 */ /* 0x008fea000b800000 */
[----:B------:R-:W-:Y:S01]  /*15de0*/  ISETP.NE.AND P4, PT, R24, RZ, PT ;  /* 0x000000ff1800720c */ /* 0x000fe20003f85270 */
[----:B------:R-:W0:-:S12]  /*15df0*/  LDS.128 R32, [R11] ;  /* 0x000000000b207984 */ /* 0x000e180000000c00 */
[----:B-1----:R-:W2:Y:S01]  /*15e00*/  @P4 LDG.E.128 R44, desc[UR36][R30.64] ;  /* 0x000000241e2c4981 */ /* 0x002ea2000c1e1d00 */
[----:B0----5:R-:W-:Y:S01]  /*15e10*/  FADD.FTZ R40, R40, R32 ;  /* 0x0000002028287221 */ /* 0x021fe20000010000 */
[----:B------:R-:W-:Y:S01]  /*15e20*/  FADD.FTZ R41, R41, R33 ;  /* 0x0000002129297221 */ /* 0x000fe20000010000 */
[----:B------:R-:W-:Y:S01]  /*15e30*/  FADD.FTZ R42, R42, R34 ;  /* 0x000000222a2a7221 */ /* 0x000fe20000010000 */
[----:B------:R-:W-:Y:S01]  /*15e40*/  FADD.FTZ R43, R43, R35 ;  /* 0x000000232b2b7221 */ /* 0x000fe20000010000 */
[----:B------:R-:W-:-:S04]  /*15e50*/  IMAD.WIDE.U32 R32, R37, 0x4, R26 ;  /* 0x0000000425207825 */ /* 0x000fc800078e001a */
[----:B--2---:R-:W-:Y:S01]  /*15e60*/  @P4 FMUL.FTZ R40, R40, R44 ;  /* 0x0000002c28284220 */ /* 0x004fe20000410000 */
[----:B------:R-:W-:Y:S01]  /*15e70*/  @P4 FMUL.FTZ R41, R41, R45 ;  /* 0x0000002d29294220 */ /* 0x000fe20000410000 */
[----:B------:R-:W-:Y:S01]  /*15e80*/  @P4 FMUL.FTZ R42, R42, R46 ;  /* 0x0000002e2a2a4220 */ /* 0x000fe20000410000 */
[----:B------:R-:W-:-:S05]  /*15e90*/  @P4 FMUL.FTZ R43, R43, R47 ;  /* 0x0000002f2b2b4220 */ /* 0x000fca0000410000 */
[----:B------:R0:W-:Y:S02]  /*15ea0*/  STG.E.128 desc[UR36][R32.64], R40 ;  /* 0x0000002820007986 */ /* 0x0001e4000c101d24 */
.L_x_2563:
[C---:B-----5:R-:W-:Y:S01]  /*15eb0*/  FFMA.FTZ R12, R39.reuse, R40, R12 ;  /* 0x00000028270c7223 */ /* 0x060fe2000001000c */
[C---:B------:R-:W-:Y:S01]  /*15ec0*/  FFMA.FTZ R13, R39.reuse, R41, R13 ;  /* 0x00000029270d7223 */ /* 0x040fe2000001000d */
[C---:B------:R-:W-:Y:S01]  /*15ed0*/  FFMA.FTZ R14, R39.reuse, R42, R14 ;  /* 0x0000002a270e7223 */ /* 0x040fe2000001000e */
[----:B------:R-:W-:-:S07]  /*15ee0*/  FFMA.FTZ R15, R39, R43, R15 ;  /* 0x0000002b270f7223 */ /* 0x000fce000001000f */
.L_x_2562:
[----:B------:R-:W-:Y:S05]  /*15ef0*/  BSYNC.RECONVERGENT B2 ;  /* 0x0000000000027941 */ /* 0x000fea0003800200 */
.L_x_2561:
[----:B------:R-:W-:Y:S01]  /*15f00*/  ISETP.GE.AND P1, PT, R36, R49, PT ;  /* 0x000000312400720c */ /* 0x000fe20003f26270 */
[----:B------:R-:W-:-:S12]  /*15f10*/  BSSY.RECONVERGENT B2, `(.L_x_2564) ;  /* 0x0000038000027945 */ /* 0x000fd80003800200 */
[----:B------:R-:W-:Y:S05]  /*15f20*/  @!P1 BRA `(.L_x_2565) ;  /* 0x0000000000d89947 */ /* 0x000fea0003800000 */
[----:B------:R-:W-:Y:S01]  /*15f30*/  IABS R35, R49 ;  /* 0x0000003100237213 */ /* 0x000fe20000000000 */
[----:B0-----:R-:W-:Y:S01]  /*15f40*/  IMAD.MOV.U32 R32, RZ, RZ, RZ ;  /* 0x000000ffff207224 */ /* 0x001fe200078e00ff */
[----:B------:R-:W-:Y:S01]  /*15f50*/  ISETP.GE.AND P2, PT, R36, RZ, PT ;  /* 0x000000ff2400720c */ /* 0x000fe20003f46270 */
[----:B------:R-:W0:Y:S01]  /*15f60*/  LDCU.64 UR4, c[0x0][0x3c8] ;  /* 0x00007900ff0477ac */ /* 0x000e220008000a00 */
[----:B------:R-:W3:Y:S01]  /*15f70*/  I2F.RP R34, R35 ;  /* 0x0000002300227306 */ /* 0x000ee20000209400 */
[----:B------:R-:W-:Y:S01]  /*15f80*/  ISETP.NE.AND P3, PT, R49, RZ, PT ;  /* 0x000000ff3100720c */ /* 0x000fe20003f65270 */
[----:B------:R4:W0:Y:S06]  /*15f90*/  LDS R45, [R22] ;  /* 0x00000000162d7984 */ /* 0x00082c0000000800 */
[----:B---3--:R-:W3:Y:S02]  /*15fa0*/  MUFU.RCP R34, R34 ;  /* 0x0000002200227308 */ /* 0x008ee40000001000 */
[----:B---3--:R-:W-:-:S06]  /*15fb0*/  VIADD R38, R34, 0xffffffe ;  /* 0x0ffffffe22267836 */ /* 0x008fcc0000000000 */
[----:B------:R-:W3:Y:S02]  /*15fc0*/  F2I.FTZ.U32.TRUNC.NTZ R33, R38 ;  /* 0x0000002600217305 */ /* 0x000ee4000021f000 */
[----:B---3--:R-:W-:-:S04]  /*15fd0*/  IMAD.MOV R0, RZ, RZ, -R33 ;  /* 0x000000ffff007224 */ /* 0x008fc800078e0a21 */
        /* <DEDUP_REMOVED lines=18> */
[----:B------:R-:W3:Y:S02]  /*16100*/  LDG.E R35, desc[UR36][R34.64] ;  /* 0x0000002422237981 */ /* 0x000ee4000c1e1900 */
[----:B---3--:R-:W-:-:S04]  /*16110*/  IMAD R0, R48, R35, R0 ;  /* 0x0000002330007224 */ /* 0x008fc800078e0200 */
[----:B------:R-:W-:-:S04]  /*16120*/  IMAD R33, R0, 0xe0, RZ ;  /* 0x000000e000217824 */ /* 0x000fc800078e02ff */
[----:B------:R-:W-:-:S05]  /*16130*/  IMAD.WIDE R32, R33, 0x4, R28 ;  /* 0x0000000421207825 */ /* 0x000fca00078e021c */
[----:B--2---:R4:W5:Y:S01]  /*16140*/  LDG.E.128 R40, desc[UR36][R32.64] ;  /* 0x0000002420287981 */ /* 0x004962000c1e1d00 */
[----:B0-----:R-:W-:-:S09]  /*16150*/  UISETP.NE.AND UP0, UPT, UR4, URZ, UPT ;  /* 0x000000ff0400728c */ /* 0x001fd2000bf05270 */
[----:B----4-:R-:W-:Y:S05]  /*16160*/  BRA.U UP0, `(.L_x_2566) ;  /* 0x0000000100387547 */ /* 0x010fea000b800000 */
[----:B------:R-:W-:Y:S01]  /*16170*/  ISETP.NE.AND P4, PT, R24, RZ, PT ;  /* 0x000000ff1800720c */ /* 0x000fe20003f85270 */
[----:B------:R-:W0:-:S12]  /*16180*/  LDS.128 R52, [R11] ;  /* 0x000000000b347984 */ /* 0x000e180000000c00 */
[----:B------:R-:W2:Y:S01]  /*16190*/  @P4 LDG.E.128 R32, desc[UR36][R30.64] ;  /* 0x000000241e204981 */ /* 0x000ea2000c1e1d00 */
[----:B------:R-:W-:Y:S02]  /*161a0*/  VIADD R39, R37, 0xe0 ;  /* 0x000000e025277836 */ /* 0x000fe40000000000 */
[----:B0----5:R-:W-:Y:S01]  /*161b0*/  FADD.FTZ R40, R52, R40 ;  /* 0x0000002834287221 */ /* 0x021fe20000010000 */
        /* <DEDUP_REMOVED lines=9> */
.L_x_2566:
[C---:B-----5:R-:W-:Y:S01]  /*16250*/  FFMA.FTZ R12, R45.reuse, R40, R12 ;  /* 0x000000282d0c7223 */ /* 0x060fe2000001000c */
[C---:B------:R-:W-:Y:S01]  /*16260*/  FFMA.FTZ R13, R45.reuse, R41, R13 ;  /* 0x000000292d0d7223 */ /* 0x040fe2000001000d */
[C---:B------:R-:W-:Y:S01]  /*16270*/  FFMA.FTZ R14, R45.reuse, R42, R14 ;  /* 0x0000002a2d0e7223 */ /* 0x040fe2000001000e */
[----:B------:R-:W-:-:S07]  /*16280*/  FFMA.FTZ R15, R45, R43, R15 ;  /* 0x0000002b2d0f7223 */ /* 0x000fce000001000f */
.L_x_2565:
[----:B------:R-:W-:Y:S05]  /*16290*/  BSYNC.RECONVERGENT B2 ;  /* 0x0000000000027941 */ /* 0x000fea0003800200 */
.L_x_2564:
[C---:B------:R-:W-:Y:S02]  /*162a0*/  VIADD R0, R36.reuse, 0x1 ;  /* 0x0000000124007836 */ /* 0x040fe40000000000 */
[----:B------:R-:W-:Y:S02]  /*162b0*/  VIADD R36, R36, 0x2 ;  /* 0x0000000224247836 */ /* 0x000fe40000000000 */
[----:B------:R-:W-:Y:S01]  /*162c0*/  VIADD R37, R37, 0x1c0 ;  /* 0x000001c025257836 */ /* 0x000fe20000000000 */
[----:B------:R-:W-:Y:S01]  /*162d0*/  ISETP.GE.AND P1, PT, R0, R21, PT ;  /* 0x000000150000720c */ /* 0x000fe20003f26270 */
[----:B------:R-:W-:-:S12]  /*162e0*/  VIADD R22, R22, 0x8 ;  /* 0x0000000816167836 */ /* 0x000fd80000000000 */
[----:B------:R-:W-:Y:S05]  /*162f0*/  @!P1 BRA `(.L_x_2567) ;  /* 0xfffffff800149947 */ /* 0x000fea000383ffff */
.L_x_2554:
[----:B------:R-:W-:Y:S05]  /*16300*/  BSYNC.RECONVERGENT B1 ;  /* 0x0000000000017941 */ /* 0x000fea0003800200 */
.L_x_2553:
[----:B------:R-:W-:-:S13]  /*16310*/  ISETP.GT.U32.AND P1, PT, R10, 0x3f, PT ;  /* 0x0000003f0a00780c */ /* 0x000fda0003f24070 */
[----:B------:R-:W-:Y:S05]  /*16320*/  @P1 BRA `(.L_x_2543) ;  /* 0x0000000000941947 */ /* 0x000fea0003800000 */
[----:B------:R-:W-:Y:S01]  /*16330*/  IMAD.MOV.U32 R11, RZ, RZ, 0xe0 ;  /* 0x000000e0ff0b7424 */ /* 0x000fe200078e00ff */
[----:B------:R-:W4:Y:S03]  /*16340*/  LDCU UR4, c[0x0][0x40c] ;  /* 0x00008180ff0477ac */ /* 0x000f260008000800 */
[----:B------:R-:W-:-:S04]  /*16350*/  IMAD R11, R16, R11, -0xe0 ;  /* 0xffffff20100b7424 */ /* 0x000fc800078e020b */
[----:B------:R-:W-:-:S05]  /*16360*/  IMAD.WIDE R10, R11, 0x4, R26 ;  /* 0x000000040b0a7825 */ /* 0x000fca00078e021a */
[----:B------:R0:W5:Y:S01]  /*16370*/  LDG.E.128 R28, desc[UR36][R10.64] ;  /* 0x000000240a1c7981 */ /* 0x000162000c1e1d00 */
[----:B------:R-:W-:Y:S01]  /*16380*/  VIADD R8, R8, 0x810 ;  /* 0x0000081008087836 */ /* 0x000fe20000000000 */
[----:B------:R-:W-:Y:S01]  /*16390*/  PLOP3.LUT P0, PT, PT, PT, PT, 0x80, 0x8 ;  /* 0x000000000008781c */ /* 0x000fe20003f0f070 */
[----:B------:R-:W-:-:S03]  /*163a0*/  IMAD.IADD R3, R16, 0x1, -R3 ;  /* 0x0000000110037824 */ /* 0x000fc600078e0a03 */
[----:B------:R-:W-:Y:S01]  /*163b0*/  LEA R8, R9, R8, 0x18 ;  /* 0x0000000809087211 */ /* 0x000fe200078ec0ff */
[----:B----4-:R-:W-:-:S04]  /*163c0*/  UISETP.NE.AND UP0, UPT, UR4, URZ, UPT ;  /* 0x000000ff0400728c */ /* 0x010fc8000bf05270 */
[----:B------:R-:W-:-:S06]  /*163d0*/  IMAD R3, R3, 0x4, R8 ;  /* 0x0000000403037824 */ /* 0x000fcc00078e0208 */
[----:B------:R-:W4:Y:S01]  /*163e0*/  LDS R3, [R3+-0x4] ;  /* 0xfffffc0003037984 */ /* 0x000f220000000800 */
[----:B0-----:R-:W-:Y:S05]  /*163f0*/  BRA.U UP0, `(.L_x_2568) ;  /* 0x0000000100507547 */ /* 0x001fea000b800000 */
[----:B------:R-:W0:Y:S02]  /*16400*/  LDCU.64 UR4, c[0x0][0x460] ;  /* 0x00008c00ff0477ac */ /* 0x000e240008000a00 */
[----:B0-----:R-:W-:-:S04]  /*16410*/  ISETP.NE.U32.AND P1, PT, RZ, UR4, PT ;  /* 0x00000004ff007c0c */ /* 0x001fc8000bf25070 */
[----:B------:R-:W-:-:S13]  /*16420*/  ISETP.NE.AND.EX P1, PT, RZ, UR5, PT, P1 ;  /* 0x00000005ff007c0c */ /* 0x000fda000bf25310 */
[----:B------:R-:W0:Y:S08]  /*16430*/  @P1 LDC R0, c[0x0][0x3f8] ;  /* 0x0000fe00ff001b82 */ /* 0x000e300000000800 */
[----:B------:R-:W1:Y:S01]  /*16440*/  @P1 LDC.64 R8, c[0x0][0x458] ;  /* 0x00011600ff081b82 */ /* 0x000e620000000a00 */
[----:B0-----:R-:W-:-:S04]  /*16450*/  @P1 IMAD R17, R2, R0, R17 ;  /* 0x0000000002111224 */ /* 0x001fc800078e0211 */
[----:B------:R-:W-:-:S04]  /*16460*/  @P1 IMAD R17, R17, 0xe0, R18 ;  /* 0x000000e011111824 */ /* 0x000fc800078e0212 */
[----:B-1----:R-:W-:-:S06]  /*16470*/  @P1 IMAD.WIDE R8, R17, 0x4, R8 ;  /* 0x0000000411081825 */ /* 0x002fcc00078e0208 */
[----:B------:R-:W2:Y:S01]  /*16480*/  @P1 LDG.E.128 R8, desc[UR36][R8.64] ;  /* 0x0000002408081981 */ /* 0x000ea2000c1e1d00 */
[----:B-----5:R-:W-:Y:S01]  /*16490*/  FADD.FTZ R28, R28, R4 ;  /* 0x000000041c1c7221 */ /* 0x020fe20000010000 */
[----:B------:R-:W-:Y:S02]  /*164a0*/  IMAD R23, R23, 0xe0, RZ ;  /* 0x000000e017177824 */ /* 0x000fe400078e02ff */
[----:B------:R-:W-:Y:S01]  /*164b0*/  FADD.FTZ R29, R29, R5 ;  /* 0x000000051d1d7221 */ /* 0x000fe20000010000 */
[----:B------:R-:W-:Y:S01]  /*164c0*/  FADD.FTZ R30, R30, R6 ;  /* 0x000000061e1e7221 */ /* 0x000fe20000010000 */
[----:B------:R-:W-:Y:S01]  /*164d0*/  FADD.FTZ R31, R31, R7 ;  /* 0x000000071f1f7221 */ /* 0x000fe20000010000 */
[----:B------:R-:W-:-:S04]  /*164e0*/  IMAD.WIDE R26, R23, 0x4, R26 ;  /* 0x00000004171a7825 */ /* 0x000fc800078e021a */
[----:B--2---:R-:W-:Y:S01]  /*164f0*/  @P1 FMUL.FTZ R28, R28, R8 ;  /* 0x000000081c1c1220 */ /* 0x004fe20000410000 */
[----:B------:R-:W-:Y:S01]  /*16500*/  @P1 FMUL.FTZ R29, R29, R9 ;  /* 0x000000091d1d1220 */ /* 0x000fe20000410000 */
[----:B------:R-:W-:Y:S01]  /*16510*/  @P1 FMUL.FTZ R30, R30, R10 ;  /* 0x0000000a1e1e1220 */ /* 0x000fe20000410000 */
[----:B------:R-:W-:-:S05]  /*16520*/  @P1 FMUL.FTZ R31, R31, R11 ;  /* 0x0000000b1f1f1220 */ /* 0x000fca0000410000 */
[----:B------:R0:W-:Y:S02]  /*16530*/  STG.E.128 desc[UR36][R26.64], R28 ;  /* 0x0000001c1a007986 */ /* 0x0001e4000c101d24 */
.L_x_2568:
[C---:B----45:R-:W-:Y:S01]  /*16540*/  FFMA.FTZ R12, R3.reuse, R28, R12 ;  /* 0x0000001c030c7223 */ /* 0x070fe2000001000c */
[C---:B------:R-:W-:Y:S01]  /*16550*/  FFMA.FTZ R13, R3.reuse, R29, R13 ;  /* 0x0000001d030d7223 */ /* 0x040fe2000001000d */
[C---:B------:R-:W-:Y:S01]  /*16560*/  FFMA.FTZ R14, R3.reuse, R30, R14 ;  /* 0x0000001e030e7223 */ /* 0x040fe2000001000e */
[----:B------:R-:W-:-:S07]  /*16570*/  FFMA.FTZ R15, R3, R31, R15 ;  /* 0x0000001f030f7223 */ /* 0x000fce000001000f */
.L_x_2543:
[----:B---34-:R-:W-:Y:S05]  /*16580*/  BSYNC.RECONVERGENT B0 ;  /* 0x0000000000007941 */ /* 0x018fea0003800200 */
.L_x_2542:
[----:B------:R-:W-:Y:S06]  /*16590*/  BAR.SYNC.DEFER_BLOCKING 0x0 ;  /* 0x0000000000007b1d */ /* 0x000fec0000010000 */
[----:B------:R-:W-:Y:S05]  /*165a0*/  @!P0 EXIT ;  /* 0x000000000000894d */ /* 0x000fea0003800000 */
[----:B------:R-:W3:Y:S02]  /*165b0*/  LDCU UR4, c[0x0][0x478] ;  /* 0x00008f00ff0477ac */ /* 0x000ee40008000800 */
[----:B---3--:R-:W-:-:S09]  /*165c0*/  UISETP.NE.AND UP0, UPT, UR4, 0x2, UPT ;  /* 0x000000020400788c */ /* 0x008fd2000bf05270 */
[----:B------:R-:W-:Y:S05]  /*165d0*/  BRA.U UP0, `(.L_x_2569) ;  /* 0x00000001007c7547 */ /* 0x000fea000b800000 */
[----:B------:R-:W3:Y:S01]  /*165e0*/  LDC.64 R2, c[0x0][0x470] ;  /* 0x00011c00ff027b82 */ /* 0x000ee20000000a00 */
[----:B------:R-:W4:Y:S01]  /*165f0*/  LDCU.64 UR4, c[0x0][0x380] ;  /* 0x00007000ff0477ac */ /* 0x000f220008000a00 */
[----:B---3--:R-:W3:Y:S01]  /*16600*/  LDG.E R2, desc[UR36][R2.64] ;  /* 0x0000002402027981 */ /* 0x008ee2000c1e1900 */
[----:B------:R-:W-:Y:S02]  /*16610*/  IMAD.IADD R18, R19, 0x1, R18 ;  /* 0x0000000113127824 */ /* 0x000fe400078e0212 */
[C---:B---3--:R-:W-:Y:S01]  /*16620*/  FMUL.FTZ R14, R2.reuse, R14 ;  /* 0x0000000e020e7220 */ /* 0x048fe20000410000 */
[C---:B------:R-:W-:Y:S01]  /*16630*/  FMUL.FTZ R15, R2.reuse, R15 ;  /* 0x0000000f020f7220 */ /* 0x040fe20000410000 */
[C---:B------:R-:W-:Y:S01]  /*16640*/  FMUL.FTZ R13, R2.reuse, R13 ;  /* 0x0000000d020d7220 */ /* 0x040fe20000410000 */
[----:B------:R-:W-:-:S03]  /*16650*/  FMUL.FTZ R12, R2, R12 ;  /* 0x0000000c020c7220 */ /* 0x000fc60000410000 */
[----:B------:R-:W3:Y:S08]  /*16660*/  F2I.S8.NTZ R14, R14 ;  /* 0x0000000e000e7305 */ /* 0x000ef00000202100 */
[----:B------:R-:W5:Y:S01]  /*16670*/  F2I.S8.NTZ R15, R15 ;  /* 0x0000000f000f7305 */ /* 0x000f620000202100 */
[----:B---3--:R-:W-:-:S07]  /*16680*/  PRMT R0, R14, 0x8880, RZ ;  /* 0x000088800e007816 */ /* 0x008fce00000000ff */
[----:B------:R-:W3:Y:S01]  /*16690*/  F2I.S8.NTZ R13, R13 ;  /* 0x0000000d000d7305 */ /* 0x000ee20000202100 */
[----:B------:R-:W-:Y:S02]  /*166a0*/  PRMT R0, R0, 0x7710, RZ ;  /* 0x0000771000007816 */ /* 0x000fe400000000ff */
[----:B-----5:R-:W-:-:S05]  /*166b0*/  PRMT R3, R15, 0x8880, RZ ;  /* 0x000088800f037816 */ /* 0x020fca00000000ff */
[----:B------:R-:W0:Y:S01]  /*166c0*/  F2I.S8.NTZ R12, R12 ;  /* 0x0000000c000c7305 */ /* 0x000e220000202100 */
[----:B------:R-:W-:Y:S01]  /*166d0*/  IMAD.U32 R2, R0, 0x10000, RZ ;  /* 0x0001000000027824 */ /* 0x000fe200078e00ff */
[----:B------:R-:W-:-:S04]  /*166e0*/  PRMT R0, R3, 0x7710, RZ ;  /* 0x0000771003007816 */ /* 0x000fc800000000ff */
[----:B------:R-:W-:Y:S02]  /*166f0*/  LOP3.LUT R3, R2, 0xff0000, RZ, 0xc0, !PT ;  /* 0x00ff000002037812 */ /* 0x000fe400078ec0ff */
[----:B---3--:R-:W-:-:S03]  /*16700*/  PRMT R13, R13, 0x8880, RZ ;  /* 0x000088800d0d7816 */ /* 0x008fc600000000ff */
[----:B------:R-:W-:Y:S01]  /*16710*/  IMAD R3, R0, 0x1000000, R3 ;  /* 0x0100000000037824 */ /* 0x000fe200078e0203 */
[----:B------:R-:W-:Y:S02]  /*16720*/  PRMT R2, R13, 0x7710, RZ ;  /* 0x000077100d027816 */ /* 0x000fe400000000ff */
[----:B0-----:R-:W-:-:S04]  /*16730*/  PRMT R4, R12, 0x8880, RZ ;  /* 0x000088800c047816 */ /* 0x001fc800000000ff */
[----:B------:R-:W-:Y:S02]  /*16740*/  PRMT R0, R4, 0x7710, RZ ;  /* 0x0000771004007816 */ /* 0x000fe400000000ff */
[----:B------:R-:W-:Y:S02]  /*16750*/  LOP3.LUT R4, R2, 0xff, RZ, 0xc0, !PT ;  /* 0x000000ff02047812 */ /* 0x000fe400078ec0ff */
[----:B------:R-:W-:Y:S02]  /*16760*/  LOP3.LUT R5, R0, 0xff, RZ, 0xc0, !PT ;  /* 0x000000ff00057812 */ /* 0x000fe400078ec0ff */
[----:B----4-:R-:W-:Y:S01]  /*16770*/  IADD3 R2, P0, PT, R18, UR4, RZ ;  /* 0x0000000412027c10 */ /* 0x010fe2000ff1e0ff */
[----:B------:R-:W-:-:S03]  /*16780*/  IMAD R4, R4, 0x100, R3 ;  /* 0x0000010004047824 */ /* 0x000fc600078e0203 */
[----:B------:R-:W-:Y:S01]  /*16790*/  LEA.HI.X.SX32 R3, R18, UR5, 0x1, P0 ;  /* 0x0000000512037c11 */ /* 0x000fe200080f0eff */
[----:B------:R-:W-:-:S05]  /*167a0*/  IMAD.IADD R5, R4, 0x1, R5 ;  /* 0x0000000104057824 */ /* 0x000fca00078e0205 */
[----:B------:R-:W-:Y:S01]  /*167b0*/  STG.E desc[UR36][R2.64], R5 ;  /* 0x0000000502007986 */ /* 0x000fe2000c101924 */
[----:B------:R-:W-:Y:S05]  /*167c0*/  EXIT ;  /* 0x000000000000794d */ /* 0x000fea0003800000 */
.L_x_2569:
[----:B------:R-:W3:Y:S01]  /*167d0*/  LDC.64 R2, c[0x0][0x380] ;  /* 0x0000e000ff027b82 */ /* 0x000ee20000000a00 */
[----:B------:R-:W-:-:S04]  /*167e0*/  IMAD.IADD R19, R19, 0x1, R18 ;  /* 0x0000000113137824 */ /* 0x000fc800078e0212 */
[----:B---3--:R-:W-:-:S05]  /*167f0*/  IMAD.WIDE R2, R19, 0x4, R2 ;  /* 0x0000000413027825 */ /* 0x008fca00078e0202 */
[----:B------:R-:W-:Y:S01]  /*16800*/  STG.E.128 desc[UR36][R2.64], R12 ;  /* 0x0000000c02007986 */ /* 0x000fe2000c101d24 */
[----:B------:R-:W-:Y:S05]  /*16810*/  EXIT ;  /* 0x000000000000794d */ /* 0x000fea0003800000 */
.L_x_2499:
[----:B------:R-:W-:Y:S01]  /*16820*/  BSSY B0, `(.L_x_2570) ;  /* 0x0000007000007945 */ /* 0x000fe20003800000 */
[----:B------:R-:W-:Y:S02]  /*16830*/  IMAD.MOV.U32 R12, RZ, RZ, 0x2 ;  /* 0x00000002ff0c7424 */ /* 0x000fe400078e00ff */
[----:B------:R-:W-:Y:S02]  /*16840*/  IMAD.MOV.U32 R11, RZ, RZ, 0x1f ;  /* 0x0000001fff0b7424 */ /* 0x000fe400078e00ff */
[----:B------:R-:W-:-:S07]  /*16850*/  IMAD.MOV.U32 R15, RZ, RZ, -0x1 ;  /* 0xffffffffff0f7424 */ /* 0x000fce00078e00ff */
[----:B------:R-:W-:Y:S05]  /*16860*/  WARPSYNC.COLLECTIVE R15, `(.L_x_2571) ;  /* 0x000000000f087348 */ /* 0x000fea0003c00000 */
[----:B------:R0:W1:Y:S02]  /*16870*/  SHFL.BFLY P6, R14, R13, R12, R11 ;  /* 0x0c00000c0d0e7389 */ /* 0x00006400000c000b */
[----:B01----:R-:W-:Y:S05]  /*16880*/  ENDCOLLECTIVE ;  /* 0x000000000000791b */ /* 0x003fea0003800000 */
.L_x_2571:
[----:B------:R-:W-:Y:S05]  /*16890*/  BSYNC B0 ;  /* 0x0000000000007941 */ /* 0x000fea0003800000 */
.L_x_2570:
[----:B------:R-:W-:Y:S01]  /*168a0*/  FADD.FTZ R13, R13, R14 ;  /* 0x0000000e0d0d7221 */ /* 0x000fe20000010000 */
[----:B------:R-:W-:Y:S02]  /*168b0*/  IMAD.MOV.U32 R12, RZ, RZ, 0x1 ;  /* 0x00000001ff0c7424 */ /* 0x000fe400078e00ff */
[----:B------:R-:W-:Y:S02]  /*168c0*/  IMAD.MOV.U32 R11, RZ, RZ, 0x1f ;  /* 0x0000001fff0b7424 */ /* 0x000fe400078e00ff */
[----:B------:R-:W-:-:S07]  /*168d0*/  IMAD.MOV.U32 R15, RZ, RZ, -0x1 ;  /* 0xffffffffff0f7424 */ /* 0x000fce00078e00ff */
[----:B------:R-:W-:Y:S05]  /*168e0*/  WARPSYNC.COLLECTIVE R15, `(.L_x_2572) ;  /* 0x000000000f087348 */ /* 0x000fea0003c00000 */
[----:B------:R0:W1:Y:S02]  /*168f0*/  SHFL.BFLY P6, R14, R13, R12, R11 ;  /* 0x0c00000c0d0e7389 */ /* 0x00006400000c000b */
[----:B01----:R-:W-:Y:S05]  /*16900*/  ENDCOLLECTIVE ;  /* 0x000000000000791b */ /* 0x003fea0003800000 */
.L_x_2572:
[----:B------:R-:W-:Y:S05]  /*16910*/  BRA `(.L_x_2573) ;  /* 0xffffffb000487947 */ /* 0x000fea000383ffff */
.L_x_2503:
[----:B------:R-:W-:Y:S01]  /*16920*/  BSSY B0, `(.L_x_2574) ;  /* 0x0000008000007945 */ /* 0x000fe20003800000 */
[----:B------:R-:W-:Y:S02]  /*16930*/  IMAD.MOV.U32 R13, RZ, RZ, R157 ;  /* 0x000000ffff0d7224 */ /* 0x000fe400078e009d */
[----:B------:R-:W-:Y:S02]  /*16940*/  IMAD.MOV.U32 R12, RZ, RZ, 0x10 ;  /* 0x00000010ff0c7424 */ /* 0x000fe400078e00ff */
[----:B-1----:R-:W-:Y:S02]  /*16950*/  IMAD.MOV.U32 R11, RZ, RZ, 0x1f ;  /* 0x0000001fff0b7424 */ /* 0x002fe400078e00ff */
[----:B------:R-:W-:-:S07]  /*16960*/  IMAD.MOV.U32 R15, RZ, RZ, -0x1 ;  /* 0xffffffffff0f7424 */ /* 0x000fce00078e00ff */
[----:B------:R-:W-:Y:S05]  /*16970*/  WARPSYNC.COLLECTIVE R15, `(.L_x_2575) ;  /* 0x000000000f087348 */ /* 0x000fea0003c00000 */
[----:B------:R0:W1:Y:S02]  /*16980*/  SHFL.BFLY P6, R14, R13, R12, R11 ;  /* 0x0c00000c0d0e7389 */ /* 0x00006400000c000b */
[----:B01----:R-:W-:Y:S05]  /*16990*/  ENDCOLLECTIVE ;  /* 0x000000000000791b */ /* 0x003fea0003800000 */
.L_x_2575:
[----:B------:R-:W-:Y:S05]  /*169a0*/  BSYNC B0 ;  /* 0x0000000000007941 */ /* 0x000fea0003800000 */
.L_x_2574:
[----:B------:R-:W-:Y:S01]  /*169b0*/  FMNMX.FTZ R13, R14, R157, !PT ;  /* 0x0000009d0e0d7209 */ /* 0x000fe20007810000 */
[----:B------:R-:W-:Y:S02]  /*169c0*/  IMAD.MOV.U32 R12, RZ, RZ, 0x8 ;  /* 0x00000008ff0c7424 */ /* 0x000fe400078e00ff */
[----:B------:R-:W-:Y:S02]  /*169d0*/  IMAD.MOV.U32 R11, RZ, RZ, 0x1f ;  /* 0x0000001fff0b7424 */ /* 0x000fe400078e00ff */
[----:B------:R-:W-:-:S07]  /*169e0*/  IMAD.MOV.U32 R15, RZ, RZ, -0x1 ;  /* 0xffffffffff0f7424 */ /* 0x000fce00078e00ff */
[----:B------:R-:W-:Y:S05]  /*169f0*/  WARPSYNC.COLLECTIVE R15, `(.L_x_2576) ;  /* 0x000000000f087348 */ /* 0x000fea0003c00000 */
[----:B------:R0:W1:Y:S02]  /*16a00*/  SHFL.BFLY P6, R14, R13, R12, R11 ;  /* 0x0c00000c0d0e7389 */ /* 0x00006400000c000b */
[----:B01----:R-:W-:Y:S05]  /*16a10*/  ENDCOLLECTIVE ;  /* 0x000000000000791b */ /* 0x003fea0003800000 */
.L_x_2576:
[----:B------:R-:W-:Y:S01]  /*16a20*/  IMAD.MOV.U32 R12, RZ, RZ, 0x4 ;  /* 0x00000004ff0c7424 */ /* 0x000fe200078e00ff */
[----:B------:R-:W-:-:S05]  /*16a30*/  FMNMX.FTZ R0, R13, R14, !PT ;  /* 0x0000000e0d007209 */ /* 0x000fca0007810000 */
[----:B------:R-:W-:-:S07]  /*16a40*/  IMAD.MOV.U32 R13, RZ, RZ, R0 ;  /* 0x000000ffff0d7224 */ /* 0x000fce00078e0000 */
[----:B------:R-:W-:Y:S05]  /*16a50*/  WARPSYNC.COLLECTIVE R15, `(.L_x_2577) ;  /* 0x000000000f087348 */ /* 0x000fea0003c00000 */
[----:B------:R0:W1:Y:S02]  /*16a60*/  SHFL.BFLY P6, R14, R13, R12, R11 ;  /* 0x0c00000c0d0e7389 */ /* 0x00006400000c000b */
[----:B01----:R-:W-:Y:S05]  /*16a70*/  ENDCOLLECTIVE ;  /* 0x000000000000791b */ /* 0x003fea0003800000 */
.L_x_2577:
[----:B------:R-:W-:Y:S05]  /*16a80*/  BRA `(.L_x_2578) ;  /* 0xffffffb000e07947 */ /* 0x000fea000383ffff */
.L_x_2579:
        /* <DEDUP_REMOVED lines=15> */
.L_x_5597:


//--------------------- .text._ZN4mmha33masked_multihead_attention_kernelIfLi224ELi256ELi1ELi64ELi256ELb1ELb0EEEv26Multihead_attention_paramsIT_XT5_EE --------------------------
	.section	.text._ZN4mmha33masked_multihead_attention_kernelIfLi224ELi256ELi1ELi64ELi256ELb1ELb0EEEv26Multihead_attention_paramsIT_XT5_EE,"ax",@progbits
	.align	128
        .global         _ZN4mmha33masked_multihead_attention_kernelIfLi224ELi256ELi1ELi64ELi256ELb1ELb0EEEv26Multihead_attention_paramsIT_XT5_EE
        .type           _ZN4mmha33masked_multihead_attention_kernelIfLi224ELi256ELi1ELi64ELi256ELb1ELb0EEEv26Multihead_attention_paramsIT_XT5_EE,@function
        .size           _ZN4mmha33masked_multihead_attention_kernelIfLi224ELi256ELi1ELi64ELi256ELb1ELb0EEEv26Multihead_attention_paramsIT_XT5_EE,(.L_x_5598 - _ZN4mmha33masked_multihead_attention_kernelIfLi224ELi256ELi1ELi64ELi256ELb1ELb0EEEv26Multihead_attention_paramsIT_XT5_EE)
        .other          _ZN4mmha33masked_multihead_attention_kernelIfLi224ELi256ELi1ELi64ELi256ELb1ELb0EEEv26Multihead_attention_paramsIT_XT5_EE,@"STO_CUDA_ENTRY STV_DEFAULT"
_ZN4mmha33masked_multihead_attention_kernelIfLi224ELi256ELi1ELi64ELi256ELb1ELb0EEEv26Multihead_attention_paramsIT_XT5_EE:
.text._ZN4mmha33masked_multihead_attention_kernelIfLi224ELi256ELi1ELi64ELi256ELb1ELb0EEEv26Multihead_attention_paramsIT_XT5_EE:
        /* <DEDUP_REMOVED lines=13> */
.L_x_2580:
        /* <DEDUP_REMOVED lines=15> */
[----:B--2---:R-:W-:Y:S02]  /*01c0*/  IMAD.MOV.U32 R4, RZ, RZ, RZ ;  /* 0x000000ffff047224 */ /* 0x004fe400078e00ff */
[----:B0-----:R-:W-:-:S04]  /*01d0*/  IMAD.MOV R6, RZ, RZ, -R5 ;  /* 0x000000ffff067224 */ /* 0x001fc800078e0a05 */
[----:B------:R-:W-:Y:S02]  /*01e0*/  IMAD R9, R6, R7, RZ ;  /* 0x0000000706097224 */ /* 0x000fe400078e02ff */
[----:B------:R0:W2:Y:S02]  /*01f0*/  LDG.E R6, desc[UR36][R2.64] ;  /* 0x0000002402067981 */ /* 0x0000a4000c1e1900 */
[----:B------:R-:W-:Y:S02]  /*0200*/  IMAD.HI.U32 R5, R5, R9, R4 ;  /* 0x0000000905057227 */ /* 0x000fe400078e0004 */
[----:B------:R-:W3:Y:S04]  /*0210*/  LDC.64 R8, c[0x0][0x460] ;  /* 0x00011800ff087b82 */ /* 0x000ee80000000a00 */
[----:B------:R-:W-:-:S05]  /*0220*/  IMAD.HI.U32 R5, R5, R0, RZ ;  /* 0x0000000005057227 */ /* 0x000fca00078e00ff */
[----:B------:R-:W-:-:S13]  /*0230*/  R2UR UR6, R5 ;  /* 0x00000000050672ca */ /* 0x000fda00000e0000 */
[----:B------:R-:W-:-:S05]  /*0240*/  IADD3 R4, PT, PT, RZ, -UR6, RZ ;  /* 0x80000006ff047c10 */ /* 0x000fca000fffe0ff */
        /* <DEDUP_REMOVED lines=12> */
[----:B------:R-:W-:Y:S02]  /*0310*/  @P1 VIADD R0, R0, 0x1 ;  /* 0x0000000100001836 */ /* 0x000fe40000000000 */
[----:B------:R-:W-:Y:S01]  /*0320*/  VOTEU.ANY UP2, P2 ;  /* 0x0000000000ff7886 */ /* 0x000fe20001040100 */
[----:B------:R-:W-:Y:S02]  /*0330*/  UP2UR UR8, UPR, URZ, 0x4 ;  /* 0x00000004ff087883 */ /* 0x000fe40008000000 */
[----:B------:R-:W-:Y:S02]  /*0340*/  @P1 R2UR UR6, R0 ;  /* 0x00000000000612ca */ /* 0x000fe400000e0000 */
[----:B0-----:R-:W-:Y:S01]  /*0350*/  LOP3.LUT R3, R17, UR7, RZ, 0x3c, !PT ;  /* 0x0000000711037c12 */ /* 0x001fe2000f8e3cff */
[----:B------:R-:W0:Y:S01]  /*0360*/  @UP2 LDCU.64 UR4, c[0x0][0x460] ;  /* 0x00008c00ff0427ac */ /* 0x000e220008000a00 */
        /* <DEDUP_REMOVED lines=15> */
[----:B------:R-:W-:Y:S01]  /*0460*/  IMAD.U32 R5, RZ, RZ, UR5 ;  /* 0x00000005ff057e24 */ /* 0x000fe2000f8e00ff */
[----:B------:R-:W-:Y:S02]  /*0470*/  MOV R4, UR4 ;  /* 0x0000000400047c02 */ /* 0x000fe40008000f00 */
        /* <DEDUP_REMOVED lines=12> */
[----:B------:R-:W-:Y:S01]  /*0540*/  CS2R R28, SRZ ;  /* 0x00000000001c7805 */ /* 0x000fe2000001ff00 */
[----:B------:R-:W-:Y:S01]  /*0550*/  IMAD.SHL.U32 R0, R22, 0x4, RZ ;  /* 0x0000000416007824 */ /* 0x000fe200078e00ff */
        /* <DEDUP_REMOVED lines=47> */
.L_x_2582:
[----:B------:R-:W-:Y:S05]  /*0850*/  BSYNC.RECONVERGENT B0 ;  /* 0x0000000000007941 */ /* 0x000fea0003800200 */
.L_x_2581:
        /* <DEDUP_REMOVED lines=11> */
[----:B------:R-:W-:-:S02]  /*0910*/  PLOP3.LUT P2, PT, PT, PT, UP0, 0x40, 0x4 ;  /* 0x000000000004781c */ /* 0x000fc40003f4e808 */
[----:B------:R-:W-:Y:S02]  /*0920*/  CS2R R32, SRZ ;  /* 0x0000000000207805 */ /* 0x000fe4000001ff00 */
[----:B------:R-:W-:Y:S02]  /*0930*/  @!P4 SHF.L.U32 R3, R3, 0x2, RZ ;  /* 0x000000020303c819 */ /* 0x000fe400000006ff */
[----:B------:R-:W-:Y:S02]  /*0940*/  ISETP.GT.U32.OR P2, PT, R22, 0x3f, P2 ;  /* 0x0000003f1600780c */ /* 0x000fe40001744470 */
[----:B-1----:R-:W-:Y:S01]  /*0950*/  ISETP.NE.U32.AND P3, PT, RZ, UR10, PT ;  /* 0x0000000aff007c0c */ /* 0x002fe2000bf65070 */
[----:B------:R-:W1:Y:S01]  /*0960*/  @P0 LDC.64 R12, c[0x0][0x418] ;  /* 0x00010600ff0c0b82 */ /* 0x000e620000000a00 */
[----:B------:R-:W-:Y:S02]  /*0970*/  @!P4 IMAD R15, R15, UR44, R3 ;  /* 0x0000002c0f0fcc24 */ /* 0x000fe4000f8e0203 */
[----:B------:R-:W-:-:S02]  /*0980*/  ISETP.NE.AND.EX P3, PT, RZ, UR11, PT, P3 ;  /* 0x0000000bff007c0c */ /* 0x000fc4000bf65330 */
[----:B---3--:R-:W-:Y:S02]  /*0990*/  ISETP.NE.U32.AND P1, PT, RZ, UR8, PT ;  /* 0x00000008ff007c0c */ /* 0x008fe4000bf25070 */
[----:B------:R-:W-:Y:S01]  /*09a0*/  ISETP.GT.U32.OR P3, PT, R22, 0x37, !P3 ;  /* 0x000000371600780c */ /* 0x000fe20005f64470 */
[----:B--2---:R-:W-:Y:S01]  /*09b0*/  @!P4 IMAD.WIDE R4, R15, 0x4, R4 ;  /* 0x000000040f04c825 */ /* 0x004fe200078e0204 */
[----:B------:R-:W-:Y:S01]  /*09c0*/  ISETP.NE.AND.EX P1, PT, RZ, UR9, PT, P1 ;  /* 0x00000009ff007c0c */ /* 0x000fe2000bf25310 */
[----:B------:R-:W-:Y:S01]  /*09d0*/  VOTEU.ALL UP0, P2 ;  /* 0x0000000000ff7886 */ /* 0x000fe20001000000 */
[----:B------:R-:W-:Y:S02]  /*09e0*/  ISETP.NE.OR P3, PT, R14, RZ, P3 ;  /* 0x000000ff0e00720c */ /* 0x000fe40001f65670 */
[----:B------:R-:W-:Y:S02]  /*09f0*/  ISETP.GT.U32.OR P1, PT, R22, 0x37, !P1 ;  /* 0x000000371600780c */ /* 0x000fe40004f24470 */
[----:B-----5:R-:W-:-:S02]  /*0a00*/  @P5 R2UR UR39, R10 ;  /* 0x000000000a2752ca */ /* 0x020fc400000e0000 */
        /* <DEDUP_REMOVED lines=52> */
[----:B------:R-:W-:-:S03]  /*0d50*/  VIADD R0, R14, -UR38 ;  /* 0x800000260e007c36 */ /* 0x000fc60008000000 */
        /* <DEDUP_REMOVED lines=31> */
.L_x_2585:
[----:B------:R-:W-:-:S13]  /*0f50*/  ISETP.GE.AND P0, PT, R0, R7, PT ;  /* 0x000000070000720c */ /* 0x000fda0003f06270 */
[----:B------:R-:W-:Y:S05]  /*0f60*/  @P0 BRA `(.L_x_2586) ;  /* 0x0000000c00880947 */ /* 0x000fea0003800000 */
[----:B------:R-:W-:Y:S01]  /*0f70*/  I2FP.F32.U32 R7, R7 ;  /* 0x0000000700077245 */ /* 0x000fe20000201000 */
[----:B------:R-:W-:Y:S01]  /*0f80*/  VIADD R3, R0, 0x2 ;  /* 0x0000000200037836 */ /* 0x000fe20000000000 */
[----:B------:R-:W-:Y:S02]  /*0f90*/  I2FP.F32.U32 R0, R0 ;  /* 0x0000000000007245 */ /* 0x000fe40000201000 */
[----:B------:R-:W-:Y:S02]  /*0fa0*/  IADD3 R14, PT, PT, R14, -UR38, RZ ;  /* 0x800000260e0e7c10 */ /* 0x000fe4000fffe0ff */
        /* <DEDUP_REMOVED lines=26> */
.L_x_2584:
        /* <DEDUP_REMOVED lines=26> */
[----:B------:R-:W-:Y:S02]  /*12f0*/  @P0 IADD3 R5, PT, PT, R5, 0x1, RZ ;  /* 0x0000000105050810 */ /* 0x000fe40007ffe0ff */
        /* <DEDUP_REMOVED lines=26> */
.L_x_2587:
        /* <DEDUP_REMOVED lines=15> */
.L_x_2588:
        /* <DEDUP_REMOVED lines=22> */
[----:B------:R-:W-:Y:S03]  /*16f0*/  BSSY.RECONVERGENT B2, `(.L_x_2593) ;  /* 0x0000031000027945 */ /* 0x000fe60003800200 */
[----:B------:R-:W-:Y:S01]  /*1700*/  LEA R34, R23, R35, 0x2 ;  /* 0x0000002317227211 */ /* 0x000fe200078e10ff */
        /* <DEDUP_REMOVED lines=45> */
[----:B------:R-:W-:Y:S01]  /*19e0*/  FFMA.FTZ R25, R25, R5, R6 ;  /* 0x0000000519197223 */ /* 0x000fe20000010006 */
[----:B------:R-:W-:-:S07]  /*19f0*/  IMAD.MOV.U32 R28, RZ, RZ, R7 ;  /* 0x000000ffff1c7224 */ /* 0x000fce00078e0007 */
.L_x_2594:
[----:B------:R-:W-:Y:S05]  /*1a00*/  BSYNC.RECONVERGENT B2 ;  /* 0x0000000000027941 */ /* 0x000fea0003800200 */
.L_x_2593:
[----:B-1----:R0:W-:Y:S04]  /*1a10*/  STS [R35], R24 ;  /* 0x0000001823007388 */ /* 0x0021e80000000800 */
[----:B--2---:R0:W-:Y:S04]  /*1a20*/  STS [R35+0x4], R26 ;  /* 0x0000041a23007388 */ /* 0x0041e80000000800 */
[----:B---3--:R0:W-:Y:S04]  /*1a30*/  STS [R34], R25 ;  /* 0x0000001922007388 */ /* 0x0081e80000000800 */
[----:B----4-:R0:W-:Y:S01]  /*1a40*/  STS [R34+0x4], R27 ;  /* 0x0000041b22007388 */ /* 0x0101e20000000800 */
[----:B------:R-:W-:Y:S05]  /*1a50*/  BRA `(.L_x_2595) ;  /* 0x0000000000847947 */ /* 0x000fea0003800000 */
.L_x_2592:
        /* <DEDUP_REMOVED lines=33> */
.L_x_2595:
[----:B------:R-:W-:Y:S05]  /*1c70*/  BSYNC.RECONVERGENT B1 ;  /* 0x0000000000017941 */ /* 0x000fea0003800200 */
.L_x_2591:
[----:B------:R1:W-:Y:S04]  /*1c80*/  STS [R21], R28 ;  /* 0x0000001c15007388 */ /* 0x0003e80000000800 */
[----:B------:R1:W-:Y:S04]  /*1c90*/  STS [R21+0x4], R30 ;  /* 0x0000041e15007388 */ /* 0x0003e80000000800 */
[----:B------:R1:W-:Y:S04]  /*1ca0*/  STS [R20], R29 ;  /* 0x0000001d14007388 */ /* 0x0003e80000000800 */
[----:B------:R1:W-:Y:S02]  /*1cb0*/  STS [R20+0x4], R31 ;  /* 0x0000041f14007388 */ /* 0x0003e40000000800 */
.L_x_2590:
[----:B------:R-:W-:Y:S05]  /*1cc0*/  BSYNC.RECONVERGENT B0 ;  /* 0x0000000000007941 */ /* 0x000fea0003800200 */
.L_x_2589:
        /* <DEDUP_REMOVED lines=9> */
[----:B0-----:R3:W2:Y:S02]  /*1d60*/  @!P0 LDS.128 R24, [R3] ;  /* 0x0000000003188984 */ /* 0x0016a40000000c00 */
.L_x_2597:
[----:B------:R-:W-:Y:S05]  /*1d70*/  BSYNC.RECONVERGENT B0 ;  /* 0x0000000000007941 */ /* 0x000fea0003800200 */
.L_x_2596:
[----:B------:R-:W-:Y:S06]  /*1d80*/  BAR.SYNC.DEFER_BLOCKING 0x0 ;  /* 0x0000000000007b1d */ /* 0x000fec0000010000 */
.L_x_2586:
[----:B------:R-:W-:Y:S05]  /*1d90*/  BSYNC.RECONVERGENT B6 ;  /* 0x0000000000067941 */ /* 0x000fea0003800200 */
.L_x_2583:
        /* <DEDUP_REMOVED lines=8> */
[----:B---3--:R-:W-:-:S03]  /*1e20*/  ISETP.NE.AND P1, PT, R0, RZ, PT ;  /* 0x000000ff0000720c */ /* 0x008fc60003f25270 */
[----:B------:R-:W-:Y:S01]  /*1e30*/  VIADD R0, R6, 0x40 ;  /* 0x0000004006007836 */ /* 0x000fe20000000000 */
        /* <DEDUP_REMOVED lines=10> */
[C---:B------:R-:W-:Y:S01]  /*1ee0*/  IMAD R3, R22.reuse, 0x10, R3 ;  /* 0x0000001016037824 */ /* 0x040fe200078e0203 */
[----:B------:R-:W-:Y:S01]  /*1ef0*/  @!P1 LEA R7, R22, R7, 0x4 ;  /* 0x0000000716079211 */ /* 0x000fe200078e20ff */
[----:B-1----:R-:W-:-:S04]  /*1f00*/  @!P0 IMAD.WIDE R4, R9, 0x4, R4 ;  /* 0x0000000409048825 */ /* 0x002fc800078e0204 */
[----:B------:R-:W-:Y:S01]  /*1f10*/  FFMA.FTZ R9, R29, R25, R0 ;  /* 0x000000191d097223 */ /* 0x000fe20000010000 */
[----:B------:R3:W-:Y:S03]  /*1f20*/  STS.128 [R3], R28 ;  /* 0x0000001c03007388 */ /* 0x0007e60000000c00 */
[----:B------:R-:W-:Y:S01]  /*1f30*/  FFMA.FTZ R0, R30, R26, R9 ;  /* 0x0000001a1e007223 */ /* 0x000fe20000010009 */
[----:B------:R3:W-:Y:S03]  /*1f40*/  @!P1 STS.128 [R7], R16 ;  /* 0x0000001007009388 */ /* 0x0007e60000000c00 */
[----:B------:R-:W-:Y:S01]  /*1f50*/  FFMA.FTZ R0, R31, R27, R0 ;  /* 0x0000001b1f007223 */ /* 0x000fe20000010000 */
[----:B------:R3:W-:Y:S06]  /*1f60*/  @!P0 STG.E.128 desc[UR36][R4.64], R24 ;  /* 0x0000001804008986 */ /* 0x0007ec000c101d24 */
.L_x_2599:
[----:B------:R-:W-:Y:S05]  /*1f70*/  BSYNC.RECONVERGENT B0 ;  /* 0x0000000000007941 */ /* 0x000fea0003800200 */
.L_x_2598:
        /* <DEDUP_REMOVED lines=9> */
[----:B------:R-:W1:Y:S03]  /*2010*/  SHFL.BFLY PT, R3, R4, 0x8, 0x1f ;  /* 0x0d001f0004037f89 */ /* 0x000e6600000e0000 */
[----:B------:R-:W-:Y:S01]  /*2020*/  ULEA UR76, UR76, UR5, 0x18 ;  /* 0x000000054c4c7291 */ /* 0x000fe2000f8ec0ff */
[----:B-1----:R-:W-:Y:S01]  /*2030*/  FADD.FTZ R5, R4, R3 ;  /* 0x0000000304057221 */ /* 0x002fe20000010000 */
[----:B------:R-:W-:Y:S01]  /*2040*/  LOP3.LUT R4, R0, 0x7c, RZ, 0xc0, !PT ;  /* 0x0000007c00047812 */ /* 0x000fe200078ec0ff */
[----:B-----5:R-:W-:-:S03]  /*2050*/  IMAD.U32 R0, RZ, RZ, UR4 ;  /* 0x00000004ff007e24 */ /* 0x020fc6000f8e00ff */
        /* <DEDUP_REMOVED lines=8> */
[----:B-1----:R-:W-:Y:S01]  /*20e0*/  FADD.FTZ R5, R7, R8 ;  /* 0x0000000807057221 */ /* 0x002fe20000010000 */
[----:B------:R-:W-:-:S04]  /*20f0*/  IMAD.MOV R7, RZ, RZ, -R0 ;  /* 0x000000ffff077224 */ /* 0x000fc800078e0a00 */
[----:B------:R-:W-:Y:S01]  /*2100*/  @!P0 STS [R4+UR34+0x8], R5 ;  /* 0x0000080504008988 */ /* 0x000fe20008000822 */
[----:B------:R-:W-:Y:S01]  /*2110*/  VIADDMNMX R7, R7, UR41, RZ, !PT ;  /* 0x0000002907077c46 */ /* 0x000fe2000f8001ff */
[----:B------:R-:W-:Y:S03]  /*2120*/  BAR.SYNC.DEFER_BLOCKING 0x0 ;  /* 0x0000000000007b1d */ /* 0x000fe60000010000 */
[----:B------:R-:W-:Y:S02]  /*2130*/  R2UR UR4, R7 ;  /* 0x00000000070472ca */ /* 0x000fe400000e0000 */
[----:B------:R-:W-:-:S11]  /*2140*/  ISETP.NE.AND P0, PT, R22, RZ, PT ;  /* 0x000000ff1600720c */ /* 0x000fd60003f05270 */
[----:B------:R-:W-:-:S04]  /*2150*/  UIADD3 UR5, UPT, UPT, UR41, -UR4, URZ ;  /* 0x8000000429057290 */ /* 0x000fc8000fffe0ff */
[----:B------:R-:W-:Y:S01]  /*2160*/  ULEA UR5, UR5, UR76, 0x2 ;  /* 0x0000004c05057291 */ /* 0x000fe2000f8e10ff */
[----:B------:R1:W3:Y:S02]  /*2170*/  @!P1 LDS R5, [R3+0x8] ;  /* 0x0000080003059984 */ /* 0x0002e40000000800 */
[----:B-1----:R-:W-:-:S05]  /*2180*/  IMAD.MOV.U32 R3, RZ, RZ, -0x800001 ;  /* 0xff7fffffff037424 */ /* 0x002fca00078e00ff */
[----:B------:R-:W-:Y:S04]  /*2190*/  STL [R1+0x768], R3 ;  /* 0x0007680301007387 */ /* 0x000fe80000100800 */
[----:B---3--:R-:W1:Y:S02]  /*21a0*/  SHFL.BFLY PT, R6, R5, 0x1, 0x1f ;  /* 0x0c201f0005067f89 */ /* 0x008e6400000e0000 */
        /* <DEDUP_REMOVED lines=21> */
.L_x_2602:
[----:B-1----:R-:W3:Y:S04]  /*2300*/  LDL R3, [R1+0x768] ;  /* 0x0007680001037983 */ /* 0x002ee80000100800 */
[----:B---3--:R3:W-:Y:S02]  /*2310*/  STS [UR5+-0x4], R3 ;  /* 0xfffffc03ff007988 */ /* 0x0087e40008000805 */
.L_x_2601:
[----:B------:R-:W-:Y:S05]  /*2320*/  BSYNC.RECONVERGENT B0 ;  /* 0x0000000000007941 */ /* 0x000fea0003800200 */
.L_x_2600:
        /* <DEDUP_REMOVED lines=24> */
[----:B------:R-:W-:Y:S01]  /*24b0*/  R2UR UR63, R12 ;  /* 0x000000000c3f72ca */ /* 0x000fe200000e0000 */
[----:B------:R-:W-:Y:S01]  /*24c0*/  IMAD.MOV.U32 R3, RZ, RZ, R49 ;  /* 0x000000ffff037224 */ /* 0x000fe200078e0031 */
[----:B------:R-:W-:Y:S01]  /*24d0*/  R2UR UR64, R11 ;  /* 0x000000000b4072ca */ /* 0x000fe200000e0000 */
[----:B------:R-:W2:Y:S01]  /*24e0*/  LDS.128 R12, [UR34+0x420] ;  /* 0x00042022ff0c7984 */ /* 0x000ea20008000c00 */
[----:B------:R-:W-:-:S02]  /*24f0*/  R2UR UR65, R10 ;  /* 0x000000000a4172ca */ /* 0x000fc400000e0000 */
[----:B------:R-:W-:Y:S02]  /*2500*/  R2UR UR66, R9 ;  /* 0x00000000094272ca */ /* 0x000fe400000e0000 */
[----:B------:R-:W-:Y:S02]  /*2510*/  R2UR UR67, R8 ;  /* 0x00000000084372ca */ /* 0x000fe400000e0000 */
[----:B------:R-:W3:Y:S01]  /*2520*/  LDS.128 R8, [UR34+0x410] ;  /* 0x00041022ff087984 */ /* 0x000ee20008000c00 */
[----:B------:R-:W-:Y:S01]  /*2530*/  R2UR UR58, R17 ;  /* 0x00000000113a72ca */ /* 0x000fe200000e0000 */
[----:B------:R-:W-:Y:S01]  /*2540*/  IMAD.MOV.U32 R17, RZ, RZ, R51 ;  /* 0x000000ffff117224 */ /* 0x000fe200078e0033 */
[----:B------:R-:W-:Y:S02]  /*2550*/  R2UR UR59, R16 ;  /* 0x00000000103b72ca */ /* 0x000fe400000e0000 */
[----:B------:R-:W-:Y:S02]  /*2560*/  MOV R16, R50 ;  /* 0x0000003200107202 */ /* 0x000fe40000000f00 */
[----:B------:R-:W-:-:S02]  /*2570*/  R2UR UR56, R19 ;  /* 0x00000000133872ca */ /* 0x000fc400000e0000 */
[----:B------:R-:W-:Y:S02]  /*2580*/  R2UR UR57, R18 ;  /* 0x00000000123972ca */ /* 0x000fe400000e0000 */
[----:B------:R-:W-:Y:S02]  /*2590*/  R2UR UR52, R23 ;  /* 0x00000000173472ca */ /* 0x000fe400000e0000 */
[----:B------:R-:W-:Y:S02]  /*25a0*/  R2UR UR53, R22 ;  /* 0x00000000163572ca */ /* 0x000fe400000e0000 */
[----:B------:R-:W-:Y:S02]  /*25b0*/  R2UR UR54, R21 ;  /* 0x00000000153672ca */ /* 0x000fe400000e0000 */
[----:B------:R-:W-:Y:S02]  /*25c0*/  R2UR UR55, R20 ;  /* 0x00000000143772ca */ /* 0x000fe400000e0000 */
[----:B0-----:R-:W-:-:S02]  /*25d0*/  R2UR UR48, R27 ;  /* 0x000000001b3072ca */ /* 0x001fc400000e0000 */
[----:B------:R-:W-:Y:S02]  /*25e0*/  R2UR UR49, R26 ;  /* 0x000000001a3172ca */ /* 0x000fe400000e0000 */
[----:B------:R-:W-:Y:S02]  /*25f0*/  R2UR UR50, R25 ;  /* 0x00000000193272ca */ /* 0x000fe400000e0000 */
[----:B-1----:R-:W-:Y:S02]  /*2600*/  R2UR UR18, R7 ;  /* 0x00000000071272ca */ /* 0x002fe400000e0000 */
[----:B------:R-:W-:Y:S02]  /*2610*/  R2UR UR19, R6 ;  /* 0x00000000061372ca */ /* 0x000fe400000e0000 */
[----:B------:R-:W-:Y:S02]  /*2620*/  R2UR UR20, R5 ;  /* 0x00000000051472ca */ /* 0x000fe400000e0000 */
[----:B------:R-:W-:-:S02]  /*2630*/  R2UR UR21, R4 ;  /* 0x00000000041572ca */ /* 0x000fc400000e0000 */
        /* <DEDUP_REMOVED lines=372> */
.L_x_2603:
        /* <DEDUP_REMOVED lines=14> */
[----:B------:R-:W1:Y:S03]  /*3e60*/  LDCU.64 UR34, c[0x0][0x420] ;  /* 0x00008400ff2277ac */ /* 0x000e660008000a00 */
        /* <DEDUP_REMOVED lines=9> */
[----:B------:R1:W2:Y:S02]  /*3f00*/  F2I.FTZ.U32.TRUNC.NTZ R5, R4 ;  /* 0x0000000400057305 */ /* 0x0002a4000021f000 */
[----:B-1----:R-:W-:Y:S02]  /*3f10*/  IMAD.MOV.U32 R4, RZ, RZ, RZ ;  /* 0x000000ffff047224 */ /* 0x002fe400078e00ff */
[----:B--2---:R-:W-:-:S04]  /*3f20*/  IMAD.MOV R3, RZ, RZ, -R5 ;  /* 0x000000ffff037224 */ /* 0x004fc800078e0a05 */
        /* <DEDUP_REMOVED lines=23> */
.L_x_2863:
[----:B0-2---:R-:W2:Y:S01]  /*40a0*/  LDL R3, [R1+0x4c] ;  /* 0x00004c0001037983 */ /* 0x005ea20000100800 */
[----:B------:R-:W0:Y:S03]  /*40b0*/  LDCU UR34, c[0x0][0x3f4] ;  /* 0x00007e80ff2277ac */ /* 0x000e260008000800 */
[----:B------:R-:W3:Y:S04]  /*40c0*/  LDL R252, [R1+0x48] ;  /* 0x0000480001fc7983 */ /* 0x000ee80000100800 */
[----:B-----5:R-:W4:Y:S04]  /*40d0*/  LDL R0, [R1+0x44] ;  /* 0x0000440001007983 */ /* 0x020f280000100800 */
[----:B------:R1:W-:Y:S04]  /*40e0*/  STL [R1+0x794], R6 ;  /* 0x0007940601007387 */ /* 0x0003e80000100800 */
[----:B-1----:R-:W4:Y:S04]  /*40f0*/  LDL R6, [R1+0x778] ;  /* 0x0007780001067983 */ /* 0x002f280000100800 */
[----:B------:R1:W-:Y:S04]  /*4100*/  STL [R1+0x790], R5 ;  /* 0x0007900501007387 */ /* 0x0003e80000100800 */
[----:B-1----:R-:W4:Y:S04]  /*4110*/  LDL R5, [R1+0x76c] ;  /* 0x00076c0001057983 */ /* 0x002f280000100800 */
[----:B------:R-:W-:Y:S04]  /*4120*/  STL [R1+0x78c], R4 ;  /* 0x00078c0401007387 */ /* 0x000fe80000100800 */
[----:B------:R2:W-:Y:S02]  /*4130*/  STL [R1+0x788], R2 ;  /* 0x0007880201007387 */ /* 0x0005e40000100800 */
[----:B--2---:R-:W-:-:S02]  /*4140*/  @P0 IMAD.MOV.U32 R2, RZ, RZ, R3 ;  /* 0x000000ffff020224 */ /* 0x004fc400078e0003 */
[----:B---3--:R-:W-:-:S05]  /*4150*/  @P0 IMAD.MOV.U32 R3, RZ, RZ, R252 ;  /* 0x000000ffff030224 */ /* 0x008fca00078e00fc */
[----:B------:R1:W2:Y:S01]  /*4160*/  @P0 LDG.E.U8 R2, desc[UR36][R2.64] ;  /* 0x0000002402020981 */ /* 0x0002a2000c1e1100 */
[----:B----4-:R-:W-:Y:S01]  /*4170*/  IADD3 R4, PT, PT, R0, -0x1, RZ ;  /* 0xffffffff00047810 */ /* 0x010fe20007ffe0ff */
[----:B0-----:R-:W-:Y:S01]  /*4180*/  IMAD.U32 R0, RZ, RZ, UR34 ;  /* 0x00000022ff007e24 */ /* 0x001fe2000f8e00ff */
[----:B------:R-:W0:Y:S02]  /*4190*/  LDCU UR34, c[0x0][0x40c] ;  /* 0x00008180ff2277ac */ /* 0x000e240008000800 */
[----:B-1----:R-:W-:Y:S02]  /*41a0*/  IABS R3, R4 ;  /* 0x0000000400037213 */ /* 0x002fe40000000000 */
[----:B------:R-:W-:-:S03]  /*41b0*/  IABS R252, R0 ;  /* 0x0000000000fc7213 */ /* 0x000fc60000000000 */
[----:B------:R-:W-:-:S04]  /*41c0*/  IMAD.HI.U32 R6, R6, R3, RZ ;  /* 0x0000000306067227 */ /* 0x000fc800078e00ff */
[----:B------:R-:W-:-:S04]  /*41d0*/  IMAD.MOV R6, RZ, RZ, -R6 ;  /* 0x000000ffff067224 */ /* 0x000fc800078e0a06 */
[----:B------:R-:W-:-:S05]  /*41e0*/  IMAD R3, R252, R6, R3 ;  /* 0x00000006fc037224 */ /* 0x000fca00078e0203 */
[----:B------:R-:W-:Y:S01]  /*41f0*/  ISETP.GT.U32.AND P1, PT, R5, R3, PT ;  /* 0x000000030500720c */ /* 0x000fe20003f24070 */
[----:B------:R1:W-:Y:S01]  /*4200*/  STL [R1+0x40], R4 ;  /* 0x0000400401007387 */ /* 0x0003e20000100800 */
[----:B------:R-:W-:-:S03]  /*4210*/  ISETP.GE.AND P2, PT, R4, RZ, PT ;  /* 0x000000ff0400720c */ /* 0x000fc60003f46270 */
[----:B------:R3:W5:Y:S08]  /*4220*/  LDL.LU R6, [R1+0x794] ;  /* 0x0007940001067983 */ /* 0x0007700000300800 */
[----:B------:R-:W-:-:S05]  /*4230*/  @!P1 IMAD.IADD R3, R3, 0x1, -R252 ;  /* 0x0000000103039824 */ /* 0x000fca00078e0afc */
[----:B------:R-:W-:Y:S02]  /*4240*/  ISETP.GT.U32.AND P1, PT, R5, R3, PT ;  /* 0x000000030500720c */ /* 0x000fe40003f24070 */
[----:B------:R3:W5:Y:S04]  /*4250*/  LDL.LU R5, [R1+0x790] ;  /* 0x0007900001057983 */ /* 0x0007680000300800 */
[----:B-1----:R3:W5:Y:S01]  /*4260*/  LDL.LU R4, [R1+0x78c] ;  /* 0x00078c0001047983 */ /* 0x0027620000300800 */
[----:B--2---:R-:W-:-:S03]  /*4270*/  ISETP.NE.AND P6, PT, R2, RZ, P0 ;  /* 0x000000ff0200720c */ /* 0x004fc600007c5270 */
[----:B------:R3:W5:Y:S03]  /*4280*/  LDL.LU R2, [R1+0x788] ;  /* 0x0007880001027983 */ /* 0x0007660000300800 */
[----:B------:R-:W-:Y:S01]  /*4290*/  @!P1 IMAD.IADD R3, R3, 0x1, -R252 ;  /* 0x0000000103039824 */ /* 0x000fe200078e0afc */
[----:B------:R-:W-:Y:S01]  /*42a0*/  ISETP.NE.AND P1, PT, R0, RZ, PT ;  /* 0x000000ff0000720c */ /* 0x000fe20003f25270 */
[----:B0-----:R-:W-:Y:S01]  /*42b0*/  UISETP.NE.AND UP0, UPT, UR34, URZ, UPT ;  /* 0x000000ff2200728c */ /* 0x001fe2000bf05270 */
[----:B------:R-:W-:Y:S01]  /*42c0*/  BSSY.RECONVERGENT B0, `(.L_x_2606) ;  /* 0x0001da3000007945 */ /* 0x000fe20003800200 */
[----:B------:R-:W-:-:S10]  /*42d0*/  @!P2 IMAD.MOV R3, RZ, RZ, -R3 ;  /* 0x000000ffff03a224 */ /* 0x000fd400078e0a03 */
[----:B------:R-:W-:Y:S01]  /*42e0*/  @!P1 LOP3.LUT R3, RZ, R0, RZ, 0x33, !PT ;  /* 0x00000000ff039212 */ /* 0x000fe200078e33ff */
[----:B---3--:R-:W-:Y:S06]  /*42f0*/  BRA.U UP0, `(.L_x_2607) ;  /* 0x0000017100d07547 */ /* 0x008fec000b800000 */
[----:B------:R-:W2:Y:S01]  /*4300*/  LDL R252, [R1+0x40] ;  /* 0x0000400001fc7983 */ /* 0x000ea20000100800 */
[----:B------:R-:W-:Y:S01]  /*4310*/  BSSY.RECONVERGENT B2, `(.L_x_2608) ;  /* 0x0000079000027945 */ /* 0x000fe20003800200 */
[----:B--2---:R-:W-:Y:S01]  /*4320*/  ISETP.GE.AND P1, PT, R252, UR40, PT ;  /* 0x00000028fc007c0c */ /* 0x004fe2000bf26270 */
[C---:B------:R-:W-:Y:S01]  /*4330*/  IMAD.SHL.U32 R252, R3.reuse, 0x4, RZ ;  /* 0x0000000403fc7824 */ /* 0x040fe200078e00ff */
[----:B------:R-:W-:-:S05]  /*4340*/  IADD3 R3, PT, PT, R3, R0, RZ ;  /* 0x0000000003037210 */ /* 0x000fca0007ffe0ff */
[----:B------:R0:W-:Y:S04]  /*4350*/  STL [R1+0x34], R3 ;  /* 0x0000340301007387 */ /* 0x0001e80000100800 */
[----:B------:R1:W-:Y:S01]  /*4360*/  STL [R1+0x30], R252 ;  /* 0x000030fc01007387 */ /* 0x0003e20000100800 */
[----:B0-----:R-:W-:Y:S01]  /*4370*/  IMAD R3, R0, 0xe0, RZ ;  /* 0x000000e000037824 */ /* 0x001fe200078e02ff */
[----:B------:R-:W-:Y:S06]  /*4380*/  @P1 BRA `(.L_x_2609) ;  /* 0x0000000400c41947 */ /* 0x000fec0003800000 */
[----:B------:R0:W-:Y:S01]  /*4390*/  STL.64 [R1+0x7d0], R22 ;  /* 0x0007d01601007387 */ /* 0x0001e20000100a00 */
[----:B-----5:R-:W-:-:S03]  /*43a0*/  ISETP.NE.AND P3, PT, R2, RZ, PT ;  /* 0x000000ff0200720c */ /* 0x020fc60003f65270 */
[----:B------:R2:W-:Y:S04]  /*43b0*/  STL.64 [R1+0x7c8], R20 ;  /* 0x0007c81401007387 */ /* 0x0005e80000100a00 */
[----:B------:R-:W-:Y:S01]  /*43c0*/  STL.64 [R1+0x7c0], R18 ;  /* 0x0007c01201007387 */ /* 0x000fe20000100a00 */
[----:B0-----:R-:W-:-:S03]  /*43d0*/  IMAD.MOV.U32 R22, RZ, RZ, R252 ;  /* 0x000000ffff167224 */ /* 0x001fc600078e00fc */
[----:B------:R0:W-:Y:S02]  /*43e0*/  STL.64 [R1+0x7b8], R16 ;  /* 0x0007b81001007387 */ /* 0x0001e40000100a00 */
[----:B------:R-:W-:Y:S01]  /*43f0*/  VOTEU.ANY UP0, P3 ;  /* 0x0000000000ff7886 */ /* 0x000fe20001800100 */
[----:B------:R-:W-:Y:S02]  /*4400*/  PLOP3.LUT P3, PT, PT, PT, UP0, 0x80, 0x8 ;  /* 0x000000000008781c */ /* 0x000fe40003f6f008 */
[----:B------:R-:W-:Y:S01]  /*4410*/  ISETP.GE.AND P2, PT, R22, R3, PT ;  /* 0x000000031600720c */ /* 0x000fe20003f46270 */
[----:B------:R-:W-:Y:S01]  /*4420*/  STL [R1+0x7b0], R14 ;  /* 0x0007b00e01007387 */ /* 0x000fe20000100800 */
[----:B------:R-:W-:Y:S02]  /*4430*/  PLOP3.LUT P4, PT, PT, PT, UP0, 0x80, 0x8 ;  /* 0x000000000008781c */ /* 0x000fe40003f8f008 */
[----:B------:R-:W-:Y:S01]  /*4440*/  PLOP3.LUT P5, PT, PT, PT, UP0, 0x80, 0x8 ;  /* 0x000000000008781c */ /* 0x000fe20003faf008 */
[----:B------:R-:W-:Y:S04]  /*4450*/  STL [R1+0x7ac], R13 ;  /* 0x0007ac0d01007387 */ /* 0x000fe80000100800 */
[----:B------:R-:W-:Y:S04]  /*4460*/  STL [R1+0x7a8], R12 ;  /* 0x0007a80c01007387 */ /* 0x000fe80000100800 */
[----:B--2---:R-:W2:Y:S01]  /*4470*/  @!P2 LDC.64 R20, c[0x0][0x3b8] ;  /* 0x0000ee00ff14ab82 */ /* 0x004ea20000000a00 */
[----:B------:R-:W-:Y:S01]  /*4480*/  STL [R1+0x7a4], R11 ;  /* 0x0007a40b01007387 */ /* 0x000fe20000100800 */
[----:B-1----:R-:W-:Y:S01]  /*4490*/  @!P2 IMAD R252, R0, UR44, RZ ;  /* 0x0000002c00fcac24 */ /* 0x002fe2000f8e02ff */
[----:B------:R-:W1:Y:S01]  /*44a0*/  @P3 S2R R23, SR_CTAID.X ;  /* 0x0000000000173919 */ /* 0x000e620000002500 */
[----:B------:R-:W-:Y:S01]  /*44b0*/  PLOP3.LUT P3, PT, PT, PT, UP0, 0x80, 0x8 ;  /* 0x000000000008781c */ /* 0x000fe20003f6f008 */
[----:B------:R-:W-:Y:S04]  /*44c0*/  STL [R1+0x7a0], R10 ;  /* 0x0007a00a01007387 */ /* 0x000fe80000100800 */
[----:B------:R-:W-:Y:S04]  /*44d0*/  STL [R1+0x79c], R9 ;  /* 0x00079c0901007387 */ /* 0x000fe80000100800 */
[----:B------:R2:W-:Y:S04]  /*44e0*/  STL [R1+0x798], R8 ;  /* 0x0007980801007387 */ /* 0x0005e80000100800 */
[----:B0-----:R-:W0:Y:S01]  /*44f0*/  @P3 LDC.64 R16, c[0x0][0x450] ;  /* 0x00011400ff103b82 */ /* 0x001e220000000a00 */
[----:B------:R-:W-:Y:S04]  /*4500*/  STL [R1+0x794], R7 ;  /* 0x0007940701007387 */ /* 0x000fe80000100800 */
[----:B------:R3:W-:Y:S01]  /*4510*/  STL [R1+0x790], R6 ;  /* 0x0007900601007387 */ /* 0x0007e20000100800 */
[----:B--2---:R-:W-:-:S03]  /*4520*/  IMAD.MOV.U32 R8, RZ, RZ, R21 ;  /* 0x000000ffff087224 */ /* 0x004fc600078e0015 */
[----:B------:R-:W-:Y:S04]  /*4530*/  STL [R1+0x78c], R5 ;  /* 0x00078c0501007387 */ /* 0x000fe80000100800 */
[----:B------:R2:W-:Y:S01]  /*4540*/  STL [R1+0x788], R4 ;  /* 0x0007880401007387 */ /* 0x0005e20000100800 */
[----:B---3--:R-:W-:Y:S01]  /*4550*/  IMAD.MOV.U32 R6, RZ, RZ, R20 ;  /* 0x000000ffff067224 */ /* 0x008fe200078e0014 */
[----:B--2---:R-:W1:Y:S01]  /*4560*/  @P4 LDC R4, c[0x0][0x3f8] ;  /* 0x0000fe00ff044b82 */ /* 0x004e620000000800 */
[----:B------:R-:W-:Y:S01]  /*4570*/  @!P2 IADD3 R5, P4, PT, R22, R252, RZ ;  /* 0x000000fc1605a210 */ /* 0x000fe20007f9e0ff */
[----:B------:R-:W2:Y:S03]  /*4580*/  LDL R12, [R1+0x440] ;  /* 0x00044000010c7983 */ /* 0x000ea60000100800 */
[----:B------:R-:W-:Y:S01]  /*4590*/  @!P2 LEA.HI.X.SX32 R252, R252, RZ, 0x1, P4 ;  /* 0x000000fffcfca211 */ /* 0x000fe200020f0eff */
[----:B------:R-:W3:Y:S01]  /*45a0*/  LDL R9, [R1+0x444] ;  /* 0x0004440001097983 */ /* 0x000ee20000100800 */
[----:B------:R-:W-:-:S04]  /*45b0*/  @!P2 LEA R6, P4, R5, R6, 0x2 ;  /* 0x000000060506a211 */ /* 0x000fc800078810ff */
[----:B------:R-:W-:Y:S02]  /*45c0*/  @!P2 LEA.HI.X R7, R5, R8, R252, 0x2, P4 ;  /* 0x000000080507a211 */ /* 0x000fe400020f14fc */
[----:B------:R-:W-:Y:S02]  /*45d0*/  PLOP3.LUT P4, PT, PT, PT, UP0, 0x80, 0x8 ;  /* 0x000000000008781c */ /* 0x000fe40003f8f008 */
[----:B------:R-:W-:Y:S02]  /*45e0*/  CS2R R20, SRZ ;  /* 0x0000000000147805 */ /* 0x000fe4000001ff00 */
[----:B------:R-:W-:Y:S01]  /*45f0*/  PLOP3.LUT P3, PT, PT, PT, UP0, 0x80, 0x8 ;  /* 0x000000000008781c */ /* 0x000fe20003f6f008 */
[----:B------:R-:W4:Y:S08]  /*4600*/  LDL R5, [R1+0x448] ;  /* 0x0004480001057983 */ /* 0x000f300000100800 */
[----:B-1----:R-:W-:Y:S01]  /*4610*/  @P4 IMAD R252, R4, UR39, R23 ;  /* 0x0000002704fc4c24 */ /* 0x002fe2000f8e0217 */
[----:B------:R-:W-:-:S06]  /*4620*/  CS2R R22, SRZ ;  /* 0x0000000000167805 */ /* 0x000fcc000001ff00 */
[----:B------:R-:W2:Y:S01]  /*4630*/  @!P2 LDG.E.128 R20, desc[UR36][R6.64] ;  /* 0x000000240614a981 */ /* 0x000ea2000c1e1d00 */
[----:B------:R-:W-:Y:S01]  /*4640*/  PLOP3.LUT P4, PT, PT, PT, UP0, 0x80, 0x8 ;  /* 0x000000000008781c */ /* 0x000fe20003f8f008 */
[----:B------:R-:W-:-:S04]  /*4650*/  @P5 IMAD R252, R252, 0xe0, RZ ;  /* 0x000000e0fcfc5824 */ /* 0x000fc800078e02ff */
[----:B0-----:R-:W-:-:S08]  /*4660*/  @P3 IMAD.WIDE R16, R252, 0x4, R16 ;  /* 0x00000004fc103825 */ /* 0x001fd000078e0210 */
[----:B------:R-:W3:Y:S01]  /*4670*/  @P4 LDG.E.128 R16, desc[UR36][R16.64] ;  /* 0x0000002410104981 */ /* 0x000ee2000c1e1d00 */
[----:B------:R-:W-:Y:S01]  /*4680*/  PLOP3.LUT P4, PT, PT, PT, UP0, 0x80, 0x8 ;  /* 0x000000000008781c */ /* 0x000fe20003f8f008 */
[----:B--2---:R-:W-:Y:S01]  /*4690*/  IMAD.MOV.U32 R8, RZ, RZ, R22 ;  /* 0x000000ffff087224 */ /* 0x004fe200078e0016 */
[----:B------:R-:W-:Y:S01]  /*46a0*/  MOV R7, R23 ;  /* 0x0000001700077202 */ /* 0x000fe20000000f00 */
[----:B------:R-:W-:Y:S01]  /*46b0*/  IMAD.MOV.U32 R14, RZ, RZ, R20 ;  /* 0x000000ffff0e7224 */ /* 0x000fe200078e0014 */
[----:B------:R0:W5:Y:S01]  /*46c0*/  LDL.LU.64 R22, [R1+0x7d0] ;  /* 0x0007d00001167983 */ /* 0x0001620000300a00 */
[----:B------:R-:W-:-:S03]  /*46d0*/  IMAD.MOV.U32 R11, RZ, RZ, R21 ;  /* 0x000000ffff0b7224 */ /* 0x000fc600078e0015 */
[----:B------:R0:W5:Y:S04]  /*46e0*/  LDL.LU.64 R20, [R1+0x7c8] ;  /* 0x0007c80001147983 */ /* 0x0001680000300a00 */
[----:B------:R-:W2:Y:S01]  /*46f0*/  LDL R252, [R1+0x44c] ;  /* 0x00044c0001fc7983 */ /* 0x000ea20000100800 */
[----:B------:R-:W-:Y:S01]  /*4700*/  PLOP3.LUT P3, PT, PT, PT, UP0, 0x80, 0x8 ;  /* 0x000000000008781c */ /* 0x000fe20003f6f008 */
[----:B------:R-:W-:Y:S01]  /*4710*/  FADD.FTZ R12, R12, R14 ;  /* 0x0000000e0c0c7221 */ /* 0x000fe20000010000 */
[----:B---3--:R-:W-:-:S04]  /*4720*/  IMAD.MOV.U32 R13, RZ, RZ, R16 ;  /* 0x000000ffff0d7224 */ /* 0x008fc800078e0010 */
[----:B------:R-:W-:Y:S01]  /*4730*/  @P4 FMUL.FTZ R12, R12, R13 ;  /* 0x0000000d0c0c4220 */ /* 0x000fe20000410000 */
[----:B------:R-:W-:Y:S01]  /*4740*/  PLOP3.LUT P4, PT, PT, PT, UP0, 0x80, 0x8 ;  /* 0x000000000008781c */ /* 0x000fe20003f8f008 */
[----:B------:R-:W-:Y:S01]  /*4750*/  IMAD.MOV.U32 R10, RZ, RZ, R17 ;  /* 0x000000ffff0a7224 */ /* 0x000fe200078e0011 */
[----:B------:R-:W-:Y:S01]  /*4760*/  PLOP3.LUT P5, PT, PT, PT, UP0, 0x80, 0x8 ;  /* 0x000000000008781c */ /* 0x000fe20003faf008 */
[----:B------:R-:W-:Y:S02]  /*4770*/  IMAD.MOV.U32 R6, RZ, RZ, R18 ;  /* 0x000000ffff067224 */ /* 0x000fe400078e0012 */
[----:B------:R-:W-:Y:S01]  /*4780*/  FADD.FTZ R9, R9, R11 ;  /* 0x0000000b09097221 */ /* 0x000fe20000010000 */
[----:B------:R-:W-:Y:S02]  /*4790*/  IMAD.MOV.U32 R4, RZ, RZ, R19 ;  /* 0x000000ffff047224 */ /* 0x000fe400078e0013 */
[----:B------:R0:W5:Y:S01]  /*47a0*/  LDL.LU.64 R18, [R1+0x7c0] ;  /* 0x0007c00001127983 */ /* 0x0001620000300a00 */
[----:B------:R-:W-:-:S03]  /*47b0*/  @P3 FMUL.FTZ R9, R9, R10 ;  /* 0x0000000a09093220 */ /* 0x000fc60000410000 */
[----:B------:R0:W5:Y:S01]  /*47c0*/  LDL.LU.64 R16, [R1+0x7b8] ;  /* 0x0007b80001107983 */ /* 0x0001620000300a00 */
[----:B----4-:R-:W-:-:S03]  /*47d0*/  FADD.FTZ R5, R5, R8 ;  /* 0x0000000805057221 */ /* 0x010fc60000010000 */
[----:B------:R0:W5:Y:S04]  /*47e0*/  LDL.LU R14, [R1+0x7b0] ;  /* 0x0007b000010e7983 */ /* 0x0001680000300800 */
[----:B------:R0:W5:Y:S04]  /*47f0*/  LDL.LU R13, [R1+0x7ac] ;  /* 0x0007ac00010d7983 */ /* 0x0001680000300800 */
[----:B------:R1:W-:Y:S01]  /*4800*/  STL [R1+0x10], R12 ;  /* 0x0000100c01007387 */ /* 0x0003e20000100800 */
[----:B------:R-:W-:-:S03]  /*4810*/  @P4 FMUL.FTZ R5, R5, R6 ;  /* 0x0000000605054220 */ /* 0x000fc60000410000 */
[----:B-1----:R0:W5:Y:S04]  /*4820*/  LDL.LU R12, [R1+0x7a8] ;  /* 0x0007a800010c7983 */ /* 0x0021680000300800 */
[----:B------:R0:W5:Y:S04]  /*4830*/  LDL.LU R11, [R1+0x7a4] ;  /* 0x0007a400010b7983 */ /* 0x0001680000300800 */
[----:B------:R0:W5:Y:S04]  /*4840*/  LDL.LU R10, [R1+0x7a0] ;  /* 0x0007a000010a7983 */ /* 0x0001680000300800 */
[----:B------:R1:W-:Y:S04]  /*4850*/  STL [R1+0x14], R9 ;  /* 0x0000140901007387 */ /* 0x0003e80000100800 */
[----:B-1----:R0:W5:Y:S04]  /*4860*/  LDL.LU R9, [R1+0x79c] ;  /* 0x00079c0001097983 */ /* 0x0021680000300800 */
[----:B------:R0:W5:Y:S01]  /*4870*/  LDL.LU R8, [R1+0x798] ;  /* 0x0007980001087983 */ /* 0x0001620000300800 */
[----:B--2---:R-:W-:-:S03]  /*4880*/  FADD.FTZ R252, R252, R7 ;  /* 0x00000007fcfc7221 */ /* 0x004fc60000010000 */
[----:B------:R0:W5:Y:S01]  /*4890*/  LDL.LU R7, [R1+0x794] ;  /* 0x0007940001077983 */ /* 0x0001620000300800 */
[----:B------:R-:W-:-:S03]  /*48a0*/  @P5 FMUL.FTZ R252, R252, R4 ;  /* 0x00000004fcfc5220 */ /* 0x000fc60000410000 */
[----:B------:R0:W5:Y:S04]  /*48b0*/  LDL.LU R6, [R1+0x790] ;  /* 0x0007900001067983 */ /* 0x0001680000300800 */
[----:B------:R1:W-:Y:S04]  /*48c0*/  STL [R1+0x18], R5 ;  /* 0x0000180501007387 */ /* 0x0003e80000100800 */
[----:B-1----:R0:W5:Y:S04]  /*48d0*/  LDL.LU R5, [R1+0x78c] ;  /* 0x00078c0001057983 */ /* 0x0021680000300800 */
[----:B------:R0:W5:Y:S04]  /*48e0*/  LDL.LU R4, [R1+0x788] ;  /* 0x0007880001047983 */ /* 0x0001680000300800 */
[----:B------:R0:W-:Y:S01]  /*48f0*/  STL [R1+0x1c], R252 ;  /* 0x00001cfc01007387 */ /* 0x0001e20000100800 */
[----:B------:R-:W-:Y:S05]  /*4900*/  @P2 BRA `(.L_x_2609) ;  /* 0x0000000000642947 */ /* 0x000fea0003800000 */
[----:B-----5:R1:W-:Y:S01]  /*4910*/  STL [R1+0x7a0], R8 ;  /* 0x0007a00801007387 */ /* 0x0203e20000100800 */
[----:B------:R-:W-:Y:S01]  /*4920*/  S2UR UR34, SR_CTAID.Y ;  /* 0x00000000002279c3 */ /* 0x000fe20000002600 */
[----:B------:R-:W2:Y:S02]  /*4930*/  LDCU UR42, c[0x0][0x3f8] ;  /* 0x00007f00ff2a77ac */ /* 0x000ea40008000800 */
[----:B-1----:R-:W3:Y:S04]  /*4940*/  LDL R8, [R1+0x30] ;  /* 0x0000300001087983 */ /* 0x002ee80000100800 */
[----:B------:R-:W-:Y:S04]  /*4950*/  STL.64 [R1+0x798], R2 ;  /* 0x0007980201007387 */ /* 0x000fe80000100a00 */
[----:B------:R1:W-:Y:S04]  /*4960*/  STL.64 [R1+0x790], R6 ;  /* 0x0007900601007387 */ /* 0x0003e80000100a00 */
[----:B------:R4:W-:Y:S04]  /*4970*/  STL.64 [R1+0x788], R4 ;  /* 0x0007880401007387 */ /* 0x0009e80000100a00 */
[----:B-1----:R-:W3:Y:S04]  /*4980*/  LDL R6, [R1+0x18] ;  /* 0x0000180001067983 */ /* 0x002ee80000100800 */
[----:B----4-:R-:W4:Y:S04]  /*4990*/  LDL R4, [R1+0x10] ;  /* 0x0000100001047983 */ /* 0x010f280000100800 */
[----:B------:R-:W4:Y:S01]  /*49a0*/  LDL R5, [R1+0x14] ;  /* 0x0000140001057983 */ /* 0x000f220000100800 */
[----:B------:R-:W2:Y:S01]  /*49b0*/  S2UR UR35, SR_CTAID.X ;  /* 0x00000000002379c3 */ /* 0x000ea20000002500 */
[----:B------:R-:W-:Y:S01]  /*49c0*/  IMAD.MOV.U32 R7, RZ, RZ, R252 ;  /* 0x000000ffff077224 */ /* 0x000fe200078e00fc */
[----:B--2---:R-:W-:Y:S01]  /*49d0*/  UIMAD UR42, UR34, UR42, UR35 ;  /* 0x0000002a222a72a4 */ /* 0x004fe2000f8e0223 */
[----:B------:R-:W1:Y:S05]  /*49e0*/  LDCU.64 UR34, c[0x0][0x3b8] ;  /* 0x00007700ff2277ac */ /* 0x000e6a0008000a00 */
[----:B0-----:R-:W-:-:S04]  /*49f0*/  IMAD R252, R0, UR42, RZ ;  /* 0x0000002a00fc7c24 */ /* 0x001fc8000f8e02ff */
[----:B------:R-:W-:-:S05]  /*4a00*/  IMAD R2, R252, 0xe0, RZ ;  /* 0x000000e0fc027824 */ /* 0x000fca00078e02ff */
[----:B---3--:R-:W-:-:S04]  /*4a10*/  IADD3 R252, P2, PT, R8, R2, RZ ;  /* 0x0000000208fc7210 */ /* 0x008fc80007f5e0ff */
[----:B------:R-:W-:Y:S02]  /*4a20*/  LEA.HI.X.SX32 R8, R2, RZ, 0x1, P2 ;  /* 0x000000ff02087211 */ /* 0x000fe400010f0eff */
[----:B-1----:R-:W-:-:S04]  /*4a30*/  LEA R2, P2, R252, UR34, 0x2 ;  /* 0x00000022fc027c11 */ /* 0x002fc8000f8410ff */
[----:B------:R-:W-:Y:S02]  /*4a40*/  LEA.HI.X R3, R252, UR35, R8, 0x2, P2 ;  /* 0x00000023fc037c11 */ /* 0x000fe400090f1408 */
[----:B------:R2:W5:Y:S04]  /*4a50*/  LDL.LU R8, [R1+0x7a0] ;  /* 0x0007a00001087983 */ /* 0x0005680000300800 */
[----:B----4-:R0:W-:Y:S04]  /*4a60*/  STG.E.128 desc[UR36][R2.64], R4 ;  /* 0x0000000402007986 */ /* 0x0101e8000c101d24 */
[----:B0-----:R2:W5:Y:S04]  /*4a70*/  LDL.LU.64 R2, [R1+0x798] ;  /* 0x0007980001027983 */ /* 0x0015680000300a00 */
[----:B------:R2:W5:Y:S04]  /*4a80*/  LDL.LU.64 R6, [R1+0x790] ;  /* 0x0007900001067983 */ /* 0x0005680000300a00 */
[----:B------:R2:W5:Y:S02]  /*4a90*/  LDL.LU.64 R4, [R1+0x788] ;  /* 0x0007880001047983 */ /* 0x0005640000300a00 */
.L_x_2609:
[----:B------:R-:W-:Y:S05]  /*4aa0*/  BSYNC.RECONVERGENT B2 ;  /* 0x0000000000027941 */ /* 0x000fea0003800200 */
.L_x_2608:
[----:B------:R-:W-:Y:S04]  /*4ab0*/  BSSY.RECONVERGENT B2, `(.L_x_2610) ;  /* 0x0000077000027945 */ /* 0x000fe80003800200 */
[----:B------:R-:W-:Y:S05]  /*4ac0*/  @P1 BRA `(.L_x_2611) ;  /* 0x0000000400d41947 */ /* 0x000fea0003800000 */
[----:B01----:R-:W3:Y:S01]  /*4ad0*/  LDL R252, [R1+0x34] ;  /* 0x0000340001fc7983 */ /* 0x003ee20000100800 */
[----:B-----5:R-:W-:-:S03]  /*4ae0*/  ISETP.NE.AND P2, PT, R2, RZ, PT ;  /* 0x000000ff0200720c */ /* 0x020fc60003f45270 */
[----:B------:R-:W-:Y:S04]  /*4af0*/  STL.64 [R1+0x7d0], R22 ;  /* 0x0007d01601007387 */ /* 0x000fe80000100a00 */
[----:B------:R0:W-:Y:S04]  /*4b00*/  STL.64 [R1+0x7c8], R20 ;  /* 0x0007c81401007387 */ /* 0x0001e80000100a00 */
[----:B------:R-:W-:Y:S02]  /*4b10*/  STL.64 [R1+0x7c0], R18 ;  /* 0x0007c01201007387 */ /* 0x000fe40000100a00 */
[----:B------:R-:W-:Y:S01]  /*4b20*/  VOTEU.ANY UP0, P2 ;  /* 0x0000000000ff7886 */ /* 0x000fe20001000100 */
[----:B------:R-:W-:Y:S01]  /*4b30*/  PLOP3.LUT P4, PT, PT, PT, UP0, 0x80, 0x8 ;  /* 0x000000000008781c */ /* 0x000fe20003f8f008 */
[----:B------:R-:W-:Y:S01]  /*4b40*/  STL.64 [R1+0x7b8], R16 ;  /* 0x0007b81001007387 */ /* 0x000fe20000100a00 */
[----:B------:R-:W-:-:S02]  /*4b50*/  PLOP3.LUT P3, PT, PT, PT, UP0, 0x80, 0x8 ;  /* 0x000000000008781c */ /* 0x000fc40003f6f008 */
[----:B------:R-:W-:Y:S01]  /*4b60*/  PLOP3.LUT P5, PT, PT, PT, UP0, 0x80, 0x8 ;  /* 0x000000000008781c */ /* 0x000fe20003faf008 */
[----:B------:R-:W-:Y:S04]  /*4b70*/  STL [R1+0x7b0], R14 ;  /* 0x0007b00e01007387 */ /* 0x000fe80000100800 */
[----:B------:R-:W-:Y:S04]  /*4b80*/  STL [R1+0x7ac], R13 ;  /* 0x0007ac0d01007387 */ /* 0x000fe80000100800 */
        /* <DEDUP_REMOVED lines=8> */
[----:B------:R4:W-:Y:S01]  /*4c10*/  STL [R1+0x788], R4 ;  /* 0x0007880401007387 */ /* 0x0009e20000100800 */
[----:B0-----:R-:W-:Y:S01]  /*4c20*/  CS2R R20, SRZ ;  /* 0x0000000000147805 */ /* 0x001fe2000001ff00 */
[----:B---3--:R-:W-:-:S05]  /*4c30*/  IMAD.SHL.U32 R23, R252, 0x4, RZ ;  /* 0x00000004fc177824 */ /* 0x008fca00078e00ff */
[----:B------:R-:W-:Y:S01]  /*4c40*/  ISETP.GE.AND P2, PT, R23, R3, PT ;  /* 0x000000031700720c */ /* 0x000fe20003f46270 */
[----:B------:R0:W-:Y:S04]  /*4c50*/  STL [R1+0x38], R23 ;  /* 0x0000381701007387 */ /* 0x0001e80000100800 */
[----:B-1----:R-:W3:Y:S08]  /*4c60*/  LDL R12, [R1+0x430] ;  /* 0x00043000010c7983 */ /* 0x002ef00000100800 */
[----:B----4-:R-:W1:Y:S01]  /*4c70*/  @!P2 LDC.64 R4, c[0x0][0x3b8] ;  /* 0x0000ee00ff04ab82 */ /* 0x010e620000000a00 */
[----:B------:R-:W-:Y:S01]  /*4c80*/  @!P2 IMAD R252, R0, UR44, RZ ;  /* 0x0000002c00fcac24 */ /* 0x000fe2000f8e02ff */
[----:B------:R-:W-:-:S02]  /*4c90*/  @!P2 SHF.R.S32.HI R7, RZ, 0x1f, R23 ;  /* 0x0000001fff07a819 */ /* 0x000fc40000011417 */
[----:B-1----:R-:W-:Y:S01]  /*4ca0*/  MOV R6, R4 ;  /* 0x0000000400067202 */ /* 0x002fe20000000f00 */
[----:B------:R-:W-:-:S03]  /*4cb0*/  IMAD.MOV.U32 R9, RZ, RZ, R5 ;  /* 0x000000ffff097224 */ /* 0x000fc600078e0005 */
[----:B------:R-:W1:Y:S01]  /*4cc0*/  @P4 LDC R4, c[0x0][0x3f8] ;  /* 0x0000fe00ff044b82 */ /* 0x000e620000000800 */
[C---:B------:R-:W-:Y:S01]  /*4cd0*/  @!P2 IADD3 R8, P4, PT, R252.reuse, R23, RZ ;  /* 0x00000017fc08a210 */ /* 0x040fe20007f9e0ff */
[----:B------:R-:W1:Y:S01]  /*4ce0*/  @P3 S2R R5, SR_CTAID.X ;  /* 0x0000000000053919 */ /* 0x000e620000002500 */
[----:B0-----:R-:W-:Y:S02]  /*4cf0*/  CS2R R22, SRZ ;  /* 0x0000000000167805 */ /* 0x001fe4000001ff00 */
[----:B------:R-:W-:Y:S02]  /*4d00*/  PLOP3.LUT P3, PT, PT, PT, UP0, 0x80, 0x8 ;  /* 0x000000000008781c */ /* 0x000fe40003f6f008 */
[----:B------:R-:W-:Y:S02]  /*4d10*/  @!P2 LEA.HI.X.SX32 R252, R252, R7, 0x1, P4 ;  /* 0x00000007fcfca211 */ /* 0x000fe400020f0eff */
[----:B------:R-:W-:-:S04]  /*4d20*/  @!P2 LEA R6, P4, R8, R6, 0x2 ;  /* 0x000000060806a211 */ /* 0x000fc800078810ff */
[----:B------:R-:W-:Y:S02]  /*4d30*/  @!P2 LEA.HI.X R7, R8, R9, R252, 0x2, P4 ;  /* 0x000000090807a211 */ /* 0x000fe400020f14fc */
[----:B------:R-:W-:Y:S01]  /*4d40*/  PLOP3.LUT P4, PT, PT, PT, UP0, 0x80, 0x8 ;  /* 0x000000000008781c */ /* 0x000fe20003f8f008 */
[----:B------:R-:W4:Y:S02]  /*4d50*/  LDL R9, [R1+0x434] ;  /* 0x0004340001097983 */ /* 0x000f240000100800 */
[----:B------:R-:W0:Y:S02]  /*4d60*/  @P3 LDC.64 R16, c[0x0][0x450] ;  /* 0x00011400ff103b82 */ /* 0x000e240000000a00 */
[----:B------:R-:W2:Y:S01]  /*4d70*/  @!P2 LDG.E.128 R20, desc[UR36][R6.64] ;  /* 0x000000240614a981 */ /* 0x000ea2000c1e1d00 */
[----:B------:R-:W-:-:S07]  /*4d80*/  PLOP3.LUT P3, PT, PT, PT, UP0, 0x80, 0x8 ;  /* 0x000000000008781c */ /* 0x000fce0003f6f008 */
[----:B-1----:R-:W-:Y:S01]  /*4d90*/  @P4 IMAD R252, R4, UR39, R5 ;  /* 0x0000002704fc4c24 */ /* 0x002fe2000f8e0205 */
[----:B------:R-:W-:Y:S01]  /*4da0*/  PLOP3.LUT P4, PT, PT, PT, UP0, 0x80, 0x8 ;  /* 0x000000000008781c */ /* 0x000fe20003f8f008 */
[----:B------:R-:W4:Y:S02]  /*4db0*/  LDL R5, [R1+0x438] ;  /* 0x0004380001057983 */ /* 0x000f240000100800 */
[----:B------:R-:W-:-:S04]  /*4dc0*/  @P5 IMAD R252, R252, 0xe0, RZ ;  /* 0x000000e0fcfc5824 */ /* 0x000fc800078e02ff */
[----:B0-----:R-:W-:-:S06]  /*4dd0*/  @P3 IMAD.WIDE R16, R252, 0x4, R16 ;  /* 0x00000004fc103825 */ /* 0x001fcc00078e0210 */
[----:B------:R-:W4:Y:S01]  /*4de0*/  @P4 LDG.E.128 R16, desc[UR36][R16.64+0x10] ;  /* 0x0000102410104981 */ /* 0x000f22000c1e1d00 */
[----:B--2---:R-:W-:Y:S02]  /*4df0*/  IMAD.MOV.U32 R8, RZ, RZ, R22 ;  /* 0x000000ffff087224 */ /* 0x004fe400078e0016 */
[----:B------:R-:W-:Y:S02]  /*4e00*/  IMAD.MOV.U32 R7, RZ, RZ, R23 ;  /* 0x000000ffff077224 */ /* 0x000fe400078e0017 */
[----:B------:R-:W-:Y:S01]  /*4e10*/  IMAD.MOV.U32 R14, RZ, RZ, R20 ;  /* 0x000000ffff0e7224 */ /* 0x000fe200078e0014 */
[----:B------:R0:W5:Y:S01]  /*4e20*/  LDL.LU.64 R22, [R1+0x7d0] ;  /* 0x0007d00001167983 */ /* 0x0001620000300a00 */
[----:B------:R-:W-:-:S03]  /*4e30*/  IMAD.MOV.U32 R11, RZ, RZ, R21 ;  /* 0x000000ffff0b7224 */ /* 0x000fc600078e0015 */
[----:B------:R0:W5:Y:S04]  /*4e40*/  LDL.LU.64 R20, [R1+0x7c8] ;  /* 0x0007c80001147983 */ /* 0x0001680000300a00 */
[----:B------:R-:W2:Y:S01]  /*4e50*/  LDL R252, [R1+0x43c] ;  /* 0x00043c0001fc7983 */ /* 0x000ea20000100800 */
[----:B------:R-:W-:Y:S01]  /*4e60*/  PLOP3.LUT P4, PT, PT, PT, UP0, 0x80, 0x8 ;  /* 0x000000000008781c */ /* 0x000fe20003f8f008 */
[----:B---3--:R-:W-:Y:S01]  /*4e70*/  FADD.FTZ R12, R12, R14 ;  /* 0x0000000e0c0c7221 */ /* 0x008fe20000010000 */
[----:B------:R-:W-:Y:S01]  /*4e80*/  PLOP3.LUT P3, PT, PT, PT, UP0, 0x80, 0x8 ;  /* 0x000000000008781c */ /* 0x000fe20003f6f008 */
[----:B----4-:R-:W-:Y:S01]  /*4e90*/  FADD.FTZ R9, R9, R11 ;  /* 0x0000000b09097221 */ /* 0x010fe20000010000 */
[----:B------:R-:W-:Y:S01]  /*4ea0*/  PLOP3.LUT P5, PT, PT, PT, UP0, 0x80, 0x8 ;  /* 0x000000000008781c */ /* 0x000fe20003faf008 */
[----:B------:R-:W-:-:S08]  /*4eb0*/  IMAD.MOV.U32 R13, RZ, RZ, R16 ;  /* 0x000000ffff0d7224 */ /* 0x000fd000078e0010 */
[----:B------:R-:W-:Y:S01]  /*4ec0*/  @P4 FMUL.FTZ R12, R12, R13 ;  /* 0x0000000d0c0c4220 */ /* 0x000fe20000410000 */
[----:B------:R-:W-:Y:S01]  /*4ed0*/  PLOP3.LUT P4, PT, PT, PT, UP0, 0x80, 0x8 ;  /* 0x000000000008781c */ /* 0x000fe20003f8f008 */
[----:B------:R-:W-:Y:S01]  /*4ee0*/  IMAD.MOV.U32 R6, RZ, RZ, R18 ;  /* 0x000000ffff067224 */ /* 0x000fe200078e0012 */
[----:B------:R-:W-:Y:S01]  /*4ef0*/  MOV R10, R17 ;  /* 0x00000011000a7202 */ /* 0x000fe20000000f00 */
[----:B------:R-:W-:Y:S02]  /*4f00*/  IMAD.MOV.U32 R4, RZ, RZ, R19 ;  /* 0x000000ffff047224 */ /* 0x000fe400078e0013 */
[----:B------:R0:W5:Y:S01]  /*4f10*/  LDL.LU.64 R18, [R1+0x7c0] ;  /* 0x0007c00001127983 */ /* 0x0001620000300a00 */
[----:B------:R-:W-:Y:S01]  /*4f20*/  FADD.FTZ R5, R5, R8 ;  /* 0x0000000805057221 */ /* 0x000fe20000010000 */
[----:B------:R-:W-:Y:S02]  /*4f30*/  @P3 FMUL.FTZ R9, R9, R10 ;  /* 0x0000000a09093220 */ /* 0x000fe40000410000 */
[----:B------:R0:W5:Y:S04]  /*4f40*/  LDL.LU.64 R16, [R1+0x7b8] ;  /* 0x0007b80001107983 */ /* 0x0001680000300a00 */
[----:B------:R0:W5:Y:S04]  /*4f50*/  LDL.LU R14, [R1+0x7b0] ;  /* 0x0007b000010e7983 */ /* 0x0001680000300800 */
[----:B------:R0:W5:Y:S04]  /*4f60*/  LDL.LU R13, [R1+0x7ac] ;  /* 0x0007ac00010d7983 */ /* 0x0001680000300800 */
[----:B------:R1:W-:Y:S01]  /*4f70*/  STL [R1], R12 ;  /* 0x0000000c01007387 */ /* 0x0003e20000100800 */
        /* <DEDUP_REMOVED lines=19> */
[----:B-1----:R-:W3:Y:S04]  /*50b0*/  LDL.LU R8, [R1+0x38] ;  /* 0x0000380001087983 */ /* 0x002ee80000300800 */
[----:B------:R-:W-:Y:S04]  /*50c0*/  STL.64 [R1+0x798], R2 ;  /* 0x0007980201007387 */ /* 0x000fe80000100a00 */
[----:B------:R1:W-:Y:S04]  /*50d0*/  STL.64 [R1+0x790], R6 ;  /* 0x0007900601007387 */ /* 0x0003e80000100a00 */
[----:B------:R4:W-:Y:S04]  /*50e0*/  STL.64 [R1+0x788], R4 ;  /* 0x0007880401007387 */ /* 0x0009e80000100a00 */
[----:B-1----:R-:W3:Y:S04]  /*50f0*/  LDL R6, [R1+0x8] ;  /* 0x0000080001067983 */ /* 0x002ee80000100800 */
[----:B----4-:R-:W4:Y:S04]  /*5100*/  LDL R4, [R1] ;  /* 0x0000000001047983 */ /* 0x010f280000100800 */
[----:B------:R-:W4:Y:S01]  /*5110*/  LDL R5, [R1+0x4] ;  /* 0x0000040001057983 */ /* 0x000f220000100800 */
[----:B------:R-:W2:Y:S01]  /*5120*/  S2UR UR35, SR_CTAID.X ;  /* 0x00000000002379c3 */ /* 0x000ea20000002500 */
[----:B------:R-:W-:Y:S01]  /*5130*/  IMAD.MOV.U32 R7, RZ, RZ, R252 ;  /* 0x000000ffff077224 */ /* 0x000fe200078e00fc */
[----:B--2---:R-:W-:Y:S01]  /*5140*/  UIMAD UR42, UR34, UR42, UR35 ;  /* 0x0000002a222a72a4 */ /* 0x004fe2000f8e0223 */
[----:B------:R-:W1:Y:S05]  /*5150*/  LDCU.64 UR34, c[0x0][0x3b8] ;  /* 0x00007700ff2277ac */ /* 0x000e6a0008000a00 */
[----:B0-----:R-:W-:-:S04]  /*5160*/  IMAD R252, R0, UR42, RZ ;  /* 0x0000002a00fc7c24 */ /* 0x001fc8000f8e02ff */
[----:B------:R-:W-:Y:S01]  /*5170*/  IMAD R2, R252, 0xe0, RZ ;  /* 0x000000e0fc027824 */ /* 0x000fe200078e02ff */
[----:B---3--:R-:W-:-:S04]  /*5180*/  SHF.R.S32.HI R3, RZ, 0x1f, R8 ;  /* 0x0000001fff037819 */ /* 0x008fc80000011408 */
[----:B------:R-:W-:-:S04]  /*5190*/  IADD3 R252, P2, PT, R2, R8, RZ ;  /* 0x0000000802fc7210 */ /* 0x000fc80007f5e0ff */
[----:B------:R-:W-:Y:S02]  /*51a0*/  LEA.HI.X.SX32 R8, R2, R3, 0x1, P2 ;  /* 0x0000000302087211 */ /* 0x000fe400010f0eff */
[----:B-1----:R-:W-:-:S04]  /*51b0*/  LEA R2, P2, R252, UR34, 0x2 ;  /* 0x00000022fc027c11 */ /* 0x002fc8000f8410ff */
[----:B------:R-:W-:Y:S02]  /*51c0*/  LEA.HI.X R3, R252, UR35, R8, 0x2, P2 ;  /* 0x00000023fc037c11 */ /* 0x000fe400090f1408 */
[----:B------:R3:W5:Y:S04]  /*51d0*/  LDL.LU R8, [R1+0x7a0] ;  /* 0x0007a00001087983 */ /* 0x0007680000300800 */
[----:B----4-:R0:W-:Y:S04]  /*51e0*/  STG.E.128 desc[UR36][R2.64], R4 ;  /* 0x0000000402007986 */ /* 0x0101e8000c101d24 */
[----:B0-----:R3:W5:Y:S04]  /*51f0*/  LDL.LU.64 R2, [R1+0x798] ;  /* 0x0007980001027983 */ /* 0x0017680000300a00 */
[----:B------:R3:W5:Y:S04]  /*5200*/  LDL.LU.64 R6, [R1+0x790] ;  /* 0x0007900001067983 */ /* 0x0007680000300a00 */
[----:B------:R3:W5:Y:S02]  /*5210*/  LDL.LU.64 R4, [R1+0x788] ;  /* 0x0007880001047983 */ /* 0x0007640000300a00 */
.L_x_2611:
[----:B------:R-:W-:Y:S05]  /*5220*/  BSYNC.RECONVERGENT B2 ;  /* 0x0000000000027941 */ /* 0x000fea0003800200 */
.L_x_2610:
[----:B------:R-:W-:Y:S04]  /*5230*/  BSSY.RECONVERGENT B2, `(.L_x_2612) ;  /* 0x000005a000027945 */ /* 0x000fe80003800200 */
[----:B------:R-:W-:Y:S05]  /*5240*/  @P1 BRA `(.L_x_2613) ;  /* 0x0000000400601947 */ /* 0x000fea0003800000 */
[----:B01----:R-:W4:Y:S01]  /*5250*/  LDL R252, [R1+0x30] ;  /* 0x0000300001fc7983 */ /* 0x003f220000100800 */
[----:B-----5:R-:W-:-:S03]  /*5260*/  ISETP.NE.AND P2, PT, R2, RZ, PT ;  /* 0x000000ff0200720c */ /* 0x020fc60003f45270 */
[----:B------:R-:W-:Y:S04]  /*5270*/  STL.64 [R1+0x7b0], R14 ;  /* 0x0007b00e01007387 */ /* 0x000fe80000100a00 */
[----:B------:R-:W-:Y:S04]  /*5280*/  STL.64 [R1+0x7a8], R12 ;  /* 0x0007a80c01007387 */ /* 0x000fe80000100a00 */
[----:B------:R0:W-:Y:S02]  /*5290*/  STL [R1+0x7a4], R11 ;  /* 0x0007a40b01007387 */ /* 0x0001e40000100800 */
[----:B------:R-:W-:Y:S01]  /*52a0*/  VOTEU.ANY UP0, P2 ;  /* 0x0000000000ff7886 */ /* 0x000fe20001000100 */
[----:B------:R-:W-:Y:S01]  /*52b0*/  PLOP3.LUT P2, PT, PT, PT, UP0, 0x80, 0x8 ;  /* 0x000000000008781c */ /* 0x000fe20003f4f008 */
[----:B------:R-:W-:Y:S04]  /*52c0*/  STL [R1+0x7a0], R10 ;  /* 0x0007a00a01007387 */ /* 0x000fe80000100800 */
[----:B------:R-:W-:Y:S04]  /*52d0*/  STL [R1+0x79c], R9 ;  /* 0x00079c0901007387 */ /* 0x000fe80000100800 */
[----:B------:R-:W-:Y:S04]  /*52e0*/  STL [R1+0x798], R8 ;  /* 0x0007980801007387 */ /* 0x000fe80000100800 */
[----:B------:R-:W-:Y:S04]  /*52f0*/  STL [R1+0x794], R7 ;  /* 0x0007940701007387 */ /* 0x000fe80000100800 */
[----:B------:R-:W-:Y:S04]  /*5300*/  STL [R1+0x790], R6 ;  /* 0x0007900601007387 */ /* 0x000fe80000100800 */
[----:B------:R1:W-:Y:S04]  /*5310*/  STL [R1+0x78c], R5 ;  /* 0x00078c0501007387 */ /* 0x0003e80000100800 */
[----:B------:R2:W-:Y:S04]  /*5320*/  STL [R1+0x788], R4 ;  /* 0x0007880401007387 */ /* 0x0005e80000100800 */
[----:B0-----:R-:W3:Y:S01]  /*5330*/  LDL R11, [R1+0x420] ;  /* 0x00042000010b7983 */ /* 0x001ee20000100800 */
[----:B-1----:R-:W0:Y:S01]  /*5340*/  @P2 S2R R5, SR_CTAID.X ;  /* 0x0000000000052919 */ /* 0x002e220000002500 */
[----:B------:R-:W-:-:S02]  /*5350*/  PLOP3.LUT P2, PT, PT, PT, UP0, 0x80, 0x8 ;  /* 0x000000000008781c */ /* 0x000fc40003f4f008 */
[----:B------:R-:W3:Y:S11]  /*5360*/  LDL R10, [R1+0x424] ;  /* 0x00042400010a7983 */ /* 0x000ef60000100800 */
[----:B------:R-:W1:Y:S01]  /*5370*/  @P2 LDC.64 R8, c[0x0][0x450] ;  /* 0x00011400ff082b82 */ /* 0x000e620000000a00 */
[----:B------:R-:W-:Y:S01]  /*5380*/  PLOP3.LUT P2, PT, PT, PT, UP0, 0x80, 0x8 ;  /* 0x000000000008781c */ /* 0x000fe20003f4f008 */
[----:B----4-:R-:W-:-:S05]  /*5390*/  IMAD R252, R0, 0x8, R252 ;  /* 0x0000000800fc7824 */ /* 0x010fca00078e02fc */
[----:B------:R-:W-:-:S13]  /*53a0*/  ISETP.GE.AND P3, PT, R252, R3, PT ;  /* 0x00000003fc00720c */ /* 0x000fda0003f66270 */
[----:B------:R-:W4:Y:S01]  /*53b0*/  @!P3 LDC.64 R248, c[0x0][0x3b8] ;  /* 0x0000ee00fff8bb82 */ /* 0x000f220000000a00 */
[----:B------:R-:W-:Y:S01]  /*53c0*/  @!P3 IMAD R250, R0, UR44, RZ ;  /* 0x0000002c00fabc24 */ /* 0x000fe2000f8e02ff */
[----:B--2---:R-:W-:-:S04]  /*53d0*/  @!P3 SHF.R.S32.HI R4, RZ, 0x1f, R252 ;  /* 0x0000001fff04b819 */ /* 0x004fc800000114fc */
[----:B------:R-:W-:-:S04]  /*53e0*/  @!P3 IADD3 R251, P4, PT, R250, R252, RZ ;  /* 0x000000fcfafbb210 */ /* 0x000fc80007f9e0ff */
[----:B------:R-:W-:Y:S02]  /*53f0*/  @!P3 LEA.HI.X.SX32 R250, R250, R4, 0x1, P4 ;  /* 0x00000004fafab211 */ /* 0x000fe400020f0eff */
[----:B----4-:R-:W-:-:S04]  /*5400*/  @!P3 LEA R6, P4, R251, R248, 0x2 ;  /* 0x000000f8fb06b211 */ /* 0x010fc800078810ff */
[----:B------:R-:W-:Y:S02]  /*5410*/  @!P3 LEA.HI.X R7, R251, R249, R250, 0x2, P4 ;  /* 0x000000f9fb07b211 */ /* 0x000fe400020f14fa */
[----:B------:R-:W-:Y:S02]  /*5420*/  CS2R R250, SRZ ;  /* 0x0000000000fa7805 */ /* 0x000fe4000001ff00 */
[----:B------:R-:W-:Y:S02]  /*5430*/  PLOP3.LUT P4, PT, PT, PT, UP0, 0x80, 0x8 ;  /* 0x000000000008781c */ /* 0x000fe40003f8f008 */
[----:B------:R-:W-:-:S06]  /*5440*/  CS2R R248, SRZ ;  /* 0x0000000000f87805 */ /* 0x000fcc000001ff00 */
[----:B------:R-:W3:Y:S05]  /*5450*/  @!P3 LDG.E.128 R248, desc[UR36][R6.64] ;  /* 0x0000002406f8b981 */ /* 0x000eea000c1e1d00 */
[----:B------:R-:W0:Y:S01]  /*5460*/  @P4 LDC R4, c[0x0][0x3f8] ;  /* 0x0000fe00ff044b82 */ /* 0x000e220000000800 */
[----:B------:R-:W-:Y:S02]  /*5470*/  PLOP3.LUT P3, PT, PT, PT, UP0, 0x80, 0x8 ;  /* 0x000000000008781c */ /* 0x000fe40003f6f008 */
[----:B------:R-:W-:Y:S01]  /*5480*/  PLOP3.LUT P4, PT, PT, PT, UP0, 0x80, 0x8 ;  /* 0x000000000008781c */ /* 0x000fe20003f8f008 */
[----:B------:R-:W2:Y:S04]  /*5490*/  LDL R7, [R1+0x428] ;  /* 0x0004280001077983 */ /* 0x000ea80000100800 */
[----:B------:R-:W4:Y:S06]  /*54a0*/  LDL R6, [R1+0x42c] ;  /* 0x00042c0001067983 */ /* 0x000f2c0000100800 */
[----:B0-----:R-:W-:Y:S01]  /*54b0*/  @P3 IMAD R4, R4, UR39, R5 ;  /* 0x0000002704043c24 */ /* 0x001fe2000f8e0205 */
[----:B------:R-:W-:-:S03]  /*54c0*/  PLOP3.LUT P3, PT, PT, PT, UP0, 0x80, 0x8 ;  /* 0x000000000008781c */ /* 0x000fc60003f6f008 */
[----:B------:R-:W-:-:S04]  /*54d0*/  @P4 IMAD R4, R4, 0xe0, RZ ;  /* 0x000000e004044824 */ /* 0x000fc800078e02ff */
[----:B-1----:R-:W-:-:S06]  /*54e0*/  @P2 IMAD.WIDE R4, R4, 0x4, R8 ;  /* 0x0000000404042825 */ /* 0x002fcc00078e0208 */
[----:B------:R-:W4:Y:S01]  /*54f0*/  @P3 LDG.E.128 R12, desc[UR36][R4.64+0x20] ;  /* 0x00002024040c3981 */ /* 0x000f22000c1e1d00 */
[----:B------:R-:W-:Y:S02]  /*5500*/  PLOP3.LUT P2, PT, PT, PT, UP0, 0x80, 0x8 ;  /* 0x000000000008781c */ /* 0x000fe40003f4f008 */
[----:B------:R-:W-:Y:S02]  /*5510*/  PLOP3.LUT P3, PT, PT, PT, UP0, 0x80, 0x8 ;  /* 0x000000000008781c */ /* 0x000fe40003f6f008 */
[----:B------:R-:W-:Y:S02]  /*5520*/  PLOP3.LUT P4, PT, PT, PT, UP0, 0x80, 0x8 ;  /* 0x000000000008781c */ /* 0x000fe40003f8f008 */
[----:B------:R-:W-:Y:S01]  /*5530*/  PLOP3.LUT P5, PT, PT, PT, UP0, 0x80, 0x8 ;  /* 0x000000000008781c */ /* 0x000fe20003faf008 */
[----:B---3--:R-:W-:Y:S01]  /*5540*/  FADD.FTZ R248, R11, R248 ;  /* 0x000000f80bf87221 */ /* 0x008fe20000010000 */
[----:B------:R-:W-:Y:S01]  /*5550*/  FADD.FTZ R249, R10, R249 ;  /* 0x000000f90af97221 */ /* 0x000fe20000010000 */
[----:B--2---:R-:W-:Y:S01]  /*5560*/  FADD.FTZ R250, R7, R250 ;  /* 0x000000fa07fa7221 */ /* 0x004fe20000010000 */
[----:B----4-:R-:W-:Y:S01]  /*5570*/  FADD.FTZ R251, R6, R251 ;  /* 0x000000fb06fb7221 */ /* 0x010fe20000010000 */
[----:B------:R-:W-:Y:S01]  /*5580*/  IMAD.MOV.U32 R9, RZ, RZ, R12 ;  /* 0x000000ffff097224 */ /* 0x000fe200078e000c */
[----:B------:R-:W-:Y:S01]  /*5590*/  MOV R5, R14 ;  /* 0x0000000e00057202 */ /* 0x000fe20000000f00 */
[----:B------:R-:W-:-:S02]  /*55a0*/  IMAD.MOV.U32 R8, RZ, RZ, R13 ;  /* 0x000000ffff087224 */ /* 0x000fc400078e000d */
[----:B------:R-:W-:Y:S02]  /*55b0*/  IMAD.MOV.U32 R4, RZ, RZ, R15 ;  /* 0x000000ffff047224 */ /* 0x000fe400078e000f */
[----:B------:R4:W5:Y:S01]  /*55c0*/  LDL.LU.64 R14, [R1+0x7b0] ;  /* 0x0007b000010e7983 */ /* 0x0009620000300a00 */
[----:B------:R-:W-:-:S03]  /*55d0*/  @P2 FMUL.FTZ R248, R248, R9 ;  /* 0x00000009f8f82220 */ /* 0x000fc60000410000 */
[----:B------:R4:W5:Y:S01]  /*55e0*/  LDL.LU.64 R12, [R1+0x7a8] ;  /* 0x0007a800010c7983 */ /* 0x0009620000300a00 */
[----:B------:R-:W-:-:S03]  /*55f0*/  @P3 FMUL.FTZ R249, R249, R8 ;  /* 0x00000008f9f93220 */ /* 0x000fc60000410000 */
[----:B------:R4:W5:Y:S04]  /*5600*/  LDL.LU R11, [R1+0x7a4] ;  /* 0x0007a400010b7983 */ /* 0x0009680000300800 */
[----:B------:R4:W5:Y:S01]  /*5610*/  LDL.LU R10, [R1+0x7a0] ;  /* 0x0007a000010a7983 */ /* 0x0009620000300800 */
[----:B------:R-:W-:-:S03]  /*5620*/  @P4 FMUL.FTZ R250, R250, R5 ;  /* 0x00000005fafa4220 */ /* 0x000fc60000410000 */
[----:B------:R4:W5:Y:S01]  /*5630*/  LDL.LU R9, [R1+0x79c] ;  /* 0x00079c0001097983 */ /* 0x0009620000300800 */
[----:B------:R-:W-:-:S03]  /*5640*/  @P5 FMUL.FTZ R251, R251, R4 ;  /* 0x00000004fbfb5220 */ /* 0x000fc60000410000 */
[----:B------:R4:W5:Y:S04]  /*5650*/  LDL.LU R8, [R1+0x798] ;  /* 0x0007980001087983 */ /* 0x0009680000300800 */
[----:B------:R4:W5:Y:S04]  /*5660*/  LDL.LU R7, [R1+0x794] ;  /* 0x0007940001077983 */ /* 0x0009680000300800 */
[----:B------:R4:W5:Y:S04]  /*5670*/  LDL.LU R6, [R1+0x790] ;  /* 0x0007900001067983 */ /* 0x0009680000300800 */
[----:B------:R4:W5:Y:S04]  /*5680*/  LDL.LU R5, [R1+0x78c] ;  /* 0x00078c0001057983 */ /* 0x0009680000300800 */
[----:B------:R4:W5:Y:S01]  /*5690*/  LDL.LU R4, [R1+0x788] ;  /* 0x0007880001047983 */ /* 0x0009620000300800 */
[----:B------:R-:W-:-:S13]  /*56a0*/  ISETP.GE.AND P2, PT, R252, R3, PT ;  /* 0x00000003fc00720c */ /* 0x000fda0003f46270 */
[----:B----4-:R-:W-:Y:S05]  /*56b0*/  @P2 BRA `(.L_x_2613) ;  /* 0x0000000000442947 */ /* 0x010fea0003800000 */
[----:B------:R-:W-:Y:S01]  /*56c0*/  S2UR UR34, SR_CTAID.Y ;  /* 0x00000000002279c3 */ /* 0x000fe20000002600 */
[----:B------:R-:W0:Y:S01]  /*56d0*/  LDCU UR42, c[0x0][0x3f8] ;  /* 0x00007f00ff2a77ac */ /* 0x000e220008000800 */
[----:B-----5:R-:W-:Y:S04]  /*56e0*/  STL [R1+0x790], R4 ;  /* 0x0007900401007387 */ /* 0x020fe80000100800 */
[----:B------:R1:W-:Y:S02]  /*56f0*/  STL.64 [R1+0x788], R2 ;  /* 0x0007880201007387 */ /* 0x0003e40000100a00 */
[----:B------:R-:W0:Y:S01]  /*5700*/  S2UR UR35, SR_CTAID.X ;  /* 0x00000000002379c3 */ /* 0x000e220000002500 */
[----:B-1----:R-:W-:Y:S01]  /*5710*/  SHF.R.S32.HI R3, RZ, 0x1f, R252 ;  /* 0x0000001fff037819 */ /* 0x002fe200000114fc */
[----:B0-----:R-:W-:Y:S01]  /*5720*/  UIMAD UR42, UR34, UR42, UR35 ;  /* 0x0000002a222a72a4 */ /* 0x001fe2000f8e0223 */
[----:B------:R-:W0:Y:S05]  /*5730*/  LDCU.64 UR34, c[0x0][0x3b8] ;  /* 0x00007700ff2277ac */ /* 0x000e2a0008000a00 */
[----:B------:R-:W-:-:S04]  /*5740*/  IMAD R4, R0, UR42, RZ ;  /* 0x0000002a00047c24 */ /* 0x000fc8000f8e02ff */
[----:B------:R-:W-:-:S05]  /*5750*/  IMAD R2, R4, 0xe0, RZ ;  /* 0x000000e004027824 */ /* 0x000fca00078e02ff */
[----:B------:R-:W-:-:S04]  /*5760*/  IADD3 R252, P2, PT, R2, R252, RZ ;  /* 0x000000fc02fc7210 */ /* 0x000fc80007f5e0ff */
[----:B------:R-:W-:Y:S02]  /*5770*/  LEA.HI.X.SX32 R4, R2, R3, 0x1, P2 ;  /* 0x0000000302047211 */ /* 0x000fe400010f0eff */
[----:B0-----:R-:W-:-:S04]  /*5780*/  LEA R2, P2, R252, UR34, 0x2 ;  /* 0x00000022fc027c11 */ /* 0x001fc8000f8410ff */
[----:B------:R-:W-:Y:S02]  /*5790*/  LEA.HI.X R3, R252, UR35, R4, 0x2, P2 ;  /* 0x00000023fc037c11 */ /* 0x000fe400090f1404 */
[----:B------:R4:W5:Y:S04]  /*57a0*/  LDL.LU R4, [R1+0x790] ;  /* 0x0007900001047983 */ /* 0x0009680000300800 */
[----:B------:R0:W-:Y:S04]  /*57b0*/  STG.E.128 desc[UR36][R2.64], R248 ;  /* 0x000000f802007986 */ /* 0x0001e8000c101d24 */
[----:B0-----:R4:W5:Y:S02]  /*57c0*/  LDL.LU.64 R2, [R1+0x788] ;  /* 0x0007880001027983 */ /* 0x0019640000300a00 */
.L_x_2613:
[----:B------:R-:W-:Y:S05]  /*57d0*/  BSYNC.RECONVERGENT B2 ;  /* 0x0000000000027941 */ /* 0x000fea0003800200 */
.L_x_2612:
[----:B------:R-:W-:Y:S04]  /*57e0*/  BSSY.RECONVERGENT B2, `(.L_x_2614) ;  /* 0x000005b000027945 */ /* 0x000fe80003800200 */
[----:B------:R-:W-:Y:S05]  /*57f0*/  @P1 BRA `(.L_x_2615) ;  /* 0x0000000400641947 */ /* 0x000fea0003800000 */
[----:B01----:R-:W2:Y:S01]  /*5800*/  LDL R252, [R1+0x34] ;  /* 0x0000340001fc7983 */ /* 0x003ea20000100800 */
        /* <DEDUP_REMOVED lines=13> */
[----:B0-----:R-:W4:Y:S01]  /*58e0*/  LDL R15, [R1+0x410] ;  /* 0x00041000010f7983 */ /* 0x001f220000100800 */
[----:B-1----:R-:W0:Y:S01]  /*58f0*/  @P2 S2R R9, SR_CTAID.X ;  /* 0x0000000000092919 */ /* 0x002e220000002500 */
[----:B------:R-:W-:-:S02]  /*5900*/  PLOP3.LUT P2, PT, PT, PT, UP0, 0x80, 0x8 ;  /* 0x000000000008781c */ /* 0x000fc40003f4f008 */
[----:B------:R-:W4:Y:S11]  /*5910*/  LDL R14, [R1+0x414] ;  /* 0x00041400010e7983 */ /* 0x000f360000100800 */
[----:B------:R-:W1:Y:S01]  /*5920*/  @P2 LDC.64 R12, c[0x0][0x450] ;  /* 0x00011400ff0c2b82 */ /* 0x000e620000000a00 */
[----:B------:R-:W-:Y:S01]  /*5930*/  PLOP3.LUT P2, PT, PT, PT, UP0, 0x80, 0x8 ;  /* 0x000000000008781c */ /* 0x000fe20003f4f008 */
[----:B--2---:R-:W-:-:S04]  /*5940*/  IMAD R4, R0, 0x2, R252 ;  /* 0x0000000200047824 */ /* 0x004fc800078e02fc */
[----:B------:R-:W-:-:S05]  /*5950*/  IMAD.SHL.U32 R252, R4, 0x4, RZ ;  /* 0x0000000404fc7824 */ /* 0x000fca00078e00ff */
[----:B------:R-:W-:-:S13]  /*5960*/  ISETP.GE.AND P3, PT, R252, R3, PT ;  /* 0x00000003fc00720c */ /* 0x000fda0003f66270 */
[----:B------:R-:W2:Y:S01]  /*5970*/  @!P3 LDC.64 R4, c[0x0][0x3b8] ;  /* 0x0000ee00ff04bb82 */ /* 0x000ea20000000a00 */
[----:B------:R-:W-:Y:S01]  /*5980*/  @!P3 IMAD R6, R0, UR44, RZ ;  /* 0x0000002c0006bc24 */ /* 0x000fe2000f8e02ff */
[----:B---3--:R-:W-:-:S04]  /*5990*/  @!P3 SHF.R.S32.HI R8, RZ, 0x1f, R252 ;  /* 0x0000001fff08b819 */ /* 0x008fc800000114fc */
[----:B------:R-:W-:-:S04]  /*59a0*/  @!P3 IADD3 R7, P4, PT, R6, R252, RZ ;  /* 0x000000fc0607b210 */ /* 0x000fc80007f9e0ff */
[----:B------:R-:W-:Y:S02]  /*59b0*/  @!P3 LEA.HI.X.SX32 R6, R6, R8, 0x1, P4 ;  /* 0x000000080606b211 */ /* 0x000fe400020f0eff */
[----:B--2---:R-:W-:-:S04]  /*59c0*/  @!P3 LEA R10, P4, R7, R4, 0x2 ;  /* 0x00000004070ab211 */ /* 0x004fc800078810ff */
[----:B------:R-:W-:Y:S02]  /*59d0*/  @!P3 LEA.HI.X R11, R7, R5, R6, 0x2, P4 ;  /* 0x00000005070bb211 */ /* 0x000fe400020f1406 */
[----:B------:R-:W-:Y:S02]  /*59e0*/  CS2R R6, SRZ ;  /* 0x0000000000067805 */ /* 0x000fe4000001ff00 */
[----:B------:R-:W-:Y:S02]  /*59f0*/  PLOP3.LUT P4, PT, PT, PT, UP0, 0x80, 0x8 ;  /* 0x000000000008781c */ /* 0x000fe40003f8f008 */
[----:B------:R-:W-:-:S06]  /*5a00*/  CS2R R4, SRZ ;  /* 0x0000000000047805 */ /* 0x000fcc000001ff00 */
[----:B------:R-:W4:Y:S05]  /*5a10*/  @!P3 LDG.E.128 R4, desc[UR36][R10.64] ;  /* 0x000000240a04b981 */ /* 0x000f2a000c1e1d00 */
[----:B------:R-:W0:Y:S01]  /*5a20*/  @P4 LDC R8, c[0x0][0x3f8] ;  /* 0x0000fe00ff084b82 */ /* 0x000e220000000800 */
[----:B------:R-:W-:Y:S02]  /*5a30*/  PLOP3.LUT P3, PT, PT, PT, UP0, 0x80, 0x8 ;  /* 0x000000000008781c */ /* 0x000fe40003f6f008 */
[----:B------:R-:W-:Y:S01]  /*5a40*/  PLOP3.LUT P4, PT, PT, PT, UP0, 0x80, 0x8 ;  /* 0x000000000008781c */ /* 0x000fe20003f8f008 */
[----:B------:R-:W2:Y:S04]  /*5a50*/  LDL R11, [R1+0x418] ;  /* 0x00041800010b7983 */ /* 0x000ea80000100800 */
[----:B------:R-:W3:Y:S06]  /*5a60*/  LDL R10, [R1+0x41c] ;  /* 0x00041c00010a7983 */ /* 0x000eec0000100800 */
[----:B0-----:R-:W-:Y:S01]  /*5a70*/  @P3 IMAD R8, R8, UR39, R9 ;  /* 0x0000002708083c24 */ /* 0x001fe2000f8e0209 */
[----:B------:R-:W-:-:S03]  /*5a80*/  PLOP3.LUT P3, PT, PT, PT, UP0, 0x80, 0x8 ;  /* 0x000000000008781c */ /* 0x000fc60003f6f008 */
[----:B------:R-:W-:-:S04]  /*5a90*/  @P4 IMAD R8, R8, 0xe0, RZ ;  /* 0x000000e008084824 */ /* 0x000fc800078e02ff */
[----:B-1----:R-:W-:-:S06]  /*5aa0*/  @P2 IMAD.WIDE R8, R8, 0x4, R12 ;  /* 0x0000000408082825 */ /* 0x002fcc00078e020c */
[----:B------:R-:W3:Y:S01]  /*5ab0*/  @P3 LDG.E.128 R16, desc[UR36][R8.64+0x30] ;  /* 0x0000302408103981 */ /* 0x000ee2000c1e1d00 */
[----:B------:R-:W-:Y:S02]  /*5ac0*/  PLOP3.LUT P2, PT, PT, PT, UP0, 0x80, 0x8 ;  /* 0x000000000008781c */ /* 0x000fe40003f4f008 */
[----:B------:R-:W-:Y:S02]  /*5ad0*/  PLOP3.LUT P3, PT, PT, PT, UP0, 0x80, 0x8 ;  /* 0x000000000008781c */ /* 0x000fe40003f6f008 */
[----:B------:R-:W-:Y:S02]  /*5ae0*/  PLOP3.LUT P4, PT, PT, PT, UP0, 0x80, 0x8 ;  /* 0x000000000008781c */ /* 0x000fe40003f8f008 */
[----:B------:R-:W-:Y:S01]  /*5af0*/  PLOP3.LUT P5, PT, PT, PT, UP0, 0x80, 0x8 ;  /* 0x000000000008781c */ /* 0x000fe20003faf008 */
[----:B----4-:R-:W-:Y:S01]  /*5b00*/  FADD.FTZ R4, R15, R4 ;  /* 0x000000040f047221 */ /* 0x010fe20000010000 */
[----:B------:R-:W-:Y:S01]  /*5b10*/  FADD.FTZ R5, R14, R5 ;  /* 0x000000050e057221 */ /* 0x000fe20000010000 */
[----:B--2---:R-:W-:Y:S01]  /*5b20*/  FADD.FTZ R6, R11, R6 ;  /* 0x000000060b067221 */ /* 0x004fe20000010000 */
[----:B---3--:R-:W-:Y:S01]  /*5b30*/  FADD.FTZ R7, R10, R7 ;  /* 0x000000070a077221 */ /* 0x008fe20000010000 */
        /* <DEDUP_REMOVED lines=19> */
[----:B0-----:R-:W-:Y:S05]  /*5c70*/  @P2 BRA `(.L_x_2615) ;  /* 0x0000000000442947 */ /* 0x001fea0003800000 */
        /* <DEDUP_REMOVED lines=16> */
[----:B-1----:R0:W5:Y:S02]  /*5d80*/  LDL.LU.64 R2, [R1+0x788] ;  /* 0x0007880001027983 */ /* 0x0021640000300a00 */
.L_x_2615:
[----:B------:R-:W-:Y:S05]  /*5d90*/  BSYNC.RECONVERGENT B2 ;  /* 0x0000000000027941 */ /* 0x000fea0003800200 */
.L_x_2614:
[----:B01----:R-:W2:Y:S01]  /*5da0*/  LDL.LU R252, [R1+0x34] ;  /* 0x0000340001fc7983 */ /* 0x003ea20000300800 */
[----:B------:R-:W-:Y:S01]  /*5db0*/  BSSY.RECONVERGENT B2, `(.L_x_2616) ;  /* 0x000005c000027945 */ /* 0x000fe20003800200 */
[----:B--2---:R-:W-:-:S05]  /*5dc0*/  IMAD R252, R0, 0x4, R252 ;  /* 0x0000000400fc7824 */ /* 0x004fca00078e02fc */
[----:B------:R0:W-:Y:S01]  /*5dd0*/  STL [R1+0x34], R252 ;  /* 0x000034fc01007387 */ /* 0x0001e20000100800 */
[----:B------:R-:W-:Y:S05]  /*5de0*/  @P1 BRA `(.L_x_2617) ;  /* 0x0000000400601947 */ /* 0x000fea0003800000 */
[----:B0-----:R-:W2:Y:S01]  /*5df0*/  LDL R252, [R1+0x30] ;  /* 0x0000300001fc7983 */ /* 0x001ea20000100800 */
        /* <DEDUP_REMOVED lines=19> */
[----:B--2---:R-:W-:-:S05]  /*5f30*/  IMAD R252, R0, 0x10, R252 ;  /* 0x0000001000fc7824 */ /* 0x004fca00078e02fc */
        /* <DEDUP_REMOVED lines=30> */
[----:B------:R-:W-:-:S02]  /*6120*/  IMAD.MOV.U32 R13, RZ, RZ, R16 ;  /* 0x000000ffff0d7224 */ /* 0x000fc400078e0010 */
[----:B------:R-:W-:Y:S02]  /*6130*/  IMAD.MOV.U32 R12, RZ, RZ, R17 ;  /* 0x000000ffff0c7224 */ /* 0x000fe400078e0011 */
[----:B------:R-:W-:Y:S02]  /*6140*/  IMAD.MOV.U32 R5, RZ, RZ, R18 ;  /* 0x000000ffff057224 */ /* 0x000fe400078e0012 */
        /* <DEDUP_REMOVED lines=16> */
[----:B-1----:R-:W-:Y:S05]  /*6250*/  @P2 BRA `(.L_x_2617) ;  /* 0x0000000000442947 */ /* 0x002fea0003800000 */
        /* <DEDUP_REMOVED lines=17> */
.L_x_2617:
[----:B------:R-:W-:Y:S05]  /*6370*/  BSYNC.RECONVERGENT B2 ;  /* 0x0000000000027941 */ /* 0x000fea0003800200 */
.L_x_2616:
[----:B------:R-:W-:Y:S04]  /*6380*/  BSSY.RECONVERGENT B2, `(.L_x_2618) ;  /* 0x0000059000027945 */ /* 0x000fe80003800200 */
        /* <DEDUP_REMOVED lines=8> */
[----:B------:R-:W-:Y:S01]  /*6410*/  STL [R1+0x7a0], R10 ;  /* 0x0007a00a01007387 */ /* 0x000fe20000100800 */
[----:B------:R-:W-:-:S02]  /*6420*/  PLOP3.LUT P4, PT, PT, PT, UP0, 0x80, 0x8 ;  /* 0x000000000008781c */ /* 0x000fc40003f8f008 */
[----:B------:R-:W-:Y:S01]  /*6430*/  PLOP3.LUT P5, PT, PT, PT, UP0, 0x80, 0x8 ;  /* 0x000000000008781c */ /* 0x000fe20003faf008 */
        /* <DEDUP_REMOVED lines=8> */
[----:B------:R-:W-:Y:S01]  /*64c0*/  PLOP3.LUT P3, PT, PT, PT, UP0, 0x80, 0x8 ;  /* 0x000000000008781c */ /* 0x000fe20003f6f008 */
[----:B---3--:R-:W0:Y:S01]  /*64d0*/  @P4 LDC R4, c[0x0][0x3f8] ;  /* 0x0000fe00ff044b82 */ /* 0x008e220000000800 */
[----:B------:R-:W3:Y:S04]  /*64e0*/  LDL R9, [R1+0x3f4] ;  /* 0x0003f40001097983 */ /* 0x000ee80000100800 */
[----:B------:R-:W3:Y:S07]  /*64f0*/  LDL R7, [R1+0x3f8] ;  /* 0x0003f80001077983 */ /* 0x000eee0000100800 */
[----:B------:R-:W1:Y:S01]  /*6500*/  @P3 LDC.64 R16, c[0x0][0x450] ;  /* 0x00011400ff103b82 */ /* 0x000e620000000a00 */
[----:B------:R-:W-:-:S02]  /*6510*/  PLOP3.LUT P3, PT, PT, PT, UP0, 0x80, 0x8 ;  /* 0x000000000008781c */ /* 0x000fc40003f6f008 */
[----:B--2---:R-:W-:-:S04]  /*6520*/  SHF.L.U32 R252, R252, 0x2, RZ ;  /* 0x00000002fcfc7819 */ /* 0x004fc800000006ff */
[----:B------:R-:W-:-:S13]  /*6530*/  ISETP.GE.AND P2, PT, R252, R3, PT ;  /* 0x00000003fc00720c */ /* 0x000fda0003f46270 */
[----:B------:R-:W2:Y:S01]  /*6540*/  @!P2 LDC.64 R12, c[0x0][0x3b8] ;  /* 0x0000ee00ff0cab82 */ /* 0x000ea20000000a00 */
[----:B------:R-:W-:Y:S01]  /*6550*/  @!P2 IMAD R14, R0, UR44, RZ ;  /* 0x0000002c000eac24 */ /* 0x000fe2000f8e02ff */
[----:B------:R-:W-:-:S04]  /*6560*/  @!P2 SHF.R.S32.HI R6, RZ, 0x1f, R252 ;  /* 0x0000001fff06a819 */ /* 0x000fc800000114fc */
[----:B------:R-:W-:-:S04]  /*6570*/  @!P2 IADD3 R15, P4, PT, R14, R252, RZ ;  /* 0x000000fc0e0fa210 */ /* 0x000fc80007f9e0ff */
[----:B------:R-:W-:Y:S02]  /*6580*/  @!P2 LEA.HI.X.SX32 R14, R14, R6, 0x1, P4 ;  /* 0x000000060e0ea211 */ /* 0x000fe400020f0eff */
[----:B------:R-:W3:Y:S01]  /*6590*/  LDL R6, [R1+0x3fc] ;  /* 0x0003fc0001067983 */ /* 0x000ee20000100800 */
[----:B--2---:R-:W-:-:S04]  /*65a0*/  @!P2 LEA R18, P4, R15, R12, 0x2 ;  /* 0x0000000c0f12a211 */ /* 0x004fc800078810ff */
[----:B------:R-:W-:Y:S02]  /*65b0*/  @!P2 LEA.HI.X R19, R15, R13, R14, 0x2, P4 ;  /* 0x0000000d0f13a211 */ /* 0x000fe400020f140e */
[----:B------:R-:W-:Y:S02]  /*65c0*/  PLOP3.LUT P4, PT, PT, PT, UP0, 0x80, 0x8 ;  /* 0x000000000008781c */ /* 0x000fe40003f8f008 */
[----:B------:R-:W-:-:S11]  /*65d0*/  CS2R R14, SRZ ;  /* 0x00000000000e7805 */ /* 0x000fd6000001ff00 */
[----:B0-----:R-:W-:Y:S01]  /*65e0*/  @P4 IMAD R12, R4, UR39, R5 ;  /* 0x00000027040c4c24 */ /* 0x001fe2000f8e0205 */
[----:B------:R-:W-:-:S03]  /*65f0*/  PLOP3.LUT P4, PT, PT, PT, UP0, 0x80, 0x8 ;  /* 0x000000000008781c */ /* 0x000fc60003f8f008 */
[----:B------:R-:W-:Y:S01]  /*6600*/  @P5 IMAD R4, R12, 0xe0, RZ ;  /* 0x000000e00c045824 */ /* 0x000fe200078e02ff */
[----:B------:R-:W-:-:S03]  /*6610*/  CS2R R12, SRZ ;  /* 0x00000000000c7805 */ /* 0x000fc6000001ff00 */
[----:B-1----:R-:W-:-:S03]  /*6620*/  @P3 IMAD.WIDE R4, R4, 0x4, R16 ;  /* 0x0000000404043825 */ /* 0x002fc600078e0210 */
[----:B------:R-:W4:Y:S04]  /*6630*/  @!P2 LDG.E.128 R12, desc[UR36][R18.64] ;  /* 0x00000024120ca981 */ /* 0x000f28000c1e1d00 */
[----:B------:R-:W2:Y:S01]  /*6640*/  @P4 LDG.E.128 R16, desc[UR36][R4.64+0x50] ;  /* 0x0000502404104981 */ /* 0x000ea2000c1e1d00 */
[----:B------:R-:W-:Y:S02]  /*6650*/  PLOP3.LUT P4, PT, PT, PT, UP0, 0x80, 0x8 ;  /* 0x000000000008781c */ /* 0x000fe40003f8f008 */
[----:B------:R-:W-:Y:S02]  /*6660*/  PLOP3.LUT P3, PT, PT, PT, UP0, 0x80, 0x8 ;  /* 0x000000000008781c */ /* 0x000fe40003f6f008 */
[----:B------:R-:W-:Y:S01]  /*6670*/  PLOP3.LUT P5, PT, PT, PT, UP0, 0x80, 0x8 ;  /* 0x000000000008781c */ /* 0x000fe20003faf008 */
[----:B----4-:R-:W-:Y:S01]  /*6680*/  FADD.FTZ R12, R11, R12 ;  /* 0x0000000c0b0c7221 */ /* 0x010fe20000010000 */
[----:B--2---:R-:W-:-:S07]  /*6690*/  IMAD.MOV.U32 R10, RZ, RZ, R16 ;  /* 0x000000ffff0a7224 */ /* 0x004fce00078e0010 */
[----:B------:R-:W-:Y:S01]  /*66a0*/  @P4 FMUL.FTZ R12, R12, R10 ;  /* 0x0000000a0c0c4220 */ /* 0x000fe20000410000 */
[----:B------:R-:W-:Y:S01]  /*66b0*/  PLOP3.LUT P4, PT, PT, PT, UP0, 0x80, 0x8 ;  /* 0x000000000008781c */ /* 0x000fe20003f8f008 */
[----:B------:R-:W-:Y:S02]  /*66c0*/  IMAD.MOV.U32 R8, RZ, RZ, R17 ;  /* 0x000000ffff087224 */ /* 0x000fe400078e0011 */
[----:B---3--:R-:W-:Y:S01]  /*66d0*/  FADD.FTZ R13, R9, R13 ;  /* 0x0000000d090d7221 */ /* 0x008fe20000010000 */
[----:B------:R-:W-:Y:S02]  /*66e0*/  IMAD.MOV.U32 R5, RZ, RZ, R18 ;  /* 0x000000ffff057224 */ /* 0x000fe400078e0012 */
[----:B------:R-:W-:Y:S02]  /*66f0*/  IMAD.MOV.U32 R4, RZ, RZ, R19 ;  /* 0x000000ffff047224 */ /* 0x000fe400078e0013 */
[----:B------:R2:W5:Y:S01]  /*6700*/  LDL.LU.64 R18, [R1+0x7b0] ;  /* 0x0007b00001127983 */ /* 0x0005620000300a00 */
[----:B------:R-:W-:-:S03]  /*6710*/  FADD.FTZ R14, R7, R14 ;  /* 0x0000000e070e7221 */ /* 0x000fc60000010000 */
[----:B------:R2:W5:Y:S01]  /*6720*/  LDL.LU.64 R16, [R1+0x7a8] ;  /* 0x0007a80001107983 */ /* 0x0005620000300a00 */
[----:B------:R-:W-:Y:S01]  /*6730*/  @P3 FMUL.FTZ R13, R13, R8 ;  /* 0x000000080d0d3220 */ /* 0x000fe20000410000 */
[----:B------:R-:W-:Y:S02]  /*6740*/  FADD.FTZ R15, R6, R15 ;  /* 0x0000000f060f7221 */ /* 0x000fe40000010000 */
        /* <DEDUP_REMOVED lines=10> */
[----:B------:R-:W-:Y:S05]  /*67f0*/  @P2 BRA `(.L_x_2619) ;  /* 0x0000000000442947 */ /* 0x000fea0003800000 */
        /* <DEDUP_REMOVED lines=17> */
.L_x_2619:
[----:B------:R-:W-:Y:S05]  /*6910*/  BSYNC.RECONVERGENT B2 ;  /* 0x0000000000027941 */ /* 0x000fea0003800200 */
.L_x_2618:
[----:B0-----:R-:W2:Y:S01]  /*6920*/  LDL.LU R252, [R1+0x34] ;  /* 0x0000340001fc7983 */ /* 0x001ea20000300800 */
[----:B------:R-:W-:Y:S01]  /*6930*/  BSSY.RECONVERGENT B2, `(.L_x_2620) ;  /* 0x000005a000027945 */ /* 0x000fe20003800200 */
[----:B--2---:R-:W-:-:S05]  /*6940*/  IMAD.IADD R252, R252, 0x1, R0 ;  /* 0x00000001fcfc7824 */ /* 0x004fca00078e0200 */
[----:B------:R0:W-:Y:S01]  /*6950*/  STL [R1+0x34], R252 ;  /* 0x000034fc01007387 */ /* 0x0001e20000100800 */
[----:B------:R-:W-:Y:S05]  /*6960*/  @P1 BRA `(.L_x_2621) ;  /* 0x0000000400581947 */ /* 0x000fea0003800000 */
[----:B-----5:R-:W-:Y:S01]  /*6970*/  ISETP.NE.AND P2, PT, R2, RZ, PT ;  /* 0x000000ff0200720c */ /* 0x020fe20003f45270 */
[----:B0-----:R-:W-:Y:S01]  /*6980*/  IMAD.SHL.U32 R252, R252, 0x4, RZ ;  /* 0x00000004fcfc7824 */ /* 0x001fe200078e00ff */
[----:B------:R-:W-:Y:S04]  /*6990*/  STL.64 [R1+0x7b0], R14 ;  /* 0x0007b00e01007387 */ /* 0x000fe80000100a00 */
[----:B------:R-:W-:Y:S04]  /*69a0*/  STL.64 [R1+0x7a8], R12 ;  /* 0x0007a80c01007387 */ /* 0x000fe80000100a00 */
[----:B------:R-:W-:Y:S03]  /*69b0*/  STL [R1+0x7a4], R11 ;  /* 0x0007a40b01007387 */ /* 0x000fe60000100800 */
[----:B------:R-:W-:Y:S01]  /*69c0*/  VOTEU.ANY UP0, P2 ;  /* 0x0000000000ff7886 */ /* 0x000fe20001000100 */
[----:B------:R-:W-:Y:S01]  /*69d0*/  ISETP.GE.AND P2, PT, R252, R3, PT ;  /* 0x00000003fc00720c */ /* 0x000fe20003f46270 */
[----:B------:R-:W-:Y:S01]  /*69e0*/  STL [R1+0x7a0], R10 ;  /* 0x0007a00a01007387 */ /* 0x000fe20000100800 */
[----:B------:R-:W-:-:S02]  /*69f0*/  PLOP3.LUT P3, PT, PT, PT, UP0, 0x80, 0x8 ;  /* 0x000000000008781c */ /* 0x000fc40003f6f008 */
[----:B------:R-:W-:Y:S01]  /*6a00*/  PLOP3.LUT P4, PT, PT, PT, UP0, 0x80, 0x8 ;  /* 0x000000000008781c */ /* 0x000fe20003f8f008 */
[----:B------:R-:W-:Y:S01]  /*6a10*/  STL [R1+0x79c], R9 ;  /* 0x00079c0901007387 */ /* 0x000fe20000100800 */
[----:B------:R-:W-:-:S03]  /*6a20*/  PLOP3.LUT P5, PT, PT, PT, UP0, 0x80, 0x8 ;  /* 0x000000000008781c */ /* 0x000fc60003faf008 */
[----:B------:R-:W-:Y:S04]  /*6a30*/  STL [R1+0x798], R8 ;  /* 0x0007980801007387 */ /* 0x000fe80000100800 */
[----:B------:R-:W0:Y:S01]  /*6a40*/  @!P2 LDC.64 R16, c[0x0][0x3b8] ;  /* 0x0000ee00ff10ab82 */ /* 0x000e220000000a00 */
[----:B------:R-:W-:Y:S01]  /*6a50*/  STL [R1+0x794], R7 ;  /* 0x0007940701007387 */ /* 0x000fe20000100800 */
[----:B------:R-:W-:-:S03]  /*6a60*/  @!P2 IMAD R18, R0, UR44, RZ ;  /* 0x0000002c0012ac24 */ /* 0x000fc6000f8e02ff */
[----:B------:R2:W-:Y:S04]  /*6a70*/  STL [R1+0x790], R6 ;  /* 0x0007900601007387 */ /* 0x0005e80000100800 */
[----:B------:R1:W-:Y:S04]  /*6a80*/  STL [R1+0x78c], R5 ;  /* 0x00078c0501007387 */ /* 0x0003e80000100800 */
[----:B------:R3:W-:Y:S01]  /*6a90*/  STL [R1+0x788], R4 ;  /* 0x0007880401007387 */ /* 0x0007e20000100800 */
[----:B--2---:R-:W-:-:S03]  /*6aa0*/  @!P2 SHF.R.S32.HI R6, RZ, 0x1f, R252 ;  /* 0x0000001fff06a819 */ /* 0x004fc600000114fc */
[----:B------:R-:W2:Y:S01]  /*6ab0*/  LDL R11, [R1+0x3e0] ;  /* 0x0003e000010b7983 */ /* 0x000ea20000100800 */
[----:B-1----:R-:W1:Y:S01]  /*6ac0*/  @P3 S2R R5, SR_CTAID.X ;  /* 0x0000000000053919 */ /* 0x002e620000002500 */
[----:B------:R-:W-:Y:S01]  /*6ad0*/  PLOP3.LUT P3, PT, PT, PT, UP0, 0x80, 0x8 ;  /* 0x000000000008781c */ /* 0x000fe20003f6f008 */
[----:B---3--:R-:W1:Y:S01]  /*6ae0*/  @P4 LDC R4, c[0x0][0x3f8] ;  /* 0x0000fe00ff044b82 */ /* 0x008e620000000800 */
[C---:B------:R-:W-:Y:S01]  /*6af0*/  @!P2 IADD3 R19, P4, PT, R18.reuse, R252, RZ ;  /* 0x000000fc1213a210 */ /* 0x040fe20007f9e0ff */
[----:B------:R-:W3:Y:S03]  /*6b00*/  LDL R9, [R1+0x3e4] ;  /* 0x0003e40001097983 */ /* 0x000ee60000100800 */
[----:B------:R-:W-:Y:S01]  /*6b10*/  @!P2 LEA.HI.X.SX32 R18, R18, R6, 0x1, P4 ;  /* 0x000000061212a211 */ /* 0x000fe200020f0eff */
[----:B------:R-:W4:Y:S01]  /*6b20*/  LDL R7, [R1+0x3e8] ;  /* 0x0003e80001077983 */ /* 0x000f220000100800 */
[----:B0-----:R-:W-:-:S03]  /*6b30*/  @!P2 LEA R14, P4, R19, R16, 0x2 ;  /* 0x00000010130ea211 */ /* 0x001fc600078810ff */
[----:B------:R-:W4:Y:S01]  /*6b40*/  LDL R6, [R1+0x3ec] ;  /* 0x0003ec0001067983 */ /* 0x000f220000100800 */
[----:B------:R-:W-:Y:S01]  /*6b50*/  @!P2 LEA.HI.X R15, R19, R17, R18, 0x2, P4 ;  /* 0x00000011130fa211 */ /* 0x000fe200020f1412 */
[----:B------:R-:W0:Y:S01]  /*6b60*/  @P3 LDC.64 R12, c[0x0][0x450] ;  /* 0x00011400ff0c3b82 */ /* 0x000e220000000a00 */
[----:B------:R-:W-:Y:S02]  /*6b70*/  PLOP3.LUT P4, PT, PT, PT, UP0, 0x80, 0x8 ;  /* 0x000000000008781c */ /* 0x000fe40003f8f008 */
[----:B------:R-:W-:Y:S02]  /*6b80*/  PLOP3.LUT P3, PT, PT, PT, UP0, 0x80, 0x8 ;  /* 0x000000000008781c */ /* 0x000fe40003f6f008 */
[----:B------:R-:W-:-:S09]  /*6b90*/  CS2R R18, SRZ ;  /* 0x0000000000127805 */ /* 0x000fd2000001ff00 */
[----:B-1----:R-:W-:Y:S01]  /*6ba0*/  @P4 IMAD R16, R4, UR39, R5 ;  /* 0x0000002704104c24 */ /* 0x002fe2000f8e0205 */
[----:B------:R-:W-:-:S03]  /*6bb0*/  PLOP3.LUT P4, PT, PT, PT, UP0, 0x80, 0x8 ;  /* 0x000000000008781c */ /* 0x000fc60003f8f008 */
[----:B------:R-:W-:Y:S01]  /*6bc0*/  @P5 IMAD R4, R16, 0xe0, RZ ;  /* 0x000000e010045824 */ /* 0x000fe200078e02ff */
[----:B------:R-:W-:-:S03]  /*6bd0*/  CS2R R16, SRZ ;  /* 0x0000000000107805 */ /* 0x000fc6000001ff00 */
[----:B0-----:R-:W-:-:S03]  /*6be0*/  @P3 IMAD.WIDE R4, R4, 0x4, R12 ;  /* 0x0000000404043825 */ /* 0x001fc600078e020c */
[----:B------:R-:W2:Y:S04]  /*6bf0*/  @!P2 LDG.E.128 R16, desc[UR36][R14.64] ;  /* 0x000000240e10a981 */ /* 0x000ea8000c1e1d00 */
[----:B------:R-:W3:Y:S01]  /*6c00*/  @P4 LDG.E.128 R12, desc[UR36][R4.64+0x60] ;  /* 0x00006024040c4981 */ /* 0x000ee2000c1e1d00 */
[----:B------:R-:W-:Y:S02]  /*6c10*/  PLOP3.LUT P4, PT, PT, PT, UP0, 0x80, 0x8 ;  /* 0x000000000008781c */ /* 0x000fe40003f8f008 */
[----:B------:R-:W-:Y:S02]  /*6c20*/  PLOP3.LUT P3, PT, PT, PT, UP0, 0x80, 0x8 ;  /* 0x000000000008781c */ /* 0x000fe40003f6f008 */
[----:B------:R-:W-:Y:S01]  /*6c30*/  PLOP3.LUT P5, PT, PT, PT, UP0, 0x80, 0x8 ;  /* 0x000000000008781c */ /* 0x000fe20003faf008 */
[----:B--2---:R-:W-:Y:S01]  /*6c40*/  FADD.FTZ R16, R11, R16 ;  /* 0x000000100b107221 */ /* 0x004fe20000010000 */
[----:B---3--:R-:W-:-:S07]  /*6c50*/  MOV R10, R12 ;  /* 0x0000000c000a7202 */ /* 0x008fce0000000f00 */
[----:B------:R-:W-:Y:S01]  /*6c60*/  @P4 FMUL.FTZ R16, R16, R10 ;  /* 0x0000000a10104220 */ /* 0x000fe20000410000 */
[----:B------:R-:W-:Y:S01]  /*6c70*/  PLOP3.LUT P4, PT, PT, PT, UP0, 0x80, 0x8 ;  /* 0x000000000008781c */ /* 0x000fe20003f8f008 */
[----:B------:R-:W-:Y:S02]  /*6c80*/  IMAD.MOV.U32 R8, RZ, RZ, R13 ;  /* 0x000000ffff087224 */ /* 0x000fe400078e000d */
[----:B------:R-:W-:Y:S01]  /*6c90*/  FADD.FTZ R17, R9, R17 ;  /* 0x0000001109117221 */ /* 0x000fe20000010000 */
[----:B------:R-:W-:Y:S02]  /*6ca0*/  IMAD.MOV.U32 R5, RZ, RZ, R14 ;  /* 0x000000ffff057224 */ /* 0x000fe400078e000e */
[----:B------:R-:W-:Y:S02]  /*6cb0*/  IMAD.MOV.U32 R4, RZ, RZ, R15 ;  /* 0x000000ffff047224 */ /* 0x000fe400078e000f */
[----:B------:R2:W5:Y:S01]  /*6cc0*/  LDL.LU.64 R14, [R1+0x7b0] ;  /* 0x0007b000010e7983 */ /* 0x0005620000300a00 */
[----:B----4-:R-:W-:-:S03]  /*6cd0*/  FADD.FTZ R18, R7, R18 ;  /* 0x0000001207127221 */ /* 0x010fc60000010000 */
        /* <DEDUP_REMOVED lines=31> */
.L_x_2621:
[----:B------:R-:W-:Y:S05]  /*6ed0*/  BSYNC.RECONVERGENT B2 ;  /* 0x0000000000027941 */ /* 0x000fea0003800200 */
.L_x_2620:
        /* <DEDUP_REMOVED lines=51> */
[----:B---3--:R-:W-:-:S07]  /*7210*/  IMAD.MOV.U32 R10, RZ, RZ, R12 ;  /* 0x000000ffff0a7224 */ /* 0x008fce00078e000c */
[----:B------:R-:W-:Y:S01]  /*7220*/  @P4 FMUL.FTZ R20, R20, R10 ;  /* 0x0000000a14144220 */ /* 0x000fe20000410000 */
[----:B------:R-:W-:Y:S01]  /*7230*/  PLOP3.LUT P4, PT, PT, PT, UP0, 0x80, 0x8 ;  /* 0x000000000008781c */ /* 0x000fe20003f8f008 */
[----:B------:R-:W-:Y:S01]  /*7240*/  IMAD.MOV.U32 R5, RZ, RZ, R14 ;  /* 0x000000ffff057224 */ /* 0x000fe200078e000e */
[----:B------:R-:W-:Y:S01]  /*7250*/  MOV R8, R13 ;  /* 0x0000000d00087202 */ /* 0x000fe20000000f00 */
[----:B------:R-:W-:Y:S02]  /*7260*/  IMAD.MOV.U32 R4, RZ, RZ, R15 ;  /* 0x000000ffff047224 */ /* 0x000fe400078e000f */
[----:B------:R-:W-:Y:S01]  /*7270*/  FADD.FTZ R21, R9, R21 ;  /* 0x0000001509157221 */ /* 0x000fe20000010000 */
        /* <DEDUP_REMOVED lines=33> */
.L_x_2623:
[----:B------:R-:W-:Y:S05]  /*7490*/  BSYNC.RECONVERGENT B2 ;  /* 0x0000000000027941 */ /* 0x000fea0003800200 */
.L_x_2622:
[----:B0-----:R-:W2:Y:S01]  /*74a0*/  LDL.LU R252, [R1+0x34] ;  /* 0x0000340001fc7983 */ /* 0x001ea20000300800 */
        /* <DEDUP_REMOVED lines=74> */
[----:B--2---:R-:W-:Y:S05]  /*7950*/  @P2 BRA `(.L_x_2625) ;  /* 0x0000000000442947 */ /* 0x004fea0003800000 */
        /* <DEDUP_REMOVED lines=17> */
.L_x_2625:
[----:B------:R-:W-:Y:S05]  /*7a70*/  BSYNC.RECONVERGENT B2 ;  /* 0x0000000000027941 */ /* 0x000fea0003800200 */
.L_x_2624:
        /* <DEDUP_REMOVED lines=25> */
[----:B------:R-:W-:Y:S01]  /*7c10*/  PLOP3.LUT P3, PT, PT, PT, UP0, 0x80, 0x8 ;  /* 0x000000000008781c */ /* 0x000fe20003f6f008 */
[----:B--2---:R-:W-:-:S05]  /*7c20*/  IMAD.SHL.U32 R252, R252, 0x4, RZ ;  /* 0x00000004fcfc7824 */ /* 0x004fca00078e00ff */
        /* <DEDUP_REMOVED lines=46> */
[----:B------:R-:W1:Y:S01]  /*7f10*/  LDCU UR42, c[0x0][0x3f8] ;  /* 0x00007f00ff2a77ac */ /* 0x000e620008000800 */
[----:B-----5:R-:W-:Y:S04]  /*7f20*/  STL [R1+0x790], R4 ;  /* 0x0007900401007387 */ /* 0x020fe80000100800 */
[----:B------:R2:W-:Y:S02]  /*7f30*/  STL.64 [R1+0x788], R2 ;  /* 0x0007880201007387 */ /* 0x0005e40000100a00 */
[----:B------:R-:W1:Y:S01]  /*7f40*/  S2UR UR35, SR_CTAID.X ;  /* 0x00000000002379c3 */ /* 0x000e620000002500 */
[----:B--2---:R-:W-:Y:S01]  /*7f50*/  SHF.R.S32.HI R3, RZ, 0x1f, R252 ;  /* 0x0000001fff037819 */ /* 0x004fe200000114fc */
[----:B-1----:R-:W-:Y:S01]  /*7f60*/  UIMAD UR42, UR34, UR42, UR35 ;  /* 0x0000002a222a72a4 */ /* 0x002fe2000f8e0223 */
[----:B------:R-:W1:Y:S05]  /*7f70*/  LDCU.64 UR34, c[0x0][0x3b8] ;  /* 0x00007700ff2277ac */ /* 0x000e6a0008000a00 */
[----:B------:R-:W-:-:S04]  /*7f80*/  IMAD R4, R0, UR42, RZ ;  /* 0x0000002a00047c24 */ /* 0x000fc8000f8e02ff */
[----:B------:R-:W-:-:S05]  /*7f90*/  IMAD R2, R4, 0xe0, RZ ;  /* 0x000000e004027824 */ /* 0x000fca00078e02ff */
[----:B------:R-:W-:-:S04]  /*7fa0*/  IADD3 R252, P2, PT, R2, R252, RZ ;  /* 0x000000fc02fc7210 */ /* 0x000fc80007f5e0ff */
[----:B------:R-:W-:Y:S02]  /*7fb0*/  LEA.HI.X.SX32 R4, R2, R3, 0x1, P2 ;  /* 0x0000000302047211 */ /* 0x000fe400010f0eff */
[----:B-1----:R-:W-:-:S04]  /*7fc0*/  LEA R2, P2, R252, UR34, 0x2 ;  /* 0x00000022fc027c11 */ /* 0x002fc8000f8410ff */
[----:B------:R-:W-:Y:S02]  /*7fd0*/  LEA.HI.X R3, R252, UR35, R4, 0x2, P2 ;  /* 0x00000023fc037c11 */ /* 0x000fe400090f1404 */
[----:B------:R1:W5:Y:S04]  /*7fe0*/  LDL.LU R4, [R1+0x790] ;  /* 0x0007900001047983 */ /* 0x0003680000300800 */
[----:B------:R2:W-:Y:S04]  /*7ff0*/  STG.E.128 desc[UR36][R2.64], R28 ;  /* 0x0000001c02007986 */ /* 0x0005e8000c101d24 */
[----:B--2---:R1:W5:Y:S02]  /*8000*/  LDL.LU.64 R2, [R1+0x788] ;  /* 0x0007880001027983 */ /* 0x0043640000300a00 */
.L_x_2627:
[----:B------:R-:W-:Y:S05]  /*8010*/  BSYNC.RECONVERGENT B2 ;  /* 0x0000000000027941 */ /* 0x000fea0003800200 */
.L_x_2626:
[----:B0-----:R-:W2:Y:S01]  /*8020*/  LDL.LU R252, [R1+0x34] ;  /* 0x0000340001fc7983 */ /* 0x001ea20000300800 */
[----:B------:R-:W-:Y:S01]  /*8030*/  BSSY.RECONVERGENT B2, `(.L_x_2628) ;  /* 0x000005a000027945 */ /* 0x000fe20003800200 */
[----:B--2---:R-:W-:-:S05]  /*8040*/  IADD3 R252, PT, PT, R252, R0, RZ ;  /* 0x00000000fcfc7210 */ /* 0x004fca0007ffe0ff */
        /* <DEDUP_REMOVED lines=88> */
.L_x_2629:
[----:B------:R-:W-:Y:S05]  /*85d0*/  BSYNC.RECONVERGENT B2 ;  /* 0x0000000000027941 */ /* 0x000fea0003800200 */
.L_x_2628:
[----:B0-----:R-:W2:Y:S01]  /*85e0*/  LDL.LU R252, [R1+0x34] ;  /* 0x0000340001fc7983 */ /* 0x001ea20000300800 */
[----:B------:R-:W-:Y:S01]  /*85f0*/  BSSY.RECONVERGENT B2, `(.L_x_2630) ;  /* 0x000005a000027945 */ /* 0x000fe20003800200 */
[----:B--2---:R-:W-:-:S05]  /*8600*/  IMAD.IADD R252, R252, 0x1, R0 ;  /* 0x00000001fcfc7824 */ /* 0x004fca00078e0200 */
[----:B------:R0:W-:Y:S01]  /*8610*/  STL [R1+0x34], R252 ;  /* 0x000034fc01007387 */ /* 0x0001e20000100800 */
[----:B------:R-:W-:Y:S05]  /*8620*/  @P1 BRA `(.L_x_2631) ;  /* 0x0000000400581947 */ /* 0x000fea0003800000 */
[----:B-----5:R-:W-:Y:S01]  /*8630*/  ISETP.NE.AND P2, PT, R2, RZ, PT ;  /* 0x000000ff0200720c */ /* 0x020fe20003f45270 */
[----:B------:R-:W-:Y:S01]  /*8640*/  STL.64 [R1+0x7b0], R14 ;  /* 0x0007b00e01007387 */ /* 0x000fe20000100a00 */
[----:B0-----:R-:W-:-:S03]  /*8650*/  SHF.L.U32 R252, R252, 0x2, RZ ;  /* 0x00000002fcfc7819 */ /* 0x001fc600000006ff */
[----:B------:R-:W-:Y:S04]  /*8660*/  STL.64 [R1+0x7a8], R12 ;  /* 0x0007a80c01007387 */ /* 0x000fe80000100a00 */
[----:B------:R-:W-:Y:S04]  /*8670*/  STL [R1+0x7a4], R11 ;  /* 0x0007a40b01007387 */ /* 0x000fe80000100800 */
        /* <DEDUP_REMOVED lines=81> */
.L_x_2631:
[----:B------:R-:W-:Y:S05]  /*8b90*/  BSYNC.RECONVERGENT B2 ;  /* 0x0000000000027941 */ /* 0x000fea0003800200 */
.L_x_2630:
        /* <DEDUP_REMOVED lines=91> */
.L_x_2633:
[----:B------:R-:W-:Y:S05]  /*9150*/  BSYNC.RECONVERGENT B2 ;  /* 0x0000000000027941 */ /* 0x000fea0003800200 */
.L_x_2632:
        /* <DEDUP_REMOVED lines=91> */
.L_x_2635:
[----:B------:R-:W-:Y:S05]  /*9710*/  BSYNC.RECONVERGENT B2 ;  /* 0x0000000000027941 */ /* 0x000fea0003800200 */
.L_x_2634:
        /* <DEDUP_REMOVED lines=91> */
.L_x_2637:
[----:B------:R-:W-:Y:S05]  /*9cd0*/  BSYNC.RECONVERGENT B2 ;  /* 0x0000000000027941 */ /* 0x000fea0003800200 */
.L_x_2636:
        /* <DEDUP_REMOVED lines=91> */
.L_x_2639:
[----:B------:R-:W-:Y:S05]  /*a290*/  BSYNC.RECONVERGENT B2 ;  /* 0x0000000000027941 */ /* 0x000fea0003800200 */
.L_x_2638:
        /* <DEDUP_REMOVED lines=90> */
.L_x_2641:
[----:B------:R-:W-:Y:S05]  /*a840*/  BSYNC.RECONVERGENT B2 ;  /* 0x0000000000027941 */ /* 0x000fea0003800200 */
.L_x_2640:
[----:B-----5:R1:W-:Y:S04]  /*a850*/  STL [R1+0x788], R2 ;  /* 0x0007880201007387 */ /* 0x0203e80000100800 */
[----:B-1----:R-:W2:Y:S04]  /*a860*/  LDL.LU R2, [R1+0x30] ;  /* 0x0000300001027983 */ /* 0x002ea80000300800 */
[----:B0-----:R-:W3:Y:S01]  /*a870*/  LDL.LU R252, [R1+0x38] ;  /* 0x0000380001fc7983 */ /* 0x001ee20000300800 */
[----:B------:R-:W-:Y:S01]  /*a880*/  BSSY.RECONVERGENT B2, `(.L_x_2642) ;  /* 0x000005d000027945 */ /* 0x000fe20003800200 */
[C---:B--2---:R-:W-:Y:S01]  /*a890*/  IMAD R2, R0.reuse, 0x80, R2 ;  /* 0x0000008000027824 */ /* 0x044fe200078e0202 */
[----:B---3--:R-:W-:-:S04]  /*a8a0*/  LEA R252, R0, R252, 0x1 ;  /* 0x000000fc00fc7211 */ /* 0x008fc800078e08ff */
[----:B------:R0:W-:Y:S04]  /*a8b0*/  STL [R1+0x34], R2 ;  /* 0x0000340201007387 */ /* 0x0001e80000100800 */
[----:B0-----:R0:W5:Y:S04]  /*a8c0*/  LDL.LU R2, [R1+0x788] ;  /* 0x0007880001027983 */ /* 0x0011680000300800 */
        /* <DEDUP_REMOVED lines=21> */
[----:B-1----:R-:W-:-:S03]  /*aa20*/  @!P2 SHF.R.S32.HI R6, RZ, 0x1f, R252 ;  /* 0x0000001fff06a819 */ /* 0x002fc600000114fc */
[----:B------:R-:W4:Y:S01]  /*aa30*/  LDL R11, [R1+0x330] ;  /* 0x00033000010b7983 */ /* 0x000f220000100800 */
[----:B--2---:R-:W1:Y:S01]  /*aa40*/  @P3 S2R R5, SR_CTAID.X ;  /* 0x0000000000053919 */ /* 0x004e620000002500 */
[----:B------:R-:W-:Y:S01]  /*aa50*/  PLOP3.LUT P3, PT, PT, PT, UP0, 0x80, 0x8 ;  /* 0x000000000008781c */ /* 0x000fe20003f6f008 */
[----:B---3--:R-:W1:Y:S01]  /*aa60*/  @P4 LDC R4, c[0x0][0x3f8] ;  /* 0x0000fe00ff044b82 */ /* 0x008e620000000800 */
[C---:B------:R-:W-:Y:S01]  /*aa70*/  @!P2 IADD3 R63, P4, PT, R62.reuse, R252, RZ ;  /* 0x000000fc3e3fa210 */ /* 0x040fe20007f9e0ff */
[----:B------:R-:W2:Y:S03]  /*aa80*/  LDL R9, [R1+0x334] ;  /* 0x0003340001097983 */ /* 0x000ea60000100800 */
[----:B------:R-:W-:Y:S01]  /*aa90*/  @!P2 LEA.HI.X.SX32 R62, R62, R6, 0x1, P4 ;  /* 0x000000063e3ea211 */ /* 0x000fe200020f0eff */
[----:B------:R-:W3:Y:S01]  /*aaa0*/  LDL R7, [R1+0x338] ;  /* 0x0003380001077983 */ /* 0x000ee20000100800 */
[----:B0-----:R-:W-:-:S03]  /*aab0*/  @!P2 LEA R14, P4, R63, R60, 0x2 ;  /* 0x0000003c3f0ea211 */ /* 0x001fc600078810ff */
[----:B------:R-:W3:Y:S01]  /*aac0*/  LDL R6, [R1+0x33c] ;  /* 0x00033c0001067983 */ /* 0x000ee20000100800 */
        /* <DEDUP_REMOVED lines=20> */
[----:B------:R-:W-:Y:S01]  /*ac10*/  FADD.FTZ R61, R9, R61 ;  /* 0x0000003d093d7221 */ /* 0x000fe20000010000 */
[----:B------:R-:W-:Y:S02]  /*ac20*/  IMAD.MOV.U32 R5, RZ, RZ, R14 ;  /* 0x000000ffff057224 */ /* 0x000fe400078e000e */
[----:B------:R-:W-:Y:S02]  /*ac30*/  IMAD.MOV.U32 R4, RZ, RZ, R15 ;  /* 0x000000ffff047224 */ /* 0x000fe400078e000f */
[----:B------:R1:W5:Y:S01]  /*ac40*/  LDL.LU.64 R14, [R1+0x7b0] ;  /* 0x0007b000010e7983 */ /* 0x0003620000300a00 */
[----:B---3--:R-:W-:-:S03]  /*ac50*/  FADD.FTZ R62, R7, R62 ;  /* 0x0000003e073e7221 */ /* 0x008fc60000010000 */
        /* <DEDUP_REMOVED lines=19> */
[----:B--2---:R-:W-:Y:S01]  /*ad90*/  SHF.R.S32.HI R3, RZ, 0x1f, R252 ;  /* 0x0000001fff037819 */ /* 0x004fe200000114fc */
        /* <DEDUP_REMOVED lines=11> */
.L_x_2643:
[----:B------:R-:W-:Y:S05]  /*ae50*/  BSYNC.RECONVERGENT B2 ;  /* 0x0000000000027941 */ /* 0x000fea0003800200 */
.L_x_2642:
[----:B0-----:R-:W3:Y:S01]  /*ae60*/  LDL.LU R252, [R1+0x30] ;  /* 0x0000300001fc7983 */ /* 0x001ee20000300800 */
[----:B------:R-:W-:Y:S01]  /*ae70*/  BSSY.RECONVERGENT B2, `(.L_x_2644) ;  /* 0x000005a000027945 */ /* 0x000fe20003800200 */
[----:B---3--:R-:W-:-:S05]  /*ae80*/  IMAD.IADD R252, R252, 0x1, R0 ;  /* 0x00000001fcfc7824 */ /* 0x008fca00078e0200 */
        /* <DEDUP_REMOVED lines=21> */
[----:B---3--:R-:W-:-:S03]  /*afe0*/  @!P2 SHF.R.S32.HI R6, RZ, 0x1f, R252 ;  /* 0x0000001fff06a819 */ /* 0x008fc600000114fc */
[----:B------:R-:W3:Y:S01]  /*aff0*/  LDL R11, [R1+0x320] ;  /* 0x00032000010b7983 */ /* 0x000ee20000100800 */
[----:B-1----:R-:W1:Y:S01]  /*b000*/  @P3 S2R R5, SR_CTAID.X ;  /* 0x0000000000053919 */ /* 0x002e620000002500 */
[----:B------:R-:W-:Y:S01]  /*b010*/  PLOP3.LUT P3, PT, PT, PT, UP0, 0x80, 0x8 ;  /* 0x000000000008781c */ /* 0x000fe20003f6f008 */
[----:B--2---:R-:W1:Y:S01]  /*b020*/  @P4 LDC R4, c[0x0][0x3f8] ;  /* 0x0000fe00ff044b82 */ /* 0x004e620000000800 */
[C---:B------:R-:W-:Y:S01]  /*b030*/  @!P2 IADD3 R67, P4, PT, R66.reuse, R252, RZ ;  /* 0x000000fc4243a210 */ /* 0x040fe20007f9e0ff */
[----:B------:R-:W2:Y:S03]  /*b040*/  LDL R9, [R1+0x324] ;  /* 0x0003240001097983 */ /* 0x000ea60000100800 */
        /* <DEDUP_REMOVED lines=14> */
[----:B------:R-:W3:Y:S04]  /*b130*/  @!P2 LDG.E.128 R64, desc[UR36][R14.64] ;  /* 0x000000240e40a981 */ /* 0x000ee8000c1e1d00 */
[----:B------:R-:W2:Y:S01]  /*b140*/  @P4 LDG.E.128 R12, desc[UR36][R4.64+0x120] ;  /* 0x00012024040c4981 */ /* 0x000ea2000c1e1d00 */
[----:B------:R-:W-:Y:S02]  /*b150*/  PLOP3.LUT P4, PT, PT, PT, UP0, 0x80, 0x8 ;  /* 0x000000000008781c */ /* 0x000fe40003f8f008 */
[----:B------:R-:W-:Y:S02]  /*b160*/  PLOP3.LUT P3, PT, PT, PT, UP0, 0x80, 0x8 ;  /* 0x000000000008781c */ /* 0x000fe40003f6f008 */
[----:B------:R-:W-:Y:S01]  /*b170*/  PLOP3.LUT P5, PT, PT, PT, UP0, 0x80, 0x8 ;  /* 0x000000000008781c */ /* 0x000fe20003faf008 */
[----:B---3--:R-:W-:Y:S01]  /*b180*/  FADD.FTZ R64, R11, R64 ;  /* 0x000000400b407221 */ /* 0x008fe20000010000 */
        /* <DEDUP_REMOVED lines=40> */
.L_x_2645:
[----:B------:R-:W-:Y:S05]  /*b410*/  BSYNC.RECONVERGENT B2 ;  /* 0x0000000000027941 */ /* 0x000fea0003800200 */
.L_x_2644:
        /* <DEDUP_REMOVED lines=91> */
.L_x_2647:
[----:B------:R-:W-:Y:S05]  /*b9d0*/  BSYNC.RECONVERGENT B2 ;  /* 0x0000000000027941 */ /* 0x000fea0003800200 */
.L_x_2646:
        /* <DEDUP_REMOVED lines=91> */
.L_x_2649:
[----:B------:R-:W-:Y:S05]  /*bf90*/  BSYNC.RECONVERGENT B2 ;  /* 0x0000000000027941 */ /* 0x000fea0003800200 */
.L_x_2648:
        /* <DEDUP_REMOVED lines=91> */
.L_x_2651:
[----:B------:R-:W-:Y:S05]  /*c550*/  BSYNC.RECONVERGENT B2 ;  /* 0x0000000000027941 */ /* 0x000fea0003800200 */
.L_x_2650:
        /* <DEDUP_REMOVED lines=91> */
.L_x_2653:
[----:B------:R-:W-:Y:S05]  /*cb10*/  BSYNC.RECONVERGENT B2 ;  /* 0x0000000000027941 */ /* 0x000fea0003800200 */
.L_x_2652:
        /* <DEDUP_REMOVED lines=91> */
.L_x_2655:
[----:B------:R-:W-:Y:S05]  /*d0d0*/  BSYNC.RECONVERGENT B2 ;  /* 0x0000000000027941 */ /* 0x000fea0003800200 */
.L_x_2654:
        /* <DEDUP_REMOVED lines=91> */
.L_x_2657:
[----:B------:R-:W-:Y:S05]  /*d690*/  BSYNC.RECONVERGENT B2 ;  /* 0x0000000000027941 */ /* 0x000fea0003800200 */
.L_x_2656:
        /* <DEDUP_REMOVED lines=91> */
.L_x_2659:
[----:B------:R-:W-:Y:S05]  /*dc50*/  BSYNC.RECONVERGENT B2 ;  /* 0x0000000000027941 */ /* 0x000fea0003800200 */
.L_x_2658:
        /* <DEDUP_REMOVED lines=91> */
.L_x_2661:
[----:B------:R-:W-:Y:S05]  /*e210*/  BSYNC.RECONVERGENT B2 ;  /* 0x0000000000027941 */ /* 0x000fea0003800200 */
.L_x_2660:
        /* <DEDUP_REMOVED lines=91> */
.L_x_2663:
[----:B------:R-:W-:Y:S05]  /*e7d0*/  BSYNC.RECONVERGENT B2 ;  /* 0x0000000000027941 */ /* 0x000fea0003800200 */
.L_x_2662:
        /* <DEDUP_REMOVED lines=91> */
.L_x_2665:
[----:B------:R-:W-:Y:S05]  /*ed90*/  BSYNC.RECONVERGENT B2 ;  /* 0x0000000000027941 */ /* 0x000fea0003800200 */
.L_x_2664:
        /* <DEDUP_REMOVED lines=91> */
.L_x_2667:
[----:B------:R-:W-:Y:S05]  /*f350*/  BSYNC.RECONVERGENT B2 ;  /* 0x0000000000027941 */ /* 0x000fea0003800200 */
.L_x_2666:
        /* <DEDUP_REMOVED lines=91> */
.L_x_2669:
[----:B------:R-:W-:Y:S05]  /*f910*/  BSYNC.RECONVERGENT B2 ;  /* 0x0000000000027941 */ /* 0x000fea0003800200 */
.L_x_2668:
        /* <DEDUP_REMOVED lines=91> */
.L_x_2671:
[----:B------:R-:W-:Y:S05]  /*fed0*/  BSYNC.RECONVERGENT B2 ;  /* 0x0000000000027941 */ /* 0x000fea0003800200 */
.L_x_2670:
[----:B------:R-:W-:Y:S04]  /*fee0*/  BSSY.RECONVERGENT B2, `(.L_x_2672) ;  /* 0x0000057000027945 */ /* 0x000fe80003800200 */
[----:B------:R-:W-:Y:S05]  /*fef0*/  @P1 BRA `(.L_x_2673) ;  /* 0x0000000400541947 */ /* 0x000fea0003800000 */
[----:B------:R-:W2:Y:S01]  /*ff00*/  LDL R123, [R1+0x34] ;  /* 0x00003400017b7983 */ /* 0x000ea20000100800 */
        /* <DEDUP_REMOVED lines=11> */
[----:B0-----:R-:W0:Y:S01]  /*ffc0*/  @P3 S2R R10, SR_CTAID.X ;  /* 0x00000000000a3919 */ /* 0x001e220000002500 */
[----:B------:R-:W-:Y:S01]  /*ffd0*/  PLOP3.LUT P3, PT, PT, PT, UP0, 0x80, 0x8 ;  /* 0x000000000008781c */ /* 0x000fe20003f6f008 */
[----:B------:R-:W-:Y:S04]  /*ffe0*/  STL [R1+0x790], R6 ;  /* 0x0007900601007387 */ /* 0x000fe80000100800 */
[----:B------:R-:W-:Y:S04]  /*fff0*/  STL [R1+0x78c], R5 ;  /* 0x00078c0501007387 */ /* 0x000fe80000100800 */
[----:B------:R1:W-:Y:S04]  /*10000*/  STL [R1+0x788], R4 ;  /* 0x0007880401007387 */ /* 0x0003e80000100800 */
[----:B------:R-:W3:Y:S08]  /*10010*/  @P3 LDC.64 R12, c[0x0][0x450] ;  /* 0x00011400ff0c3b82 */ /* 0x000ef00000000a00 */
[----:B-1----:R-:W0:Y:S01]  /*10020*/  @P4 LDC R4, c[0x0][0x3f8] ;  /* 0x0000fe00ff044b82 */ /* 0x002e220000000800 */
[----:B------:R-:W-:Y:S01]  /*10030*/  PLOP3.LUT P3, PT, PT, PT, UP0, 0x80, 0x8 ;  /* 0x000000000008781c */ /* 0x000fe20003f6f008 */
[----:B------:R-:W4:Y:S04]  /*10040*/  LDL R8, [R1+0x244] ;  /* 0x0002440001087983 */ /* 0x000f280000100800 */
[----:B------:R-:W4:Y:S04]  /*10050*/  LDL R6, [R1+0x248] ;  /* 0x0002480001067983 */ /* 0x000f280000100800 */
[----:B------:R-:W4:Y:S01]  /*10060*/  LDL R5, [R1+0x24c] ;  /* 0x00024c0001057983 */ /* 0x000f220000100800 */
[----:B--2---:R-:W-:-:S13]  /*10070*/  ISETP.GE.AND P2, PT, R123, R3, PT ;  /* 0x000000037b00720c */ /* 0x004fda0003f46270 */
[----:B------:R-:W1:Y:S01]  /*10080*/  @!P2 LDC.64 R120, c[0x0][0x3b8] ;  /* 0x0000ee00ff78ab82 */ /* 0x000e620000000a00 */
[----:B------:R-:W-:Y:S01]  /*10090*/  @!P2 IMAD R122, R0, UR44, RZ ;  /* 0x0000002c007aac24 */ /* 0x000fe2000f8e02ff */
[----:B------:R-:W-:-:S04]  /*100a0*/  @!P2 SHF.R.S32.HI R252, RZ, 0x1f, R123 ;  /* 0x0000001ffffca819 */ /* 0x000fc8000001147b */
[----:B------:R-:W-:-:S04]  /*100b0*/  @!P2 IADD3 R123, P4, PT, R122, R123, RZ ;  /* 0x0000007b7a7ba210 */ /* 0x000fc80007f9e0ff */
[----:B------:R-:W-:Y:S02]  /*100c0*/  @!P2 LEA.HI.X.SX32 R122, R122, R252, 0x1, P4 ;  /* 0x000000fc7a7aa211 */ /* 0x000fe400020f0eff */
[----:B-1----:R-:W-:-:S04]  /*100d0*/  @!P2 LEA R14, P4, R123, R120, 0x2 ;  /* 0x000000787b0ea211 */ /* 0x002fc800078810ff */
[----:B------:R-:W-:Y:S02]  /*100e0*/  @!P2 LEA.HI.X R15, R123, R121, R122, 0x2, P4 ;  /* 0x000000797b0fa211 */ /* 0x000fe400020f147a */
[----:B------:R-:W-:Y:S02]  /*100f0*/  PLOP3.LUT P4, PT, PT, PT, UP0, 0x80, 0x8 ;  /* 0x000000000008781c */ /* 0x000fe40003f8f008 */
[----:B------:R-:W-:-:S11]  /*10100*/  CS2R R122, SRZ ;  /* 0x00000000007a7805 */ /* 0x000fd6000001ff00 */
[----:B0-----:R-:W-:Y:S01]  /*10110*/  @P4 IMAD R120, R4, UR39, R10 ;  /* 0x0000002704784c24 */ /* 0x001fe2000f8e020a */
[----:B------:R-:W-:Y:S01]  /*10120*/  PLOP3.LUT P4, PT, PT, PT, UP0, 0x80, 0x8 ;  /* 0x000000000008781c */ /* 0x000fe20003f8f008 */
[----:B------:R-:W2:Y:S02]  /*10130*/  LDL R10, [R1+0x240] ;  /* 0x00024000010a7983 */ /* 0x000ea40000100800 */
[----:B------:R-:W-:Y:S01]  /*10140*/  @P5 IMAD R252, R120, 0xe0, RZ ;  /* 0x000000e078fc5824 */ /* 0x000fe200078e02ff */
[----:B------:R-:W-:-:S03]  /*10150*/  CS2R R120, SRZ ;  /* 0x0000000000787805 */ /* 0x000fc6000001ff00 */
[----:B---3--:R-:W-:-:S03]  /*10160*/  @P3 IMAD.WIDE R12, R252, 0x4, R12 ;  /* 0x00000004fc0c3825 */ /* 0x008fc600078e020c */
[----:B------:R-:W2:Y:S04]  /*10170*/  @!P2 LDG.E.128 R120, desc[UR36][R14.64] ;  /* 0x000000240e78a981 */ /* 0x000ea8000c1e1d00 */
[----:B------:R-:W3:Y:S01]  /*10180*/  @P4 LDG.E.128 R12, desc[UR36][R12.64+0x200] ;  /* 0x000200240c0c4981 */ /* 0x000ee2000c1e1d00 */
[----:B------:R-:W-:Y:S02]  /*10190*/  PLOP3.LUT P4, PT, PT, PT, UP0, 0x80, 0x8 ;  /* 0x000000000008781c */ /* 0x000fe40003f8f008 */
[----:B------:R-:W-:Y:S01]  /*101a0*/  PLOP3.LUT P3, PT, PT, PT, UP0, 0x80, 0x8 ;  /* 0x000000000008781c */ /* 0x000fe20003f6f008 */
[----:B--2---:R-:W-:Y:S01]  /*101b0*/  FADD.FTZ R120, R10, R120 ;  /* 0x000000780a787221 */ /* 0x004fe20000010000 */
[----:B---3--:R-:W-:-:S09]  /*101c0*/  IMAD.MOV.U32 R9, RZ, RZ, R12 ;  /* 0x000000ffff097224 */ /* 0x008fd200078e000c */
[----:B------:R-:W-:Y:S01]  /*101d0*/  @P4 FMUL.FTZ R120, R120, R9 ;  /* 0x0000000978784220 */ /* 0x000fe20000410000 */
[----:B------:R-:W-:Y:S01]  /*101e0*/  PLOP3.LUT P4, PT, PT, PT, UP0, 0x80, 0x8 ;  /* 0x000000000008781c */ /* 0x000fe20003f8f008 */
[----:B------:R-:W-:Y:S01]  /*101f0*/  IMAD.MOV.U32 R4, RZ, RZ, R14 ;  /* 0x000000ffff047224 */ /* 0x000fe200078e000e */
[----:B------:R-:W-:Y:S01]  /*10200*/  MOV R7, R13 ;  /* 0x0000000d00077202 */ /* 0x000fe20000000f00 */
[----:B------:R-:W-:Y:S02]  /*10210*/  IMAD.MOV.U32 R252, RZ, RZ, R15 ;  /* 0x000000fffffc7224 */ /* 0x000fe400078e000f */
[----:B----4-:R-:W-:Y:S01]  /*10220*/  FADD.FTZ R121, R8, R121 ;  /* 0x0000007908797221 */ /* 0x010fe20000010000 */
[----:B------:R0:W5:Y:S01]  /*10230*/  LDL.LU.64 R14, [R1+0x7b0] ;  /* 0x0007b000010e7983 */ /* 0x0001620000300a00 */
[----:B------:R-:W-:-:S03]  /*10240*/  FADD.FTZ R122, R6, R122 ;  /* 0x0000007a067a7221 */ /* 0x000fc60000010000 */
[----:B------:R0:W5:Y:S01]  /*10250*/  LDL.LU.64 R12, [R1+0x7a8] ;  /* 0x0007a800010c7983 */ /* 0x0001620000300a00 */
[----:B------:R-:W-:-:S03]  /*10260*/  @P3 FMUL.FTZ R121, R121, R7 ;  /* 0x0000000779793220 */ /* 0x000fc60000410000 */
[----:B------:R0:W5:Y:S01]  /*10270*/  LDL.LU R10, [R1+0x7a0] ;  /* 0x0007a000010a7983 */ /* 0x0001620000300800 */
[----:B------:R-:W-:-:S03]  /*10280*/  FADD.FTZ R123, R5, R123 ;  /* 0x0000007b057b7221 */ /* 0x000fc60000010000 */
[----:B------:R0:W5:Y:S01]  /*10290*/  LDL.LU R9, [R1+0x79c] ;  /* 0x00079c0001097983 */ /* 0x0001620000300800 */
[----:B------:R-:W-:-:S03]  /*102a0*/  @P4 FMUL.FTZ R122, R122, R4 ;  /* 0x000000047a7a4220 */ /* 0x000fc60000410000 */
[----:B------:R0:W5:Y:S04]  /*102b0*/  LDL.LU R8, [R1+0x798] ;  /* 0x0007980001087983 */ /* 0x0001680000300800 */
[----:B------:R0:W5:Y:S04]  /*102c0*/  LDL.LU R7, [R1+0x794] ;  /* 0x0007940001077983 */ /* 0x0001680000300800 */
[----:B------:R0:W5:Y:S04]  /*102d0*/  LDL.LU R6, [R1+0x790] ;  /* 0x0007900001067983 */ /* 0x0001680000300800 */
[----:B------:R0:W5:Y:S04]  /*102e0*/  LDL.LU R5, [R1+0x78c] ;  /* 0x00078c0001057983 */ /* 0x0001680000300800 */
[----:B------:R0:W5:Y:S01]  /*102f0*/  LDL.LU R4, [R1+0x788] ;  /* 0x0007880001047983 */ /* 0x0001620000300800 */
[----:B------:R-:W-:-:S13]  /*10300*/  PLOP3.LUT P5, PT, PT, PT, UP0, 0x80, 0x8 ;  /* 0x000000000008781c */ /* 0x000fda0003faf008 */
[----:B------:R-:W-:Y:S01]  /*10310*/  @P5 FMUL.FTZ R123, R123, R252 ;  /* 0x000000fc7b7b5220 */ /* 0x000fe20000410000 */
[----:B0-----:R-:W-:Y:S06]  /*10320*/  @P2 BRA `(.L_x_2673) ;  /* 0x0000000000482947 */ /* 0x001fec0003800000 */
[----:B-----5:R-:W-:Y:S01]  /*10330*/  STL [R1+0x790], R4 ;  /* 0x0007900401007387 */ /* 0x020fe20000100800 */
[----:B------:R-:W-:Y:S01]  /*10340*/  S2UR UR34, SR_CTAID.Y ;  /* 0x00000000002279c3 */ /* 0x000fe20000002600 */
[----:B------:R-:W0:Y:S02]  /*10350*/  LDCU UR42, c[0x0][0x3f8] ;  /* 0x00007f00ff2a77ac */ /* 0x000e240008000800 */
[----:B------:R1:W-:Y:S04]  /*10360*/  STL.64 [R1+0x788], R2 ;  /* 0x0007880201007387 */ /* 0x0003e80000100a00 */
[----:B-1----:R-:W2:Y:S01]  /*10370*/  LDL.LU R2, [R1+0x34] ;  /* 0x0000340001027983 */ /* 0x002ea20000300800 */
[----:B------:R-:W0:Y:S02]  /*10380*/  S2UR UR35, SR_CTAID.X ;  /* 0x00000000002379c3 */ /* 0x000e240000002500 */
[----:B0-----:R-:W-:Y:S01]  /*10390*/  UIMAD UR42, UR34, UR42, UR35 ;  /* 0x0000002a222a72a4 */ /* 0x001fe2000f8e0223 */
[----:B------:R-:W0:Y:S05]  /*103a0*/  LDCU.64 UR34, c[0x0][0x3b8] ;  /* 0x00007700ff2277ac */ /* 0x000e2a0008000a00 */
[----:B------:R-:W-:-:S04]  /*103b0*/  IMAD R252, R0, UR42, RZ ;  /* 0x0000002a00fc7c24 */ /* 0x000fc8000f8e02ff */
[----:B------:R-:W-:Y:S01]  /*103c0*/  IMAD R4, R252, 0xe0, RZ ;  /* 0x000000e0fc047824 */ /* 0x000fe200078e02ff */
[----:B--2---:R-:W-:-:S04]  /*103d0*/  SHF.R.S32.HI R3, RZ, 0x1f, R2 ;  /* 0x0000001fff037819 */ /* 0x004fc80000011402 */
[----:B------:R-:W-:-:S04]  /*103e0*/  IADD3 R252, P2, PT, R4, R2, RZ ;  /* 0x0000000204fc7210 */ /* 0x000fc80007f5e0ff */
[----:B------:R-:W-:Y:S02]  /*103f0*/  LEA.HI.X.SX32 R4, R4, R3, 0x1, P2 ;  /* 0x0000000304047211 */ /* 0x000fe400010f0eff */
[----:B0-----:R-:W-:-:S04]  /*10400*/  LEA R2, P2, R252, UR34, 0x2 ;  /* 0x00000022fc027c11 */ /* 0x001fc8000f8410ff */
[----:B------:R-:W-:Y:S02]  /*10410*/  LEA.HI.X R3, R252, UR35, R4, 0x2, P2 ;  /* 0x00000023fc037c11 */ /* 0x000fe400090f1404 */
[----:B------:R0:W5:Y:S04]  /*10420*/  LDL.LU R4, [R1+0x790] ;  /* 0x0007900001047983 */ /* 0x0001680000300800 */
[----:B------:R1:W-:Y:S04]  /*10430*/  STG.E.128 desc[UR36][R2.64], R120 ;  /* 0x0000007802007986 */ /* 0x0003e8000c101d24 */
[----:B-1----:R0:W5:Y:S02]  /*10440*/  LDL.LU.64 R2, [R1+0x788] ;  /* 0x0007880001027983 */ /* 0x0021640000300a00 */
.L_x_2673:
[----:B------:R-:W-:Y:S05]  /*10450*/  BSYNC.RECONVERGENT B2 ;  /* 0x0000000000027941 */ /* 0x000fea0003800200 */
.L_x_2672:
[----:B0-----:R-:W2:Y:S01]  /*10460*/  LDL.LU R252, [R1+0x30] ;  /* 0x0000300001fc7983 */ /* 0x001ea20000300800 */
[----:B------:R-:W-:Y:S01]  /*10470*/  BSSY.RECONVERGENT B2, `(.L_x_2674) ;  /* 0x000005a000027945 */ /* 0x000fe20003800200 */
[----:B--2---:R-:W-:-:S05]  /*10480*/  IMAD R252, R0, 0x2, R252 ;  /* 0x0000000200fc7824 */ /* 0x004fca00078e02fc */
        /* <DEDUP_REMOVED lines=88> */
.L_x_2675:
[----:B------:R-:W-:Y:S05]  /*10a10*/  BSYNC.RECONVERGENT B2 ;  /* 0x0000000000027941 */ /* 0x000fea0003800200 */
.L_x_2674:
        /* <DEDUP_REMOVED lines=91> */
.L_x_2677:
[----:B------:R-:W-:Y:S05]  /*10fd0*/  BSYNC.RECONVERGENT B2 ;  /* 0x0000000000027941 */ /* 0x000fea0003800200 */
.L_x_2676:
        /* <DEDUP_REMOVED lines=91> */
.L_x_2679:
[----:B------:R-:W-:Y:S05]  /*11590*/  BSYNC.RECONVERGENT B2 ;  /* 0x0000000000027941 */ /* 0x000fea0003800200 */
.L_x_2678:
        /* <DEDUP_REMOVED lines=91> */
.L_x_2681:
[----:B------:R-:W-:Y:S05]  /*11b50*/  BSYNC.RECONVERGENT B2 ;  /* 0x0000000000027941 */ /* 0x000fea0003800200 */
.L_x_2680:
        /* <DEDUP_REMOVED lines=91> */
.L_x_2683:
[----:B------:R-:W-:Y:S05]  /*12110*/  BSYNC.RECONVERGENT B2 ;  /* 0x0000000000027941 */ /* 0x000fea0003800200 */
.L_x_2682:
        /* <DEDUP_REMOVED lines=91> */
.L_x_2685:
[----:B------:R-:W-:Y:S05]  /*126d0*/  BSYNC.RECONVERGENT B2 ;  /* 0x0000000000027941 */ /* 0x000fea0003800200 */
.L_x_2684:
        /* <DEDUP_REMOVED lines=91> */
.L_x_2687:
[----:B------:R-:W-:Y:S05]  /*12c90*/  BSYNC.RECONVERGENT B2 ;  /* 0x0000000000027941 */ /* 0x000fea0003800200 */
.L_x_2686:
        /* <DEDUP_REMOVED lines=91> */
.L_x_2689:
[----:B------:R-:W-:Y:S05]  /*13250*/  BSYNC.RECONVERGENT B2 ;  /* 0x0000000000027941 */ /* 0x000fea0003800200 */
.L_x_2688:
        /* <DEDUP_REMOVED lines=91> */
.L_x_2691:
[----:B------:R-:W-:Y:S05]  /*13810*/  BSYNC.RECONVERGENT B2 ;  /* 0x0000000000027941 */ /* 0x000fea0003800200 */
.L_x_2690:
        /* <DEDUP_REMOVED lines=91> */
.L_x_2693:
[----:B------:R-:W-:Y:S05]  /*13dd0*/  BSYNC.RECONVERGENT B2 ;  /* 0x0000000000027941 */ /* 0x000fea0003800200 */
.L_x_2692:
        /* <DEDUP_REMOVED lines=91> */
.L_x_2695:
[----:B------:R-:W-:Y:S05]  /*14390*/  BSYNC.RECONVERGENT B2 ;  /* 0x0000000000027941 */ /* 0x000fea0003800200 */
.L_x_2694:
        /* <DEDUP_REMOVED lines=91> */
.L_x_2697:
[----:B------:R-:W-:Y:S05]  /*14950*/  BSYNC.RECONVERGENT B2 ;  /* 0x0000000000027941 */ /* 0x000fea0003800200 */
.L_x_2696:
        /* <DEDUP_REMOVED lines=91> */
.L_x_2699:
[----:B------:R-:W-:Y:S05]  /*14f10*/  BSYNC.RECONVERGENT B2 ;  /* 0x0000000000027941 */ /* 0x000fea0003800200 */
.L_x_2698:
        /* <DEDUP_REMOVED lines=91> */
.L_x_2701:
[----:B------:R-:W-:Y:S05]  /*154d0*/  BSYNC.RECONVERGENT B2 ;  /* 0x0000000000027941 */ /* 0x000fea0003800200 */
.L_x_2700:
        /* <DEDUP_REMOVED lines=91> */
.L_x_2703:
[----:B------:R-:W-:Y:S05]  /*15a90*/  BSYNC.RECONVERGENT B2 ;  /* 0x0000000000027941 */ /* 0x000fea0003800200 */
.L_x_2702:
        /* <DEDUP_REMOVED lines=91> */
.L_x_2705:
[----:B------:R-:W-:Y:S05]  /*16050*/  BSYNC.RECONVERGENT B2 ;  /* 0x0000000000027941 */ /* 0x000fea0003800200 */
.L_x_2704:
        /* <DEDUP_REMOVED lines=91> */
.L_x_2707:
[----:B------:R-:W-:Y:S05]  /*16610*/  BSYNC.RECONVERGENT B2 ;  /* 0x0000000000027941 */ /* 0x000fea0003800200 */
.L_x_2706:
        /* <DEDUP_REMOVED lines=91> */
.L_x_2709:
[----:B------:R-:W-:Y:S05]  /*16bd0*/  BSYNC.RECONVERGENT B2 ;  /* 0x0000000000027941 */ /* 0x000fea0003800200 */
.L_x_2708:
        /* <DEDUP_REMOVED lines=91> */
.L_x_2711:
[----:B------:R-:W-:Y:S05]  /*17190*/  BSYNC.RECONVERGENT B2 ;  /* 0x0000000000027941 */ /* 0x000fea0003800200 */
.L_x_2710:
        /* <DEDUP_REMOVED lines=91> */
.L_x_2713:
[----:B------:R-:W-:Y:S05]  /*17750*/  BSYNC.RECONVERGENT B2 ;  /* 0x0000000000027941 */ /* 0x000fea0003800200 */
.L_x_2712:
        /* <DEDUP_REMOVED lines=91> */
.L_x_2715:
[----:B------:R-:W-:Y:S05]  /*17d10*/  BSYNC.RECONVERGENT B2 ;  /* 0x0000000000027941 */ /* 0x000fea0003800200 */
.L_x_2714:
        /* <DEDUP_REMOVED lines=91> */
.L_x_2717:
[----:B------:R-:W-:Y:S05]  /*182d0*/  BSYNC.RECONVERGENT B2 ;  /* 0x0000000000027941 */ /* 0x000fea0003800200 */
.L_x_2716:
        /* <DEDUP_REMOVED lines=91> */
.L_x_2719:
[----:B------:R-:W-:Y:S05]  /*18890*/  BSYNC.RECONVERGENT B2 ;  /* 0x0000000000027941 */ /* 0x000fea0003800200 */
.L_x_2718:
        /* <DEDUP_REMOVED lines=91> */
.L_x_2721:
[----:B------:R-:W-:Y:S05]  /*18e50*/  BSYNC.RECONVERGENT B2 ;  /* 0x0000000000027941 */ /* 0x000fea0003800200 */
.L_x_2720:
        /* <DEDUP_REMOVED lines=91> */
.L_x_2723:
[----:B------:R-:W-:Y:S05]  /*19410*/  BSYNC.RECONVERGENT B2 ;  /* 0x0000000000027941 */ /* 0x000fea0003800200 */
.L_x_2722:
        /* <DEDUP_REMOVED lines=91> */
.L_x_2725:
[----:B------:R-:W-:Y:S05]  /*199d0*/  BSYNC.RECONVERGENT B2 ;  /* 0x0000000000027941 */ /* 0x000fea0003800200 */
.L_x_2724:
        /* <DEDUP_REMOVED lines=91> */
.L_x_2727:
[----:B------:R-:W-:Y:S05]  /*19f90*/  BSYNC.RECONVERGENT B2 ;  /* 0x0000000000027941 */ /* 0x000fea0003800200 */
.L_x_2726:
        /* <DEDUP_REMOVED lines=91> */
.L_x_2729:
[----:B------:R-:W-:Y:S05]  /*1a550*/  BSYNC.RECONVERGENT B2 ;  /* 0x0000000000027941 */ /* 0x000fea0003800200 */
.L_x_2728:
        /* <DEDUP_REMOVED lines=91> */
.L_x_2731:
[----:B------:R-:W-:Y:S05]  /*1ab10*/  BSYNC.RECONVERGENT B2 ;  /* 0x0000000000027941 */ /* 0x000fea0003800200 */
.L_x_2730:
        /* <DEDUP_REMOVED lines=91> */
.L_x_2733:
[----:B------:R-:W-:Y:S05]  /*1b0d0*/  BSYNC.RECONVERGENT B2 ;  /* 0x0000000000027941 */ /* 0x000fea0003800200 */
.L_x_2732:
[----:B------:R-:W-:Y:S05]  /*1b0e0*/  @P1 BRA `(.L_x_2734) ;  /* 0x0000006c00001947 */ /* 0x000fea0003800000 */
[----:B0-----:R-:W2:Y:S01]  /*1b0f0*/  LDL.LU R252, [R1+0x30] ;  /* 0x0000300001fc7983 */ /* 0x001ea20000300800 */
[----:B-----5:R-:W-:-:S03]  /*1b100*/  ISETP.NE.AND P2, PT, R2, RZ, PT ;  /* 0x000000ff0200720c */ /* 0x020fc60003f45270 */
[----:B------:R-:W-:Y:S04]  /*1b110*/  STL.64 [R1+0x7a8], R14 ;  /* 0x0007a80e01007387 */ /* 0x000fe80000100a00 */
[----:B------:R-:W-:Y:S04]  /*1b120*/  STL.64 [R1+0x7a0], R12 ;  /* 0x0007a00c01007387 */ /* 0x000fe80000100a00 */
[----:B------:R-:W-:Y:S02]  /*1b130*/  STL [R1+0x79c], R9 ;  /* 0x00079c0901007387 */ /* 0x000fe40000100800 */
[----:B------:R-:W-:Y:S01]  /*1b140*/  VOTEU.ANY UP0, P2 ;  /* 0x0000000000ff7886 */ /* 0x000fe20001000100 */
[----:B------:R-:W-:Y:S01]  /*1b150*/  PLOP3.LUT P3, PT, PT, PT, UP0, 0x80, 0x8 ;  /* 0x000000000008781c */ /* 0x000fe20003f6f008 */
[----:B------:R-:W-:Y:S01]  /*1b160*/  STL [R1+0x798], R8 ;  /* 0x0007980801007387 */ /* 0x000fe20000100800 */
[----:B------:R-:W-:-:S03]  /*1b170*/  PLOP3.LUT P4, PT, PT, PT, UP0, 0x80, 0x8 ;  /* 0x000000000008781c */ /* 0x000fc60003f8f008 */
[----:B------:R-:W-:Y:S04]  /*1b180*/  STL [R1+0x794], R7 ;  /* 0x0007940701007387 */ /* 0x000fe80000100800 */
[----:B------:R-:W-:Y:S04]  /*1b190*/  STL [R1+0x790], R6 ;  /* 0x0007900601007387 */ /* 0x000fe80000100800 */
[----:B------:R0:W-:Y:S02]  /*1b1a0*/  STL [R1+0x78c], R5 ;  /* 0x00078c0501007387 */ /* 0x0001e40000100800 */
[----:B------:R-:W1:Y:S02]  /*1b1b0*/  @P4 LDC R247, c[0x0][0x3f8] ;  /* 0x0000fe00fff74b82 */ /* 0x000e640000000800 */
[----:B------:R3:W-:Y:S01]  /*1b1c0*/  STL [R1+0x788], R4 ;  /* 0x0007880401007387 */ /* 0x0007e20000100800 */
[----:B------:R-:W-:Y:S01]  /*1b1d0*/  PLOP3.LUT P5, PT, PT, PT, UP0, 0x80, 0x8 ;  /* 0x000000000008781c */ /* 0x000fe20003faf008 */
[----:B--2---:R-:W-:-:S02]  /*1b1e0*/  IMAD.IADD R244, R252, 0x1, R0 ;  /* 0x00000001fcf47824 */ /* 0x004fc400078e0200 */
[----:B------:R-:W1:Y:S01]  /*1b1f0*/  @P3 S2R R252, SR_CTAID.X ;  /* 0x0000000000fc3919 */ /* 0x000e620000002500 */
[----:B------:R-:W-:Y:S01]  /*1b200*/  PLOP3.LUT P3, PT, PT, PT, UP0, 0x80, 0x8 ;  /* 0x000000000008781c */ /* 0x000fe20003f6f008 */
[----:B0-----:R-:W-:-:S05]  /*1b210*/  IMAD.SHL.U32 R5, R244, 0x4, RZ ;  /* 0x00000004f4057824 */ /* 0x001fca00078e00ff */
[----:B------:R-:W-:Y:S01]  /*1b220*/  ISETP.GE.AND P2, PT, R5, R3, PT ;  /* 0x000000030500720c */ /* 0x000fe20003f46270 */
[----:B------:R0:W-:Y:S04]  /*1b230*/  STL [R1+0x30], R5 ;  /* 0x0000300501007387 */ /* 0x0001e80000100800 */
[----:B------:R-:W2:Y:S02]  /*1b240*/  LDL R9, [R1+0x50] ;  /* 0x0000500001097983 */ /* 0x000ea40000100800 */
[----:B------:R-:W4:Y:S06]  /*1b250*/  @P3 LDC.64 R12, c[0x0][0x450] ;  /* 0x00011400ff0c3b82 */ /* 0x000f2c0000000a00 */
[----:B------:R-:W-:Y:S01]  /*1b260*/  @!P2 IMAD R3, R0, UR44, RZ ;  /* 0x0000002c0003ac24 */ /* 0x000fe2000f8e02ff */
[----:B---3--:R-:W-:Y:S01]  /*1b270*/  @!P2 SHF.R.S32.HI R4, RZ, 0x1f, R5 ;  /* 0x0000001fff04a819 */ /* 0x008fe20000011405 */
[----:B------:R-:W3:Y:S01]  /*1b280*/  @!P2 LDC.64 R244, c[0x0][0x3b8] ;  /* 0x0000ee00fff4ab82 */ /* 0x000ee20000000a00 */
[----:B------:R-:W2:Y:S02]  /*1b290*/  LDL R7, [R1+0x54] ;  /* 0x0000540001077983 */ /* 0x000ea40000100800 */
[----:B------:R-:W-:-:S02]  /*1b2a0*/  @!P2 IADD3 R246, P4, PT, R3, R5, RZ ;  /* 0x0000000503f6a210 */ /* 0x000fc40007f9e0ff */
[----:B------:R-:W-:Y:S01]  /*1b2b0*/  PLOP3.LUT P3, PT, PT, PT, UP0, 0x80, 0x8 ;  /* 0x000000000008781c */ /* 0x000fe20003f6f008 */
[----:B0-----:R-:W2:Y:S01]  /*1b2c0*/  LDL R5, [R1+0x58] ;  /* 0x0000580001057983 */ /* 0x001ea20000100800 */
[----:B------:R-:W-:-:S03]  /*1b2d0*/  @!P2 LEA.HI.X.SX32 R3, R3, R4, 0x1, P4 ;  /* 0x000000040303a211 */ /* 0x000fc600020f0eff */
[----:B------:R-:W2:Y:S01]  /*1b2e0*/  LDL R4, [R1+0x5c] ;  /* 0x00005c0001047983 */ /* 0x000ea20000100800 */
[----:B---3--:R-:W-:-:S04]  /*1b2f0*/  @!P2 LEA R14, P4, R246, R244, 0x2 ;  /* 0x000000f4f60ea211 */ /* 0x008fc800078810ff */
[----:B------:R-:W-:Y:S02]  /*1b300*/  @!P2 LEA.HI.X R15, R246, R245, R3, 0x2, P4 ;  /* 0x000000f5f60fa211 */ /* 0x000fe400020f1403 */
[----:B------:R-:W-:Y:S02]  /*1b310*/  PLOP3.LUT P4, PT, PT, PT, UP0, 0x80, 0x8 ;  /* 0x000000000008781c */ /* 0x000fe40003f8f008 */
[----:B------:R-:W-:-:S11]  /*1b320*/  CS2R R244, SRZ ;  /* 0x0000000000f47805 */ /* 0x000fd6000001ff00 */
[----:B-1----:R-:W-:Y:S01]  /*1b330*/  @P4 IMAD R3, R247, UR39, R252 ;  /* 0x00000027f7034c24 */ /* 0x002fe2000f8e02fc */
[----:B------:R-:W-:-:S03]  /*1b340*/  PLOP3.LUT P4, PT, PT, PT, UP0, 0x80, 0x8 ;  /* 0x000000000008781c */ /* 0x000fc60003f8f008 */
[----:B------:R-:W-:Y:S01]  /*1b350*/  @P5 IMAD R3, R3, 0xe0, RZ ;  /* 0x000000e003035824 */ /* 0x000fe200078e02ff */
[----:B------:R-:W-:-:S03]  /*1b360*/  CS2R R246, SRZ ;  /* 0x0000000000f67805 */ /* 0x000fc6000001ff00 */
[----:B----4-:R-:W-:-:S03]  /*1b370*/  @P3 IMAD.WIDE R12, R3, 0x4, R12 ;  /* 0x00000004030c3825 */ /* 0x010fc600078e020c */
[----:B------:R-:W2:Y:S04]  /*1b380*/  @!P2 LDG.E.128 R244, desc[UR36][R14.64] ;  /* 0x000000240ef4a981 */ /* 0x000ea8000c1e1d00 */
[----:B------:R-:W3:Y:S01]  /*1b390*/  @P4 LDG.E.128 R12, desc[UR36][R12.64+0x3f0] ;  /* 0x0003f0240c0c4981 */ /* 0x000ee2000c1e1d00 */
[----:B------:R-:W-:Y:S02]  /*1b3a0*/  PLOP3.LUT P4, PT, PT, PT, UP0, 0x80, 0x8 ;  /* 0x000000000008781c */ /* 0x000fe40003f8f008 */
[----:B------:R-:W-:Y:S01]  /*1b3b0*/  PLOP3.LUT P3, PT, PT, PT, UP0, 0x80, 0x8 ;  /* 0x000000000008781c */ /* 0x000fe20003f6f008 */
[----:B--2---:R-:W-:Y:S01]  /*1b3c0*/  FADD.FTZ R244, R9, R244 ;  /* 0x000000f409f47221 */ /* 0x004fe20000010000 */
[----:B------:R-:W-:Y:S01]  /*1b3d0*/  FADD.FTZ R245, R7, R245 ;  /* 0x000000f507f57221 */ /* 0x000fe20000010000 */
[----:B------:R-:W-:Y:S01]  /*1b3e0*/  FADD.FTZ R246, R5, R246 ;  /* 0x000000f605f67221 */ /* 0x000fe20000010000 */
[----:B---3--:R-:W-:-:S02]  /*1b3f0*/  IMAD.MOV.U32 R8, RZ, RZ, R12 ;  /* 0x000000ffff087224 */ /* 0x008fc400078e000c */
[----:B------:R-:W-:Y:S02]  /*1b400*/  IMAD.MOV.U32 R6, RZ, RZ, R13 ;  /* 0x000000ffff067224 */ /* 0x000fe400078e000d */
[----:B------:R-:W-:Y:S02]  /*1b410*/  IMAD.MOV.U32 R252, RZ, RZ, R14 ;  /* 0x000000fffffc7224 */ /* 0x000fe400078e000e */
[----:B------:R-:W-:Y:S02]  /*1b420*/  IMAD.MOV.U32 R3, RZ, RZ, R15 ;  /* 0x000000ffff037224 */ /* 0x000fe400078e000f */
[----:B------:R0:W5:Y:S01]  /*1b430*/  LDL.LU.64 R14, [R1+0x7a8] ;  /* 0x0007a800010e7983 */ /* 0x0001620000300a00 */
[----:B------:R-:W-:-:S03]  /*1b440*/  @P4 FMUL.FTZ R244, R244, R8 ;  /* 0x00000008f4f44220 */ /* 0x000fc60000410000 */
[----:B------:R0:W5:Y:S01]  /*1b450*/  LDL.LU.64 R12, [R1+0x7a0] ;  /* 0x0007a000010c7983 */ /* 0x0001620000300a00 */
[----:B------:R-:W-:-:S03]  /*1b460*/  @P3 FMUL.FTZ R245, R245, R6 ;  /* 0x00000006f5f53220 */ /* 0x000fc60000410000 */
[----:B------:R0:W5:Y:S01]  /*1b470*/  LDL.LU R9, [R1+0x79c] ;  /* 0x00079c0001097983 */ /* 0x0001620000300800 */
[----:B------:R-:W-:-:S03]  /*1b480*/  FADD.FTZ R247, R4, R247 ;  /* 0x000000f704f77221 */ /* 0x000fc60000010000 */
[----:B------:R0:W5:Y:S04]  /*1b490*/  LDL.LU R8, [R1+0x798] ;  /* 0x0007980001087983 */ /* 0x0001680000300800 */
[----:B------:R0:W5:Y:S04]  /*1b4a0*/  LDL.LU R7, [R1+0x794] ;  /* 0x0007940001077983 */ /* 0x0001680000300800 */
[----:B------:R0:W5:Y:S04]  /*1b4b0*/  LDL.LU R6, [R1+0x790] ;  /* 0x0007900001067983 */ /* 0x0001680000300800 */
[----:B------:R0:W5:Y:S04]  /*1b4c0*/  LDL.LU R5, [R1+0x78c] ;  /* 0x00078c0001057983 */ /* 0x0001680000300800 */
[----:B------:R0:W5:Y:S01]  /*1b4d0*/  LDL.LU R4, [R1+0x788] ;  /* 0x0007880001047983 */ /* 0x0001620000300800 */
[----:B------:R-:W-:-:S02]  /*1b4e0*/  PLOP3.LUT P4, PT, PT, PT, UP0, 0x80, 0x8 ;  /* 0x000000000008781c */ /* 0x000fc40003f8f008 */
[----:B------:R-:W-:-:S11]  /*1b4f0*/  PLOP3.LUT P5, PT, PT, PT, UP0, 0x80, 0x8 ;  /* 0x000000000008781c */ /* 0x000fd60003faf008 */
[----:B------:R-:W-:Y:S02]  /*1b500*/  @P4 FMUL.FTZ R246, R246, R252 ;  /* 0x000000fcf6f64220 */ /* 0x000fe40000410000 */
[----:B------:R-:W-:Y:S01]  /*1b510*/  @P5 FMUL.FTZ R247, R247, R3 ;  /* 0x00000003f7f75220 */ /* 0x000fe20000410000 */
[----:B0-----:R-:W-:Y:S06]  /*1b520*/  @P2 BRA `(.L_x_2734) ;  /* 0x0000006400f02947 */ /* 0x001fec0003800000 */
[----:B-----5:R0:W-:Y:S01]  /*1b530*/  STL.64 [R1+0x788], R4 ;  /* 0x0007880401007387 */ /* 0x0201e20000100a00 */
[----:B------:R-:W-:Y:S01]  /*1b540*/  S2UR UR34, SR_CTAID.Y ;  /* 0x00000000002279c3 */ /* 0x000fe20000002600 */
[----:B------:R-:W1:Y:S02]  /*1b550*/  LDCU UR42, c[0x0][0x3f8] ;  /* 0x00007f00ff2a77ac */ /* 0x000e640008000800 */
[----:B0-----:R-:W2:Y:S05]  /*1b560*/  LDL.LU R4, [R1+0x30] ;  /* 0x0000300001047983 */ /* 0x001eaa0000300800 */
[----:B------:R-:W1:Y:S02]  /*1b570*/  S2UR UR35, SR_CTAID.X ;  /* 0x00000000002379c3 */ /* 0x000e640000002500 */
[----:B-1----:R-:W-:Y:S01]  /*1b580*/  UIMAD UR42, UR34, UR42, UR35 ;  /* 0x0000002a222a72a4 */ /* 0x002fe2000f8e0223 */
[----:B------:R-:W0:Y:S05]  /*1b590*/  LDCU.64 UR34, c[0x0][0x3b8] ;  /* 0x00007700ff2277ac */ /* 0x000e2a0008000a00 */
[----:B------:R-:W-:-:S04]  /*1b5a0*/  IMAD R3, R0, UR42, RZ ;  /* 0x0000002a00037c24 */ /* 0x000fc8000f8e02ff */
[----:B------:R-:W-:Y:S01]  /*1b5b0*/  IMAD R252, R3, 0xe0, RZ ;  /* 0x000000e003fc7824 */ /* 0x000fe200078e02ff */
[----:B--2---:R-:W-:-:S04]  /*1b5c0*/  SHF.R.S32.HI R5, RZ, 0x1f, R4 ;  /* 0x0000001fff057819 */ /* 0x004fc80000011404 */
[----:B------:R-:W-:-:S04]  /*1b5d0*/  IADD3 R3, P2, PT, R252, R4, RZ ;  /* 0x00000004fc037210 */ /* 0x000fc80007f5e0ff */
[----:B------:R-:W-:Y:S02]  /*1b5e0*/  LEA.HI.X.SX32 R252, R252, R5, 0x1, P2 ;  /* 0x00000005fcfc7211 */ /* 0x000fe400010f0eff */
[----:B0-----:R-:W-:-:S04]  /*1b5f0*/  LEA R4, P2, R3, UR34, 0x2 ;  /* 0x0000002203047c11 */ /* 0x001fc8000f8410ff */
[----:B------:R-:W-:-:S05]  /*1b600*/  LEA.HI.X R5, R3, UR35, R252, 0x2, P2 ;  /* 0x0000002303057c11 */ /* 0x000fca00090f14fc */
[----:B------:R0:W-:Y:S04]  /*1b610*/  STG.E.128 desc[UR36][R4.64], R244 ;  /* 0x000000f404007986 */ /* 0x0001e8000c101d24 */
[----:B0-----:R0:W5:Y:S01]  /*1b620*/  LDL.LU.64 R4, [R1+0x788] ;  /* 0x0007880001047983 */ /* 0x0011620000300a00 */
[----:B------:R-:W-:Y:S05]  /*1b630*/  BRA `(.L_x_2734) ;  /* 0x0000006400ac7947 */ /* 0x000fea0003800000 */
.L_x_2607:
[----:B------:R-:W2:Y:S01]  /*1b640*/  LDL R252, [R1+0x40] ;  /* 0x0000400001fc7983 */ /* 0x000ea20000100800 */
[----:B------:R-:W-:Y:S01]  /*1b650*/  BSSY.RECONVERGENT B2, `(.L_x_2735) ;  /* 0x0000023000027945 */ /* 0x000fe20003800200 */
[----:B--2---:R-:W-:Y:S02]  /*1b660*/  ISETP.GE.AND P1, PT, R252, UR40, PT ;  /* 0x00000028fc007c0c */ /* 0x004fe4000bf26270 */
[C---:B------:R-:W-:Y:S01]  /*1b670*/  SHF.L.U32 R252, R3.reuse, 0x2, RZ ;  /* 0x0000000203fc7819 */ /* 0x040fe200000006ff */
[----:B------:R-:W-:-:S05]  /*1b680*/  IMAD.IADD R3, R3, 0x1, R0 ;  /* 0x0000000103037824 */ /* 0x000fca00078e0200 */
[----:B------:R0:W-:Y:S02]  /*1b690*/  STL [R1+0x20], R3 ;  /* 0x0000200301007387 */ /* 0x0001e40000100800 */
[----:B0-----:R-:W-:-:S03]  /*1b6a0*/  IMAD R3, R0, 0xe0, RZ ;  /* 0x000000e000037824 */ /* 0x001fc600078e02ff */
[----:B------:R-:W-:Y:S05]  /*1b6b0*/  @P1 BRA `(.L_x_2736) ;  /* 0x0000000000701947 */ /* 0x000fea0003800000 */
[----:B------:R-:W-:Y:S01]  /*1b6c0*/  UMOV UR42, URZ ;  /* 0x000000ff002a7c82 */ /* 0x000fe20008000000 */
[----:B------:R0:W-:Y:S01]  /*1b6d0*/  STL [R1+0x788], R0 ;  /* 0x0007880001007387 */ /* 0x0001e20000100800 */
[----:B------:R-:W-:Y:S01]  /*1b6e0*/  UMOV UR35, URZ ;  /* 0x000000ff00237c82 */ /* 0x000fe20008000000 */
[----:B------:R-:W-:Y:S01]  /*1b6f0*/  UMOV UR34, URZ ;  /* 0x000000ff00227c82 */ /* 0x000fe20008000000 */
[----:B------:R-:W-:Y:S01]  /*1b700*/  ISETP.GE.AND P2, PT, R252, R3, PT ;  /* 0x00000003fc00720c */ /* 0x000fe20003f46270 */
[----:B0-----:R-:W-:-:S05]  /*1b710*/  IMAD.U32 R0, RZ, RZ, UR42 ;  /* 0x0000002aff007e24 */ /* 0x001fca000f8e00ff */
[----:B------:R0:W-:Y:S02]  /*1b720*/  STL [R1+0x1c], R0 ;  /* 0x00001c0001007387 */ /* 0x0001e40000100800 */
[----:B0-----:R-:W-:-:S05]  /*1b730*/  IMAD.U32 R0, RZ, RZ, UR35 ;  /* 0x00000023ff007e24 */ /* 0x001fca000f8e00ff */
[----:B------:R0:W-:Y:S02]  /*1b740*/  STL [R1+0x18], R0 ;  /* 0x0000180001007387 */ /* 0x0001e40000100800 */
[----:B0-----:R-:W-:-:S05]  /*1b750*/  IMAD.U32 R0, RZ, RZ, UR34 ;  /* 0x00000022ff007e24 */ /* 0x001fca000f8e00ff */
[----:B------:R0:W-:Y:S02]  /*1b760*/  STL [R1+0x14], R0 ;  /* 0x0000140001007387 */ /* 0x0001e40000100800 */
[----:B0-----:R-:W-:-:S05]  /*1b770*/  IMAD.U32 R0, RZ, RZ, UR42 ;  /* 0x0000002aff007e24 */ /* 0x001fca000f8e00ff */
[----:B------:R0:W-:Y:S04]  /*1b780*/  STL [R1+0x10], R0 ;  /* 0x0000100001007387 */ /* 0x0001e80000100800 */
[----:B0-----:R0:W5:Y:S01]  /*1b790*/  LDL.LU R0, [R1+0x788] ;  /* 0x0007880001007983 */ /* 0x0011620000300800 */
[----:B------:R-:W-:Y:S05]  /*1b7a0*/  @P2 BRA `(.L_x_2736) ;  /* 0x0000000000342947 */ /* 0x000fea0003800000 */
[----:B------:R-:W1:Y:S01]  /*1b7b0*/  LDCU.64 UR34, c[0x0][0x3b8] ;  /* 0x00007700ff2277ac */ /* 0x000e620008000a00 */
[----:B-----5:R2:W-:Y:S04]  /*1b7c0*/  STL.64 [R1+0x790], R6 ;  /* 0x0007900601007387 */ /* 0x0205e80000100a00 */
[----:B------:R1:W-:Y:S01]  /*1b7d0*/  STL.64 [R1+0x788], R4 ;  /* 0x0007880401007387 */ /* 0x0003e20000100a00 */
[----:B--2---:R-:W-:-:S05]  /*1b7e0*/  IMAD R6, R0, UR44, RZ ;  /* 0x0000002c00067c24 */ /* 0x004fca000f8e02ff */
[----:B------:R-:W-:-:S04]  /*1b7f0*/  IADD3 R7, P2, PT, R6, R252, RZ ;  /* 0x000000fc06077210 */ /* 0x000fc80007f5e0ff */
[----:B------:R-:W-:Y:S02]  /*1b800*/  LEA.HI.X.SX32 R6, R6, RZ, 0x1, P2 ;  /* 0x000000ff06067211 */ /* 0x000fe400010f0eff */
[----:B-1----:R-:W-:-:S04]  /*1b810*/  LEA R4, P2, R7, UR34, 0x2 ;  /* 0x0000002207047c11 */ /* 0x002fc8000f8410ff */
[----:B------:R-:W-:-:S06]  /*1b820*/  LEA.HI.X R5, R7, UR35, R6, 0x2, P2 ;  /* 0x0000002307057c11 */ /* 0x000fcc00090f1406 */
[----:B------:R-:W2:Y:S04]  /*1b830*/  LDG.E.128 R4, desc[UR36][R4.64] ;  /* 0x0000002404047981 */ /* 0x000ea8000c1e1d00 */
[----:B--2---:R-:W-:Y:S04]  /*1b840*/  STL.64 [R1+0x10], R4 ;  /* 0x0000100401007387 */ /* 0x004fe80000100a00 */
[----:B------:R1:W-:Y:S04]  /*1b850*/  STL.64 [R1+0x18], R6 ;  /* 0x0000180601007387 */ /* 0x0003e80000100a00 */
[----:B-1----:R1:W5:Y:S04]  /*1b860*/  LDL.LU.64 R6, [R1+0x790] ;  /* 0x0007900001067983 */ /* 0x0023680000300a00 */
[----:B------:R1:W5:Y:S02]  /*1b870*/  LDL.LU.64 R4, [R1+0x788] ;  /* 0x0007880001047983 */ /* 0x0003640000300a00 */
.L_x_2736:
[----:B------:R-:W-:Y:S05]  /*1b880*/  BSYNC.RECONVERGENT B2 ;  /* 0x0000000000027941 */ /* 0x000fea0003800200 */
.L_x_2735:
[----:B------:R-:W-:Y:S04]  /*1b890*/  BSSY.RECONVERGENT B2, `(.L_x_2737) ;  /* 0x0000023000027945 */ /* 0x000fe80003800200 */
[----:B------:R-:W-:Y:S05]  /*1b8a0*/  @P1 BRA `(.L_x_2738) ;  /* 0x0000000000841947 */ /* 0x000fea0003800000 */
[----:B-----5:R2:W-:Y:S04]  /*1b8b0*/  STL [R1+0x788], R0 ;  /* 0x0007880001007387 */ /* 0x0205e80000100800 */
[----:B--2---:R-:W2:Y:S01]  /*1b8c0*/  LDL R0, [R1+0x20] ;  /* 0x0000200001007983 */ /* 0x004ea20000100800 */
[----:B------:R-:W-:Y:S01]  /*1b8d0*/  UMOV UR42, URZ ;  /* 0x000000ff002a7c82 */ /* 0x000fe20008000000 */
[----:B------:R-:W-:Y:S01]  /*1b8e0*/  UMOV UR35, URZ ;  /* 0x000000ff00237c82 */ /* 0x000fe20008000000 */
[----:B------:R-:W-:Y:S01]  /*1b8f0*/  UMOV UR34, URZ ;  /* 0x000000ff00227c82 */ /* 0x000fe20008000000 */
[----:B--2---:R-:W-:-:S05]  /*1b900*/  IMAD.SHL.U32 R0, R0, 0x4, RZ ;  /* 0x0000000400007824 */ /* 0x004fca00078e00ff */
[----:B------:R2:W-:Y:S01]  /*1b910*/  STL [R1+0x24], R0 ;  /* 0x0000240001007387 */ /* 0x0005e20000100800 */
[----:B------:R-:W-:Y:S02]  /*1b920*/  ISETP.GE.AND P2, PT, R0, R3, PT ;  /* 0x000000030000720c */ /* 0x000fe40003f46270 */
[----:B--2---:R-:W-:-:S05]  /*1b930*/  MOV R0, UR42 ;  /* 0x0000002a00007c02 */ /* 0x004fca0008000f00 */
[----:B------:R2:W-:Y:S02]  /*1b940*/  STL [R1+0xc], R0 ;  /* 0x00000c0001007387 */ /* 0x0005e40000100800 */
[----:B--2---:R-:W-:-:S05]  /*1b950*/  IMAD.U32 R0, RZ, RZ, UR35 ;  /* 0x00000023ff007e24 */ /* 0x004fca000f8e00ff */
[----:B------:R2:W-:Y:S02]  /*1b960*/  STL [R1+0x8], R0 ;  /* 0x0000080001007387 */ /* 0x0005e40000100800 */
[----:B--2---:R-:W-:-:S05]  /*1b970*/  IMAD.U32 R0, RZ, RZ, UR34 ;  /* 0x00000022ff007e24 */ /* 0x004fca000f8e00ff */
[----:B------:R2:W-:Y:S02]  /*1b980*/  STL [R1+0x4], R0 ;  /* 0x0000040001007387 */ /* 0x0005e40000100800 */
[----:B--2---:R-:W-:-:S05]  /*1b990*/  IMAD.U32 R0, RZ, RZ, UR42 ;  /* 0x0000002aff007e24 */ /* 0x004fca000f8e00ff */
[----:B------:R2:W-:Y:S04]  /*1b9a0*/  STL [R1], R0 ;  /* 0x0000000001007387 */ /* 0x0005e80000100800 */
[----:B--2---:R2:W5:Y:S01]  /*1b9b0*/  LDL.LU R0, [R1+0x788] ;  /* 0x0007880001007983 */ /* 0x0045620000300800 */
[----:B------:R-:W-:Y:S05]  /*1b9c0*/  @P2 BRA `(.L_x_2738) ;  /* 0x00000000003c2947 */ /* 0x000fea0003800000 */
[----:B------:R3:W-:Y:S01]  /*1b9d0*/  STL.64 [R1+0x790], R6 ;  /* 0x0007900601007387 */ /* 0x0007e20000100a00 */
[----:B------:R-:W4:Y:S03]  /*1b9e0*/  LDCU.64 UR34, c[0x0][0x3b8] ;  /* 0x00007700ff2277ac */ /* 0x000f260008000a00 */
[----:B---3--:R-:W3:Y:S01]  /*1b9f0*/  LDL.LU R6, [R1+0x24] ;  /* 0x0000240001067983 */ /* 0x008ee20000300800 */
[----:B-----5:R-:W-:-:S03]  /*1ba00*/  IMAD R7, R0, UR44, RZ ;  /* 0x0000002c00077c24 */ /* 0x020fc6000f8e02ff */
[----:B------:R3:W-:Y:S02]  /*1ba10*/  STL.64 [R1+0x788], R4 ;  /* 0x0007880401007387 */ /* 0x0007e40000100a00 */
[----:B---3--:R-:W-:Y:S02]  /*1ba20*/  SHF.R.S32.HI R5, RZ, 0x1f, R6 ;  /* 0x0000001fff057819 */ /* 0x008fe40000011406 */
[----:B------:R-:W-:-:S04]  /*1ba30*/  IADD3 R6, P2, PT, R7, R6, RZ ;  /* 0x0000000607067210 */ /* 0x000fc80007f5e0ff */
[----:B------:R-:W-:Y:S02]  /*1ba40*/  LEA.HI.X.SX32 R7, R7, R5, 0x1, P2 ;  /* 0x0000000507077211 */ /* 0x000fe400010f0eff */
[----:B----4-:R-:W-:-:S04]  /*1ba50*/  LEA R4, P2, R6, UR34, 0x2 ;  /* 0x0000002206047c11 */ /* 0x010fc8000f8410ff */
[----:B------:R-:W-:-:S06]  /*1ba60*/  LEA.HI.X R5, R6, UR35, R7, 0x2, P2 ;  /* 0x0000002306057c11 */ /* 0x000fcc00090f1407 */
[----:B------:R-:W3:Y:S04]  /*1ba70*/  LDG.E.128 R4, desc[UR36][R4.64] ;  /* 0x0000002404047981 */ /* 0x000ee8000c1e1d00 */
[----:B---3--:R-:W-:Y:S04]  /*1ba80*/  STL.64 [R1], R4 ;  /* 0x0000000401007387 */ /* 0x008fe80000100a00 */
[----:B------:R3:W-:Y:S04]  /*1ba90*/  STL.64 [R1+0x8], R6 ;  /* 0x0000080601007387 */ /* 0x0007e80000100a00 */
[----:B---3--:R3:W5:Y:S04]  /*1baa0*/  LDL.LU.64 R6, [R1+0x790] ;  /* 0x0007900001067983 */ /* 0x0087680000300a00 */
[----:B------:R3:W5:Y:S02]  /*1bab0*/  LDL.LU.64 R4, [R1+0x788] ;  /* 0x0007880001047983 */ /* 0x0007640000300a00 */
.L_x_2738:
[----:B------:R-:W-:Y:S05]  /*1bac0*/  BSYNC.RECONVERGENT B2 ;  /* 0x0000000000027941 */ /* 0x000fea0003800200 */
.L_x_2737:
[----:B------:R-:W-:Y:S04]  /*1bad0*/  BSSY.RECONVERGENT B2, `(.L_x_2739) ;  /* 0x0000015000027945 */ /* 0x000fe80003800200 */
[----:B------:R-:W-:Y:S05]  /*1bae0*/  @P1 BRA `(.L_x_2740) ;  /* 0x00000000004c1947 */ /* 0x000fea0003800000 */
[----:B-----5:R-:W-:Y:S01]  /*1baf0*/  IMAD R248, R0, 0x8, R252 ;  /* 0x0000000800f87824 */ /* 0x020fe200078e02fc */
        /* <DEDUP_REMOVED lines=9> */
[----:B------:R-:W4:Y:S01]  /*1bb90*/  LDCU.64 UR34, c[0x0][0x3b8] ;  /* 0x00007700ff2277ac */ /* 0x000f220008000a00 */
[C---:B------:R-:W-:Y:S02]  /*1bba0*/  IMAD R251, R0.reuse, 0x8, R252 ;  /* 0x0000000800fb7824 */ /* 0x040fe400078e02fc */
[----:B------:R-:W-:-:S03]  /*1bbb0*/  IMAD R248, R0, UR44, RZ ;  /* 0x0000002c00f87c24 */ /* 0x000fc6000f8e02ff */
[----:B------:R-:W-:Y:S02]  /*1bbc0*/  SHF.R.S32.HI R250, RZ, 0x1f, R251 ;  /* 0x0000001ffffa7819 */ /* 0x000fe400000114fb */
[----:B------:R-:W-:-:S04]  /*1bbd0*/  IADD3 R249, P2, PT, R248, R251, RZ ;  /* 0x000000fbf8f97210 */ /* 0x000fc80007f5e0ff */
[----:B------:R-:W-:Y:S02]  /*1bbe0*/  LEA.HI.X.SX32 R250, R248, R250, 0x1, P2 ;  /* 0x000000faf8fa7211 */ /* 0x000fe400010f0eff */
[----:B----4-:R-:W-:-:S04]  /*1bbf0*/  LEA R248, P2, R249, UR34, 0x2 ;  /* 0x00000022f9f87c11 */ /* 0x010fc8000f8410ff */
[----:B------:R-:W-:-:S06]  /*1bc00*/  LEA.HI.X R249, R249, UR35, R250, 0x2, P2 ;  /* 0x00000023f9f97c11 */ /* 0x000fcc00090f14fa */
[----:B------:R-:W5:Y:S03]  /*1bc10*/  LDG.E.128 R248, desc[UR36][R248.64] ;  /* 0x00000024f8f87981 */ /* 0x000f66000c1e1d00 */
.L_x_2740:
[----:B------:R-:W-:Y:S05]  /*1bc20*/  BSYNC.RECONVERGENT B2 ;  /* 0x0000000000027941 */ /* 0x000fea0003800200 */
.L_x_2739:
[----:B------:R-:W-:Y:S04]  /*1bc30*/  BSSY.RECONVERGENT B2, `(.L_x_2741) ;  /* 0x0000018000027945 */ /* 0x000fe80003800200 */
[----:B------:R-:W-:Y:S05]  /*1bc40*/  @P1 BRA `(.L_x_2742) ;  /* 0x0000000000581947 */ /* 0x000fea0003800000 */
[----:B-----5:R-:W4:Y:S01]  /*1bc50*/  LDL R7, [R1+0x20] ;  /* 0x0000200001077983 */ /* 0x020f220000100800 */
[----:B------:R-:W-:Y:S01]  /*1bc60*/  UMOV UR42, URZ ;  /* 0x000000ff002a7c82 */ /* 0x000fe20008000000 */
[----:B------:R-:W-:Y:S01]  /*1bc70*/  UMOV UR35, URZ ;  /* 0x000000ff00237c82 */ /* 0x000fe20008000000 */
[----:B------:R-:W-:Y:S01]  /*1bc80*/  UMOV UR34, URZ ;  /* 0x000000ff00227c82 */ /* 0x000fe20008000000 */
[----:B------:R-:W-:Y:S02]  /*1bc90*/  IMAD.U32 R6, RZ, RZ, UR35 ;  /* 0x00000023ff067e24 */ /* 0x000fe4000f8e00ff */
[----:B----4-:R-:W-:Y:S02]  /*1bca0*/  IMAD R4, R0, 0x2, R7 ;  /* 0x0000000200047824 */ /* 0x010fe400078e0207 */
[----:B------:R-:W-:Y:S02]  /*1bcb0*/  IMAD.U32 R7, RZ, RZ, UR42 ;  /* 0x0000002aff077e24 */ /* 0x000fe4000f8e00ff */
[----:B------:R-:W-:-:S02]  /*1bcc0*/  IMAD.SHL.U32 R5, R4, 0x4, RZ ;  /* 0x0000000404057824 */ /* 0x000fc400078e00ff */
[----:B------:R-:W-:-:S03]  /*1bcd0*/  IMAD.U32 R4, RZ, RZ, UR42 ;  /* 0x0000002aff047e24 */ /* 0x000fc6000f8e00ff */
[----:B------:R-:W-:Y:S01]  /*1bce0*/  ISETP.GE.AND P2, PT, R5, R3, PT ;  /* 0x000000030500720c */ /* 0x000fe20003f46270 */
[----:B------:R4:W-:Y:S02]  /*1bcf0*/  STL [R1+0x24], R5 ;  /* 0x0000240501007387 */ /* 0x0009e40000100800 */
[----:B----4-:R-:W-:-:S10]  /*1bd00*/  MOV R5, UR34 ;  /* 0x0000002200057c02 */ /* 0x010fd40008000f00 */
[----:B------:R-:W-:Y:S05]  /*1bd10*/  @P2 BRA `(.L_x_2742) ;  /* 0x0000000000242947 */ /* 0x000fea0003800000 */
[----:B------:R-:W4:Y:S01]  /*1bd20*/  LDL.LU R7, [R1+0x24] ;  /* 0x0000240001077983 */ /* 0x000f220000300800 */
[----:B------:R-:W0:Y:S01]  /*1bd30*/  LDCU.64 UR34, c[0x0][0x3b8] ;  /* 0x00007700ff2277ac */ /* 0x000e220008000a00 */
[----:B------:R-:W-:Y:S01]  /*1bd40*/  IMAD R4, R0, UR44, RZ ;  /* 0x0000002c00047c24 */ /* 0x000fe2000f8e02ff */
[----:B----4-:R-:W-:-:S04]  /*1bd50*/  SHF.R.S32.HI R6, RZ, 0x1f, R7 ;  /* 0x0000001fff067819 */ /* 0x010fc80000011407 */
[----:B------:R-:W-:-:S04]  /*1bd60*/  IADD3 R5, P2, PT, R4, R7, RZ ;  /* 0x0000000704057210 */ /* 0x000fc80007f5e0ff */
[----:B------:R-:W-:Y:S02]  /*1bd70*/  LEA.HI.X.SX32 R6, R4, R6, 0x1, P2 ;  /* 0x0000000604067211 */ /* 0x000fe400010f0eff */
[----:B0-----:R-:W-:-:S04]  /*1bd80*/  LEA R4, P2, R5, UR34, 0x2 ;  /* 0x0000002205047c11 */ /* 0x001fc8000f8410ff */
[----:B------:R-:W-:-:S06]  /*1bd90*/  LEA.HI.X R5, R5, UR35, R6, 0x2, P2 ;  /* 0x0000002305057c11 */ /* 0x000fcc00090f1406 */
[----:B------:R-:W5:Y:S03]  /*1bda0*/  LDG.E.128 R4, desc[UR36][R4.64] ;  /* 0x0000002404047981 */ /* 0x000f66000c1e1d00 */
.L_x_2742:
[----:B------:R-:W-:Y:S05]  /*1bdb0*/  BSYNC.RECONVERGENT B2 ;  /* 0x0000000000027941 */ /* 0x000fea0003800200 */
.L_x_2741:
[----:B-----5:R4:W-:Y:S04]  /*1bdc0*/  STL [R1+0x788], R2 ;  /* 0x0007880201007387 */ /* 0x0209e80000100800 */
[----:B----4-:R-:W4:Y:S01]  /*1bdd0*/  LDL.LU R2, [R1+0x20] ;  /* 0x0000200001027983 */ /* 0x010f220000300800 */
[----:B------:R-:W-:Y:S01]  /*1bde0*/  BSSY.RECONVERGENT B2, `(.L_x_2743) ;  /* 0x0000018000027945 */ /* 0x000fe20003800200 */
[----:B----4-:R-:W-:-:S05]  /*1bdf0*/  IMAD R2, R0, 0x4, R2 ;  /* 0x0000000400027824 */ /* 0x010fca00078e0202 */
[----:B------:R4:W-:Y:S04]  /*1be00*/  STL [R1+0x24], R2 ;  /* 0x0000240201007387 */ /* 0x0009e80000100800 */
[----:B----4-:R4:W5:Y:S01]  /*1be10*/  LDL.LU R2, [R1+0x788] ;  /* 0x0007880001027983 */ /* 0x0109620000300800 */
        /* <DEDUP_REMOVED lines=11> */
[----:B------:R-:W0:Y:S01]  /*1bed0*/  LDCU.64 UR34, c[0x0][0x3b8] ;  /* 0x00007700ff2277ac */ /* 0x000e220008000a00 */
[C---:B------:R-:W-:Y:S02]  /*1bee0*/  IMAD R11, R0.reuse, 0x10, R252 ;  /* 0x00000010000b7824 */ /* 0x040fe400078e02fc */
[----:B------:R-:W-:-:S03]  /*1bef0*/  IMAD R8, R0, UR44, RZ ;  /* 0x0000002c00087c24 */ /* 0x000fc6000f8e02ff */
[----:B------:R-:W-:Y:S02]  /*1bf00*/  SHF.R.S32.HI R10, RZ, 0x1f, R11 ;  /* 0x0000001fff0a7819 */ /* 0x000fe4000001140b */
[----:B------:R-:W-:-:S04]  /*1bf10*/  IADD3 R9, P2, PT, R8, R11, RZ ;  /* 0x0000000b08097210 */ /* 0x000fc80007f5e0ff */
[----:B------:R-:W-:Y:S02]  /*1bf20*/  LEA.HI.X.SX32 R10, R8, R10, 0x1, P2 ;  /* 0x0000000a080a7211 */ /* 0x000fe400010f0eff */
[----:B0-----:R-:W-:-:S04]  /*1bf30*/  LEA R8, P2, R9, UR34, 0x2 ;  /* 0x0000002209087c11 */ /* 0x001fc8000f8410ff */
[----:B------:R-:W-:-:S06]  /*1bf40*/  LEA.HI.X R9, R9, UR35, R10, 0x2, P2 ;  /* 0x0000002309097c11 */ /* 0x000fcc00090f140a */
[----:B------:R-:W5:Y:S03]  /*1bf50*/  LDG.E.128 R8, desc[UR36][R8.64] ;  /* 0x0000002408087981 */ /* 0x000f66000c1e1d00 */
.L_x_2744:
[----:B------:R-:W-:Y:S05]  /*1bf60*/  BSYNC.RECONVERGENT B2 ;  /* 0x0000000000027941 */ /* 0x000fea0003800200 */
.L_x_2743:
[----:B------:R-:W-:Y:S04]  /*1bf70*/  BSSY.RECONVERGENT B2, `(.L_x_2745) ;  /* 0x0000017000027945 */ /* 0x000fe80003800200 */
[----:B------:R-:W-:Y:S05]  /*1bf80*/  @P1 BRA `(.L_x_2746) ;  /* 0x0000000000541947 */ /* 0x000fea0003800000 */
[----:B------:R-:W2:Y:S01]  /*1bf90*/  LDL R15, [R1+0x24] ;  /* 0x00002400010f7983 */ /* 0x000ea20000100800 */
[----:B------:R-:W-:Y:S01]  /*1bfa0*/  UMOV UR42, URZ ;  /* 0x000000ff002a7c82 */ /* 0x000fe20008000000 */
[----:B------:R-:W-:Y:S01]  /*1bfb0*/  UMOV UR35, URZ ;  /* 0x000000ff00237c82 */ /* 0x000fe20008000000 */
[----:B------:R-:W-:Y:S01]  /*1bfc0*/  UMOV UR34, URZ ;  /* 0x000000ff00227c82 */ /* 0x000fe20008000000 */
[----:B------:R-:W-:Y:S02]  /*1bfd0*/  IMAD.U32 R14, RZ, RZ, UR35 ;  /* 0x00000023ff0e7e24 */ /* 0x000fe4000f8e00ff */
[----:B------:R-:W-:Y:S02]  /*1bfe0*/  IMAD.U32 R13, RZ, RZ, UR34 ;  /* 0x00000022ff0d7e24 */ /* 0x000fe4000f8e00ff */
[----:B--2---:R-:W-:Y:S02]  /*1bff0*/  IMAD.SHL.U32 R12, R15, 0x4, RZ ;  /* 0x000000040f0c7824 */ /* 0x004fe400078e00ff */
[----:B------:R-:W-:-:S03]  /*1c000*/  IMAD.U32 R15, RZ, RZ, UR42 ;  /* 0x0000002aff0f7e24 */ /* 0x000fc6000f8e00ff */
[----:B------:R-:W-:Y:S01]  /*1c010*/  ISETP.GE.AND P2, PT, R12, R3, PT ;  /* 0x000000030c00720c */ /* 0x000fe20003f46270 */
[----:B------:R2:W-:Y:S02]  /*1c020*/  STL [R1+0x20], R12 ;  /* 0x0000200c01007387 */ /* 0x0005e40000100800 */
[----:B--2---:R-:W-:-:S10]  /*1c030*/  IMAD.U32 R12, RZ, RZ, UR42 ;  /* 0x0000002aff0c7e24 */ /* 0x004fd4000f8e00ff */
[----:B------:R-:W-:Y:S05]  /*1c040*/  @P2 BRA `(.L_x_2746) ;  /* 0x0000000000242947 */ /* 0x000fea0003800000 */
[----:B------:R-:W2:Y:S01]  /*1c050*/  LDL.LU R15, [R1+0x20] ;  /* 0x00002000010f7983 */ /* 0x000ea20000300800 */
[----:B------:R-:W0:Y:S01]  /*1c060*/  LDCU.64 UR34, c[0x0][0x3b8] ;  /* 0x00007700ff2277ac */ /* 0x000e220008000a00 */
[----:B------:R-:W-:Y:S01]  /*1c070*/  IMAD R12, R0, UR44, RZ ;  /* 0x0000002c000c7c24 */ /* 0x000fe2000f8e02ff */
[----:B--2---:R-:W-:-:S04]  /*1c080*/  SHF.R.S32.HI R14, RZ, 0x1f, R15 ;  /* 0x0000001fff0e7819 */ /* 0x004fc8000001140f */
[----:B------:R-:W-:-:S04]  /*1c090*/  IADD3 R13, P2, PT, R12, R15, RZ ;  /* 0x0000000f0c0d7210 */ /* 0x000fc80007f5e0ff */
[----:B------:R-:W-:Y:S02]  /*1c0a0*/  LEA.HI.X.SX32 R14, R12, R14, 0x1, P2 ;  /* 0x0000000e0c0e7211 */ /* 0x000fe400010f0eff */
[----:B0-----:R-:W-:-:S04]  /*1c0b0*/  LEA R12, P2, R13, UR34, 0x2 ;  /* 0x000000220d0c7c11 */ /* 0x001fc8000f8410ff */
[----:B------:R-:W-:-:S06]  /*1c0c0*/  LEA.HI.X R13, R13, UR35, R14, 0x2, P2 ;  /* 0x000000230d0d7c11 */ /* 0x000fcc00090f140e */
[----:B------:R-:W5:Y:S03]  /*1c0d0*/  LDG.E.128 R12, desc[UR36][R12.64] ;  /* 0x000000240c0c7981 */ /* 0x000f66000c1e1d00 */
.L_x_2746:
[----:B------:R-:W-:Y:S05]  /*1c0e0*/  BSYNC.RECONVERGENT B2 ;  /* 0x0000000000027941 */ /* 0x000fea0003800200 */
.L_x_2745:
[----:B-----5:R0:W-:Y:S04]  /*1c0f0*/  STL [R1+0x788], R2 ;  /* 0x0007880201007387 */ /* 0x0201e80000100800 */
[----:B0-----:R-:W2:Y:S01]  /*1c100*/  LDL.LU R2, [R1+0x24] ;  /* 0x0000240001027983 */ /* 0x001ea20000300800 */
[----:B------:R-:W-:Y:S01]  /*1c110*/  BSSY.RECONVERGENT B2, `(.L_x_2747) ;  /* 0x000001a000027945 */ /* 0x000fe20003800200 */
[----:B--2---:R-:W-:-:S05]  /*1c120*/  IADD3 R2, PT, PT, R2, R0, RZ ;  /* 0x0000000002027210 */ /* 0x004fca0007ffe0ff */
[----:B------:R0:W-:Y:S04]  /*1c130*/  STL [R1+0x20], R2 ;  /* 0x0000200201007387 */ /* 0x0001e80000100800 */
[----:B0-----:R0:W5:Y:S01]  /*1c140*/  LDL.LU R2, [R1+0x788] ;  /* 0x0007880001027983 */ /* 0x0011620000300800 */
        /* <DEDUP_REMOVED lines=22> */
.L_x_2748:
[----:B------:R-:W-:Y:S05]  /*1c2b0*/  BSYNC.RECONVERGENT B2 ;  /* 0x0000000000027941 */ /* 0x000fea0003800200 */
.L_x_2747:
[----:B-----5:R2:W-:Y:S04]  /*1c2c0*/  STL [R1+0x788], R2 ;  /* 0x0007880201007387 */ /* 0x0205e80000100800 */
[----:B--2---:R-:W2:Y:S01]  /*1c2d0*/  LDL.LU R2, [R1+0x20] ;  /* 0x0000200001027983 */ /* 0x004ea20000300800 */
[----:B------:R-:W-:Y:S01]  /*1c2e0*/  BSSY.RECONVERGENT B2, `(.L_x_2749) ;  /* 0x000001a000027945 */ /* 0x000fe20003800200 */
[----:B--2---:R-:W-:-:S05]  /*1c2f0*/  IMAD.IADD R2, R2, 0x1, R0 ;  /* 0x0000000102027824 */ /* 0x004fca00078e0200 */
[----:B------:R2:W-:Y:S04]  /*1c300*/  STL [R1+0x20], R2 ;  /* 0x0000200201007387 */ /* 0x0005e80000100800 */
[----:B--2---:R2:W5:Y:S01]  /*1c310*/  LDL.LU R2, [R1+0x788] ;  /* 0x0007880001027983 */ /* 0x0045620000300800 */
[----:B------:R-:W-:Y:S05]  /*1c320*/  @P1 BRA `(.L_x_2750) ;  /* 0x0000000000541947 */ /* 0x000fea0003800000 */
[----:B------:R-:W3:Y:S01]  /*1c330*/  LDL R23, [R1+0x20] ;  /* 0x0000200001177983 */ /* 0x000ee20000100800 */
[----:B------:R-:W-:Y:S01]  /*1c340*/  UMOV UR42, URZ ;  /* 0x000000ff002a7c82 */ /* 0x000fe20008000000 */
[----:B------:R-:W-:Y:S01]  /*1c350*/  UMOV UR35, URZ ;  /* 0x000000ff00237c82 */ /* 0x000fe20008000000 */
[----:B------:R-:W-:Y:S01]  /*1c360*/  UMOV UR34, URZ ;  /* 0x000000ff00227c82 */ /* 0x000fe20008000000 */
[----:B------:R-:W-:Y:S02]  /*1c370*/  IMAD.U32 R22, RZ, RZ, UR35 ;  /* 0x00000023ff167e24 */ /* 0x000fe4000f8e00ff */
[----:B------:R-:W-:Y:S01]  /*1c380*/  IMAD.U32 R21, RZ, RZ, UR34 ;  /* 0x00000022ff157e24 */ /* 0x000fe2000f8e00ff */
[----:B---3--:R-:W-:Y:S01]  /*1c390*/  SHF.L.U32 R20, R23, 0x2, RZ ;  /* 0x0000000217147819 */ /* 0x008fe200000006ff */
[----:B------:R-:W-:-:S03]  /*1c3a0*/  IMAD.U32 R23, RZ, RZ, UR42 ;  /* 0x0000002aff177e24 */ /* 0x000fc6000f8e00ff */
[----:B------:R-:W-:Y:S01]  /*1c3b0*/  ISETP.GE.AND P2, PT, R20, R3, PT ;  /* 0x000000031400720c */ /* 0x000fe20003f46270 */
[----:B------:R3:W-:Y:S02]  /*1c3c0*/  STL [R1+0x24], R20 ;  /* 0x0000241401007387 */ /* 0x0007e40000100800 */
[----:B---3--:R-:W-:-:S10]  /*1c3d0*/  IMAD.U32 R20, RZ, RZ, UR42 ;  /* 0x0000002aff147e24 */ /* 0x008fd4000f8e00ff */
[----:B------:R-:W-:Y:S05]  /*1c3e0*/  @P2 BRA `(.L_x_2750) ;  /* 0x0000000000242947 */ /* 0x000fea0003800000 */
[----:B------:R-:W3:Y:S01]  /*1c3f0*/  LDL.LU R23, [R1+0x24] ;  /* 0x0000240001177983 */ /* 0x000ee20000300800 */
[----:B------:R-:W0:Y:S01]  /*1c400*/  LDCU.64 UR34, c[0x0][0x3b8] ;  /* 0x00007700ff2277ac */ /* 0x000e220008000a00 */
[----:B------:R-:W-:Y:S01]  /*1c410*/  IMAD R20, R0, UR44, RZ ;  /* 0x0000002c00147c24 */ /* 0x000fe2000f8e02ff */
[----:B---3--:R-:W-:-:S04]  /*1c420*/  SHF.R.S32.HI R22, RZ, 0x1f, R23 ;  /* 0x0000001fff167819 */ /* 0x008fc80000011417 */
[----:B------:R-:W-:-:S04]  /*1c430*/  IADD3 R21, P2, PT, R20, R23, RZ ;  /* 0x0000001714157210 */ /* 0x000fc80007f5e0ff */
[----:B------:R-:W-:Y:S02]  /*1c440*/  LEA.HI.X.SX32 R22, R20, R22, 0x1, P2 ;  /* 0x0000001614167211 */ /* 0x000fe400010f0eff */
[----:B0-----:R-:W-:-:S04]  /*1c450*/  LEA R20, P2, R21, UR34, 0x2 ;  /* 0x0000002215147c11 */ /* 0x001fc8000f8410ff */
[----:B------:R-:W-:-:S06]  /*1c460*/  LEA.HI.X R21, R21, UR35, R22, 0x2, P2 ;  /* 0x0000002315157c11 */ /* 0x000fcc00090f1416 */
[----:B------:R-:W5:Y:S03]  /*1c470*/  LDG.E.128 R20, desc[UR36][R20.64] ;  /* 0x0000002414147981 */ /* 0x000f66000c1e1d00 */
.L_x_2750:
[----:B------:R-:W-:Y:S05]  /*1c480*/  BSYNC.RECONVERGENT B2 ;  /* 0x0000000000027941 */ /* 0x000fea0003800200 */
.L_x_2749:
[----:B-----5:R0:W-:Y:S04]  /*1c490*/  STL [R1+0x788], R2 ;  /* 0x0007880201007387 */ /* 0x0201e80000100800 */
[----:B0-----:R-:W2:Y:S01]  /*1c4a0*/  LDL.LU R2, [R1+0x20] ;  /* 0x0000200001027983 */ /* 0x001ea20000300800 */
[----:B------:R-:W-:Y:S01]  /*1c4b0*/  BSSY.RECONVERGENT B2, `(.L_x_2751) ;  /* 0x0000018000027945 */ /* 0x000fe20003800200 */
[----:B--2---:R-:W-:-:S05]  /*1c4c0*/  IMAD R2, R0, 0x2, R2 ;  /* 0x0000000200027824 */ /* 0x004fca00078e0202 */
[----:B------:R0:W-:Y:S04]  /*1c4d0*/  STL [R1+0x24], R2 ;  /* 0x0000240201007387 */ /* 0x0001e80000100800 */
[----:B0-----:R0:W5:Y:S01]  /*1c4e0*/  LDL.LU R2, [R1+0x788] ;  /* 0x0007880001027983 */ /* 0x0011620000300800 */
[----:B------:R-:W-:Y:S05]  /*1c4f0*/  @P1 BRA `(.L_x_2752) ;  /* 0x00000000004c1947 */ /* 0x000fea0003800000 */
[----:B------:R-:W-:Y:S01]  /*1c500*/  IMAD R24, R0, 0x20, R252 ;  /* 0x0000002000187824 */ /* 0x000fe200078e02fc */
        /* <DEDUP_REMOVED lines=9> */
[----:B------:R-:W2:Y:S01]  /*1c5a0*/  LDCU.64 UR34, c[0x0][0x3b8] ;  /* 0x00007700ff2277ac */ /* 0x000ea20008000a00 */
[C---:B------:R-:W-:Y:S02]  /*1c5b0*/  IMAD R27, R0.reuse, 0x20, R252 ;  /* 0x00000020001b7824 */ /* 0x040fe400078e02fc */
[----:B------:R-:W-:-:S03]  /*1c5c0*/  IMAD R24, R0, UR44, RZ ;  /* 0x0000002c00187c24 */ /* 0x000fc6000f8e02ff */
[----:B------:R-:W-:Y:S02]  /*1c5d0*/  SHF.R.S32.HI R26, RZ, 0x1f, R27 ;  /* 0x0000001fff1a7819 */ /* 0x000fe4000001141b */
[----:B------:R-:W-:-:S04]  /*1c5e0*/  IADD3 R25, P2, PT, R24, R27, RZ ;  /* 0x0000001b18197210 */ /* 0x000fc80007f5e0ff */
[----:B------:R-:W-:Y:S02]  /*1c5f0*/  LEA.HI.X.SX32 R26, R24, R26, 0x1, P2 ;  /* 0x0000001a181a7211 */ /* 0x000fe400010f0eff */
[----:B--2---:R-:W-:-:S04]  /*1c600*/  LEA R24, P2, R25, UR34, 0x2 ;  /* 0x0000002219187c11 */ /* 0x004fc8000f8410ff */
[----:B------:R-:W-:-:S06]  /*1c610*/  LEA.HI.X R25, R25, UR35, R26, 0x2, P2 ;  /* 0x0000002319197c11 */ /* 0x000fcc00090f141a */
[----:B------:R-:W5:Y:S03]  /*1c620*/  LDG.E.128 R24, desc[UR36][R24.64] ;  /* 0x0000002418187981 */ /* 0x000f66000c1e1d00 */
.L_x_2752:
[----:B------:R-:W-:Y:S05]  /*1c630*/  BSYNC.RECONVERGENT B2 ;  /* 0x0000000000027941 */ /* 0x000fea0003800200 */
.L_x_2751:
[----:B------:R-:W-:Y:S04]  /*1c640*/  BSSY.RECONVERGENT B2, `(.L_x_2753) ;  /* 0x0000017000027945 */ /* 0x000fe80003800200 */
[----:B------:R-:W-:Y:S05]  /*1c650*/  @P1 BRA `(.L_x_2754) ;  /* 0x0000000000541947 */ /* 0x000fea0003800000 */
[----:B------:R-:W2:Y:S01]  /*1c660*/  LDL R31, [R1+0x24] ;  /* 0x00002400011f7983 */ /* 0x000ea20000100800 */
[----:B------:R-:W-:Y:S01]  /*1c670*/  UMOV UR42, URZ ;  /* 0x000000ff002a7c82 */ /* 0x000fe20008000000 */
[----:B------:R-:W-:Y:S01]  /*1c680*/  UMOV UR35, URZ ;  /* 0x000000ff00237c82 */ /* 0x000fe20008000000 */
[----:B------:R-:W-:Y:S01]  /*1c690*/  UMOV UR34, URZ ;  /* 0x000000ff00227c82 */ /* 0x000fe20008000000 */
[----:B------:R-:W-:Y:S01]  /*1c6a0*/  MOV R30, UR35 ;  /* 0x00000023001e7c02 */ /* 0x000fe20008000f00 */
        /* <DEDUP_REMOVED lines=16> */
.L_x_2754:
[----:B------:R-:W-:Y:S05]  /*1c7b0*/  BSYNC.RECONVERGENT B2 ;  /* 0x0000000000027941 */ /* 0x000fea0003800200 */
.L_x_2753:
        /* <DEDUP_REMOVED lines=11> */
[----:B------:R-:W-:Y:S01]  /*1c870*/  IMAD.U32 R34, RZ, RZ, UR35 ;  /* 0x00000023ff227e24 */ /* 0x000fe2000f8e00ff */
[----:B------:R-:W-:Y:S01]  /*1c880*/  MOV R33, UR34 ;  /* 0x0000002200217c02 */ /* 0x000fe20008000f00 */
[----:B---3--:R-:W-:Y:S02]  /*1c890*/  IMAD.SHL.U32 R32, R35, 0x4, RZ ;  /* 0x0000000423207824 */ /* 0x008fe400078e00ff */
        /* <DEDUP_REMOVED lines=14> */
.L_x_2756:
[----:B------:R-:W-:Y:S05]  /*1c980*/  BSYNC.RECONVERGENT B2 ;  /* 0x0000000000027941 */ /* 0x000fea0003800200 */
.L_x_2755:
[----:B-----5:R0:W-:Y:S04]  /*1c990*/  STL [R1+0x788], R2 ;  /* 0x0007880201007387 */ /* 0x0201e80000100800 */
[----:B0-----:R-:W2:Y:S01]  /*1c9a0*/  LDL.LU R2, [R1+0x20] ;  /* 0x0000200001027983 */ /* 0x001ea20000300800 */
[----:B------:R-:W-:Y:S01]  /*1c9b0*/  BSSY.RECONVERGENT B2, `(.L_x_2757) ;  /* 0x000001a000027945 */ /* 0x000fe20003800200 */
[----:B--2---:R-:W-:-:S05]  /*1c9c0*/  IMAD.IADD R2, R2, 0x1, R0 ;  /* 0x0000000102027824 */ /* 0x004fca00078e0200 */
        /* <DEDUP_REMOVED lines=13> */
[----:B--2---:R-:W-:-:S10]  /*1caa0*/  MOV R36, UR42 ;  /* 0x0000002a00247c02 */ /* 0x004fd40008000f00 */
        /* <DEDUP_REMOVED lines=10> */
.L_x_2758:
[----:B------:R-:W-:Y:S05]  /*1cb50*/  BSYNC.RECONVERGENT B2 ;  /* 0x0000000000027941 */ /* 0x000fea0003800200 */
.L_x_2757:
        /* <DEDUP_REMOVED lines=12> */
[----:B------:R-:W-:Y:S02]  /*1cc20*/  IMAD.U32 R41, RZ, RZ, UR34 ;  /* 0x00000022ff297e24 */ /* 0x000fe4000f8e00ff */
        /* <DEDUP_REMOVED lines=15> */
.L_x_2760:
[----:B------:R-:W-:Y:S05]  /*1cd20*/  BSYNC.RECONVERGENT B2 ;  /* 0x0000000000027941 */ /* 0x000fea0003800200 */
.L_x_2759:
        /* <DEDUP_REMOVED lines=28> */
.L_x_2762:
[----:B------:R-:W-:Y:S05]  /*1cef0*/  BSYNC.RECONVERGENT B2 ;  /* 0x0000000000027941 */ /* 0x000fea0003800200 */
.L_x_2761:
        /* <DEDUP_REMOVED lines=28> */
.L_x_2764:
[----:B------:R-:W-:Y:S05]  /*1d0c0*/  BSYNC.RECONVERGENT B2 ;  /* 0x0000000000027941 */ /* 0x000fea0003800200 */
.L_x_2763:
        /* <DEDUP_REMOVED lines=13> */
[----:B--2---:R-:W-:Y:S01]  /*1d1a0*/  IMAD.SHL.U32 R52, R55, 0x4, RZ ;  /* 0x0000000437347824 */ /* 0x004fe200078e00ff */
[----:B------:R-:W-:-:S04]  /*1d1b0*/  MOV R55, UR42 ;  /* 0x0000002a00377c02 */ /* 0x000fc80008000f00 */
        /* <DEDUP_REMOVED lines=13> */
.L_x_2766:
[----:B------:R-:W-:Y:S05]  /*1d290*/  BSYNC.RECONVERGENT B2 ;  /* 0x0000000000027941 */ /* 0x000fea0003800200 */
.L_x_2765:
        /* <DEDUP_REMOVED lines=21> */
.L_x_2768:
[----:B------:R-:W-:Y:S05]  /*1d3f0*/  BSYNC.RECONVERGENT B2 ;  /* 0x0000000000027941 */ /* 0x000fea0003800200 */
.L_x_2767:
[----:B-----5:R2:W-:Y:S04]  /*1d400*/  STL [R1+0x788], R2 ;  /* 0x0007880201007387 */ /* 0x0205e80000100800 */
[----:B--2---:R-:W2:Y:S01]  /*1d410*/  LDL.LU R2, [R1+0x24] ;  /* 0x0000240001027983 */ /* 0x004ea20000300800 */
[----:B------:R-:W-:Y:S01]  /*1d420*/  BSSY.RECONVERGENT B2, `(.L_x_2769) ;  /* 0x000001b000027945 */ /* 0x000fe20003800200 */
[C---:B------:R-:W-:Y:S02]  /*1d430*/  IMAD R252, R0.reuse, 0x80, R252 ;  /* 0x0000008000fc7824 */ /* 0x040fe400078e02fc */
[----:B--2---:R-:W-:-:S05]  /*1d440*/  IMAD R2, R0, 0x2, R2 ;  /* 0x0000000200027824 */ /* 0x004fca00078e0202 */
[----:B------:R2:W-:Y:S04]  /*1d450*/  STL [R1+0x20], R2 ;  /* 0x0000200201007387 */ /* 0x0005e80000100800 */
[----:B--2---:R2:W5:Y:S01]  /*1d460*/  LDL.LU R2, [R1+0x788] ;  /* 0x0007880001027983 */ /* 0x0045620000300800 */
[----:B------:R-:W-:Y:S05]  /*1d470*/  @P1 BRA `(.L_x_2770) ;  /* 0x0000000000541947 */ /* 0x000fea0003800000 */
[----:B------:R-:W3:Y:S01]  /*1d480*/  LDL R63, [R1+0x20] ;  /* 0x00002000013f7983 */ /* 0x000ee20000100800 */
[----:B------:R-:W-:Y:S01]  /*1d490*/  UMOV UR42, URZ ;  /* 0x000000ff002a7c82 */ /* 0x000fe20008000000 */
[----:B------:R-:W-:Y:S01]  /*1d4a0*/  UMOV UR35, URZ ;  /* 0x000000ff00237c82 */ /* 0x000fe20008000000 */
[----:B------:R-:W-:Y:S01]  /*1d4b0*/  UMOV UR34, URZ ;  /* 0x000000ff00227c82 */ /* 0x000fe20008000000 */
[----:B------:R-:W-:Y:S01]  /*1d4c0*/  MOV R62, UR35 ;  /* 0x00000023003e7c02 */ /* 0x000fe20008000f00 */
        /* <DEDUP_REMOVED lines=16> */
.L_x_2770:
[----:B------:R-:W-:Y:S05]  /*1d5d0*/  BSYNC.RECONVERGENT B2 ;  /* 0x0000000000027941 */ /* 0x000fea0003800200 */
.L_x_2769:
        /* <DEDUP_REMOVED lines=11> */
[----:B------:R-:W-:Y:S01]  /*1d690*/  IMAD.U32 R66, RZ, RZ, UR35 ;  /* 0x00000023ff427e24 */ /* 0x000fe2000f8e00ff */
[----:B------:R-:W-:Y:S01]  /*1d6a0*/  MOV R65, UR34 ;  /* 0x0000002200417c02 */ /* 0x000fe20008000f00 */
        /* <DEDUP_REMOVED lines=15> */
.L_x_2772:
[----:B------:R-:W-:Y:S05]  /*1d7a0*/  BSYNC.RECONVERGENT B2 ;  /* 0x0000000000027941 */ /* 0x000fea0003800200 */
.L_x_2771:
        /* <DEDUP_REMOVED lines=17> */
[----:B---3--:R-:W-:-:S10]  /*1d8c0*/  MOV R68, UR42 ;  /* 0x0000002a00447c02 */ /* 0x008fd40008000f00 */
        /* <DEDUP_REMOVED lines=10> */
.L_x_2774:
[----:B------:R-:W-:Y:S05]  /*1d970*/  BSYNC.RECONVERGENT B2 ;  /* 0x0000000000027941 */ /* 0x000fea0003800200 */
.L_x_2773:
        /* <DEDUP_REMOVED lines=28> */
.L_x_2776:
[----:B------:R-:W-:Y:S05]  /*1db40*/  BSYNC.RECONVERGENT B2 ;  /* 0x0000000000027941 */ /* 0x000fea0003800200 */
.L_x_2775:
[----:B-----5:R2:W-:Y:S04]  /*1db50*/  STL [R1+0x788], R2 ;  /* 0x0007880201007387 */ /* 0x0205e80000100800 */
[----:B--2---:R-:W2:Y:S01]  /*1db60*/  LDL.LU R2, [R1+0x20] ;  /* 0x0000200001027983 */ /* 0x004ea20000300800 */
[----:B------:R-:W-:Y:S01]  /*1db70*/  BSSY.RECONVERGENT B2, `(.L_x_2777) ;  /* 0x000001a000027945 */ /* 0x000fe20003800200 */
[----:B--2---:R-:W-:-:S05]  /*1db80*/  IADD3 R2, PT, PT, R2, R0, RZ ;  /* 0x0000000002027210 */ /* 0x004fca0007ffe0ff */
        /* <DEDUP_REMOVED lines=24> */
.L_x_2778:
[----:B------:R-:W-:Y:S05]  /*1dd10*/  BSYNC.RECONVERGENT B2 ;  /* 0x0000000000027941 */ /* 0x000fea0003800200 */
.L_x_2777:
        /* <DEDUP_REMOVED lines=12> */
[----:B------:R-:W-:Y:S01]  /*1dde0*/  IMAD.U32 R81, RZ, RZ, UR34 ;  /* 0x00000022ff517e24 */ /* 0x000fe2000f8e00ff */
[----:B--2---:R-:W-:Y:S01]  /*1ddf0*/  SHF.L.U32 R80, R83, 0x2, RZ ;  /* 0x0000000253507819 */ /* 0x004fe200000006ff */
        /* <DEDUP_REMOVED lines=14> */
.L_x_2780:
[----:B------:R-:W-:Y:S05]  /*1dee0*/  BSYNC.RECONVERGENT B2 ;  /* 0x0000000000027941 */ /* 0x000fea0003800200 */
.L_x_2779:
        /* <DEDUP_REMOVED lines=13> */
[----:B---3--:R-:W-:Y:S01]  /*1dfc0*/  IMAD.SHL.U32 R84, R87, 0x4, RZ ;  /* 0x0000000457547824 */ /* 0x008fe200078e00ff */
[----:B------:R-:W-:-:S04]  /*1dfd0*/  MOV R87, UR42 ;  /* 0x0000002a00577c02 */ /* 0x000fc80008000f00 */
        /* <DEDUP_REMOVED lines=13> */
.L_x_2782:
[----:B------:R-:W-:Y:S05]  /*1e0b0*/  BSYNC.RECONVERGENT B2 ;  /* 0x0000000000027941 */ /* 0x000fea0003800200 */
.L_x_2781:
        /* <DEDUP_REMOVED lines=28> */
.L_x_2784:
[----:B------:R-:W-:Y:S05]  /*1e280*/  BSYNC.RECONVERGENT B2 ;  /* 0x0000000000027941 */ /* 0x000fea0003800200 */
.L_x_2783:
        /* <DEDUP_REMOVED lines=28> */
.L_x_2786:
[----:B------:R-:W-:Y:S05]  /*1e450*/  BSYNC.RECONVERGENT B2 ;  /* 0x0000000000027941 */ /* 0x000fea0003800200 */
.L_x_2785:
        /* <DEDUP_REMOVED lines=28> */
.L_x_2788:
[----:B------:R-:W-:Y:S05]  /*1e620*/  BSYNC.RECONVERGENT B2 ;  /* 0x0000000000027941 */ /* 0x000fea0003800200 */
.L_x_2787:
        /* <DEDUP_REMOVED lines=28> */
.L_x_2790:
[----:B------:R-:W-:Y:S05]  /*1e7f0*/  BSYNC.RECONVERGENT B2 ;  /* 0x0000000000027941 */ /* 0x000fea0003800200 */
.L_x_2789:
        /* <DEDUP_REMOVED lines=28> */
.L_x_2792:
[----:B------:R-:W-:Y:S05]  /*1e9c0*/  BSYNC.RECONVERGENT B2 ;  /* 0x0000000000027941 */ /* 0x000fea0003800200 */
.L_x_2791:
        /* <DEDUP_REMOVED lines=28> */
.L_x_2794:
[----:B------:R-:W-:Y:S05]  /*1eb90*/  BSYNC.RECONVERGENT B2 ;  /* 0x0000000000027941 */ /* 0x000fea0003800200 */
.L_x_2793:
        /* <DEDUP_REMOVED lines=28> */
.L_x_2796:
[----:B------:R-:W-:Y:S05]  /*1ed60*/  BSYNC.RECONVERGENT B2 ;  /* 0x0000000000027941 */ /* 0x000fea0003800200 */
.L_x_2795:
        /* <DEDUP_REMOVED lines=28> */
.L_x_2798:
[----:B------:R-:W-:Y:S05]  /*1ef30*/  BSYNC.RECONVERGENT B2 ;  /* 0x0000000000027941 */ /* 0x000fea0003800200 */
.L_x_2797:
[----:B------:R-:W-:Y:S04]  /*1ef40*/  BSSY.RECONVERGENT B2, `(.L_x_2799) ;  /* 0x0000013000027945 */ /* 0x000fe80003800200 */
[----:B------:R-:W-:Y:S05]  /*1ef50*/  @P1 BRA `(.L_x_2800) ;  /* 0x0000000000441947 */ /* 0x000fea0003800000 */
[----:B------:R-:W-:Y:S01]  /*1ef60*/  ISETP.GE.AND P2, PT, R252, R3, PT ;  /* 0x00000003fc00720c */ /* 0x000fe20003f46270 */
[----:B------:R-:W-:Y:S01]  /*1ef70*/  UMOV UR42, URZ ;  /* 0x000000ff002a7c82 */ /* 0x000fe20008000000 */
[----:B------:R-:W-:Y:S01]  /*1ef80*/  UMOV UR35, URZ ;  /* 0x000000ff00237c82 */ /* 0x000fe20008000000 */
[----:B------:R-:W-:Y:S01]  /*1ef90*/  UMOV UR34, URZ ;  /* 0x000000ff00227c82 */ /* 0x000fe20008000000 */
[----:B------:R-:W-:Y:S02]  /*1efa0*/  IMAD.U32 R123, RZ, RZ, UR42 ;  /* 0x0000002aff7b7e24 */ /* 0x000fe4000f8e00ff */
[----:B------:R-:W-:Y:S02]  /*1efb0*/  IMAD.U32 R122, RZ, RZ, UR35 ;  /* 0x00000023ff7a7e24 */ /* 0x000fe4000f8e00ff */
[----:B------:R-:W-:Y:S02]  /*1efc0*/  IMAD.U32 R121, RZ, RZ, UR34 ;  /* 0x00000022ff797e24 */ /* 0x000fe4000f8e00ff */
[----:B------:R-:W-:-:S03]  /*1efd0*/  IMAD.U32 R120, RZ, RZ, UR42 ;  /* 0x0000002aff787e24 */ /* 0x000fc6000f8e00ff */
[----:B------:R-:W-:Y:S05]  /*1efe0*/  @P2 BRA `(.L_x_2800) ;  /* 0x0000000000202947 */ /* 0x000fea0003800000 */
[----:B------:R-:W0:Y:S01]  /*1eff0*/  LDCU.64 UR34, c[0x0][0x3b8] ;  /* 0x00007700ff2277ac */ /* 0x000e220008000a00 */
[----:B------:R-:W-:Y:S01]  /*1f000*/  IMAD R120, R0, UR44, RZ ;  /* 0x0000002c00787c24 */ /* 0x000fe2000f8e02ff */
[----:B------:R-:W-:-:S04]  /*1f010*/  SHF.R.S32.HI R122, RZ, 0x1f, R252 ;  /* 0x0000001fff7a7819 */ /* 0x000fc800000114fc */
[----:B------:R-:W-:-:S04]  /*1f020*/  IADD3 R121, P2, PT, R120, R252, RZ ;  /* 0x000000fc78797210 */ /* 0x000fc80007f5e0ff */
[----:B------:R-:W-:Y:S02]  /*1f030*/  LEA.HI.X.SX32 R122, R120, R122, 0x1, P2 ;  /* 0x0000007a787a7211 */ /* 0x000fe400010f0eff */
[----:B0-----:R-:W-:-:S04]  /*1f040*/  LEA R120, P2, R121, UR34, 0x2 ;  /* 0x0000002279787c11 */ /* 0x001fc8000f8410ff */
[----:B------:R-:W-:-:S06]  /*1f050*/  LEA.HI.X R121, R121, UR35, R122, 0x2, P2 ;  /* 0x0000002379797c11 */ /* 0x000fcc00090f147a */
[----:B------:R-:W5:Y:S03]  /*1f060*/  LDG.E.128 R120, desc[UR36][R120.64] ;  /* 0x0000002478787981 */ /* 0x000f66000c1e1d00 */
.L_x_2800:
[----:B------:R-:W-:Y:S05]  /*1f070*/  BSYNC.RECONVERGENT B2 ;  /* 0x0000000000027941 */ /* 0x000fea0003800200 */
.L_x_2799:
[----:B------:R-:W2:Y:S01]  /*1f080*/  LDL.LU R252, [R1+0x20] ;  /* 0x0000200001fc7983 */ /* 0x000ea20000300800 */
[----:B------:R-:W-:Y:S01]  /*1f090*/  BSSY.RECONVERGENT B2, `(.L_x_2801) ;  /* 0x0000016000027945 */ /* 0x000fe20003800200 */
[----:B--2---:R-:W-:-:S03]  /*1f0a0*/  LEA R252, R0, R252, 0x1 ;  /* 0x000000fc00fc7211 */ /* 0x004fc600078e08ff */
        /* <DEDUP_REMOVED lines=11> */
[----:B------:R-:W2:Y:S01]  /*1f160*/  LDCU.64 UR34, c[0x0][0x3b8] ;  /* 0x00007700ff2277ac */ /* 0x000ea20008000a00 */
[----:B------:R-:W-:Y:S02]  /*1f170*/  IMAD.SHL.U32 R127, R252, 0x4, RZ ;  /* 0x00000004fc7f7824 */ /* 0x000fe400078e00ff */
[----:B------:R-:W-:-:S03]  /*1f180*/  IMAD R124, R0, UR44, RZ ;  /* 0x0000002c007c7c24 */ /* 0x000fc6000f8e02ff */
[----:B------:R-:W-:Y:S02]  /*1f190*/  SHF.R.S32.HI R126, RZ, 0x1f, R127 ;  /* 0x0000001fff7e7819 */ /* 0x000fe4000001147f */
[----:B------:R-:W-:-:S04]  /*1f1a0*/  IADD3 R125, P2, PT, R124, R127, RZ ;  /* 0x0000007f7c7d7210 */ /* 0x000fc80007f5e0ff */
[----:B------:R-:W-:Y:S02]  /*1f1b0*/  LEA.HI.X.SX32 R126, R124, R126, 0x1, P2 ;  /* 0x0000007e7c7e7211 */ /* 0x000fe400010f0eff */
[----:B--2---:R-:W-:-:S04]  /*1f1c0*/  LEA R124, P2, R125, UR34, 0x2 ;  /* 0x000000227d7c7c11 */ /* 0x004fc8000f8410ff */
[----:B------:R-:W-:-:S06]  /*1f1d0*/  LEA.HI.X R125, R125, UR35, R126, 0x2, P2 ;  /* 0x000000237d7d7c11 */ /* 0x000fcc00090f147e */
[----:B------:R-:W5:Y:S03]  /*1f1e0*/  LDG.E.128 R124, desc[UR36][R124.64] ;  /* 0x000000247c7c7981 */ /* 0x000f66000c1e1d00 */
.L_x_2802:
[----:B------:R-:W-:Y:S05]  /*1f1f0*/  BSYNC.RECONVERGENT B2 ;  /* 0x0000000000027941 */ /* 0x000fea0003800200 */
.L_x_2801:
        /* <DEDUP_REMOVED lines=14> */
[----:B------:R-:W-:Y:S01]  /*1f2e0*/  IMAD R128, R0, UR44, RZ ;  /* 0x0000002c00807c24 */ /* 0x000fe2000f8e02ff */
[----:B------:R-:W-:-:S04]  /*1f2f0*/  SHF.L.U32 R131, R252, 0x2, RZ ;  /* 0x00000002fc837819 */ /* 0x000fc800000006ff */
[----:B------:R-:W-:Y:S02]  /*1f300*/  SHF.R.S32.HI R130, RZ, 0x1f, R131 ;  /* 0x0000001fff827819 */ /* 0x000fe40000011483 */
[----:B------:R-:W-:-:S04]  /*1f310*/  IADD3 R129, P2, PT, R128, R131, RZ ;  /* 0x0000008380817210 */ /* 0x000fc80007f5e0ff */
[----:B------:R-:W-:Y:S02]  /*1f320*/  LEA.HI.X.SX32 R130, R128, R130, 0x1, P2 ;  /* 0x0000008280827211 */ /* 0x000fe400010f0eff */
[----:B--2---:R-:W-:-:S04]  /*1f330*/  LEA R128, P2, R129, UR34, 0x2 ;  /* 0x0000002281807c11 */ /* 0x004fc8000f8410ff */
[----:B------:R-:W-:-:S06]  /*1f340*/  LEA.HI.X R129, R129, UR35, R130, 0x2, P2 ;  /* 0x0000002381817c11 */ /* 0x000fcc00090f1482 */
[----:B------:R-:W5:Y:S03]  /*1f350*/  LDG.E.128 R128, desc[UR36][R128.64] ;  /* 0x0000002480807981 */ /* 0x000f66000c1e1d00 */
.L_x_2804:
[----:B------:R-:W-:Y:S05]  /*1f360*/  BSYNC.RECONVERGENT B2 ;  /* 0x0000000000027941 */ /* 0x000fea0003800200 */
.L_x_2803:
        /* <DEDUP_REMOVED lines=22> */
.L_x_2806:
[----:B------:R-:W-:Y:S05]  /*1f4d0*/  BSYNC.RECONVERGENT B2 ;  /* 0x0000000000027941 */ /* 0x000fea0003800200 */
.L_x_2805:
        /* <DEDUP_REMOVED lines=22> */
.L_x_2808:
[----:B------:R-:W-:Y:S05]  /*1f640*/  BSYNC.RECONVERGENT B2 ;  /* 0x0000000000027941 */ /* 0x000fea0003800200 */
.L_x_2807:
        /* <DEDUP_REMOVED lines=22> */
.L_x_2810:
[----:B------:R-:W-:Y:S05]  /*1f7b0*/  BSYNC.RECONVERGENT B2 ;  /* 0x0000000000027941 */ /* 0x000fea0003800200 */
.L_x_2809:
        /* <DEDUP_REMOVED lines=22> */
.L_x_2812:
[----:B------:R-:W-:Y:S05]  /*1f920*/  BSYNC.RECONVERGENT B2 ;  /* 0x0000000000027941 */ /* 0x000fea0003800200 */
.L_x_2811:
        /* <DEDUP_REMOVED lines=22> */
.L_x_2814:
[----:B------:R-:W-:Y:S05]  /*1fa90*/  BSYNC.RECONVERGENT B2 ;  /* 0x0000000000027941 */ /* 0x000fea0003800200 */
.L_x_2813:
        /* <DEDUP_REMOVED lines=22> */
.L_x_2816:
[----:B------:R-:W-:Y:S05]  /*1fc00*/  BSYNC.RECONVERGENT B2 ;  /* 0x0000000000027941 */ /* 0x000fea0003800200 */
.L_x_2815:
        /* <DEDUP_REMOVED lines=22> */
.L_x_2818:
[----:B------:R-:W-:Y:S05]  /*1fd70*/  BSYNC.RECONVERGENT B2 ;  /* 0x0000000000027941 */ /* 0x000fea0003800200 */
.L_x_2817:
        /* <DEDUP_REMOVED lines=22> */
.L_x_2820:
[----:B------:R-:W-:Y:S05]  /*1fee0*/  BSYNC.RECONVERGENT B2 ;  /* 0x0000000000027941 */ /* 0x000fea0003800200 */
.L_x_2819:
        /* <DEDUP_REMOVED lines=22> */
.L_x_2822:
[----:B------:R-:W-:Y:S05]  /*20050*/  BSYNC.RECONVERGENT B2 ;  /* 0x0000000000027941 */ /* 0x000fea0003800200 */
.L_x_2821:
        /* <DEDUP_REMOVED lines=22> */
.L_x_2824:
[----:B------:R-:W-:Y:S05]  /*201c0*/  BSYNC.RECONVERGENT B2 ;  /* 0x0000000000027941 */ /* 0x000fea0003800200 */
.L_x_2823:
        /* <DEDUP_REMOVED lines=22> */
.L_x_2826:
[----:B------:R-:W-:Y:S05]  /*20330*/  BSYNC.RECONVERGENT B2 ;  /* 0x0000000000027941 */ /* 0x000fea0003800200 */
.L_x_2825:
        /* <DEDUP_REMOVED lines=22> */
.L_x_2828:
[----:B------:R-:W-:Y:S05]  /*204a0*/  BSYNC.RECONVERGENT B2 ;  /* 0x0000000000027941 */ /* 0x000fea0003800200 */
.L_x_2827:
        /* <DEDUP_REMOVED lines=22> */
.L_x_2830:
[----:B------:R-:W-:Y:S05]  /*20610*/  BSYNC.RECONVERGENT B2 ;  /* 0x0000000000027941 */ /* 0x000fea0003800200 */
.L_x_2829:
        /* <DEDUP_REMOVED lines=22> */
.L_x_2832:
[----:B------:R-:W-:Y:S05]  /*20780*/  BSYNC.RECONVERGENT B2 ;  /* 0x0000000000027941 */ /* 0x000fea0003800200 */
.L_x_2831:
        /* <DEDUP_REMOVED lines=22> */
.L_x_2834:
[----:B------:R-:W-:Y:S05]  /*208f0*/  BSYNC.RECONVERGENT B2 ;  /* 0x0000000000027941 */ /* 0x000fea0003800200 */
.L_x_2833:
        /* <DEDUP_REMOVED lines=22> */
.L_x_2836:
[----:B------:R-:W-:Y:S05]  /*20a60*/  BSYNC.RECONVERGENT B2 ;  /* 0x0000000000027941 */ /* 0x000fea0003800200 */
.L_x_2835:
        /* <DEDUP_REMOVED lines=22> */
.L_x_2838:
[----:B------:R-:W-:Y:S05]  /*20bd0*/  BSYNC.RECONVERGENT B2 ;  /* 0x0000000000027941 */ /* 0x000fea0003800200 */
.L_x_2837:
        /* <DEDUP_REMOVED lines=22> */
.L_x_2840:
[----:B------:R-:W-:Y:S05]  /*20d40*/  BSYNC.RECONVERGENT B2 ;  /* 0x0000000000027941 */ /* 0x000fea0003800200 */
.L_x_2839:
        /* <DEDUP_REMOVED lines=22> */
.L_x_2842:
[----:B------:R-:W-:Y:S05]  /*20eb0*/  BSYNC.RECONVERGENT B2 ;  /* 0x0000000000027941 */ /* 0x000fea0003800200 */
.L_x_2841:
        /* <DEDUP_REMOVED lines=22> */
.L_x_2844:
[----:B------:R-:W-:Y:S05]  /*21020*/  BSYNC.RECONVERGENT B2 ;  /* 0x0000000000027941 */ /* 0x000fea0003800200 */
.L_x_2843:
        /* <DEDUP_REMOVED lines=22> */
.L_x_2846:
[----:B------:R-:W-:Y:S05]  /*21190*/  BSYNC.RECONVERGENT B2 ;  /* 0x0000000000027941 */ /* 0x000fea0003800200 */
.L_x_2845:
        /* <DEDUP_REMOVED lines=22> */
.L_x_2848:
[----:B------:R-:W-:Y:S05]  /*21300*/  BSYNC.RECONVERGENT B2 ;  /* 0x0000000000027941 */ /* 0x000fea0003800200 */
.L_x_2847:
        /* <DEDUP_REMOVED lines=22> */
.L_x_2850:
[----:B------:R-:W-:Y:S05]  /*21470*/  BSYNC.RECONVERGENT B2 ;  /* 0x0000000000027941 */ /* 0x000fea0003800200 */
.L_x_2849:
        /* <DEDUP_REMOVED lines=22> */
.L_x_2852:
[----:B------:R-:W-:Y:S05]  /*215e0*/  BSYNC.RECONVERGENT B2 ;  /* 0x0000000000027941 */ /* 0x000fea0003800200 */
.L_x_2851:
        /* <DEDUP_REMOVED lines=22> */
.L_x_2854:
[----:B------:R-:W-:Y:S05]  /*21750*/  BSYNC.RECONVERGENT B2 ;  /* 0x0000000000027941 */ /* 0x000fea0003800200 */
.L_x_2853:
        /* <DEDUP_REMOVED lines=22> */
.L_x_2856:
[----:B------:R-:W-:Y:S05]  /*218c0*/  BSYNC.RECONVERGENT B2 ;  /* 0x0000000000027941 */ /* 0x000fea0003800200 */
.L_x_2855:
        /* <DEDUP_REMOVED lines=22> */
.L_x_2858:
[----:B------:R-:W-:Y:S05]  /*21a30*/  BSYNC.RECONVERGENT B2 ;  /* 0x0000000000027941 */ /* 0x000fea0003800200 */
.L_x_2857:
        /* <DEDUP_REMOVED lines=22> */
.L_x_2860:
[----:B------:R-:W-:Y:S05]  /*21ba0*/  BSYNC.RECONVERGENT B2 ;  /* 0x0000000000027941 */ /* 0x000fea0003800200 */
.L_x_2859:
[----:B------:R-:W-:Y:S05]  /*21bb0*/  @P1 BRA `(.L_x_2734) ;  /* 0x00000000004c1947 */ /* 0x000fea0003800000 */
[----:B------:R-:W-:Y:S01]  /*21bc0*/  IMAD.IADD R244, R252, 0x1, R0 ;  /* 0x00000001fcf47824 */ /* 0x000fe200078e0200 */
[----:B------:R-:W-:Y:S01]  /*21bd0*/  UMOV UR42, URZ ;  /* 0x000000ff002a7c82 */ /* 0x000fe20008000000 */
[----:B------:R-:W-:Y:S01]  /*21be0*/  UMOV UR35, URZ ;  /* 0x000000ff00237c82 */ /* 0x000fe20008000000 */
[----:B------:R-:W-:Y:S01]  /*21bf0*/  UMOV UR34, URZ ;  /* 0x000000ff00227c82 */ /* 0x000fe20008000000 */
[----:B------:R-:W-:Y:S01]  /*21c00*/  IMAD.U32 R247, RZ, RZ, UR42 ;  /* 0x0000002afff77e24 */ /* 0x000fe2000f8e00ff */
[----:B------:R-:W-:Y:S01]  /*21c10*/  SHF.L.U32 R252, R244, 0x2, RZ ;  /* 0x00000002f4fc7819 */ /* 0x000fe200000006ff */
[----:B------:R-:W-:Y:S02]  /*21c20*/  IMAD.U32 R246, RZ, RZ, UR35 ;  /* 0x00000023fff67e24 */ /* 0x000fe4000f8e00ff */
[----:B------:R-:W-:Y:S01]  /*21c30*/  IMAD.U32 R245, RZ, RZ, UR34 ;  /* 0x00000022fff57e24 */ /* 0x000fe2000f8e00ff */
[----:B------:R-:W-:Y:S01]  /*21c40*/  ISETP.GE.AND P2, PT, R252, R3, PT ;  /* 0x00000003fc00720c */ /* 0x000fe20003f46270 */
[----:B------:R-:W-:-:S12]  /*21c50*/  IMAD.U32 R244, RZ, RZ, UR42 ;  /* 0x0000002afff47e24 */ /* 0x000fd8000f8e00ff */
[----:B------:R-:W-:Y:S05]  /*21c60*/  @P2 BRA `(.L_x_2734) ;  /* 0x0000000000202947 */ /* 0x000fea0003800000 */
[----:B------:R-:W2:Y:S01]  /*21c70*/  LDCU.64 UR34, c[0x0][0x3b8] ;  /* 0x00007700ff2277ac */ /* 0x000ea20008000a00 */
[----:B------:R-:W-:Y:S01]  /*21c80*/  IMAD R3, R0, UR44, RZ ;  /* 0x0000002c00037c24 */ /* 0x000fe2000f8e02ff */
[----:B------:R-:W-:-:S04]  /*21c90*/  SHF.R.S32.HI R244, RZ, 0x1f, R252 ;  /* 0x0000001ffff47819 */ /* 0x000fc800000114fc */
[----:B------:R-:W-:-:S04]  /*21ca0*/  IADD3 R245, P2, PT, R3, R252, RZ ;  /* 0x000000fc03f57210 */ /* 0x000fc80007f5e0ff */
[----:B------:R-:W-:Y:S02]  /*21cb0*/  LEA.HI.X.SX32 R3, R3, R244, 0x1, P2 ;  /* 0x000000f403037211 */ /* 0x000fe400010f0eff */
[----:B--2---:R-:W-:-:S04]  /*21cc0*/  LEA R244, P2, R245, UR34, 0x2 ;  /* 0x00000022f5f47c11 */ /* 0x004fc8000f8410ff */
[----:B------:R-:W-:-:S06]  /*21cd0*/  LEA.HI.X R245, R245, UR35, R3, 0x2, P2 ;  /* 0x00000023f5f57c11 */ /* 0x000fcc00090f1403 */
[----:B------:R-:W5:Y:S03]  /*21ce0*/  LDG.E.128 R244, desc[UR36][R244.64] ;  /* 0x00000024f4f47981 */ /* 0x000f66000c1e1d00 */
.L_x_2734:
[----:B------:R-:W-:Y:S05]  /*21cf0*/  BSYNC.RECONVERGENT B0 ;  /* 0x0000000000007941 */ /* 0x000fea0003800200 */
.L_x_2606:
[----:B------:R-:W-:Y:S04]  /*21d00*/  BSSY.RECONVERGENT B0, `(.L_x_2861) ;  /* 0x0000236000007945 */ /* 0x000fe80003800200 */
[----:B------:R-:W-:Y:S05]  /*21d10*/  @P1 BRA `(.L_x_2862) ;  /* 0x0000002000d01947 */ /* 0x000fea0003800000 */
[----:B0-----:R-:W2:Y:S01]  /*21d20*/  LDL R252, [R1+0x740] ;  /* 0x0007400001fc7983 */ /* 0x001ea20000100800 */
[----:B------:R-:W0:Y:S03]  /*21d30*/  LDCU.64 UR34, c[0x0][0x448] ;  /* 0x00008900ff2277ac */ /* 0x000e260008000a00 */
[----:B-----5:R1:W-:Y:S01]  /*21d40*/  STL [R1+0x808], R191 ;  /* 0x000808bf01007387 */ /* 0x0203e20000100800 */
[----:B------:R-:W3:Y:S03]  /*21d50*/  LDCU.64 UR42, c[0x0][0x438] ;  /* 0x00008700ff2a77ac */ /* 0x000ee60008000a00 */
[----:B-1----:R-:W4:Y:S04]  /*21d60*/  LDL R191, [R1+0x734] ;  /* 0x0007340001bf7983 */ /* 0x002f280000100800 */
[----:B------:R1:W-:Y:S04]  /*21d70*/  STL [R1+0x804], R198 ;  /* 0x000804c601007387 */ /* 0x0003e80000100800 */
        /* <DEDUP_REMOVED lines=14> */
[----:B-1----:R-:W2:Y:S04]  /*21e60*/  LDL R207, [R1] ;  /* 0x0000000001cf7983 */ /* 0x002ea80000100800 */
[----:B------:R1:W-:Y:S04]  /*21e70*/  STL [R1+0x7e4], R214 ;  /* 0x0007e4d601007387 */ /* 0x0003e80000100800 */
[----:B-1----:R-:W4:Y:S01]  /*21e80*/  LDL R214, [R1+0x760] ;  /* 0x0007600001d67983 */ /* 0x002f220000100800 */
[----:B0-----:R-:W-:Y:S01]  /*21e90*/  ISETP.NE.U32.AND P1, PT, RZ, UR34, PT ;  /* 0x00000022ff007c0c */ /* 0x001fe2000bf25070 */
[----:B------:R-:W0:Y:S01]  /*21ea0*/  LDCU UR34, c[0x0][0x408] ;  /* 0x00008100ff2277ac */ /* 0x000e220008000800 */
[----:B---3--:R-:W-:Y:S01]  /*21eb0*/  ISETP.NE.U32.AND P2, PT, RZ, UR42, PT ;  /* 0x0000002aff007c0c */ /* 0x008fe2000bf45070 */
[----:B------:R-:W-:Y:S01]  /*21ec0*/  STL [R1+0x7e0], R211 ;  /* 0x0007e0d301007387 */ /* 0x000fe20000100800 */
[----:B------:R-:W-:-:S02]  /*21ed0*/  ISETP.NE.AND.EX P1, PT, RZ, UR35, PT, P1 ;  /* 0x00000023ff007c0c */ /* 0x000fc4000bf25310 */
[----:B------:R-:W-:Y:S01]  /*21ee0*/  ISETP.NE.AND.EX P2, PT, RZ, UR43, PT, P2 ;  /* 0x0000002bff007c0c */ /* 0x000fe2000bf45320 */
[----:B------:R-:W-:Y:S04]  /*21ef0*/  STL [R1+0x7dc], R218 ;  /* 0x0007dcda01007387 */ /* 0x000fe80000100800 */
[----:B------:R-:W-:Y:S04]  /*21f00*/  STL [R1+0x7d8], R215 ;  /* 0x0007d8d701007387 */ /* 0x000fe80000100800 */
[----:B------:R-:W-:Y:S02]  /*21f10*/  STL [R1+0x7d4], R222 ;  /* 0x0007d4de01007387 */ /* 0x000fe40000100800 */
[----:B------:R-:W1:Y:S02]  /*21f20*/  @P1 S2R R3, SR_CTAID.X ;  /* 0x0000000000031919 */ /* 0x000e640000002500 */
[----:B------:R3:W-:Y:S04]  /*21f30*/  STL [R1+0x7d0], R219 ;  /* 0x0007d0db01007387 */ /* 0x0007e80000100800 */
[----:B------:R-:W-:Y:S04]  /*21f40*/  STL [R1+0x7cc], R226 ;  /* 0x0007cce201007387 */ /* 0x000fe80000100800 */
[----:B------:R0:W-:Y:S01]  /*21f50*/  STL [R1+0x7c8], R223 ;  /* 0x0007c8df01007387 */ /* 0x0001e20000100800 */
[----:B---3--:R-:W4:Y:S03]  /*21f60*/  @P2 LDC.64 R218, c[0x0][0x438] ;  /* 0x00010e00ffda2b82 */ /* 0x008f260000000a00 */
[----:B------:R-:W-:Y:S04]  /*21f70*/  STL [R1+0x7c4], R230 ;  /* 0x0007c4e601007387 */ /* 0x000fe80000100800 */
[----:B------:R-:W-:Y:S01]  /*21f80*/  STL [R1+0x7c0], R227 ;  /* 0x0007c0e301007387 */ /* 0x000fe20000100800 */
[----:B0-----:R-:W1:Y:S03]  /*21f90*/  @P1 LDC.64 R222, c[0x0][0x448] ;  /* 0x00011200ffde1b82 */ /* 0x001e660000000a00 */
        /* <DEDUP_REMOVED lines=10> */
[----:B------:R0:W-:Y:S01]  /*22040*/  STL [R1+0x788], R0 ;  /* 0x0007880001007387 */ /* 0x0001e20000100800 */
[----:B-1----:R-:W-:-:S06]  /*22050*/  @P1 IMAD.WIDE.U32 R2, R3, 0x4, R222 ;  /* 0x0000000403021825 */ /* 0x002fcc00078e00de */
[----:B------:R1:W3:Y:S01]  /*22060*/  @P1 LDG.E R2, desc[UR36][R2.64] ;  /* 0x0000002402021981 */ /* 0x0002e2000c1e1900 */
[----:B----4-:R-:W-:-:S05]  /*22070*/  @P2 IMAD.WIDE R214, R214, 0x4, R218 ;  /* 0x00000004d6d62825 */ /* 0x010fca00078e02da */
[----:B0-----:R-:W4:Y:S01]  /*22080*/  @P2 LDG.E R0, desc[UR36][R214.64] ;  /* 0x00000024d6002981 */ /* 0x001f22000c1e1900 */
[----:B--2---:R-:W-:Y:S01]  /*22090*/  FMUL.FTZ R252, R252, R207 ;  /* 0x000000cffcfc7220 */ /* 0x004fe20000410000 */
[----:B-1----:R-:W-:-:S03]  /*220a0*/  FMUL.FTZ R3, R203, R210 ;  /* 0x000000d2cb037220 */ /* 0x002fc60000410000 */
[----:B------:R-:W-:Y:S01]  /*220b0*/  FFMA.FTZ R252, R199, R206, R252 ;  /* 0x000000cec7fc7223 */ /* 0x000fe200000100fc */
[----:B------:R-:W-:-:S03]  /*220c0*/  FFMA.FTZ R3, R195, R202, R3 ;  /* 0x000000cac3037223 */ /* 0x000fc60000010003 */
[----:B------:R-:W-:Y:S01]  /*220d0*/  FFMA.FTZ R252, R198, R248, R252 ;  /* 0x000000f8c6fc7223 */ /* 0x000fe200000100fc */
[----:B------:R-:W-:Y:S01]  /*220e0*/  FFMA.FTZ R3, R191, R249, R3 ;  /* 0x000000f9bf037223 */ /* 0x000fe20000010003 */
[----:B---3--:R0:W-:Y:S04]  /*220f0*/  STL [R1+0x790], R2 ;  /* 0x0007900201007387 */ /* 0x0081e80000100800 */
[----:B------:R-:W-:Y:S04]  /*22100*/  STL [R1+0x794], R248 ;  /* 0x000794f801007387 */ /* 0x000fe80000100800 */
[----:B------:R-:W2:Y:S04]  /*22110*/  LDL R246, [R1+0x724] ;  /* 0x0007240001f67983 */ /* 0x000ea80000100800 */
        /* <DEDUP_REMOVED lines=20> */
[----:B----4-:R1:W-:Y:S04]  /*22260*/  @P2 STL [R1+0x28], R0 ;  /* 0x0000280001002387 */ /* 0x0103e80000100800 */
[----:B------:R-:W4:Y:S04]  /*22270*/  LDL R206, [R1+0x684] ;  /* 0x0006840001ce7983 */ /* 0x000f280000100800 */
[----:B------:R-:W4:Y:S04]  /*22280*/  LDL R202, [R1+0x674] ;  /* 0x0006740001ca7983 */ /* 0x000f280000100800 */
[----:B------:R-:W4:Y:S04]  /*22290*/  LDL R198, [R1+0x664] ;  /* 0x0006640001c67983 */ /* 0x000f280000100800 */
[----:B------:R-:W4:Y:S04]  /*222a0*/  LDL R191, [R1+0x654] ;  /* 0x0006540001bf7983 */ /* 0x000f280000100800 */
[----:B------:R-:W4:Y:S04]  /*222b0*/  LDL R203, [R1+0x670] ;  /* 0x0006700001cb7983 */ /* 0x000f280000100800 */
[----:B------:R-:W4:Y:S04]  /*222c0*/  LDL R199, [R1+0x660] ;  /* 0x0006600001c77983 */ /* 0x000f280000100800 */
[----:B------:R-:W4:Y:S04]  /*222d0*/  LDL R195, [R1+0x650] ;  /* 0x0006500001c37983 */ /* 0x000f280000100800 */
[----:B0-----:R-:W4:Y:S04]  /*222e0*/  LDL R2, [R1+0x640] ;  /* 0x0006400001027983 */ /* 0x001f280000100800 */
[----:B-1----:R-:W4:Y:S04]  /*222f0*/  LDL R0, [R1+0x644] ;  /* 0x0006440001007983 */ /* 0x002f280000100800 */
[----:B------:R0:W-:Y:S04]  /*22300*/  STL [R1+0x798], R249 ;  /* 0x000798f901007387 */ /* 0x0001e80000100800 */
[----:B------:R-:W4:Y:S04]  /*22310*/  LDL R248, [R1+0x620] ;  /* 0x0006200001f87983 */ /* 0x000f280000100800 */
[----:B0-----:R-:W4:Y:S01]  /*22320*/  LDL R249, [R1+0x634] ;  /* 0x0006340001f97983 */ /* 0x001f220000100800 */
        /* <DEDUP_REMOVED lines=42> */
[----:B----4-:R-:W-:-:S03]  /*225d0*/  FFMA.FTZ R3, R206, R45, R3 ;  /* 0x0000002dce037223 */ /* 0x010fc60000010003 */
        /* <DEDUP_REMOVED lines=17> */
[----:B------:R-:W-:-:S04]  /*226f0*/  FFMA.FTZ R3, R249, R65, R3 ;  /* 0x00000041f9037223 */ /* 0x000fc80000010003 */
[----:B--2---:R-:W-:-:S04]  /*22700*/  FFMA.FTZ R3, R247, R69, R3 ;  /* 0x00000045f7037223 */ /* 0x004fc80000010003 */
[----:B---3--:R-:W-:-:S04]  /*22710*/  FFMA.FTZ R3, R243, R73, R3 ;  /* 0x00000049f3037223 */ /* 0x008fc80000010003 */
        /* <DEDUP_REMOVED lines=9> */
[----:B----4-:R-:W-:Y:S02]  /*227b0*/  FFMA.FTZ R252, R191, R64, R252 ;  /* 0x00000040bffc7223 */ /* 0x010fe400000100fc */
[----:B------:R-:W2:Y:S02]  /*227c0*/  LDL.LU R191, [R1+0x808] ;  /* 0x0008080001bf7983 */ /* 0x000ea40000300800 */
        /* <DEDUP_REMOVED lines=8> */
[----:B------:R-:W2:Y:S02]  /*22850*/  LDL R199, [R1+0x524] ;  /* 0x0005240001c77983 */ /* 0x000ea40000100800 */
[----:B------:R-:W-:-:S02]  /*22860*/  FFMA.FTZ R252, R238, R80, R252 ;  /* 0x00000050eefc7223 */ /* 0x000fc400000100fc */
[----:B------:R-:W3:Y:S02]  /*22870*/  LDL R195, [R1+0x534] ;  /* 0x0005340001c37983 */ /* 0x000ee40000100800 */
[----:B------:R-:W-:Y:S02]  /*22880*/  FFMA.FTZ R252, R234, R84, R252 ;  /* 0x00000054eafc7223 */ /* 0x000fe400000100fc */
[----:B------:R-:W4:Y:S02]  /*22890*/  LDL R243, [R1+0x4f0] ;  /* 0x0004f00001f37983 */ /* 0x000f240000100800 */
[----:B------:R-:W-:Y:S02]  /*228a0*/  FFMA.FTZ R252, R230, R88, R252 ;  /* 0x00000058e6fc7223 */ /* 0x000fe400000100fc */
[----:B------:R-:W4:Y:S02]  /*228b0*/  LDL R248, [R1+0x514] ;  /* 0x0005140001f87983 */ /* 0x000f240000100800 */
[----:B------:R-:W-:-:S02]  /*228c0*/  FFMA.FTZ R252, R226, R92, R252 ;  /* 0x0000005ce2fc7223 */ /* 0x000fc400000100fc */
[----:B------:R-:W4:Y:S02]  /*228d0*/  LDL R239, [R1+0x4e0] ;  /* 0x0004e00001ef7983 */ /* 0x000f240000100800 */
        /* <DEDUP_REMOVED lines=31> */
[----:B------:R-:W4:Y:S04]  /*22ad0*/  LDL R2, [R1+0x454] ;  /* 0x0004540001027983 */ /* 0x000f280000100800 */
[----:B------:R-:W4:Y:S01]  /*22ae0*/  LDL R0, [R1+0x770] ;  /* 0x0007700001007983 */ /* 0x000f220000100800 */
[----:B---3--:R-:W-:-:S04]  /*22af0*/  FFMA.FTZ R3, R195, R129, R3 ;  /* 0x00000081c3037223 */ /* 0x008fc80000010003 */
[----:B--2---:R-:W-:-:S04]  /*22b00*/  FFMA.FTZ R3, R199, R133, R3 ;  /* 0x00000085c7037223 */ /* 0x004fc80000010003 */
[----:B----4-:R-:W-:-:S04]  /*22b10*/  FFMA.FTZ R3, R248, R137, R3 ;  /* 0x00000089f8037223 */ /* 0x010fc80000010003 */
[----:B------:R-:W-:Y:S01]  /*22b20*/  FFMA.FTZ R3, R246, R141, R3 ;  /* 0x0000008df6037223 */ /* 0x000fe20000010003 */
[----:B------:R-:W-:-:S03]  /*22b30*/  FFMA.FTZ R252, R198, R128, R252 ;  /* 0x00000080c6fc7223 */ /* 0x000fc600000100fc */
[----:B------:R-:W-:Y:S01]  /*22b40*/  FFMA.FTZ R3, R242, R145, R3 ;  /* 0x00000091f2037223 */ /* 0x000fe20000010003 */
[----:B------:R-:W2:Y:S01]  /*22b50*/  LDL.LU R198, [R1+0x804] ;  /* 0x0008040001c67983 */ /* 0x000ea20000300800 */
[----:B------:R-:W-:Y:S02]  /*22b60*/  FFMA.FTZ R252, R202, R132, R252 ;  /* 0x00000084cafc7223 */ /* 0x000fe400000100fc */
[----:B------:R-:W-:Y:S01]  /*22b70*/  FFMA.FTZ R3, R238, R149, R3 ;  /* 0x00000095ee037223 */ /* 0x000fe20000010003 */
[----:B------:R-:W3:Y:S01]  /*22b80*/  LDL.LU R195, [R1+0x800] ;  /* 0x0008000001c37983 */ /* 0x000ee20000300800 */
[----:B------:R-:W-:Y:S02]  /*22b90*/  FFMA.FTZ R252, R249, R136, R252 ;  /* 0x00000088f9fc7223 */ /* 0x000fe400000100fc */
[----:B------:R-:W-:Y:S01]  /*22ba0*/  FFMA.FTZ R3, R234, R153, R3 ;  /* 0x00000099ea037223 */ /* 0x000fe20000010003 */
[----:B------:R-:W4:Y:S01]  /*22bb0*/  LDL.LU R202, [R1+0x7fc] ;  /* 0x0007fc0001ca7983 */ /* 0x000f220000300800 */
[----:B------:R-:W-:-:S03]  /*22bc0*/  FFMA.FTZ R252, R247, R140, R252 ;  /* 0x0000008cf7fc7223 */ /* 0x000fc600000100fc */
[----:B------:R-:W4:Y:S01]  /*22bd0*/  LDL.LU R199, [R1+0x7f8] ;  /* 0x0007f80001c77983 */ /* 0x000f220000300800 */
[----:B------:R-:W-:-:S04]  /*22be0*/  FFMA.FTZ R252, R243, R144, R252 ;  /* 0x00000090f3fc7223 */ /* 0x000fc800000100fc */
[----:B------:R-:W-:-:S04]  /*22bf0*/  FFMA.FTZ R252, R239, R148, R252 ;  /* 0x00000094effc7223 */ /* 0x000fc800000100fc */
[----:B------:R-:W-:-:S04]  /*22c00*/  FFMA.FTZ R252, R235, R152, R252 ;  /* 0x00000098ebfc7223 */ /* 0x000fc800000100fc */
[----:B------:R-:W-:-:S04]  /*22c10*/  FFMA.FTZ R252, R231, R156, R252 ;  /* 0x0000009ce7fc7223 */ /* 0x000fc800000100fc */
[----:B------:R-:W-:-:S04]  /*22c20*/  FFMA.FTZ R252, R227, R160, R252 ;  /* 0x000000a0e3fc7223 */ /* 0x000fc800000100fc */
[----:B------:R-:W-:Y:S01]  /*22c30*/  FFMA.FTZ R252, R223, R164, R252 ;  /* 0x000000a4dffc7223 */ /* 0x000fe200000100fc */
[----:B------:R-:W-:-:S03]  /*22c40*/  FFMA.FTZ R3, R230, R157, R3 ;  /* 0x0000009de6037223 */ /* 0x000fc60000010003 */
[----:B------:R-:W-:Y:S01]  /*22c50*/  FFMA.FTZ R252, R219, R168, R252 ;  /* 0x000000a8dbfc7223 */ /* 0x000fe200000100fc */
[----:B------:R-:W-:Y:S01]  /*22c60*/  FFMA.FTZ R3, R226, R161, R3 ;  /* 0x000000a1e2037223 */ /* 0x000fe20000010003 */
[----:B------:R-:W0:Y:S02]  /*22c70*/  LDC R219, c[0x0][0x430] ;  /* 0x00010c00ffdb7b82 */ /* 0x000e240000000800 */
[----:B------:R-:W-:Y:S02]  /*22c80*/  FFMA.FTZ R252, R215, R172, R252 ;  /* 0x000000acd7fc7223 */ /* 0x000fe400000100fc */
[----:B------:R-:W2:Y:S01]  /*22c90*/  LDL.LU R215, [R1+0x40] ;  /* 0x0000400001d77983 */ /* 0x000ea20000300800 */
[----:B------:R-:W-:Y:S01]  /*22ca0*/  FFMA.FTZ R3, R222, R165, R3 ;  /* 0x000000a5de037223 */ /* 0x000fe20000010003 */
[----:B------:R-:W-:Y:S02]  /*22cb0*/  FFMA.FTZ R252, R211, R176, R252 ;  /* 0x000000b0d3fc7223 */ /* 0x000fe400000100fc */
[----:B------:R-:W3:Y:S01]  /*22cc0*/  LDL R211, [R1+0x748] ;  /* 0x0007480001d37983 */ /* 0x000ee20000100800 */
[----:B------:R-:W-:-:S03]  /*22cd0*/  FFMA.FTZ R3, R218, R169, R3 ;  /* 0x000000a9da037223 */ /* 0x000fc60000010003 */
[----:B------:R-:W3:Y:S01]  /*22ce0*/  LDL R218, [R1+0x8] ;  /* 0x0000080001da7983 */ /* 0x000ee20000100800 */
[----:B------:R-:W-:Y:S01]  /*22cf0*/  FFMA.FTZ R3, R214, R173, R3 ;  /* 0x000000add6037223 */ /* 0x000fe20000010003 */
[----:B------:R-:W-:Y:S02]  /*22d00*/  FFMA.FTZ R252, R207, R180, R252 ;  /* 0x000000b4cffc7223 */ /* 0x000fe400000100fc */
[----:B------:R-:W4:Y:S01]  /*22d10*/  LDL R214, [R1+0x18] ;  /* 0x0000180001d67983 */ /* 0x000f220000100800 */
[----:B------:R-:W-:-:S03]  /*22d20*/  FFMA.FTZ R3, R210, R177, R3 ;  /* 0x000000b1d2037223 */ /* 0x000fc60000010003 */
[----:B------:R-:W4:Y:S01]  /*22d30*/  LDL R207, [R1+0x758] ;  /* 0x0007580001cf7983 */ /* 0x000f220000100800 */
[----:B------:R-:W-:-:S03]  /*22d40*/  FFMA.FTZ R252, R203, R184, R252 ;  /* 0x000000b8cbfc7223 */ /* 0x000fc600000100fc */
[----:B------:R-:W4:Y:S04]  /*22d50*/  LDL R210, [R1+0xc] ;  /* 0x00000c0001d27983 */ /* 0x000f280000100800 */
[----:B------:R-:W4:Y:S01]  /*22d60*/  LDL R203, [R1+0x74c] ;  /* 0x00074c0001cb7983 */ /* 0x000f220000100800 */
[----:B------:R-:W-:Y:S01]  /*22d70*/  FFMA.FTZ R3, R206, R181, R3 ;  /* 0x000000b5ce037223 */ /* 0x000fe20000010003 */
[----:B------:R-:W-:Y:S02]  /*22d80*/  FFMA.FTZ R252, R0, R188, R252 ;  /* 0x000000bc00fc7223 */ /* 0x000fe400000100fc */
[----:B------:R-:W4:Y:S01]  /*22d90*/  LDL R206, [R1+0x1c] ;  /* 0x00001c0001ce7983 */ /* 0x000f220000100800 */
[----:B------:R-:W-:Y:S01]  /*22da0*/  FFMA.FTZ R3, R2, R185, R3 ;  /* 0x000000b902037223 */ /* 0x000fe20000010003 */
[----:B------:R-:W-:-:S02]  /*22db0*/  FFMA.FTZ R252, R192, UR71, R252 ;  /* 0x00000047c0fc7c23 */ /* 0x000fc400080100fc */
[----:B------:R-:W4:Y:S01]  /*22dc0*/  LDL R0, [R1+0x75c] ;  /* 0x00075c0001007983 */ /* 0x000f220000100800 */
[----:B------:R-:W-:-:S03]  /*22dd0*/  FFMA.FTZ R3, R189, UR74, R3 ;  /* 0x0000004abd037c23 */ /* 0x000fc60008010003 */
[----:B------:R-:W4:Y:S01]  /*22de0*/  LDL R2, [R1+0x738] ;  /* 0x0007380001027983 */ /* 0x000f220000100800 */
[----:B------:R-:W-:Y:S01]  /*22df0*/  FFMA.FTZ R3, R193, UR70, R3 ;  /* 0x00000046c1037c23 */ /* 0x000fe20008010003 */
[----:B------:R-:W-:Y:S02]  /*22e00*/  FFMA.FTZ R252, R196, UR67, R252 ;  /* 0x00000043c4fc7c23 */ /* 0x000fe400080100fc */
[----:B------:R-:W4:Y:S01]  /*22e10*/  LDL R239, [R1+0x73c] ;  /* 0x00073c0001ef7983 */ /* 0x000f220000100800 */
[----:B------:R-:W-:Y:S01]  /*22e20*/  FFMA.FTZ R3, R197, UR66, R3 ;  /* 0x00000042c5037c23 */ /* 0x000fe20008010003 */
[----:B------:R-:W-:Y:S02]  /*22e30*/  FFMA.FTZ R252, R200, UR63, R252 ;  /* 0x0000003fc8fc7c23 */ /* 0x000fe400080100fc */
[----:B------:R-:W4:Y:S01]  /*22e40*/  LDL R242, [R1+0x728] ;  /* 0x0007280001f27983 */ /* 0x000f220000100800 */
[----:B------:R-:W-:Y:S01]  /*22e50*/  FFMA.FTZ R3, R201, UR62, R3 ;  /* 0x0000003ec9037c23 */ /* 0x000fe20008010003 */
[----:B------:R-:W-:-:S02]  /*22e60*/  FFMA.FTZ R252, R204, UR59, R252 ;  /* 0x0000003bccfc7c23 */ /* 0x000fc400080100fc */
        /* <DEDUP_REMOVED lines=14> */
[----:B------:R-:W-:Y:S01]  /*22f50*/  FFMA.FTZ R252, R224, UR13, R252 ;  /* 0x0000000de0fc7c23 */ /* 0x000fe200080100fc */
[----:B0-----:R-:W-:Y:S01]  /*22f60*/  VIADD R219, R219, UR34 ;  /* 0x00000022dbdb7c36 */ /* 0x001fe20008000000 */
[----:B------:R-:W4:Y:S01]  /*22f70*/  LDL R230, [R1+0x6f8] ;  /* 0x0006f80001e67983 */ /* 0x000f220000100800 */
[----:B------:R-:W-:Y:S01]  /*22f80*/  FFMA.FTZ R3, R225, UR12, R3 ;  /* 0x0000000ce1037c23 */ /* 0x000fe20008010003 */
[----:B------:R-:W-:Y:S01]  /*22f90*/  FFMA.FTZ R252, R228, UR17, R252 ;  /* 0x00000011e4fc7c23 */ /* 0x000fe200080100fc */
[----:B------:R-:W0:Y:S01]  /*22fa0*/  LDCU UR34, c[0x0][0x410] ;  /* 0x00008200ff2277ac */ /* 0x000e220008000800 */
        /* <DEDUP_REMOVED lines=13> */
[----:B------:R-:W-:-:S03]  /*23080*/  FFMA.FTZ R3, R245, UR32, R3 ;  /* 0x00000020f5037c23 */ /* 0x000fc60008010003 */
[----:B------:R-:W4:Y:S01]  /*23090*/  LDL R243, [R1+0x64c] ;  /* 0x00064c0001f37983 */ /* 0x000f220000100800 */
[----:B------:R-:W-:-:S03]  /*230a0*/  FADD.FTZ R249, R252, R3 ;  /* 0x00000003fcf97221 */ /* 0x000fc60000010000 */
[----:B------:R-:W4:Y:S01]  /*230b0*/  LDL R246, [R1+0x638] ;  /* 0x0006380001f67983 */ /* 0x000f220000100800 */
[----:B--2---:R-:W-:-:S03]  /*230c0*/  @P1 ISETP.GE.AND P3, PT, R215, R219, PT ;  /* 0x000000dbd700120c */ /* 0x004fc60003f66270 */
[----:B------:R-:W2:Y:S04]  /*230d0*/  LDL R219, [R1+0x6ec] ;  /* 0x0006ec0001db7983 */ /* 0x000ea80000100800 */
[----:B------:R-:W2:Y:S01]  /*230e0*/  LDL R215, [R1+0x6dc] ;  /* 0x0006dc0001d77983 */ /* 0x000ea20000100800 */
[----:B---3--:R-:W-:-:S03]  /*230f0*/  FMUL.FTZ R3, R211, R218 ;  /* 0x000000dad3037220 */ /* 0x008fc60000410000 */
[----:B------:R-:W3:Y:S04]  /*23100*/  LDL R218, [R1+0x6c8] ;  /* 0x0006c80001da7983 */ /* 0x000ee80000100800 */
[----:B------:R-:W3:Y:S01]  /*23110*/  LDL R211, [R1+0x6cc] ;  /* 0x0006cc0001d37983 */ /* 0x000ee20000100800 */
[----:B----4-:R-:W-:-:S03]  /*23120*/  FFMA.FTZ R3, R207, R214, R3 ;  /* 0x000000d6cf037223 */ /* 0x010fc60000010003 */
[----:B------:R-:W4:Y:S04]  /*23130*/  LDL R214, [R1+0x6b8] ;  /* 0x0006b80001d67983 */ /* 0x000f280000100800 */
[----:B------:R-:W4:Y:S01]  /*23140*/  LDL R207, [R1+0x6bc] ;  /* 0x0006bc0001cf7983 */ /* 0x000f220000100800 */
[----:B------:R-:W-:-:S03]  /*23150*/  FMUL.FTZ R252, R203, R210 ;  /* 0x000000d2cbfc7220 */ /* 0x000fc60000410000 */
[----:B------:R-:W4:Y:S04]  /*23160*/  LDL R210, [R1+0x6a8] ;  /* 0x0006a80001d27983 */ /* 0x000f280000100800 */
        /* <DEDUP_REMOVED lines=30> */
[----:B------:R-:W-:-:S03]  /*23350*/  FFMA.FTZ R252, R215, R27, R252 ;  /* 0x0000001bd7fc7223 */ /* 0x000fc600000100fc */
[----:B------:R-:W2:Y:S01]  /*23360*/  LDL R215, [R1+0x5cc] ;  /* 0x0005cc0001d77983 */ /* 0x000ea20000100800 */
[----:B---3--:R-:W-:-:S03]  /*23370*/  FFMA.FTZ R3, R218, R30, R3 ;  /* 0x0000001eda037223 */ /* 0x008fc60000010003 */
[----:B------:R-:W3:Y:S01]  /*23380*/  LDL R218, [R1+0x5b8] ;  /* 0x0005b80001da7983 */ /* 0x000ee20000100800 */
[----:B------:R-:W-:-:S03]  /*23390*/  FFMA.FTZ R252, R211, R31, R252 ;  /* 0x0000001fd3fc7223 */ /* 0x000fc600000100fc */
[----:B------:R-:W2:Y:S01]  /*233a0*/  LDL R211, [R1+0x68c] ;  /* 0x00068c0001d37983 */ /* 0x000ea20000100800 */
[----:B----4-:R-:W-:-:S03]  /*233b0*/  FFMA.FTZ R3, R214, R34, R3 ;  /* 0x00000022d6037223 */ /* 0x010fc60000010003 */
[----:B------:R-:W4:Y:S01]  /*233c0*/  LDL R214, [R1+0x678] ;  /* 0x0006780001d67983 */ /* 0x000f220000100800 */
        /* <DEDUP_REMOVED lines=8> */
[----:B------:R-:W3:Y:S04]  /*23450*/  LDL R2, [R1+0x5c8] ;  /* 0x0005c80001027983 */ /* 0x000ee80000100800 */
[----:B------:R-:W3:Y:S01]  /*23460*/  LDL R203, [R1+0x66c] ;  /* 0x00066c0001cb7983 */ /* 0x000ee20000100800 */
[----:B------:R-:W-:-:S03]  /*23470*/  FFMA.FTZ R3, R206, R46, R3 ;  /* 0x0000002ece037223 */ /* 0x000fc60000010003 */
[----:B------:R-:W3:Y:S01]  /*23480*/  LDL R206, [R1+0x658] ;  /* 0x0006580001ce7983 */ /* 0x000ee20000100800 */
[----:B--2---:R-:W-:-:S03]  /*23490*/  FFMA.FTZ R252, R211, R47, R252 ;  /* 0x0000002fd3fc7223 */ /* 0x004fc600000100fc */
[----:B------:R-:W2:Y:S01]  /*234a0*/  LDL R211, [R1+0x5bc] ;  /* 0x0005bc0001d37983 */ /* 0x000ea20000100800 */
[----:B----4-:R-:W-:-:S03]  /*234b0*/  FFMA.FTZ R3, R214, R50, R3 ;  /* 0x00000032d6037223 */ /* 0x010fc60000010003 */
[----:B------:R-:W4:Y:S01]  /*234c0*/  LDL R214, [R1+0x5a8] ;  /* 0x0005a80001d67983 */ /* 0x000f220000100800 */
[----:B---3--:R-:W-:-:S03]  /*234d0*/  FFMA.FTZ R252, R207, R51, R252 ;  /* 0x00000033cffc7223 */ /* 0x008fc600000100fc */
[----:B------:R-:W3:Y:S01]  /*234e0*/  LDL R207, [R1+0x5ac] ;  /* 0x0005ac0001cf7983 */ /* 0x000ee20000100800 */
[----:B------:R-:W-:-:S03]  /*234f0*/  FFMA.FTZ R3, R210, R54, R3 ;  /* 0x00000036d2037223 */ /* 0x000fc60000010003 */
[----:B------:R-:W3:Y:S01]  /*23500*/  LDL R210, [R1+0x598] ;  /* 0x0005980001d27983 */ /* 0x000ee20000100800 */
[----:B------:R-:W-:Y:S01]  /*23510*/  FFMA.FTZ R252, R203, R55, R252 ;  /* 0x00000037cbfc7223 */ /* 0x000fe200000100fc */
[----:B------:R-:W-:-:S03]  /*23520*/  FFMA.FTZ R3, R206, R58, R3 ;  /* 0x0000003ace037223 */ /* 0x000fc60000010003 */
[----:B------:R-:W-:Y:S01]  /*23530*/  FFMA.FTZ R252, R247, R59, R252 ;  /* 0x0000003bf7fc7223 */ /* 0x000fe200000100fc */
[----:B------:R-:W3:Y:S01]  /*23540*/  LDL.LU R206, [R1+0x7f4] ;  /* 0x0007f40001ce7983 */ /* 0x000ee20000300800 */
[----:B------:R-:W-:Y:S02]  /*23550*/  FFMA.FTZ R3, R248, R62, R3 ;  /* 0x0000003ef8037223 */ /* 0x000fe40000010003 */
[----:B------:R-:W-:Y:S01]  /*23560*/  FFMA.FTZ R252, R243, R63, R252 ;  /* 0x0000003ff3fc7223 */ /* 0x000fe200000100fc */
[----:B------:R-:W3:Y:S01]  /*23570*/  LDL.LU R203, [R1+0x7f0] ;  /* 0x0007f00001cb7983 */ /* 0x000ee20000300800 */
[----:B------:R-:W-:Y:S02]  /*23580*/  FFMA.FTZ R3, R246, R66, R3 ;  /* 0x00000042f6037223 */ /* 0x000fe40000010003 */
[----:B------:R-:W-:Y:S01]  /*23590*/  FFMA.FTZ R252, R239, R67, R252 ;  /* 0x00000043effc7223 */ /* 0x000fe200000100fc */
[----:B------:R-:W3:Y:S01]  /*235a0*/  LDL R248, [R1+0x56c] ;  /* 0x00056c0001f87983 */ /* 0x000ee20000100800 */
[----:B------:R-:W-:-:S02]  /*235b0*/  FFMA.FTZ R3, R242, R70, R3 ;  /* 0x00000046f2037223 */ /* 0x000fc40000010003 */
[----:B------:R-:W-:Y:S01]  /*235c0*/  FFMA.FTZ R252, R235, R71, R252 ;  /* 0x00000047ebfc7223 */ /* 0x000fe200000100fc */
[----:B------:R-:W3:Y:S01]  /*235d0*/  LDL R246, [R1+0x55c] ;  /* 0x00055c0001f67983 */ /* 0x000ee20000100800 */
[----:B------:R-:W-:Y:S02]  /*235e0*/  FFMA.FTZ R3, R238, R74, R3 ;  /* 0x0000004aee037223 */ /* 0x000fe40000010003 */
[----:B------:R-:W-:Y:S01]  /*235f0*/  FFMA.FTZ R252, R231, R75, R252 ;  /* 0x0000004be7fc7223 */ /* 0x000fe200000100fc */
[----:B------:R-:W3:Y:S01]  /*23600*/  LDL R247, [R1+0x548] ;  /* 0x0005480001f77983 */ /* 0x000ee20000100800 */
        /* <DEDUP_REMOVED lines=35> */
[----:B------:R-:W2:Y:S01]  /*23840*/  LDL R210, [R1+0x588] ;  /* 0x0005880001d27983 */ /* 0x000ea20000100800 */
[----:B---3--:R-:W-:Y:S01]  /*23850*/  FFMA.FTZ R252, R207, R107, R252 ;  /* 0x0000006bcffc7223 */ /* 0x008fe200000100fc */
[----:B--2---:R-:W-:-:S03]  /*23860*/  FFMA.FTZ R3, R210, R110, R3 ;  /* 0x0000006ed2037223 */ /* 0x004fc60000010003 */
[----:B------:R-:W-:Y:S01]  /*23870*/  FFMA.FTZ R252, R211, R111, R252 ;  /* 0x0000006fd3fc7223 */ /* 0x000fe200000100fc */
[----:B------:R-:W2:Y:S01]  /*23880*/  LDL.LU R210, [R1+0x7ec] ;  /* 0x0007ec0001d27983 */ /* 0x000ea20000300800 */
[----:B----4-:R-:W-:Y:S02]  /*23890*/  FFMA.FTZ R3, R214, R114, R3 ;  /* 0x00000072d6037223 */ /* 0x010fe40000010003 */
[----:B------:R-:W-:Y:S01]  /*238a0*/  FFMA.FTZ R252, R215, R115, R252 ;  /* 0x00000073d7fc7223 */ /* 0x000fe200000100fc */
[----:B------:R-:W3:Y:S01]  /*238b0*/  LDL.LU R207, [R1+0x7e8] ;  /* 0x0007e80001cf7983 */ /* 0x000ee20000300800 */
[----:B------:R-:W-:Y:S02]  /*238c0*/  FFMA.FTZ R3, R218, R118, R3 ;  /* 0x00000076da037223 */ /* 0x000fe40000010003 */
[----:B------:R-:W-:Y:S01]  /*238d0*/  FFMA.FTZ R252, R248, R119, R252 ;  /* 0x00000077f8fc7223 */ /* 0x000fe200000100fc */
[----:B------:R-:W4:Y:S01]  /*238e0*/  LDL.LU R214, [R1+0x7e4] ;  /* 0x0007e40001d67983 */ /* 0x000f220000300800 */
[----:B------:R-:W-:-:S02]  /*238f0*/  FFMA.FTZ R3, R222, R122, R3 ;  /* 0x0000007ade037223 */ /* 0x000fc40000010003 */
[----:B------:R-:W-:Y:S01]  /*23900*/  FFMA.FTZ R252, R246, R123, R252 ;  /* 0x0000007bf6fc7223 */ /* 0x000fe200000100fc */
[----:B------:R-:W4:Y:S01]  /*23910*/  LDL.LU R211, [R1+0x7e0] ;  /* 0x0007e00001d37983 */ /* 0x000f220000300800 */
[----:B------:R-:W-:Y:S02]  /*23920*/  FFMA.FTZ R3, R247, R126, R3 ;  /* 0x0000007ef7037223 */ /* 0x000fe40000010003 */
[----:B------:R-:W-:Y:S01]  /*23930*/  FFMA.FTZ R252, R242, R127, R252 ;  /* 0x0000007ff2fc7223 */ /* 0x000fe200000100fc */
[----:B------:R-:W4:Y:S01]  /*23940*/  LDL.LU R218, [R1+0x7dc] ;  /* 0x0007dc0001da7983 */ /* 0x000f220000300800 */
        /* <DEDUP_REMOVED lines=8> */
[----:B------:R-:W2:Y:S01]  /*239d0*/  LDL R234, [R1+0x4bc] ;  /* 0x0004bc0001ea7983 */ /* 0x000ea20000100800 */
[----:B------:R-:W-:Y:S02]  /*239e0*/  FFMA.FTZ R3, R231, R142, R3 ;  /* 0x0000008ee7037223 */ /* 0x000fe40000010003 */
[----:B------:R-:W-:Y:S01]  /*239f0*/  FFMA.FTZ R252, R226, R143, R252 ;  /* 0x0000008fe2fc7223 */ /* 0x000fe200000100fc */
[----:B------:R-:W3:Y:S01]  /*23a00*/  LDL R230, [R1+0x4cc] ;  /* 0x0004cc0001e67983 */ /* 0x000ee20000100800 */
[----:B------:R-:W-:-:S02]  /*23a10*/  FFMA.FTZ R3, R227, R146, R3 ;  /* 0x00000092e3037223 */ /* 0x000fc40000010003 */
[----:B------:R-:W-:Y:S01]  /*23a20*/  FFMA.FTZ R252, R219, R147, R252 ;  /* 0x00000093dbfc7223 */ /* 0x000fe200000100fc */
[----:B------:R-:W4:Y:S04]  /*23a30*/  LDL R226, [R1+0x4dc] ;  /* 0x0004dc0001e27983 */ /* 0x000f280000100800 */
[----:B------:R-:W2:Y:S01]  /*23a40*/  LDL R219, [R1+0x4c8] ;  /* 0x0004c80001db7983 */ /* 0x000ea20000100800 */
        /* <DEDUP_REMOVED lines=11> */
[----:B------:R-:W-:-:S03]  /*23b00*/  FFMA.FTZ R3, R2, R154, R3 ;  /* 0x0000009a02037223 */ /* 0x000fc60000010003 */
[----:B------:R-:W3:Y:S04]  /*23b10*/  LDL R248, [R1+0x458] ;  /* 0x0004580001f87983 */ /* 0x000ee80000100800 */
        /* <DEDUP_REMOVED lines=29> */
[----:B------:R-:W4:Y:S04]  /*23cf0*/  LDL.LU R243, [R1+0x7a0] ;  /* 0x0007a00001f37983 */ /* 0x000f280000300800 */
[----:B------:R-:W4:Y:S01]  /*23d00*/  LDL.LU R247, [R1+0x79c] ;  /* 0x00079c0001f77983 */ /* 0x000f220000300800 */
[----:B------:R-:W-:Y:S01]  /*23d10*/  FFMA.FTZ R3, R248, R186, R3 ;  /* 0x000000baf8037223 */ /* 0x000fe20000010003 */
[----:B------:R-:W-:Y:S02]  /*23d20*/  FFMA.FTZ R252, R2, R183, R252 ;  /* 0x000000b702fc7223 */ /* 0x000fe400000100fc */
[----:B------:R-:W4:Y:S04]  /*23d30*/  LDL R248, [R1+0x44] ;  /* 0x0000440001f87983 */ /* 0x000f280000100800 */
[----:B------:R-:W4:Y:S01]  /*23d40*/  LDL.LU R2, [R1+0x28] ;  /* 0x0000280001027983 */ /* 0x000f220000300800 */
[----:B------:R-:W-:Y:S01]  /*23d50*/  FFMA.FTZ R3, R190, UR73, R3 ;  /* 0x00000049be037c23 */ /* 0x000fe20008010003 */
[----:B------:R-:W-:-:S02]  /*23d60*/  FFMA.FTZ R252, R0, R187, R252 ;  /* 0x000000bb00fc7223 */ /* 0x000fc400000100fc */
[----:B------:R-:W4:Y:S01]  /*23d70*/  LDL R0, [R1+0x764] ;  /* 0x0007640001007983 */ /* 0x000f220000100800 */
        /* <DEDUP_REMOVED lines=15> */
[----:B--2---:R-:W-:-:S03]  /*23e70*/  FFMA.FTZ R252, R219, UR5, R252 ;  /* 0x00000005dbfc7c23 */ /* 0x004fc600080100fc */
[----:B---3--:R-:W-:Y:S01]  /*23e80*/  FFMA.FTZ R3, R226, UR11, R3 ;  /* 0x0000000be2037c23 */ /* 0x008fe20008010003 */
[----:B----4-:R-:W-:-:S03]  /*23e90*/  FFMA.FTZ R252, R223, UR6, R252 ;  /* 0x00000006dffc7c23 */ /* 0x010fc600080100fc */
        /* <DEDUP_REMOVED lines=10> */
[----:B------:R-:W-:Y:S01]  /*23f40*/  FADD.FTZ R249, R3, R249 ;  /* 0x000000f903f97221 */ /* 0x000fe20000010000 */
[----:B------:R-:W-:Y:S01]  /*23f50*/  FFMA.FTZ R3, R247, UR30, R252 ;  /* 0x0000001ef7037c23 */ /* 0x000fe200080100fc */
[----:B------:R-:W-:-:S03]  /*23f60*/  @P1 SEL R252, RZ, UR38, P3 ;  /* 0x00000026fffc1c07 */ /* 0x000fc60009800000 */
[----:B------:R-:W-:Y:S01]  /*23f70*/  FADD.FTZ R3, R3, R249 ;  /* 0x000000f903037221 */ /* 0x000fe20000010000 */
[----:B------:R-:W-:Y:S01]  /*23f80*/  @P1 IADD3 R252, PT, PT, R248, -UR41, R252 ;  /* 0x80000029f8fc1c10 */ /* 0x000fe2000fffe0fc */
[----:B------:R1:W5:Y:S02]  /*23f90*/  LDL.LU R249, [R1+0x798] ;  /* 0x0007980001f97983 */ /* 0x0003640000300800 */
[----:B0-----:R-:W-:Y:S02]  /*23fa0*/  FMUL.FTZ R3, R3, UR34 ;  /* 0x0000002203037c20 */ /* 0x001fe40008410000 */
[----:B------:R1:W5:Y:S02]  /*23fb0*/  LDL.LU R248, [R1+0x794] ;  /* 0x0007940001f87983 */ /* 0x0003640000300800 */
[----:B------:R-:W-:Y:S02]  /*23fc0*/  @P2 FADD.FTZ R3, R3, R2 ;  /* 0x0000000203032221 */ /* 0x000fe40000010000 */
[----:B------:R-:W2:Y:S01]  /*23fd0*/  LDL.LU R2, [R1+0x790] ;  /* 0x0007900001027983 */ /* 0x000ea20000300800 */
[----:B------:R-:W-:-:S05]  /*23fe0*/  @P1 I2FP.F32.S32 R252, R252 ;  /* 0x000000fc00fc1245 */ /* 0x000fca0000201400 */
[----:B--2---:R-:W-:Y:S02]  /*23ff0*/  @P1 FFMA.FTZ R3, R252, R2, R3 ;  /* 0x00000002fc031223 */ /* 0x004fe40000010003 */
[----:B------:R1:W5:Y:S04]  /*24000*/  LDL.LU R2, [R1+0x78c] ;  /* 0x00078c0001027983 */ /* 0x0003680000300800 */
[----:B------:R-:W2:Y:S04]  /*24010*/  LDL R252, [R1+0x768] ;  /* 0x0007680001fc7983 */ /* 0x000ea80000100800 */
[----:B------:R0:W-:Y:S04]  /*24020*/  STS [R0], R3 ;  /* 0x0000000300007388 */ /* 0x0001e80000000800 */
[----:B0-----:R1:W5:Y:S01]  /*24030*/  LDL.LU R0, [R1+0x788] ;  /* 0x0007880001007983 */ /* 0x0013620000300800 */
[----:B--2---:R-:W-:-:S05]  /*24040*/  @!P6 FMNMX.FTZ R252, R252, R3, !PT ;  /* 0x00000003fcfce209 */ /* 0x004fca0007810000 */
[----:B------:R1:W-:Y:S02]  /*24050*/  @!P6 STL [R1+0x768], R252 ;  /* 0x000768fc0100e387 */ /* 0x0003e40000100800 */
.L_x_2862:
[----:B------:R-:W-:Y:S05]  /*24060*/  BSYNC.RECONVERGENT B0 ;  /* 0x0000000000007941 */ /* 0x000fea0003800200 */
.L_x_2861:
[----:B-----5:R-:W2:Y:S04]  /*24070*/  LDL R3, [R1+0x44] ;  /* 0x0000440001037983 */ /* 0x020ea80000100800 */
[----:B------:R0:W-:Y:S04]  /*24080*/  STL [R1+0x794], R5 ;  /* 0x0007940501007387 */ /* 0x0001e80000100800 */
[----:B0-----:R-:W3:Y:S04]  /*24090*/  LDL R5, [R1+0x774] ;  /* 0x0007740001057983 */ /* 0x001ee80000100800 */
[----:B------:R0:W-:Y:S04]  /*240a0*/  STL [R1+0x790], R4 ;  /* 0x0007900401007387 */ /* 0x0001e80000100800 */
[----:B0-----:R-:W4:Y:S04]  /*240b0*/  LDL.LU R4, [R1+0x4c] ;  /* 0x00004c0001047983 */ /* 0x001f280000300800 */
[----:B------:R0:W-:Y:S04]  /*240c0*/  STL [R1+0x78c], R2 ;  /* 0x00078c0201007387 */ /* 0x0001e80000100800 */
[----:B0-----:R-:W4:Y:S04]  /*240d0*/  LDL.LU R2, [R1+0x764] ;  /* 0x0007640001027983 */ /* 0x001f280000300800 */
[----:B------:R0:W-:Y:S04]  /*240e0*/  STL [R1+0x788], R0 ;  /* 0x0007880001007387 */ /* 0x0001e80000100800 */
[----:B0-----:R-:W4:Y:S04]  /*240f0*/  LDL.LU R0, [R1+0x760] ;  /* 0x0007600001007983 */ /* 0x001f280000300800 */
[----:B-1----:R-:W4:Y:S01]  /*24100*/  LDL.LU R252, [R1+0x48] ;  /* 0x0000480001fc7983 */ /* 0x002f220000300800 */
[----:B--2---:R-:W-:-:S04]  /*24110*/  IADD3 R3, PT, PT, R3, 0xff, RZ ;  /* 0x000000ff03037810 */ /* 0x004fc80007ffe0ff */
[----:B---3--:R-:W-:Y:S02]  /*24120*/  ISETP.GE.AND P1, PT, R3, R5, PT ;  /* 0x000000050300720c */ /* 0x008fe40003f26270 */
[----:B------:R0:W5:Y:S04]  /*24130*/  LDL.LU R5, [R1+0x794] ;  /* 0x0007940001057983 */ /* 0x0001680000300800 */
[----:B------:R-:W2:Y:S01]  /*24140*/  LDL.LU R3, [R1+0x44] ;  /* 0x0000440001037983 */ /* 0x000ea20000300800 */
[----:B----4-:R-:W-:-:S05]  /*24150*/  IADD3 R4, P2, PT, R4, 0x100, RZ ;  /* 0x0000010004047810 */ /* 0x010fca0007f5e0ff */
[----:B------:R1:W-:Y:S01]  /*24160*/  STL [R1+0x4c], R4 ;  /* 0x00004c0401007387 */ /* 0x0003e20000100800 */
[----:B------:R-:W-:-:S03]  /*24170*/  VIADD R2, R2, 0x400 ;  /* 0x0000040002027836 */ /* 0x000fc60000000000 */
[----:B-1----:R0:W5:Y:S04]  /*24180*/  LDL.LU R4, [R1+0x790] ;  /* 0x0007900001047983 */ /* 0x0021680000300800 */
[----:B------:R1:W-:Y:S01]  /*24190*/  STL [R1+0x764], R2 ;  /* 0x0007640201007387 */ /* 0x0003e20000100800 */
[----:B------:R-:W-:-:S03]  /*241a0*/  VIADD R0, R0, 0x100 ;  /* 0x0000010000007836 */ /* 0x000fc60000000000 */
[----:B-1----:R0:W5:Y:S01]  /*241b0*/  LDL.LU R2, [R1+0x78c] ;  /* 0x00078c0001027983 */ /* 0x0021620000300800 */
[----:B------:R-:W-:-:S03]  /*241c0*/  IMAD.X R252, RZ, RZ, R252, P2 ;  /* 0x000000fffffc7224 */ /* 0x000fc600010e06fc */
[----:B------:R1:W-:Y:S04]  /*241d0*/  STL [R1+0x760], R0 ;  /* 0x0007600001007387 */ /* 0x0003e80000100800 */
[----:B-1----:R0:W5:Y:S01]  /*241e0*/  LDL.LU R0, [R1+0x788] ;  /* 0x0007880001007983 */ /* 0x0021620000300800 */
[----:B--2---:R-:W-:-:S05]  /*241f0*/  VIADD R3, R3, 0x100 ;  /* 0x0000010003037836 */ /* 0x004fca0000000000 */
[----:B------:R0:W-:Y:S04]  /*24200*/  STL [R1+0x44], R3 ;  /* 0x0000440301007387 */ /* 0x0001e80000100800 */
[----:B------:R0:W-:Y:S01]  /*24210*/  STL [R1+0x48], R252 ;  /* 0x000048fc01007387 */ /* 0x0001e20000100800 */
[----:B------:R-:W-:Y:S05]  /*24220*/  @!P1 BRA `(.L_x_2863) ;  /* 0xfffffdfc009c9947 */ /* 0x000fea000383ffff */
.L_x_2605:
[----:B------:R-:W-:Y:S05]  /*24230*/  BSYNC.RECONVERGENT B1 ;  /* 0x0000000000017941 */ /* 0x000fea0003800200 */
.L_x_2604:
[----:B0-----:R-:W2:Y:S01]  /*24240*/  LDL.LU R252, [R1+0x768] ;  /* 0x0007680001fc7983 */ /* 0x001ea20000300800 */
[----:B------:R-:W0:Y:S01]  /*24250*/  S2UR UR8, SR_CgaCtaId ;  /* 0x00000000000879c3 */ /* 0x000e220000008800 */
[----:B------:R-:W-:Y:S01]  /*24260*/  UMOV UR7, 0x400 ;  /* 0x0000040000077882 */ /* 0x000fe20000000000 */
[----:B------:R-:W-:Y:S01]  /*24270*/  MOV R9, 0xff7fffff ;  /* 0xff7fffff00097802 */ /* 0x000fe20000000f00 */
[----:B------:R-:W-:Y:S01]  /*24280*/  BSSY.RECONVERGENT B0, `(.L_x_2864) ;  /* 0x000016c000007945 */ /* 0x000fe20003800200 */
[----:B0-----:R-:W-:Y:S01]  /*24290*/  ULEA UR9, UR8, UR7, 0x18 ;  /* 0x0000000708097291 */ /* 0x001fe2000f8ec0ff */
[----:B--2---:R-:W0:Y:S02]  /*242a0*/  SHFL.BFLY PT, R3, R252, 0x10, 0x1f ;  /* 0x0e001f00fc037f89 */ /* 0x004e2400000e0000 */
[----:B0----5:R-:W-:-:S05]  /*242b0*/  FMNMX.FTZ R4, R3, R252, !PT ;  /* 0x000000fc03047209 */ /* 0x021fca0007810000 */
[----:B------:R-:W0:Y:S02]  /*242c0*/  SHFL.BFLY PT, R3, R4, 0x8, 0x1f ;  /* 0x0d001f0004037f89 */ /* 0x000e2400000e0000 */
[----:B0-----:R-:W-:Y:S02]  /*242d0*/  FMNMX.FTZ R5, R4, R3, !PT ;  /* 0x0000000304057209 */ /* 0x001fe40007810000 */
[----:B------:R-:W0:Y:S03]  /*242e0*/  S2R R3, SR_TID.X ;  /* 0x0000000000037919 */ /* 0x000e260000002100 */
[----:B------:R-:W1:Y:S02]  /*242f0*/  SHFL.BFLY PT, R6, R5, 0x4, 0x1f ;  /* 0x0c801f0005067f89 */ /* 0x000e6400000e0000 */
[----:B-1----:R-:W-:Y:S02]  /*24300*/  FMNMX.FTZ R6, R5, R6, !PT ;  /* 0x0000000605067209 */ /* 0x002fe40007810000 */
[----:B0-----:R-:W-:-:S03]  /*24310*/  LOP3.LUT P1, R27, R3, 0x1f, RZ, 0xc0, !PT ;  /* 0x0000001f031b7812 */ /* 0x001fc6000782c0ff */
[----:B------:R-:W0:Y:S01]  /*24320*/  SHFL.BFLY PT, R7, R6, 0x2, 0x1f ;  /* 0x0c401f0006077f89 */ /* 0x000e2200000e0000 */
[----:B------:R-:W-:Y:S01]  /*24330*/  IMAD.SHL.U32 R4, R3, 0x4, RZ ;  /* 0x0000000403047824 */ /* 0x000fe200078e00ff */
[----:B------:R-:W-:Y:S02]  /*24340*/  ISETP.GT.U32.AND P0, PT, R27, 0x7, PT ;  /* 0x000000071b00780c */ /* 0x000fe40003f04070 */
[----:B0-----:R-:W-:-:S06]  /*24350*/  FMNMX.FTZ R7, R6, R7, !PT ;  /* 0x0000000706077209 */ /* 0x001fcc0007810000 */
[----:B------:R-:W-:Y:S01]  /*24360*/  @!P1 LEA.HI R6, R3, UR9, RZ, 0x1d ;  /* 0x0000000903069c11 */ /* 0x000fe2000f8fe8ff */
[----:B------:R-:W0:Y:S02]  /*24370*/  SHFL.BFLY PT, R8, R7, 0x1, 0x1f ;  /* 0x0c201f0007087f89 */ /* 0x000e2400000e0000 */
[----:B0-----:R-:W-:Y:S02]  /*24380*/  FMNMX.FTZ R11, R7, R8, !PT ;  /* 0x00000008070b7209 */ /* 0x001fe40007810000 */
[----:B------:R-:W-:-:S03]  /*24390*/  LOP3.LUT R8, R4, 0x7c, RZ, 0xc0, !PT ;  /* 0x0000007c04087812 */ /* 0x000fc600078ec0ff */
[----:B------:R0:W-:Y:S01]  /*243a0*/  @!P1 STS [R6], R11 ;  /* 0x0000000b06009388 */ /* 0x0001e20000000800 */
[----:B------:R-:W-:Y:S01]  /*243b0*/  BAR.SYNC.DEFER_BLOCKING 0x0 ;  /* 0x0000000000007b1d */ /* 0x000fe20000010000 */
[----:B0-----:R-:W-:-:S05]  /*243c0*/  IMAD.MOV.U32 R11, RZ, RZ, RZ ;  /* 0x000000ffff0b7224 */ /* 0x001fca00078e00ff */
[----:B------:R-:W0:Y:S04]  /*243d0*/  @!P0 LDS R9, [R8+UR9] ;  /* 0x0000000908098984 */ /* 0x000e280008000800 */
[----:B0-----:R-:W0:Y:S02]  /*243e0*/  SHFL.BFLY PT, R10, R9, 0x4, 0x1f ;  /* 0x0c801f00090a7f89 */ /* 0x001e2400000e0000 */
[----:B0-----:R-:W-:-:S05]  /*243f0*/  FMNMX.FTZ R10, R10, R9, !PT ;  /* 0x000000090a0a7209 */ /* 0x001fca0007810000 */
[----:B------:R-:W0:Y:S02]  /*24400*/  SHFL.BFLY PT, R5, R10, 0x2, 0x1f ;  /* 0x0c401f000a057f89 */ /* 0x000e2400000e0000 */
[----:B0-----:R-:W-:Y:S01]  /*24410*/  FMNMX.FTZ R7, R10, R5, !PT ;  /* 0x000000050a077209 */ /* 0x001fe20007810000 */
[----:B------:R-:W-:-:S04]  /*24420*/  VIADD R5, R3, UR4 ;  /* 0x0000000403057c36 */ /* 0x000fc80008000000 */
[----:B------:R-:W0:Y:S01]  /*24430*/  SHFL.BFLY PT, R12, R7, 0x1, 0x1f ;  /* 0x0c201f00070c7f89 */ /* 0x000e2200000e0000 */
[----:B------:R-:W-:Y:S02]  /*24440*/  ISETP.GE.AND P0, PT, R5, UR41, PT ;  /* 0x0000002905007c0c */ /* 0x000fe4000bf06270 */
[----:B0-----:R-:W-:-:S05]  /*24450*/  FMNMX.FTZ R12, R7, R12, !PT ;  /* 0x0000000c070c7209 */ /* 0x001fca0007810000 */
[----:B------:R0:W1:Y:S06]  /*24460*/  SHFL.IDX PT, R26, R12, RZ, 0x1f ;  /* 0x00001fff0c1a7589 */ /* 0x00006c00000e0000 */
        /* <DEDUP_REMOVED lines=18> */
[----:B------:R-:W-:Y:S02]  /*24590*/  HFMA2 R11, -RZ, RZ, 0, 0 ;  /* 0x00000000ff0b7431 */ /* 0x000fe400000001ff */
[----:B------:R-:W-:Y:S01]  /*245a0*/  ULEA UR5, UR8, UR5, 0x18 ;  /* 0x0000000508057291 */ /* 0x000fe2000f8ec0ff */
[----:B------:R-:W-:Y:S01]  /*245b0*/  LOP3.LUT R6, R0, 0x3, RZ, 0xc0, !PT ;  /* 0x0000000300067812 */ /* 0x000fe200078ec0ff */
[----:B------:R-:W-:-:S04]  /*245c0*/  IMAD.MOV.U32 R0, RZ, RZ, R5 ;  /* 0x000000ffff007224 */ /* 0x000fc800078e0005 */
[----:B------:R-:W-:Y:S02]  /*245d0*/  IMAD.MOV R7, RZ, RZ, -R6 ;  /* 0x000000ffff077224 */ /* 0x000fe400078e0a06 */
[----:B------:R-:W-:-:S07]  /*245e0*/  VIADD R6, R4, UR5 ;  /* 0x0000000504067c36 */ /* 0x000fce0008000000 */
.L_x_2869:
[----:B------:R-:W1:Y:S01]  /*245f0*/  LDS R9, [R6] ;  /* 0x0000000006097984 */ /* 0x000e620000000800 */
[----:B------:R-:W-:Y:S02]  /*24600*/  VIADD R7, R7, 0x1 ;  /* 0x0000000107077836 */ /* 0x000fe40000000000 */
[----:B------:R-:W-:-:S03]  /*24610*/  VIADD R0, R0, 0x100 ;  /* 0x0000010000007836 */ /* 0x000fc60000000000 */
[----:B------:R-:W-:Y:S01]  /*24620*/  ISETP.NE.AND P0, PT, R7, RZ, PT ;  /* 0x000000ff0700720c */ /* 0x000fe20003f05270 */
[----:B-1----:R-:W-:-:S04]  /*24630*/  FADD.FTZ R9, -R26, R9 ;  /* 0x000000091a097221 */ /* 0x002fc80000010100 */
[----:B------:R-:W-:-:S06]  /*24640*/  FMUL.FTZ R9, R9, 1.4426950216293334961 ;  /* 0x3fb8aa3b09097820 */ /* 0x000fcc0000410000 */
[----:B------:R-:W1:Y:S02]  /*24650*/  MUFU.EX2 R9, R9 ;  /* 0x0000000900097308 */ /* 0x000e640000000800 */
[----:B-1----:R1:W-:Y:S01]  /*24660*/  STS [R6], R9 ;  /* 0x0000000906007388 */ /* 0x0023e20000000800 */
[----:B------:R-:W-:Y:S01]  /*24670*/  FADD.FTZ R11, R9, R11 ;  /* 0x0000000b090b7221 */ /* 0x000fe20000010000 */
[----:B-1----:R-:W-:Y:S01]  /*24680*/  IADD3 R6, PT, PT, R6, 0x400, RZ ;  /* 0x0000040006067810 */ /* 0x002fe20007ffe0ff */
[----:B------:R-:W-:Y:S06]  /*24690*/  @P0 BRA `(.L_x_2869) ;  /* 0xfffffffc00d40947 */ /* 0x000fec000383ffff */
.L_x_2868:
[----:B------:R-:W-:Y:S05]  /*246a0*/  BSYNC.RECONVERGENT B1 ;  /* 0x0000000000017941 */ /* 0x000fea0003800200 */
.L_x_2867:
        /* <DEDUP_REMOVED lines=9> */
[----:B------:R-:W-:-:S05]  /*24740*/  IMAD.U32 R7, RZ, RZ, UR5 ;  /* 0x00000005ff077e24 */ /* 0x000fca000f8e00ff */
[----:B------:R-:W-:Y:S01]  /*24750*/  IADD3 R6, PT, PT, R6, 0x800, R7 ;  /* 0x0000080006067810 */ /* 0x000fe20007ffe007 */
[----:B------:R-:W-:Y:S06]  /*24760*/  @!P1 BRA `(.L_x_2871) ;  /* 0x00000004009c9947 */ /* 0x000fec0003800000 */
[----:B------:R-:W-:Y:S01]  /*24770*/  IMAD.U32 R25, RZ, RZ, UR41 ;  /* 0x00000029ff197e24 */ /* 0x000fe2000f8e00ff */
[----:B------:R-:W-:-:S03]  /*24780*/  PLOP3.LUT P0, PT, PT, PT, PT, 0x8, 0x80 ;  /* 0x000000000080781c */ /* 0x000fc60003f0e170 */
[----:B------:R-:W-:-:S10]  /*24790*/  VIADD R25, R25, 0xfffff400 ;  /* 0xfffff40019197836 */ /* 0x000fd40000000000 */
.L_x_2872:
[----:B------:R-:W1:Y:S01]  /*247a0*/  LDS R7, [R6+-0x800] ;  /* 0xfff8000006077984 */ /* 0x000e620000000800 */
[----:B------:R-:W-:-:S03]  /*247b0*/  VIADD R0, R0, 0x1000 ;  /* 0x0000100000007836 */ /* 0x000fc60000000000 */
[----:B------:R-:W2:Y:S02]  /*247c0*/  LDS R9, [R6+-0x400] ;  /* 0xfffc000006097984 */ /* 0x000ea40000000800 */
[----:B------:R-:W-:Y:S02]  /*247d0*/  ISETP.GE.AND P1, PT, R0, R25, PT ;  /* 0x000000190000720c */ /* 0x000fe40003f26270 */
[----:B------:R-:W3:Y:S04]  /*247e0*/  LDS R10, [R6] ;  /* 0x00000000060a7984 */ /* 0x000ee80000000800 */
[----:B0-----:R-:W0:Y:S04]  /*247f0*/  LDS R12, [R6+0x400] ;  /* 0x00040000060c7984 */ /* 0x001e280000000800 */
        /* <DEDUP_REMOVED lines=9> */
[C---:B--2---:R-:W-:Y:S01]  /*24890*/  FADD.FTZ R9, -R26.reuse, R9 ;  /* 0x000000091a097221 */ /* 0x044fe20000010100 */
[----:B------:R-:W-:Y:S02]  /*248a0*/  FMUL.FTZ R7, R7, 1.4426950216293334961 ;  /* 0x3fb8aa3b07077820 */ /* 0x000fe40000410000 */
[----:B------:R-:W2:Y:S01]  /*248b0*/  LDS R21, [R6+0x2800] ;  /* 0x0028000006157984 */ /* 0x000ea20000000800 */
[C---:B---3--:R-:W-:Y:S01]  /*248c0*/  FADD.FTZ R10, -R26.reuse, R10 ;  /* 0x0000000a1a0a7221 */ /* 0x048fe20000010100 */
[----:B------:R-:W-:Y:S02]  /*248d0*/  FMUL.FTZ R9, R9, 1.4426950216293334961 ;  /* 0x3fb8aa3b09097820 */ /* 0x000fe40000410000 */
[----:B------:R-:W3:Y:S01]  /*248e0*/  MUFU.EX2 R7, R7 ;  /* 0x0000000700077308 */ /* 0x000ee20000000800 */
[----:B------:R-:W2:Y:S01]  /*248f0*/  LDS R22, [R6+0x2c00] ;  /* 0x002c000006167984 */ /* 0x000ea20000000800 */
[----:B0-----:R-:W-:Y:S01]  /*24900*/  FADD.FTZ R12, -R26, R12 ;  /* 0x0000000c1a0c7221 */ /* 0x001fe20000010100 */
[----:B------:R-:W-:Y:S01]  /*24910*/  FMUL.FTZ R10, R10, 1.4426950216293334961 ;  /* 0x3fb8aa3b0a0a7820 */ /* 0x000fe20000410000 */
[----:B------:R-:W0:Y:S01]  /*24920*/  MUFU.EX2 R9, R9 ;  /* 0x0000000900097308 */ /* 0x000e220000000800 */
[----:B------:R-:W2:Y:S01]  /*24930*/  LDS R23, [R6+0x3000] ;  /* 0x0030000006177984 */ /* 0x000ea20000000800 */
        /* <DEDUP_REMOVED lines=9> */
[----:B---3--:R-:W-:Y:S01]  /*249d0*/  FADD.FTZ R11, R7, R11 ;  /* 0x0000000b070b7221 */ /* 0x008fe20000010000 */
[C---:B------:R-:W-:Y:S01]  /*249e0*/  FADD.FTZ R16, -R26.reuse, R16 ;  /* 0x000000101a107221 */ /* 0x040fe20000010100 */
[----:B------:R-:W3:Y:S01]  /*249f0*/  MUFU.EX2 R13, R13 ;  /* 0x0000000d000d7308 */ /* 0x000ee20000000800 */
[----:B------:R-:W-:Y:S01]  /*24a00*/  FMUL.FTZ R15, R15, 1.4426950216293334961 ;  /* 0x3fb8aa3b0f0f7820 */ /* 0x000fe20000410000 */
[----:B0-----:R-:W-:Y:S01]  /*24a10*/  FADD.FTZ R11, R11, R9 ;  /* 0x000000090b0b7221 */ /* 0x001fe20000010000 */
[----:B------:R-:W-:Y:S01]  /*24a20*/  FADD.FTZ R17, -R26, R17 ;  /* 0x000000111a117221 */ /* 0x000fe20000010100 */
[----:B------:R-:W0:Y:S01]  /*24a30*/  MUFU.EX2 R14, R14 ;  /* 0x0000000e000e7308 */ /* 0x000e220000000800 */
        /* <DEDUP_REMOVED lines=9> */
[----:B---3--:R-:W-:Y:S01]  /*24ad0*/  FADD.FTZ R11, R11, R13 ;  /* 0x0000000d0b0b7221 */ /* 0x008fe20000010000 */
[C---:B-1----:R-:W-:Y:S01]  /*24ae0*/  FADD.FTZ R20, -R26.reuse, R20 ;  /* 0x000000141a147221 */ /* 0x042fe20000010100 */
[----:B------:R-:W1:Y:S01]  /*24af0*/  MUFU.EX2 R17, R17 ;  /* 0x0000001100117308 */ /* 0x000e620000000800 */
[----:B------:R-:W-:Y:S01]  /*24b00*/  FMUL.FTZ R19, R19, 1.4426950216293334961 ;  /* 0x3fb8aa3b13137820 */ /* 0x000fe20000410000 */
[----:B0-----:R-:W-:Y:S01]  /*24b10*/  FADD.FTZ R11, R11, R14 ;  /* 0x0000000e0b0b7221 */ /* 0x001fe20000010000 */
[----:B--2---:R-:W-:Y:S01]  /*24b20*/  FADD.FTZ R21, -R26, R21 ;  /* 0x000000151a157221 */ /* 0x004fe20000010100 */
        /* <DEDUP_REMOVED lines=43> */
.L_x_2871:
[----:B------:R-:W-:Y:S05]  /*24de0*/  BSYNC.RECONVERGENT B1 ;  /* 0x0000000000017941 */ /* 0x000fea0003800200 */
.L_x_2870:
[----:B------:R-:W-:Y:S01]  /*24df0*/  IADD3 R7, PT, PT, -R0, UR41, RZ ;  /* 0x0000002900077c10 */ /* 0x000fe2000fffe1ff */
[----:B------:R-:W-:Y:S03]  /*24e00*/  BSSY.RECONVERGENT B1, `(.L_x_2873) ;  /* 0x0000036000017945 */ /* 0x000fe60003800200 */
[----:B------:R-:W-:-:S13]  /*24e10*/  ISETP.GT.AND P1, PT, R7, 0x400, PT ;  /* 0x000004000700780c */ /* 0x000fda0003f24270 */
[----:B------:R-:W-:Y:S05]  /*24e20*/  @!P1 BRA `(.L_x_2874) ;  /* 0x0000000000cc9947 */ /* 0x000fea0003800000 */
[----:B------:R-:W1:Y:S01]  /*24e30*/  LDS R7, [R6+-0x800] ;  /* 0xfff8000006077984 */ /* 0x000e620000000800 */
[----:B------:R-:W-:Y:S02]  /*24e40*/  PLOP3.LUT P0, PT, PT, PT, PT, 0x8, 0x80 ;  /* 0x000000000080781c */ /* 0x000fe40003f0e170 */
[----:B------:R-:W-:Y:S01]  /*24e50*/  IADD3 R0, PT, PT, R0, 0x800, RZ ;  /* 0x0000080000007810 */ /* 0x000fe20007ffe0ff */
[----:B------:R-:W2:Y:S04]  /*24e60*/  LDS R9, [R6+-0x400] ;  /* 0xfffc000006097984 */ /* 0x000ea80000000800 */
[----:B------:R-:W3:Y:S04]  /*24e70*/  LDS R10, [R6] ;  /* 0x00000000060a7984 */ /* 0x000ee80000000800 */
[----:B0-----:R-:W0:Y:S04]  /*24e80*/  LDS R12, [R6+0x400] ;  /* 0x00040000060c7984 */ /* 0x001e280000000800 */
[----:B------:R-:W4:Y:S04]  /*24e90*/  LDS R13, [R6+0x800] ;  /* 0x00080000060d7984 */ /* 0x000f280000000800 */
[----:B------:R-:W5:Y:S04]  /*24ea0*/  LDS R14, [R6+0xc00] ;  /* 0x000c0000060e7984 */ /* 0x000f680000000800 */
[----:B------:R-:W5:Y:S04]  /*24eb0*/  LDS R15, [R6+0x1000] ;  /* 0x00100000060f7984 */ /* 0x000f680000000800 */
[----:B------:R-:W5:Y:S01]  /*24ec0*/  LDS R16, [R6+0x1400] ;  /* 0x0014000006107984 */ /* 0x000f620000000800 */
[C---:B-1----:R-:W-:Y:S01]  /*24ed0*/  FADD.FTZ R7, -R26.reuse, R7 ;  /* 0x000000071a077221 */ /* 0x042fe20000010100 */
[----:B--2---:R-:W-:-:S03]  /*24ee0*/  FADD.FTZ R9, -R26, R9 ;  /* 0x000000091a097221 */ /* 0x004fc60000010100 */
[----:B------:R-:W-:Y:S01]  /*24ef0*/  FMUL.FTZ R7, R7, 1.4426950216293334961 ;  /* 0x3fb8aa3b07077820 */ /* 0x000fe20000410000 */
[----:B---3--:R-:W-:Y:S01]  /*24f00*/  FADD.FTZ R10, -R26, R10 ;  /* 0x0000000a1a0a7221 */ /* 0x008fe20000010100 */
[----:B------:R-:W-:-:S04]  /*24f10*/  FMUL.FTZ R9, R9, 1.4426950216293334961 ;  /* 0x3fb8aa3b09097820 */ /* 0x000fc80000410000 */
[----:B------:R-:W1:Y:S01]  /*24f20*/  MUFU.EX2 R7, R7 ;  /* 0x0000000700077308 */ /* 0x000e620000000800 */
[----:B0-----:R-:W-:Y:S01]  /*24f30*/  FADD.FTZ R12, -R26, R12 ;  /* 0x0000000c1a0c7221 */ /* 0x001fe20000010100 */
[----:B------:R-:W-:Y:S02]  /*24f40*/  FMUL.FTZ R10, R10, 1.4426950216293334961 ;  /* 0x3fb8aa3b0a0a7820 */ /* 0x000fe40000410000 */
[----:B------:R-:W0:Y:S01]  /*24f50*/  MUFU.EX2 R9, R9 ;  /* 0x0000000900097308 */ /* 0x000e220000000800 */
        /* <DEDUP_REMOVED lines=30> */
[----:B------:R0:W-:Y:S02]  /*25140*/  STS [R6+0x1400], R16 ;  /* 0x0014001006007388 */ /* 0x0001e40000000800 */
[----:B0-----:R-:W-:-:S07]  /*25150*/  VIADD R6, R6, 0x2000 ;  /* 0x0000200006067836 */ /* 0x001fce0000000000 */
.L_x_2874:
[----:B------:R-:W-:Y:S05]  /*25160*/  BSYNC.RECONVERGENT B1 ;  /* 0x0000000000017941 */ /* 0x000fea0003800200 */
.L_x_2873:
[----:B------:R-:W-:-:S13]  /*25170*/  ISETP.LT.OR P0, PT, R0, UR41, P0 ;  /* 0x0000002900007c0c */ /* 0x000fda0008701670 */
[----:B------:R-:W-:Y:S05]  /*25180*/  @!P0 BRA `(.L_x_2865) ;  /* 0x0000000400ec8947 */ /* 0x000fea0003800000 */
[----:B------:R-:W1:Y:S04]  /*25190*/  LDS R0, [R6+-0x800] ;  /* 0xfff8000006007984 */ /* 0x000e680000000800 */
[----:B------:R-:W2:Y:S04]  /*251a0*/  LDS R7, [R6+-0x400] ;  /* 0xfffc000006077984 */ /* 0x000ea80000000800 */
[----:B------:R-:W3:Y:S04]  /*251b0*/  LDS R9, [R6] ;  /* 0x0000000006097984 */ /* 0x000ee80000000800 */
[----:B------:R-:W4:Y:S01]  /*251c0*/  LDS R10, [R6+0x400] ;  /* 0x00040000060a7984 */ /* 0x000f220000000800 */
[C---:B-1----:R-:W-:Y:S01]  /*251d0*/  FADD.FTZ R0, -R26.reuse, R0 ;  /* 0x000000001a007221 */ /* 0x042fe20000010100 */
[----:B--2---:R-:W-:-:S03]  /*251e0*/  FADD.FTZ R7, -R26, R7 ;  /* 0x000000071a077221 */ /* 0x004fc60000010100 */
[----:B------:R-:W-:Y:S01]  /*251f0*/  FMUL.FTZ R0, R0, 1.4426950216293334961 ;  /* 0x3fb8aa3b00007820 */ /* 0x000fe20000410000 */
[----:B---3--:R-:W-:Y:S01]  /*25200*/  FADD.FTZ R9, -R26, R9 ;  /* 0x000000091a097221 */ /* 0x008fe20000010100 */
[----:B------:R-:W-:-:S04]  /*25210*/  FMUL.FTZ R7, R7, 1.4426950216293334961 ;  /* 0x3fb8aa3b07077820 */ /* 0x000fc80000410000 */
[----:B------:R-:W1:Y:S01]  /*25220*/  MUFU.EX2 R0, R0 ;  /* 0x0000000000007308 */ /* 0x000e620000000800 */
[----:B----4-:R-:W-:Y:S01]  /*25230*/  FADD.FTZ R10, -R26, R10 ;  /* 0x0000000a1a0a7221 */ /* 0x010fe20000010100 */
[----:B------:R-:W-:Y:S02]  /*25240*/  FMUL.FTZ R9, R9, 1.4426950216293334961 ;  /* 0x3fb8aa3b09097820 */ /* 0x000fe40000410000 */
[----:B------:R-:W2:Y:S01]  /*25250*/  MUFU.EX2 R7, R7 ;  /* 0x0000000700077308 */ /* 0x000ea20000000800 */
[----:B------:R-:W-:-:S03]  /*25260*/  FMUL.FTZ R10, R10, 1.4426950216293334961 ;  /* 0x3fb8aa3b0a0a7820 */ /* 0x000fc60000410000 */
[----:B------:R-:W3:Y:S04]  /*25270*/  MUFU.EX2 R9, R9 ;  /* 0x0000000900097308 */ /* 0x000ee80000000800 */
[----:B------:R-:W4:Y:S01]  /*25280*/  MUFU.EX2 R10, R10 ;  /* 0x0000000a000a7308 */ /* 0x000f220000000800 */
[----:B-1----:R1:W-:Y:S01]  /*25290*/  STS [R6+-0x800], R0 ;  /* 0xfff8000006007388 */ /* 0x0023e20000000800 */
[----:B------:R-:W-:-:S03]  /*252a0*/  FADD.FTZ R11, R11, R0 ;  /* 0x000000000b0b7221 */ /* 0x000fc60000010000 */
[----:B--2---:R1:W-:Y:S01]  /*252b0*/  STS [R6+-0x400], R7 ;  /* 0xfffc000706007388 */ /* 0x0043e20000000800 */
[----:B------:R-:W-:-:S03]  /*252c0*/  FADD.FTZ R11, R11, R7 ;  /* 0x000000070b0b7221 */ /* 0x000fc60000010000 */
[----:B---3--:R1:W-:Y:S01]  /*252d0*/  STS [R6], R9 ;  /* 0x0000000906007388 */ /* 0x0083e20000000800 */
[----:B------:R-:W-:-:S03]  /*252e0*/  FADD.FTZ R11, R11, R9 ;  /* 0x000000090b0b7221 */ /* 0x000fc60000010000 */
[----:B----4-:R1:W-:Y:S01]  /*252f0*/  STS [R6+0x400], R10 ;  /* 0x0004000a06007388 */ /* 0x0103e20000000800 */
[----:B------:R-:W-:Y:S01]  /*25300*/  FADD.FTZ R11, R11, R10 ;  /* 0x0000000a0b0b7221 */ /* 0x000fe20000010000 */
[----:B------:R-:W-:Y:S06]  /*25310*/  BRA `(.L_x_2865) ;  /* 0x0000000400887947 */ /* 0x000fec0003800000 */
.L_x_2866:
[----:B0-----:R-:W-:Y:S01]  /*25320*/  IMAD.MOV.U32 R12, RZ, RZ, 0x100 ;  /* 0x00000100ff0c7424 */ /* 0x001fe200078e00ff */
        /* <DEDUP_REMOVED lines=9> */
[----:B0-----:R-:W-:Y:S02]  /*253c0*/  IMAD R15, R0, UR5, RZ ;  /* 0x00000005000f7c24 */ /* 0x001fe4000f8e02ff */
[----:B------:R-:W-:-:S03]  /*253d0*/  IMAD.MOV.U32 R0, RZ, RZ, R5 ;  /* 0x000000ffff007224 */ /* 0x000fc600078e0005 */
[----:B------:R-:W-:-:S07]  /*253e0*/  SHF.R.S32.HI R16, RZ, 0x1f, R15 ;  /* 0x0000001fff107819 */ /* 0x000fce000001140f */
[----:B------:R-:W-:Y:S05]  /*253f0*/  @!P1 BRA `(.L_x_2876) ;  /* 0x00000000006c9947 */ /* 0x000fea0003800000 */
[----:B------:R-:W-:Y:S01]  /*25400*/  UIADD3 UR5, UPT, UPT, UR7, 0x840, URZ ;  /* 0x0000084007057890 */ /* 0x000fe2000fffe0ff */
[----:B------:R-:W-:Y:S01]  /*25410*/  LEA.HI R0, R9, 0x1, RZ, 0x18 ;  /* 0x0000000109007811 */ /* 0x000fe200078fc0ff */
[----:B------:R-:W-:Y:S01]  /*25420*/  IMAD.MOV.U32 R11, RZ, RZ, RZ ;  /* 0x000000ffff0b7224 */ /* 0x000fe200078e00ff */
[----:B------:R-:W-:Y:S01]  /*25430*/  IADD3 R14, P1, P2, R15, R6, R5 ;  /* 0x000000060f0e7210 */ /* 0x000fe20007a3e005 */
[----:B------:R-:W-:Y:S01]  /*25440*/  ULEA UR5, UR8, UR5, 0x18 ;  /* 0x0000000508057291 */ /* 0x000fe2000f8ec0ff */
[----:B------:R-:W-:Y:S02]  /*25450*/  LOP3.LUT R6, R0, 0x3, RZ, 0xc0, !PT ;  /* 0x0000000300067812 */ /* 0x000fe400078ec0ff */
[----:B------:R-:W-:Y:S02]  /*25460*/  IADD3.X R7, PT, PT, R16, R7, RZ, P1, P2 ;  /* 0x0000000710077210 */ /* 0x000fe40000fe44ff */
[----:B------:R-:W-:Y:S01]  /*25470*/  MOV R0, R5 ;  /* 0x0000000500007202 */ /* 0x000fe20000000f00 */
[----:B------:R-:W-:-:S02]  /*25480*/  IMAD.MOV R10, RZ, RZ, -R6 ;  /* 0x000000ffff0a7224 */ /* 0x000fc400078e0a06 */
[----:B------:R-:W-:-:S07]  /*25490*/  VIADD R9, R4, UR5 ;  /* 0x0000000504097c36 */ /* 0x000fce0008000000 */
.L_x_2877:
        /* <DEDUP_REMOVED lines=17> */
.L_x_2876:
[----:B------:R-:W-:Y:S05]  /*255b0*/  BSYNC.RECONVERGENT B1 ;  /* 0x0000000000017941 */ /* 0x000fea0003800200 */
.L_x_2875:
        /* <DEDUP_REMOVED lines=13> */
.L_x_2878:
[----:B------:R-:W-:-:S05]  /*25690*/  IMAD.MOV.U32 R6, RZ, RZ, R12 ;  /* 0x000000ffff067224 */ /* 0x000fca00078e000c */
[----:B------:R-:W2:Y:S04]  /*256a0*/  LDG.E.U8 R14, desc[UR36][R6.64+-0x200] ;  /* 0xfffe0024060e7981 */ /* 0x000ea8000c1e1100 */
[----:B------:R-:W3:Y:S04]  /*256b0*/  LDG.E.U8 R10, desc[UR36][R6.64+-0x100] ;  /* 0xffff0024060a7981 */ /* 0x000ee8000c1e1100 */
[----:B------:R-:W4:Y:S04]  /*256c0*/  LDG.E.U8 R12, desc[UR36][R6.64] ;  /* 0x00000024060c7981 */ /* 0x000f28000c1e1100 */
[----:B------:R-:W5:Y:S01]  /*256d0*/  LDG.E.U8 R13, desc[UR36][R6.64+0x100] ;  /* 0x00010024060d7981 */ /* 0x000f62000c1e1100 */
[----:B------:R-:W-:-:S02]  /*256e0*/  IMAD.MOV.U32 R16, RZ, RZ, RZ ;  /* 0x000000ffff107224 */ /* 0x000fc400078e00ff */
[----:B------:R-:W-:Y:S02]  /*256f0*/  IMAD.MOV.U32 R18, RZ, RZ, RZ ;  /* 0x000000ffff127224 */ /* 0x000fe400078e00ff */
[----:B------:R-:W-:Y:S01]  /*25700*/  VIADD R0, R0, 0x400 ;  /* 0x0000040000007836 */ /* 0x000fe20000000000 */
        /* <DEDUP_REMOVED lines=35> */
.L_x_2865:
[----:B------:R-:W-:Y:S05]  /*25940*/  BSYNC.RECONVERGENT B0 ;  /* 0x0000000000007941 */ /* 0x000fea0003800200 */
.L_x_2864:
[----:B-1----:R-:W1:Y:S01]  /*25950*/  SHFL.BFLY PT, R0, R11, 0x10, 0x1f ;  /* 0x0e001f000b007f89 */ /* 0x002e6200000e0000 */
[C---:B------:R-:W-:Y:S01]  /*25960*/  ISETP.NE.AND P0, PT, R27.reuse, RZ, PT ;  /* 0x000000ff1b00720c */ /* 0x040fe20003f05270 */
[----:B------:R-:W2:Y:S01]  /*25970*/  LDCU.U8 UR10, c[0x0][0x48c] ;  /* 0x00009180ff0a77ac */ /* 0x000ea20008000000 */
[----:B------:R-:W-:Y:S01]  /*25980*/  ISETP.GT.U32.AND P1, PT, R27, 0x7, PT ;  /* 0x000000071b00780c */ /* 0x000fe20003f24070 */
[----:B------:R-:W3:Y:S01]  /*25990*/  S2UR UR11, SR_CTAID.X ;  /* 0x00000000000b79c3 */ /* 0x000ee20000002500 */
[----:B------:R-:W-:Y:S01]  /*259a0*/  UMOV UR6, URZ ;  /* 0x000000ff00067c82 */ /* 0x000fe20008000000 */
[----:B------:R-:W-:Y:S01]  /*259b0*/  UMOV UR7, URZ ;  /* 0x000000ff00077c82 */ /* 0x000fe20008000000 */
[----:B--2---:R-:W-:Y:S01]  /*259c0*/  UISETP.NE.AND UP0, UPT, UR10, URZ, UPT ;  /* 0x000000ff0a00728c */ /* 0x004fe2000bf05270 */
[----:B-1----:R-:W-:-:S06]  /*259d0*/  FADD.FTZ R0, R0, R11 ;  /* 0x0000000b00007221 */ /* 0x002fcc0000010000 */
[----:B------:R-:W-:Y:S01]  /*259e0*/  @!P0 SHF.R.U32.HI R11, RZ, 0x3, R3 ;  /* 0x00000003ff0b8819 */ /* 0x000fe20000011603 */
[----:B------:R-:W1:Y:S03]  /*259f0*/  SHFL.BFLY PT, R7, R0, 0x8, 0x1f ;  /* 0x0d001f0000077f89 */ /* 0x000e6600000e0000 */
[----:B------:R-:W-:Y:S01]  /*25a00*/  @!P0 LOP3.LUT R11, R11, 0x7c, RZ, 0xc0, !PT ;  /* 0x0000007c0b0b8812 */ /* 0x000fe200078ec0ff */
[----:B-1----:R-:W-:-:S05]  /*25a10*/  FADD.FTZ R7, R0, R7 ;  /* 0x0000000700077221 */ /* 0x002fca0000010000 */
[----:B------:R-:W1:Y:S02]  /*25a20*/  SHFL.BFLY PT, R6, R7, 0x4, 0x1f ;  /* 0x0c801f0007067f89 */ /* 0x000e6400000e0000 */
[----:B-1----:R-:W-:-:S05]  /*25a30*/  FADD.FTZ R6, R7, R6 ;  /* 0x0000000607067221 */ /* 0x002fca0000010000 */
[----:B------:R-:W1:Y:S02]  /*25a40*/  SHFL.BFLY PT, R9, R6, 0x2, 0x1f ;  /* 0x0c401f0006097f89 */ /* 0x000e6400000e0000 */
[----:B-1----:R-:W-:-:S05]  /*25a50*/  FADD.FTZ R9, R6, R9 ;  /* 0x0000000906097221 */ /* 0x002fca0000010000 */
[----:B------:R-:W1:Y:S02]  /*25a60*/  SHFL.BFLY PT, R10, R9, 0x1, 0x1f ;  /* 0x0c201f00090a7f89 */ /* 0x000e6400000e0000 */
[----:B-1----:R-:W-:-:S05]  /*25a70*/  FADD.FTZ R10, R9, R10 ;  /* 0x0000000a090a7221 */ /* 0x002fca0000010000 */
[----:B------:R-:W-:Y:S01]  /*25a80*/  @!P0 STS [R11+UR9+0x20], R10 ;  /* 0x0000200a0b008988 */ /* 0x000fe20008000809 */
[----:B------:R-:W-:Y:S01]  /*25a90*/  BAR.SYNC.DEFER_BLOCKING 0x0 ;  /* 0x0000000000007b1d */ /* 0x000fe20000010000 */
[----:B------:R-:W-:-:S05]  /*25aa0*/  ISETP.GE.AND P0, PT, R5, UR41, PT ;  /* 0x0000002905007c0c */ /* 0x000fca000bf06270 */
[----:B------:R-:W1:Y:S04]  /*25ab0*/  @!P1 LDS R10, [R8+UR9+0x20] ;  /* 0x00002009080a9984 */ /* 0x000e680008000800 */
[----:B-1----:R-:W1:Y:S02]  /*25ac0*/  SHFL.BFLY PT, R7, R10, 0x4, 0x1f ;  /* 0x0c801f000a077f89 */ /* 0x002e6400000e0000 */
[----:B-1----:R-:W-:-:S05]  /*25ad0*/  FADD.FTZ R7, R7, R10 ;  /* 0x0000000a07077221 */ /* 0x002fca0000010000 */
[----:B------:R-:W1:Y:S02]  /*25ae0*/  SHFL.BFLY PT, R0, R7, 0x2, 0x1f ;  /* 0x0c401f0007007f89 */ /* 0x000e6400000e0000 */
[----:B-1----:R-:W-:-:S05]  /*25af0*/  FADD.FTZ R0, R7, R0 ;  /* 0x0000000007007221 */ /* 0x002fca0000010000 */
[----:B------:R-:W1:Y:S02]  /*25b00*/  SHFL.BFLY PT, R9, R0, 0x1, 0x1f ;  /* 0x0c201f0000097f89 */ /* 0x000e6400000e0000 */
[----:B-1----:R-:W-:-:S06]  /*25b10*/  FADD.FTZ R9, R0, R9 ;  /* 0x0000000900097221 */ /* 0x002fcc0000010000 */
[----:B------:R-:W1:Y:S02]  /*25b20*/  SHFL.IDX PT, R9, R9, RZ, 0x1f ;  /* 0x00001fff09097589 */ /* 0x000e6400000e0000 */
[----:B-1----:R-:W-:-:S04]  /*25b30*/  FADD.FTZ R6, R9, 9.9999999747524270788e-07 ;  /* 0x358637bd09067421 */ /* 0x002fc80000010000 */
[----:B------:R1:W2:Y:S01]  /*25b40*/  MUFU.RCP R31, R6 ;  /* 0x00000006001f7308 */ /* 0x0002a20000001000 */
[----:B---3--:R-:W-:Y:S05]  /*25b50*/  BRA.U !UP0, `(.L_x_2879) ;  /* 0x0000000108247547 */ /* 0x008fea000b800000 */
[----:B------:R-:W3:Y:S01]  /*25b60*/  S2UR UR6, SR_CTAID.Y ;  /* 0x00000000000679c3 */ /* 0x000ee20000002600 */
        /* <DEDUP_REMOVED lines=8> */
.L_x_2879:
        /* <DEDUP_REMOVED lines=9> */
[C---:B-1----:R-:W-:Y:S02]  /*25c80*/  LOP3.LUT R6, R0.reuse, 0x300, RZ, 0xc0, !PT ;  /* 0x0000030000067812 */ /* 0x042fe400078ec0ff */
[----:B------:R-:W-:Y:S02]  /*25c90*/  ISETP.GE.U32.AND P1, PT, R0, 0x300, PT ;  /* 0x000003000000780c */ /* 0x000fe40003f26070 */
[----:B------:R-:W-:-:S13]  /*25ca0*/  ISETP.NE.AND P0, PT, R6, 0x300, PT ;  /* 0x000003000600780c */ /* 0x000fda0003f05270 */
[----:B------:R-:W-:Y:S05]  /*25cb0*/  @!P0 BRA `(.L_x_2884) ;  /* 0x0000000000488947 */ /* 0x000fea0003800000 */
[----:B------:R-:W1:Y:S01]  /*25cc0*/  S2UR UR8, SR_CgaCtaId ;  /* 0x00000000000879c3 */ /* 0x000e620000008800 */
[----:B------:R-:W-:Y:S01]  /*25cd0*/  LEA.HI R0, R0, 0x1, RZ, 0x18 ;  /* 0x0000000100007811 */ /* 0x000fe200078fc0ff */
[----:B------:R-:W-:Y:S02]  /*25ce0*/  UMOV UR5, 0x400 ;  /* 0x0000040000057882 */ /* 0x000fe40000000000 */
[----:B------:R-:W-:Y:S02]  /*25cf0*/  UIADD3 UR5, UPT, UPT, UR5, 0x840, URZ ;  /* 0x0000084005057890 */ /* 0x000fe4000fffe0ff */
[C---:B------:R-:W-:Y:S01]  /*25d00*/  IMAD.SHL.U32 R6, R0.reuse, 0x100, RZ ;  /* 0x0000010000067824 */ /* 0x040fe200078e00ff */
[----:B------:R-:W-:-:S04]  /*25d10*/  LOP3.LUT R0, R0, 0x3, RZ, 0xc0, !PT ;  /* 0x0000000300007812 */ /* 0x000fc800078ec0ff */
[----:B------:R-:W-:Y:S01]  /*25d20*/  LOP3.LUT R6, R6, 0x300, RZ, 0xc0, !PT ;  /* 0x0000030006067812 */ /* 0x000fe200078ec0ff */
[----:B------:R-:W-:-:S04]  /*25d30*/  IMAD.MOV R7, RZ, RZ, -R0 ;  /* 0x000000ffff077224 */ /* 0x000fc800078e0a00 */
[----:B------:R-:W-:Y:S01]  /*25d40*/  IMAD.IADD R5, R5, 0x1, R6 ;  /* 0x0000000105057824 */ /* 0x000fe200078e0206 */
[----:B-1----:R-:W-:-:S06]  /*25d50*/  ULEA UR5, UR8, UR5, 0x18 ;  /* 0x0000000508057291 */ /* 0x002fcc000f8ec0ff */
[----:B------:R-:W-:-:S07]  /*25d60*/  VIADD R0, R4, UR5 ;  /* 0x0000000504007c36 */ /* 0x000fce0008000000 */
.L_x_2885:
[----:B------:R-:W2:Y:S01]  /*25d70*/  LDS R6, [R0] ;  /* 0x0000000000067984 */ /* 0x000ea20000000800 */
[----:B------:R-:W-:-:S04]  /*25d80*/  IADD3 R7, PT, PT, R7, 0x1, RZ ;  /* 0x0000000107077810 */ /* 0x000fc80007ffe0ff */
[----:B------:R-:W-:Y:S01]  /*25d90*/  ISETP.NE.AND P0, PT, R7, RZ, PT ;  /* 0x000000ff0700720c */ /* 0x000fe20003f05270 */
[----:B--2---:R-:W-:-:S05]  /*25da0*/  FMUL.FTZ R9, R6, R31 ;  /* 0x0000001f06097220 */ /* 0x004fca0000410000 */
[----:B------:R1:W-:Y:S02]  /*25db0*/  STS [R0], R9 ;  /* 0x0000000900007388 */ /* 0x0003e40000000800 */
[----:B-1----:R-:W-:-:S05]  /*25dc0*/  VIADD R0, R0, 0x400 ;  /* 0x0000040000007836 */ /* 0x002fca0000000000 */
[----:B------:R-:W-:Y:S05]  /*25dd0*/  @P0 BRA `(.L_x_2885) ;  /* 0xfffffffc00e40947 */ /* 0x000fea000383ffff */
.L_x_2884:
[----:B------:R-:W-:Y:S05]  /*25de0*/  BSYNC.RECONVERGENT B1 ;  /* 0x0000000000017941 */ /* 0x000fea0003800200 */
.L_x_2883:
[----:B------:R-:W-:Y:S05]  /*25df0*/  @!P1 BRA `(.L_x_2881) ;  /* 0x0000001000dc9947 */ /* 0x000fea0003800000 */
[----:B------:R-:W1:Y:S01]  /*25e00*/  S2R R7, SR_CgaCtaId ;  /* 0x0000000000077919 */ /* 0x000e620000008800 */
[C---:B------:R-:W-:Y:S01]  /*25e10*/  IADD3 R6, PT, PT, -R5.reuse, UR41, RZ ;  /* 0x0000002905067c10 */ /* 0x040fe2000fffe1ff */
[----:B------:R-:W-:Y:S01]  /*25e20*/  USHF.L.U32 UR5, UR4, 0x2, URZ ;  /* 0x0000000204057899 */ /* 0x000fe200080006ff */
[----:B------:R-:W-:Y:S01]  /*25e30*/  MOV R0, 0x400 ;  /* 0x0000040000007802 */ /* 0x000fe20000000f00 */
[----:B------:R-:W-:Y:S01]  /*25e40*/  BSSY.RECONVERGENT B1, `(.L_x_2886) ;  /* 0x000003f000017945 */ /* 0x000fe20003800200 */
[----:B------:R-:W-:Y:S02]  /*25e50*/  ISETP.GT.AND P1, PT, R6, 0xc00, PT ;  /* 0x00000c000600780c */ /* 0x000fe40003f24270 */
[----:B------:R-:W-:Y:S01]  /*25e60*/  PLOP3.LUT P0, PT, PT, PT, PT, 0x80, 0x8 ;  /* 0x000000000008781c */ /* 0x000fe20003f0f070 */
[----:B------:R-:W-:Y:S01]  /*25e70*/  VIADD R6, R0, 0x840 ;  /* 0x0000084000067836 */ /* 0x000fe20000000000 */
[----:B------:R-:W-:-:S04]  /*25e80*/  LEA R0, R5, -UR5, 0x2 ;  /* 0x8000000505007c11 */ /* 0x000fc8000f8e10ff */
[----:B-1----:R-:W-:-:S04]  /*25e90*/  LEA R7, R7, R6, 0x18 ;  /* 0x0000000607077211 */ /* 0x002fc800078ec0ff */
[----:B------:R-:W-:Y:S01]  /*25ea0*/  IADD3 R0, PT, PT, R0, 0x800, R7 ;  /* 0x0000080000007810 */ /* 0x000fe20007ffe007 */
[----:B------:R-:W-:Y:S06]  /*25eb0*/  @!P1 BRA `(.L_x_2887) ;  /* 0x0000000000dc9947 */ /* 0x000fec0003800000 */
[----:B------:R-:W-:Y:S01]  /*25ec0*/  IMAD.U32 R32, RZ, RZ, UR41 ;  /* 0x00000029ff207e24 */ /* 0x000fe2000f8e00ff */
[----:B------:R-:W-:-:S03]  /*25ed0*/  PLOP3.LUT P0, PT, PT, PT, PT, 0x8, 0x80 ;  /* 0x000000000080781c */ /* 0x000fc60003f0e170 */
[----:B------:R-:W-:-:S10]  /*25ee0*/  VIADD R32, R32, 0xfffff400 ;  /* 0xfffff40020207836 */ /* 0x000fd40000000000 */
.L_x_2888:
[----:B------:R-:W2:Y:S01]  /*25ef0*/  LDS R6, [R0+-0x800] ;  /* 0xfff8000000067984 */ /* 0x000ea20000000800 */
[----:B------:R-:W-:-:S03]  /*25f00*/  VIADD R5, R5, 0x1000 ;  /* 0x0000100005057836 */ /* 0x000fc60000000000 */
[----:B------:R-:W1:Y:S02]  /*25f10*/  LDS R8, [R0+-0x400] ;  /* 0xfffc000000087984 */ /* 0x000e640000000800 */
[----:B------:R-:W-:Y:S02]  /*25f20*/  ISETP.GE.AND P1, PT, R5, R32, PT ;  /* 0x000000200500720c */ /* 0x000fe40003f26270 */
[----:B------:R-:W3:Y:S04]  /*25f30*/  LDS R10, [R0] ;  /* 0x00000000000a7984 */ /* 0x000ee80000000800 */
[----:B0-----:R-:W0:Y:S04]  /*25f40*/  LDS R12, [R0+0x400] ;  /* 0x00040000000c7984 */ /* 0x001e280000000800 */
[----:B------:R-:W4:Y:S04]  /*25f50*/  LDS R14, [R0+0x800] ;  /* 0x00080000000e7984 */ /* 0x000f280000000800 */
[----:B------:R-:W5:Y:S04]  /*25f60*/  LDS R16, [R0+0xc00] ;  /* 0x000c000000107984 */ /* 0x000f680000000800 */
[----:B------:R-:W-:Y:S04]  /*25f70*/  LDS R18, [R0+0x1000] ;  /* 0x0010000000127984 */ /* 0x000fe80000000800 */
[----:B------:R-:W5:Y:S04]  /*25f80*/  LDS R19, [R0+0x1400] ;  /* 0x0014000000137984 */ /* 0x000f680000000800 */
[----:B------:R-:W5:Y:S04]  /*25f90*/  LDS R20, [R0+0x1800] ;  /* 0x0018000000147984 */ /* 0x000f680000000800 */
[----:B------:R-:W5:Y:S04]  /*25fa0*/  LDS R22, [R0+0x1c00] ;  /* 0x001c000000167984 */ /* 0x000f680000000800 */
[----:B------:R-:W5:Y:S01]  /*25fb0*/  LDS R24, [R0+0x2000] ;  /* 0x0020000000187984 */ /* 0x000f620000000800 */
[----:B--2---:R-:W-:-:S03]  /*25fc0*/  FMUL.FTZ R7, R31, R6 ;  /* 0x000000061f077220 */ /* 0x004fc60000410000 */
[----:B------:R-:W2:Y:S01]  /*25fd0*/  LDS R26, [R0+0x2400] ;  /* 0x00240000001a7984 */ /* 0x000ea20000000800 */
[----:B-1----:R-:W-:-:S03]  /*25fe0*/  FMUL.FTZ R9, R31, R8 ;  /* 0x000000081f097220 */ /* 0x002fc60000410000 */
[----:B------:R-:W1:Y:S01]  /*25ff0*/  LDS R27, [R0+0x2800] ;  /* 0x00280000001b7984 */ /* 0x000e620000000800 */
[----:B---3--:R-:W-:-:S03]  /*26000*/  FMUL.FTZ R11, R31, R10 ;  /* 0x0000000a1f0b7220 */ /* 0x008fc60000410000 */
[----:B------:R-:W3:Y:S01]  /*26010*/  LDS R28, [R0+0x2c00] ;  /* 0x002c0000001c7984 */ /* 0x000ee20000000800 */
[----:B0-----:R-:W-:-:S03]  /*26020*/  FMUL.FTZ R13, R31, R12 ;  /* 0x0000000c1f0d7220 */ /* 0x001fc60000410000 */
[----:B------:R-:W0:Y:S01]  /*26030*/  LDS R29, [R0+0x3000] ;  /* 0x00300000001d7984 */ /* 0x000e220000000800 */
[----:B----4-:R-:W-:-:S03]  /*26040*/  FMUL.FTZ R15, R31, R14 ;  /* 0x0000000e1f0f7220 */ /* 0x010fc60000410000 */
[----:B------:R-:W4:Y:S01]  /*26050*/  LDS R30, [R0+0x3400] ;  /* 0x00340000001e7984 */ /* 0x000f220000000800 */
[----:B-----5:R-:W-:-:S03]  /*26060*/  FMUL.FTZ R17, R31, R16 ;  /* 0x000000101f117220 */ /* 0x020fc60000410000 */
        /* <DEDUP_REMOVED lines=12> */
[----:B-1----:R-:W-:-:S03]  /*26130*/  FMUL.FTZ R27, R31, R27 ;  /* 0x0000001b1f1b7220 */ /* 0x002fc60000410000 */
[----:B------:R-:W-:Y:S01]  /*26140*/  STS [R0+0x1000], R7 ;  /* 0x0010000700007388 */ /* 0x000fe20000000800 */
[----:B---3--:R-:W-:-:S03]  /*26150*/  FMUL.FTZ R11, R31, R28 ;  /* 0x0000001c1f0b7220 */ /* 0x008fc60000410000 */
[----:B------:R-:W-:Y:S01]  /*26160*/  STS [R0+0x1400], R19 ;  /* 0x0014001300007388 */ /* 0x000fe20000000800 */
[----:B0-----:R-:W-:-:S03]  /*26170*/  FMUL.FTZ R29, R31, R29 ;  /* 0x0000001d1f1d7220 */ /* 0x001fc60000410000 */
        /* <DEDUP_REMOVED lines=11> */
.L_x_2887:
[----:B------:R-:W-:Y:S05]  /*26230*/  BSYNC.RECONVERGENT B1 ;  /* 0x0000000000017941 */ /* 0x000fea0003800200 */
.L_x_2886:
[----:B------:R-:W-:Y:S01]  /*26240*/  IADD3 R6, PT, PT, -R5, UR41, RZ ;  /* 0x0000002905067c10 */ /* 0x000fe2000fffe1ff */
[----:B------:R-:W-:Y:S03]  /*26250*/  BSSY.RECONVERGENT B1, `(.L_x_2889) ;  /* 0x000001e000017945 */ /* 0x000fe60003800200 */
[----:B------:R-:W-:-:S13]  /*26260*/  ISETP.GT.AND P1, PT, R6, 0x400, PT ;  /* 0x000004000600780c */ /* 0x000fda0003f24270 */
[----:B------:R-:W-:Y:S05]  /*26270*/  @!P1 BRA `(.L_x_2890) ;  /* 0x00000000006c9947 */ /* 0x000fea0003800000 */
[----:B------:R-:W2:Y:S01]  /*26280*/  LDS R6, [R0+-0x800] ;  /* 0xfff8000000067984 */ /* 0x000ea20000000800 */
[----:B------:R-:W-:Y:S01]  /*26290*/  PLOP3.LUT P0, PT, PT, PT, PT, 0x8, 0x80 ;  /* 0x000000000080781c */ /* 0x000fe20003f0e170 */
[----:B------:R-:W-:Y:S02]  /*262a0*/  VIADD R5, R5, 0x800 ;  /* 0x0000080005057836 */ /* 0x000fe40000000000 */
[----:B------:R-:W1:Y:S04]  /*262b0*/  LDS R8, [R0+-0x400] ;  /* 0xfffc000000087984 */ /* 0x000e680000000800 */
[----:B------:R-:W3:Y:S04]  /*262c0*/  LDS R10, [R0] ;  /* 0x00000000000a7984 */ /* 0x000ee80000000800 */
[----:B0-----:R-:W0:Y:S04]  /*262d0*/  LDS R12, [R0+0x400] ;  /* 0x00040000000c7984 */ /* 0x001e280000000800 */
[----:B------:R-:W4:Y:S04]  /*262e0*/  LDS R14, [R0+0x800] ;  /* 0x00080000000e7984 */ /* 0x000f280000000800 */
[----:B------:R-:W5:Y:S04]  /*262f0*/  LDS R16, [R0+0xc00] ;  /* 0x000c000000107984 */ /* 0x000f680000000800 */
[----:B------:R-:W5:Y:S04]  /*26300*/  LDS R18, [R0+0x1000] ;  /* 0x0010000000127984 */ /* 0x000f680000000800 */
[----:B------:R-:W5:Y:S01]  /*26310*/  LDS R20, [R0+0x1400] ;  /* 0x0014000000147984 */ /* 0x000f620000000800 */
[C---:B--2---:R-:W-:Y:S01]  /*26320*/  FMUL.FTZ R7, R31.reuse, R6 ;  /* 0x000000061f077220 */ /* 0x044fe20000410000 */
[----:B-1----:R-:W-:-:S04]  /*26330*/  FMUL.FTZ R9, R31, R8 ;  /* 0x000000081f097220 */ /* 0x002fc80000410000 */
[----:B------:R-:W-:Y:S01]  /*26340*/  STS [R0+-0x800], R7 ;  /* 0xfff8000700007388 */ /* 0x000fe20000000800 */
[----:B---3--:R-:W-:-:S03]  /*26350*/  FMUL.FTZ R11, R31, R10 ;  /* 0x0000000a1f0b7220 */ /* 0x008fc60000410000 */
[----:B------:R-:W-:Y:S01]  /*26360*/  STS [R0+-0x400], R9 ;  /* 0xfffc000900007388 */ /* 0x000fe20000000800 */
[----:B0-----:R-:W-:-:S03]  /*26370*/  FMUL.FTZ R13, R31, R12 ;  /* 0x0000000c1f0d7220 */ /* 0x001fc60000410000 */
[----:B------:R-:W-:Y:S01]  /*26380*/  STS [R0], R11 ;  /* 0x0000000b00007388 */ /* 0x000fe20000000800 */
[----:B----4-:R-:W-:-:S03]  /*26390*/  FMUL.FTZ R15, R31, R14 ;  /* 0x0000000e1f0f7220 */ /* 0x010fc60000410000 */
[----:B------:R-:W-:Y:S01]  /*263a0*/  STS [R0+0x400], R13 ;  /* 0x0004000d00007388 */ /* 0x000fe20000000800 */
[----:B-----5:R-:W-:-:S03]  /*263b0*/  FMUL.FTZ R17, R31, R16 ;  /* 0x000000101f117220 */ /* 0x020fc60000410000 */
[----:B------:R-:W-:Y:S01]  /*263c0*/  STS [R0+0x800], R15 ;  /* 0x0008000f00007388 */ /* 0x000fe20000000800 */
[----:B------:R-:W-:-:S03]  /*263d0*/  FMUL.FTZ R19, R31, R18 ;  /* 0x000000121f137220 */ /* 0x000fc60000410000 */
[----:B------:R-:W-:Y:S01]  /*263e0*/  STS [R0+0xc00], R17 ;  /* 0x000c001100007388 */ /* 0x000fe20000000800 */
[----:B------:R-:W-:-:S03]  /*263f0*/  FMUL.FTZ R21, R31, R20 ;  /* 0x000000141f157220 */ /* 0x000fc60000410000 */
[----:B------:R-:W-:Y:S04]  /*26400*/  STS [R0+0x1000], R19 ;  /* 0x0010001300007388 */ /* 0x000fe80000000800 */
[----:B------:R0:W-:Y:S02]  /*26410*/  STS [R0+0x1400], R21 ;  /* 0x0014001500007388 */ /* 0x0001e40000000800 */
[----:B0-----:R-:W-:-:S07]  /*26420*/  VIADD R0, R0, 0x2000 ;  /* 0x0000200000007836 */ /* 0x001fce0000000000 */
.L_x_2890:
[----:B------:R-:W-:Y:S05]  /*26430*/  BSYNC.RECONVERGENT B1 ;  /* 0x0000000000017941 */ /* 0x000fea0003800200 */
.L_x_2889:
[----:B------:R-:W-:-:S13]  /*26440*/  ISETP.LT.OR P0, PT, R5, UR41, P0 ;  /* 0x0000002905007c0c */ /* 0x000fda0008701670 */
[----:B------:R-:W-:Y:S05]  /*26450*/  @!P0 BRA `(.L_x_2881) ;  /* 0x0000000c00448947 */ /* 0x000fea0003800000 */
[----:B------:R-:W2:Y:S04]  /*26460*/  LDS R5, [R0+-0x800] ;  /* 0xfff8000000057984 */ /* 0x000ea80000000800 */
[----:B------:R-:W1:Y:S04]  /*26470*/  LDS R6, [R0+-0x400] ;  /* 0xfffc000000067984 */ /* 0x000e680000000800 */
[----:B------:R-:W3:Y:S04]  /*26480*/  LDS R8, [R0] ;  /* 0x0000000000087984 */ /* 0x000ee80000000800 */
[----:B------:R-:W4:Y:S01]  /*26490*/  LDS R10, [R0+0x400] ;  /* 0x00040000000a7984 */ /* 0x000f220000000800 */
[-C--:B--2---:R-:W-:Y:S01]  /*264a0*/  FMUL.FTZ R5, R5, R31.reuse ;  /* 0x0000001f05057220 */ /* 0x084fe20000410000 */
[----:B-1----:R-:W-:-:S04]  /*264b0*/  FMUL.FTZ R7, R6, R31 ;  /* 0x0000001f06077220 */ /* 0x002fc80000410000 */
[----:B------:R1:W-:Y:S01]  /*264c0*/  STS [R0+-0x800], R5 ;  /* 0xfff8000500007388 */ /* 0x0003e20000000800 */
[----:B---3--:R-:W-:-:S03]  /*264d0*/  FMUL.FTZ R9, R8, R31 ;  /* 0x0000001f08097220 */ /* 0x008fc60000410000 */
[----:B------:R1:W-:Y:S01]  /*264e0*/  STS [R0+-0x400], R7 ;  /* 0xfffc000700007388 */ /* 0x0003e20000000800 */
[----:B----4-:R-:W-:-:S03]  /*264f0*/  FMUL.FTZ R11, R10, R31 ;  /* 0x0000001f0a0b7220 */ /* 0x010fc60000410000 */
[----:B------:R1:W-:Y:S04]  /*26500*/  STS [R0], R9 ;  /* 0x0000000900007388 */ /* 0x0003e80000000800 */
[----:B------:R1:W-:Y:S01]  /*26510*/  STS [R0+0x400], R11 ;  /* 0x0004000b00007388 */ /* 0x0003e20000000800 */
[----:B------:R-:W-:Y:S05]  /*26520*/  BRA `(.L_x_2881) ;  /* 0x0000000c00107947 */ /* 0x000fea0003800000 */
.L_x_2882:
        /* <DEDUP_REMOVED lines=10> */
[----:B------:R-:W3:Y:S01]  /*265d0*/  LDCU.64 UR12, c[0x0][0x480] ;  /* 0x00009000ff0c77ac */ /* 0x000ee20008000a00 */
        /* <DEDUP_REMOVED lines=9> */
[----:B---3--:R-:W-:-:S04]  /*26670*/  LEA R10, P0, R11, UR12, 0x2 ;  /* 0x0000000c0b0a7c11 */ /* 0x008fc8000f8010ff */
[----:B------:R-:W-:Y:S01]  /*26680*/  LEA.HI.X R11, R11, UR13, R8, 0x2, P0 ;  /* 0x0000000d0b0b7c11 */ /* 0x000fe200080f1408 */
[----:B-1----:R-:W-:Y:S01]  /*26690*/  ULEA UR5, UR8, UR5, 0x18 ;  /* 0x0000000508057291 */ /* 0x002fe2000f8ec0ff */
[----:B------:R-:W-:-:S05]  /*266a0*/  IMAD.MOV R8, RZ, RZ, -R0 ;  /* 0x000000ffff087224 */ /* 0x000fca00078e0a00 */
[----:B------:R-:W-:-:S07]  /*266b0*/  VIADD R0, R4, UR5 ;  /* 0x0000000504007c36 */ /* 0x000fce0008000000 */
.L_x_2893:
[----:B---3--:R-:W2:Y:S01]  /*266c0*/  LDS R6, [R0] ;  /* 0x0000000000067984 */ /* 0x008ea20000000800 */
[----:B------:R-:W-:Y:S02]  /*266d0*/  IMAD.MOV.U32 R7, RZ, RZ, R11 ;  /* 0x000000ffff077224 */ /* 0x000fe400078e000b */
[----:B------:R-:W-:-:S05]  /*266e0*/  VIADD R8, R8, 0x1 ;  /* 0x0000000108087836 */ /* 0x000fca0000000000 */
[----:B------:R-:W-:Y:S01]  /*266f0*/  ISETP.NE.AND P0, PT, R8, RZ, PT ;  /* 0x000000ff0800720c */ /* 0x000fe20003f05270 */
[----:B--2---:R-:W-:Y:S01]  /*26700*/  FMUL.FTZ R9, R6, R31 ;  /* 0x0000001f06097220 */ /* 0x004fe20000410000 */
[----:B------:R-:W-:Y:S01]  /*26710*/  IMAD.MOV.U32 R6, RZ, RZ, R10 ;  /* 0x000000ffff067224 */ /* 0x000fe200078e000a */
[----:B------:R-:W-:-:S03]  /*26720*/  IADD3 R10, P2, PT, R10, 0x400, RZ ;  /* 0x000004000a0a7810 */ /* 0x000fc60007f5e0ff */
[----:B------:R1:W-:Y:S01]  /*26730*/  STS [R0], R9 ;  /* 0x0000000900007388 */ /* 0x0003e20000000800 */
[----:B------:R-:W-:-:S03]  /*26740*/  IADD3.X R11, PT, PT, RZ, R11, RZ, P2, !PT ;  /* 0x0000000bff0b7210 */ /* 0x000fc600017fe4ff */
[----:B------:R3:W-:Y:S01]  /*26750*/  STG.E desc[UR36][R6.64], R9 ;  /* 0x0000000906007986 */ /* 0x0007e2000c101924 */
[----:B-1----:R-:W-:Y:S02]  /*26760*/  VIADD R0, R0, 0x400 ;  /* 0x0000040000007836 */ /* 0x002fe40000000000 */
[----:B------:R-:W-:Y:S05]  /*26770*/  @P0 BRA `(.L_x_2893) ;  /* 0xfffffffc00d00947 */ /* 0x000fea000383ffff */
.L_x_2892:
[----:B------:R-:W-:Y:S05]  /*26780*/  BSYNC.RECONVERGENT B1 ;  /* 0x0000000000017941 */ /* 0x000fea0003800200 */
.L_x_2891:
[----:B------:R-:W-:Y:S05]  /*26790*/  @!P1 BRA `(.L_x_2881) ;  /* 0x0000000800749947 */ /* 0x000fea0003800000 */
[----:B---3--:R-:W1:Y:S01]  /*267a0*/  S2R R7, SR_CgaCtaId ;  /* 0x0000000000077919 */ /* 0x008e620000008800 */
[----:B------:R-:W3:Y:S01]  /*267b0*/  LDCU.64 UR8, c[0x0][0x480] ;  /* 0x00009000ff0877ac */ /* 0x000ee20008000a00 */
[C---:B------:R-:W-:Y:S01]  /*267c0*/  IADD3 R11, PT, PT, -R5.reuse, UR41, RZ ;  /* 0x00000029050b7c10 */ /* 0x040fe2000fffe1ff */
[----:B------:R-:W-:Y:S01]  /*267d0*/  BSSY.RECONVERGENT B1, `(.L_x_2894) ;  /* 0x000005b000017945 */ /* 0x000fe20003800200 */
[----:B------:R-:W-:Y:S01]  /*267e0*/  IADD3 R6, P0, PT, R5, UR6, RZ ;  /* 0x0000000605067c10 */ /* 0x000fe2000ff1e0ff */
[----:B------:R-:W-:Y:S01]  /*267f0*/  USHF.L.U32 UR5, UR4, 0x2, URZ ;  /* 0x0000000204057899 */ /* 0x000fe200080006ff */
[----:B------:R-:W-:Y:S02]  /*26800*/  MOV R0, 0x400 ;  /* 0x0000040000007802 */ /* 0x000fe40000000f00 */
[----:B------:R-:W-:Y:S01]  /*26810*/  ISETP.GT.AND P1, PT, R11, 0xc00, PT ;  /* 0x00000c000b00780c */ /* 0x000fe20003f24270 */
[----:B------:R-:W-:Y:S02]  /*26820*/  IMAD.X R9, RZ, RZ, UR7, P0 ;  /* 0x00000007ff097e24 */ /* 0x000fe400080e06ff */
[----:B------:R-:W-:Y:S01]  /*26830*/  VIADD R0, R0, 0x840 ;  /* 0x0000084000007836 */ /* 0x000fe20000000000 */
[----:B---3--:R-:W-:-:S04]  /*26840*/  LEA R8, P0, R6, UR8, 0x2 ;  /* 0x0000000806087c11 */ /* 0x008fc8000f8010ff */
[----:B------:R-:W-:Y:S02]  /*26850*/  LEA.HI.X R10, R6, UR9, R9, 0x2, P0 ;  /* 0x00000009060a7c11 */ /* 0x000fe400080f1409 */
[----:B------:R-:W-:Y:S02]  /*26860*/  IADD3 R6, P0, PT, R8, 0x800, RZ ;  /* 0x0000080008067810 */ /* 0x000fe40007f1e0ff */
[----:B-1----:R-:W-:-:S03]  /*26870*/  LEA R9, R7, R0, 0x18 ;  /* 0x0000000007097211 */ /* 0x002fc600078ec0ff */
[----:B------:R-:W-:Y:S01]  /*26880*/  IMAD.X R7, RZ, RZ, R10, P0 ;  /* 0x000000ffff077224 */ /* 0x000fe200000e060a */
[----:B------:R-:W-:Y:S02]  /*26890*/  LEA R0, R5, -UR5, 0x2 ;  /* 0x8000000505007c11 */ /* 0x000fe4000f8e10ff */
[----:B------:R-:W-:Y:S02]  /*268a0*/  PLOP3.LUT P0, PT, PT, PT, PT, 0x80, 0x8 ;  /* 0x000000000008781c */ /* 0x000fe40003f0f070 */
[----:B------:R-:W-:Y:S01]  /*268b0*/  IADD3 R0, PT, PT, R0, 0x800, R9 ;  /* 0x0000080000007810 */ /* 0x000fe20007ffe009 */
[----:B------:R-:W-:Y:S10]  /*268c0*/  @!P1 BRA `(.L_x_2895) ;  /* 0x00000004002c9947 */ /* 0x000ff40003800000 */
[----:B------:R-:W-:Y:S01]  /*268d0*/  IMAD.U32 R30, RZ, RZ, UR41 ;  /* 0x00000029ff1e7e24 */ /* 0x000fe2000f8e00ff */
[----:B------:R-:W-:-:S04]  /*268e0*/  PLOP3.LUT P0, PT, PT, PT, PT, 0x8, 0x80 ;  /* 0x000000000080781c */ /* 0x000fc80003f0e170 */
[----:B------:R-:W-:-:S09]  /*268f0*/  IADD3 R30, PT, PT, R30, -0xc00, RZ ;  /* 0xfffff4001e1e7810 */ /* 0x000fd20007ffe0ff */
.L_x_2896:
[----:B------:R-:W2:Y:S01]  /*26900*/  LDS R8, [R0+-0x800] ;  /* 0xfff8000000087984 */ /* 0x000ea20000000800 */
[----:B------:R-:W-:-:S03]  /*26910*/  VIADD R5, R5, 0x1000 ;  /* 0x0000100005057836 */ /* 0x000fc60000000000 */
[----:B------:R-:W1:Y:S02]  /*26920*/  LDS R10, [R0+-0x400] ;  /* 0xfffc0000000a7984 */ /* 0x000e640000000800 */
[----:B------:R-:W-:Y:S02]  /*26930*/  ISETP.GE.AND P2, PT, R5, R30, PT ;  /* 0x0000001e0500720c */ /* 0x000fe40003f46270 */
[----:B------:R-:W3:Y:S04]  /*26940*/  LDS R14, [R0+0x400] ;  /* 0x00040000000e7984 */ /* 0x000ee80000000800 */
[----:B0-----:R-:W0:Y:S04]  /*26950*/  LDS R12, [R0] ;  /* 0x00000000000c7984 */ /* 0x001e280000000800 */
[----:B------:R-:W-:Y:S04]  /*26960*/  LDS R22, [R0+0x1400] ;  /* 0x0014000000167984 */ /* 0x000fe80000000800 */
[----:B------:R-:W-:Y:S04]  /*26970*/  LDS R24, [R0+0x1c00] ;  /* 0x001c000000187984 */ /* 0x000fe80000000800 */
[----:B------:R-:W4:Y:S04]  /*26980*/  LDS R16, [R0+0x800] ;  /* 0x0008000000107984 */ /* 0x000f280000000800 */
[----:B------:R-:W5:Y:S04]  /*26990*/  LDS R18, [R0+0xc00] ;  /* 0x000c000000127984 */ /* 0x000f680000000800 */
[----:B------:R-:W5:Y:S04]  /*269a0*/  LDS R20, [R0+0x1000] ;  /* 0x0010000000147984 */ /* 0x000f680000000800 */
[----:B------:R-:W5:Y:S01]  /*269b0*/  LDS R23, [R0+0x1800] ;  /* 0x0018000000177984 */ /* 0x000f620000000800 */
[----:B--2---:R-:W-:-:S03]  /*269c0*/  FMUL.FTZ R9, R31, R8 ;  /* 0x000000081f097220 */ /* 0x004fc60000410000 */
[----:B------:R-:W2:Y:S01]  /*269d0*/  LDS R25, [R0+0x2000] ;  /* 0x0020000000197984 */ /* 0x000ea20000000800 */
[----:B-1----:R-:W-:-:S03]  /*269e0*/  FMUL.FTZ R11, R31, R10 ;  /* 0x0000000a1f0b7220 */ /* 0x002fc60000410000 */
[----:B------:R-:W-:Y:S01]  /*269f0*/  LDS R8, [R0+0x3400] ;  /* 0x0034000000087984 */ /* 0x000fe20000000800 */
[----:B---3--:R-:W-:-:S03]  /*26a00*/  FMUL.FTZ R15, R31, R14 ;  /* 0x0000000e1f0f7220 */ /* 0x008fc60000410000 */
[----:B------:R-:W-:Y:S01]  /*26a10*/  LDS R26, [R0+0x2400] ;  /* 0x00240000001a7984 */ /* 0x000fe20000000800 */
[----:B0-----:R-:W-:-:S03]  /*26a20*/  FMUL.FTZ R13, R31, R12 ;  /* 0x0000000c1f0d7220 */ /* 0x001fc60000410000 */
[----:B------:R-:W0:Y:S04]  /*26a30*/  LDS R27, [R0+0x2800] ;  /* 0x00280000001b7984 */ /* 0x000e280000000800 */
[----:B------:R-:W-:Y:S04]  /*26a40*/  LDS R28, [R0+0x2c00] ;  /* 0x002c0000001c7984 */ /* 0x000fe80000000800 */
[----:B------:R-:W1:Y:S01]  /*26a50*/  LDS R29, [R0+0x3000] ;  /* 0x00300000001d7984 */ /* 0x000e620000000800 */
[----:B----4-:R-:W-:-:S03]  /*26a60*/  FMUL.FTZ R17, R31, R16 ;  /* 0x000000101f117220 */ /* 0x010fc60000410000 */
[----:B------:R-:W-:Y:S01]  /*26a70*/  STG.E desc[UR36][R6.64+-0x800], R9 ;  /* 0xfff8000906007986 */ /* 0x000fe2000c101924 */
[----:B-----5:R-:W-:-:S03]  /*26a80*/  FMUL.FTZ R19, R31, R18 ;  /* 0x000000121f137220 */ /* 0x020fc60000410000 */
[----:B------:R3:W-:Y:S01]  /*26a90*/  STS [R0+-0x800], R9 ;  /* 0xfff8000900007388 */ /* 0x0007e20000000800 */
[----:B------:R-:W-:-:S03]  /*26aa0*/  FMUL.FTZ R21, R31, R20 ;  /* 0x000000141f157220 */ /* 0x000fc60000410000 */
[----:B------:R-:W-:Y:S01]  /*26ab0*/  STG.E desc[UR36][R6.64+-0x400], R11 ;  /* 0xfffc000b06007986 */ /* 0x000fe2000c101924 */
[----:B------:R-:W-:-:S03]  /*26ac0*/  FMUL.FTZ R23, R31, R23 ;  /* 0x000000171f177220 */ /* 0x000fc60000410000 */
[----:B------:R4:W-:Y:S01]  /*26ad0*/  STS [R0+-0x400], R11 ;  /* 0xfffc000b00007388 */ /* 0x0009e20000000800 */
[----:B---3--:R-:W-:-:S03]  /*26ae0*/  FMUL.FTZ R9, R31, R22 ;  /* 0x000000161f097220 */ /* 0x008fc60000410000 */
[----:B------:R-:W-:Y:S01]  /*26af0*/  STG.E desc[UR36][R6.64+0x400], R15 ;  /* 0x0004000f06007986 */ /* 0x000fe2000c101924 */
[----:B--2---:R-:W-:-:S03]  /*26b00*/  FMUL.FTZ R25, R31, R25 ;  /* 0x000000191f197220 */ /* 0x004fc60000410000 */
[----:B------:R2:W-:Y:S01]  /*26b10*/  STS [R0+0x400], R15 ;  /* 0x0004000f00007388 */ /* 0x0005e20000000800 */
[----:B----4-:R-:W-:-:S03]  /*26b20*/  FMUL.FTZ R11, R31, R24 ;  /* 0x000000181f0b7220 */ /* 0x010fc60000410000 */
[----:B------:R-:W-:Y:S04]  /*26b30*/  STG.E desc[UR36][R6.64], R13 ;  /* 0x0000000d06007986 */ /* 0x000fe8000c101924 */
[----:B------:R3:W-:Y:S01]  /*26b40*/  STS [R0], R13 ;  /* 0x0000000d00007388 */ /* 0x0007e20000000800 */
[C---:B0-----:R-:W-:Y:S01]  /*26b50*/  FMUL.FTZ R27, R31.reuse, R27 ;  /* 0x0000001b1f1b7220 */ /* 0x041fe20000410000 */
[C---:B--2---:R-:W-:Y:S01]  /*26b60*/  FMUL.FTZ R15, R31.reuse, R8 ;  /* 0x000000081f0f7220 */ /* 0x044fe20000410000 */
[----:B------:R-:W-:Y:S01]  /*26b70*/  IADD3 R8, P1, PT, R6, 0x4000, RZ ;  /* 0x0000400006087810 */ /* 0x000fe20007f3e0ff */
[----:B------:R-:W-:Y:S04]  /*26b80*/  STG.E desc[UR36][R6.64+0x1400], R9 ;  /* 0x0014000906007986 */ /* 0x000fe8000c101924 */
[----:B------:R0:W-:Y:S01]  /*26b90*/  STS [R0+0x1400], R9 ;  /* 0x0014000900007388 */ /* 0x0001e20000000800 */
[C---:B-1----:R-:W-:Y:S01]  /*26ba0*/  FMUL.FTZ R29, R31.reuse, R29 ;  /* 0x0000001d1f1d7220 */ /* 0x042fe20000410000 */
[----:B---3--:R-:W-:-:S02]  /*26bb0*/  FMUL.FTZ R13, R31, R26 ;  /* 0x0000001a1f0d7220 */ /* 0x008fc40000410000 */
        /* <DEDUP_REMOVED lines=28> */
.L_x_2895:
[----:B------:R-:W-:Y:S05]  /*26d80*/  BSYNC.RECONVERGENT B1 ;  /* 0x0000000000017941 */ /* 0x000fea0003800200 */
.L_x_2894:
        /* <DEDUP_REMOVED lines=8> */
[----:B0-----:R-:W0:Y:S04]  /*26e10*/  LDS R12, [R0] ;  /* 0x00000000000c7984 */ /* 0x001e280000000800 */
[----:B------:R-:W3:Y:S04]  /*26e20*/  LDS R14, [R0+0x400] ;  /* 0x00040000000e7984 */ /* 0x000ee80000000800 */
[----:B------:R-:W4:Y:S04]  /*26e30*/  LDS R16, [R0+0x800] ;  /* 0x0008000000107984 */ /* 0x000f280000000800 */
[----:B------:R-:W5:Y:S04]  /*26e40*/  LDS R18, [R0+0xc00] ;  /* 0x000c000000127984 */ /* 0x000f680000000800 */
[----:B------:R-:W5:Y:S04]  /*26e50*/  LDS R20, [R0+0x1000] ;  /* 0x0010000000147984 */ /* 0x000f680000000800 */
[----:B------:R-:W5:Y:S01]  /*26e60*/  LDS R22, [R0+0x1400] ;  /* 0x0014000000167984 */ /* 0x000f620000000800 */
[C---:B--2---:R-:W-:Y:S01]  /*26e70*/  FMUL.FTZ R9, R31.reuse, R8 ;  /* 0x000000081f097220 */ /* 0x044fe20000410000 */
[----:B------:R-:W-:Y:S01]  /*26e80*/  IADD3 R8, P1, PT, R6, 0x2000, RZ ;  /* 0x0000200006087810 */ /* 0x000fe20007f3e0ff */
[----:B-1----:R-:W-:-:S03]  /*26e90*/  FMUL.FTZ R11, R31, R10 ;  /* 0x0000000a1f0b7220 */ /* 0x002fc60000410000 */
[----:B------:R-:W-:Y:S01]  /*26ea0*/  STG.E desc[UR36][R6.64+-0x800], R9 ;  /* 0xfff8000906007986 */ /* 0x000fe2000c101924 */
[----:B0-----:R-:W-:-:S03]  /*26eb0*/  FMUL.FTZ R13, R31, R12 ;  /* 0x0000000c1f0d7220 */ /* 0x001fc60000410000 */
[----:B------:R-:W-:Y:S01]  /*26ec0*/  STS [R0+-0x800], R9 ;  /* 0xfff8000900007388 */ /* 0x000fe20000000800 */
[----:B---3--:R-:W-:-:S03]  /*26ed0*/  FMUL.FTZ R15, R31, R14 ;  /* 0x0000000e1f0f7220 */ /* 0x008fc60000410000 */
[----:B------:R-:W-:Y:S01]  /*26ee0*/  STG.E desc[UR36][R6.64+-0x400], R11 ;  /* 0xfffc000b06007986 */ /* 0x000fe2000c101924 */
[----:B----4-:R-:W-:-:S03]  /*26ef0*/  FMUL.FTZ R17, R31, R16 ;  /* 0x000000101f117220 */ /* 0x010fc60000410000 */
[----:B------:R0:W-:Y:S01]  /*26f00*/  STS [R0+-0x400], R11 ;  /* 0xfffc000b00007388 */ /* 0x0001e20000000800 */
[----:B-----5:R-:W-:-:S03]  /*26f10*/  FMUL.FTZ R19, R31, R18 ;  /* 0x000000121f137220 */ /* 0x020fc60000410000 */
[----:B------:R-:W-:Y:S01]  /*26f20*/  STG.E desc[UR36][R6.64], R13 ;  /* 0x0000000d06007986 */ /* 0x000fe2000c101924 */
[----:B------:R-:W-:-:S03]  /*26f30*/  FMUL.FTZ R21, R31, R20 ;  /* 0x000000141f157220 */ /* 0x000fc60000410000 */
[----:B------:R-:W-:Y:S01]  /*26f40*/  STS [R0], R13 ;  /* 0x0000000d00007388 */ /* 0x000fe20000000800 */
[----:B0-----:R-:W-:Y:S01]  /*26f50*/  IADD3.X R11, PT, PT, RZ, R7, RZ, P1, !PT ;  /* 0x00000007ff0b7210 */ /* 0x001fe20000ffe4ff */
[----:B------:R-:W-:Y:S02]  /*26f60*/  FMUL.FTZ R9, R31, R22 ;  /* 0x000000161f097220 */ /* 0x000fe40000410000 */
        /* <DEDUP_REMOVED lines=13> */
.L_x_2898:
[----:B------:R-:W-:Y:S05]  /*27040*/  BSYNC.RECONVERGENT B1 ;  /* 0x0000000000017941 */ /* 0x000fea0003800200 */
.L_x_2897:
[----:B------:R-:W-:-:S13]  /*27050*/  ISETP.LT.OR P0, PT, R5, UR41, P0 ;  /* 0x0000002905007c0c */ /* 0x000fda0008701670 */
[----:B------:R-:W-:Y:S05]  /*27060*/  @!P0 BRA `(.L_x_2881) ;  /* 0x0000000000408947 */ /* 0x000fea0003800000 */
[----:B------:R-:W2:Y:S04]  /*27070*/  LDS R5, [R0+-0x800] ;  /* 0xfff8000000057984 */ /* 0x000ea80000000800 */
[----:B------:R-:W1:Y:S04]  /*27080*/  LDS R8, [R0+-0x400] ;  /* 0xfffc000000087984 */ /* 0x000e680000000800 */
[----:B------:R-:W3:Y:S04]  /*27090*/  LDS R10, [R0] ;  /* 0x00000000000a7984 */ /* 0x000ee80000000800 */
[----:B0-----:R-:W0:Y:S01]  /*270a0*/  LDS R12, [R0+0x400] ;  /* 0x00040000000c7984 */ /* 0x001e220000000800 */
[-C--:B--2---:R-:W-:Y:S01]  /*270b0*/  FMUL.FTZ R5, R5, R31.reuse ;  /* 0x0000001f05057220 */ /* 0x084fe20000410000 */
[----:B-1----:R-:W-:-:S04]  /*270c0*/  FMUL.FTZ R9, R8, R31 ;  /* 0x0000001f08097220 */ /* 0x002fc80000410000 */
[----:B------:R4:W-:Y:S01]  /*270d0*/  STG.E desc[UR36][R6.64+-0x800], R5 ;  /* 0xfff8000506007986 */ /* 0x0009e2000c101924 */
[----:B---3--:R-:W-:-:S03]  /*270e0*/  FMUL.FTZ R11, R10, R31 ;  /* 0x0000001f0a0b7220 */ /* 0x008fc60000410000 */
[----:B------:R4:W-:Y:S01]  /*270f0*/  STS [R0+-0x800], R5 ;  /* 0xfff8000500007388 */ /* 0x0009e20000000800 */
[----:B0-----:R-:W-:-:S03]  /*27100*/  FMUL.FTZ R13, R12, R31 ;  /* 0x0000001f0c0d7220 */ /* 0x001fc60000410000 */
[----:B------:R4:W-:Y:S04]  /*27110*/  STG.E desc[UR36][R6.64+-0x400], R9 ;  /* 0xfffc000906007986 */ /* 0x0009e8000c101924 */
[----:B------:R4:W-:Y:S04]  /*27120*/  STS [R0+-0x400], R9 ;  /* 0xfffc000900007388 */ /* 0x0009e80000000800 */
[----:B------:R4:W-:Y:S04]  /*27130*/  STG.E desc[UR36][R6.64], R11 ;  /* 0x0000000b06007986 */ /* 0x0009e8000c101924 */
[----:B------:R4:W-:Y:S04]  /*27140*/  STS [R0], R11 ;  /* 0x0000000b00007388 */ /* 0x0009e80000000800 */
[----:B------:R4:W-:Y:S04]  /*27150*/  STG.E desc[UR36][R6.64+0x400], R13 ;  /* 0x0004000d06007986 */ /* 0x0009e8000c101924 */
[----:B------:R4:W-:Y:S02]  /*27160*/  STS [R0+0x400], R13 ;  /* 0x0004000d00007388 */ /* 0x0009e40000000800 */
.L_x_2881:
[----:B------:R-:W-:Y:S05]  /*27170*/  BSYNC.RECONVERGENT B0 ;  /* 0x0000000000007941 */ /* 0x000fea0003800200 */
.L_x_2880:
[----:B------:R-:W-:Y:S01]  /*27180*/  USHF.R.S32.HI UR5, URZ, 0x1f, UR40 ;  /* 0x0000001fff057899 */ /* 0x000fe20008011428 */
[----:B------:R-:W5:Y:S01]  /*27190*/  S2UR UR6, SR_CTAID.Y ;  /* 0x00000000000679c3 */ /* 0x000f620000002600 */
[----:B------:R-:W0:Y:S01]  /*271a0*/  LDCU UR15, c[0x0][0x40c] ;  /* 0x00008180ff0f77ac */ /* 0x000e220008000800 */
[----:B------:R-:W-:Y:S01]  /*271b0*/  SHF.R.U32.HI R17, RZ, 0x6, R3 ;  /* 0x00000006ff117819 */ /* 0x000fe20000011603 */
[----:B------:R-:W-:Y:S01]  /*271c0*/  IMAD.SHL.U32 R16, R3, 0x10, RZ ;  /* 0x0000001003107824 */ /* 0x000fe200078e00ff */
[----:B-1--4-:R-:W-:Y:S01]  /*271d0*/  LOP3.LUT R0, R4, 0xfc, RZ, 0xc0, !PT ;  /* 0x000000fc04007812 */ /* 0x012fe200078ec0ff */
[----:B------:R-:W-:Y:S01]  /*271e0*/  ULEA.HI UR5, UR5, UR40, URZ, 0x2 ;  /* 0x0000002805057291 */ /* 0x000fe2000f8f10ff */
[----:B------:R-:W-:Y:S01]  /*271f0*/  BSSY.RECONVERGENT B0, `(.L_x_2899) ;  /* 0x0000020000007945 */ /* 0x000fe20003800200 */
[----:B------:R-:W5:Y:S01]  /*27200*/  LDCU UR14, c[0x0][0x3f8] ;  /* 0x00007f00ff0e77ac */ /* 0x000f620008000800 */
[----:B------:R-:W1:Y:S01]  /*27210*/  S2UR UR17, SR_CgaCtaId ;  /* 0x00000000001179c3 */ /* 0x000e620000008800 */
[----:B---3--:R-:W-:-:S02]  /*27220*/  CS2R R6, SRZ ;  /* 0x0000000000067805 */ /* 0x008fc4000001ff00 */
[----:B------:R-:W-:Y:S01]  /*27230*/  CS2R R4, SRZ ;  /* 0x0000000000047805 */ /* 0x000fe2000001ff00 */
[----:B------:R-:W-:Y:S01]  /*27240*/  ULOP3.LUT UR5, UR5, 0xfffffffc, URZ, 0xc0, !UPT ;  /* 0xfffffffc05057892 */ /* 0x000fe2000f8ec0ff */
[----:B------:R-:W-:Y:S01]  /*27250*/  LOP3.LUT R16, R16, 0x3f0, RZ, 0xc0, !PT ;  /* 0x000003f010107812 */ /* 0x000fe200078ec0ff */
[----:B------:R-:W3:Y:S02]  /*27260*/  LDCU UR9, c[0x0][0x3f4] ;  /* 0x00007e80ff0977ac */ /* 0x000ee40008000800 */
[----:B------:R-:W-:Y:S01]  /*27270*/  UIADD3 UR5, UPT, UPT, UR40, -UR5, URZ ;  /* 0x8000000528057290 */ /* 0x000fe2000fffe0ff */
[----:B------:R-:W-:Y:S02]  /*27280*/  UMOV UR16, 0x400 ;  /* 0x0000040000107882 */ /* 0x000fe40000000000 */
[----:B------:R-:W-:-:S03]  /*27290*/  UIADD3 UR8, UPT, UPT, UR16, 0x440, URZ ;  /* 0x0000044010087890 */ /* 0x000fc6000fffe0ff */
[----:B------:R-:W-:Y:S01]  /*272a0*/  ISETP.NE.AND P0, PT, R17, UR5, PT ;  /* 0x0000000511007c0c */ /* 0x000fe2000bf05270 */
[----:B-----5:R-:W-:-:S03]  /*272b0*/  UIMAD UR6, UR6, UR14, UR11 ;  /* 0x0000000e060672a4 */ /* 0x020fc6000f8e020b */
[----:B0-----:R-:W-:Y:S01]  /*272c0*/  ISETP.NE.OR P0, PT, RZ, UR15, P0 ;  /* 0x0000000fff007c0c */ /* 0x001fe20008705670 */
[----:B------:R-:W-:-:S03]  /*272d0*/  UIMAD UR7, UR6, 0xe0, URZ ;  /* 0x000000e0060778a4 */ /* 0x000fc6000f8e02ff */
[----:B------:R-:W-:Y:S01]  /*272e0*/  ISETP.GT.U32.OR P0, PT, R0, 0xdf, P0 ;  /* 0x000000df0000780c */ /* 0x000fe20000704470 */
[----:B-1----:R-:W-:Y:S01]  /*272f0*/  ULEA UR8, UR17, UR8, 0x18 ;  /* 0x0000000811087291 */ /* 0x002fe2000f8ec0ff */
[----:B---3--:R-:W-:-:S05]  /*27300*/  MOV R13, UR9 ;  /* 0x00000009000d7c02 */ /* 0x008fca0008000f00 */
[C-C-:B------:R-:W-:Y:S02]  /*27310*/  IMAD R23, R13.reuse, UR44, R0.reuse ;  /* 0x0000002c0d177c24 */ /* 0x140fe4000f8e0200 */
[----:B------:R-:W-:-:S04]  /*27320*/  IMAD R21, R13, UR7, R0 ;  /* 0x000000070d157c24 */ /* 0x000fc8000f8e0200 */
        /* <DEDUP_REMOVED lines=11> */
.L_x_2901:
[----:B-----5:R0:W-:Y:S02]  /*273e0*/  STS.128 [R16+UR8], R4 ;  /* 0x0000000410007988 */ /* 0x0201e40008000c08 */
.L_x_2900:
[----:B------:R-:W-:Y:S05]  /*273f0*/  BSYNC.RECONVERGENT B0 ;  /* 0x0000000000007941 */ /* 0x000fea0003800200 */
.L_x_2899:
[----:B------:R-:W-:Y:S01]  /*27400*/  BAR.SYNC.DEFER_BLOCKING 0x0 ;  /* 0x0000000000007b1d */ /* 0x000fe20000010000 */
[----:B------:R-:W-:Y:S02]  /*27410*/  ISETP.GT.U32.AND P0, PT, R0, 0xdf, PT ;  /* 0x000000df0000780c */ /* 0x000fe40003f04070 */
[----:B------:R-:W-:Y:S02]  /*27420*/  CS2R R10, SRZ ;  /* 0x00000000000a7805 */ /* 0x000fe4000001ff00 */
[----:B------:R-:W-:Y:S01]  /*27430*/  CS2R R8, SRZ ;  /* 0x0000000000087805 */ /* 0x000fe2000001ff00 */
[----:B------:R-:W1:Y:S01]  /*27440*/  LDCU UR18, c[0x0][0x40c] ;  /* 0x00008180ff1277ac */ /* 0x000e620008000800 */
[----:B------:R-:W-:Y:S07]  /*27450*/  BSSY.RECONVERGENT B0, `(.L_x_2902) ;  /* 0x00001d9000007945 */ /* 0x000fee0003800200 */
[----:B------:R-:W-:Y:S05]  /*27460*/  @P0 BRA `(.L_x_2903) ;  /* 0x0000001c005c0947 */ /* 0x000fea0003800000 */
[----:B------:R-:W3:Y:S01]  /*27470*/  LDC.64 R14, c[0x0][0x3c0] ;  /* 0x0000f000ff0e7b82 */ /* 0x000ee20000000a00 */
[----:B------:R-:W-:Y:S01]  /*27480*/  VIADD R27, R17, UR4 ;  /* 0x00000004111b7c36 */ /* 0x000fe20008000000 */
[----:B------:R-:W-:Y:S01]  /*27490*/  VIMNMX R26, PT, PT, R13, UR40, PT ;  /* 0x000000280d1a7c48 */ /* 0x000fe2000bfe0100 */
[----:B------:R-:W-:Y:S01]  /*274a0*/  BSSY.RECONVERGENT B1, `(.L_x_2904) ;  /* 0x00000cd000017945 */ /* 0x000fe20003800200 */
[----:B------:R-:W-:Y:S02]  /*274b0*/  IMAD.MOV.U32 R11, RZ, RZ, RZ ;  /* 0x000000ffff0b7224 */ /* 0x000fe400078e00ff */
[----:B------:R-:W-:Y:S01]  /*274c0*/  ISETP.GE.AND P0, PT, R27, R26, PT ;  /* 0x0000001a1b00720c */ /* 0x000fe20003f06270 */
[----:B---3--:R-:W-:-:S04]  /*274d0*/  IMAD.WIDE R12, R21, 0x4, R14 ;  /* 0x00000004150c7825 */ /* 0x008fc800078e020e */
[----:B------:R-:W-:-:S08]  /*274e0*/  IMAD.WIDE R14, R23, 0x4, R14 ;  /* 0x00000004170e7825 */ /* 0x000fd000078e020e */
[----:B------:R-:W-:Y:S05]  /*274f0*/  @P0 BRA `(.L_x_2905) ;  /* 0x0000000c001c0947 */ /* 0x000fea0003800000 */
[----:B------:R-:W-:Y:S01]  /*27500*/  ULOP3.LUT UR6, URZ, UR4, URZ, 0x33, !UPT ;  /* 0x00000004ff067292 */ /* 0x000fe2000f8e33ff */
[----:B------:R-:W-:Y:S01]  /*27510*/  VIADDMNMX R10, R27, 0x4, R26, !PT ;  /* 0x000000041b0a7846 */ /* 0x000fe2000780011a */
[----:B------:R-:W3:Y:S01]  /*27520*/  LDC.64 R8, c[0x0][0x458] ;  /* 0x00011600ff087b82 */ /* 0x000ee20000000a00 */
[----:B------:R-:W-:Y:S01]  /*27530*/  UIMAD UR9, UR39, UR14, UR11 ;  /* 0x0000000e270972a4 */ /* 0x000fe2000f8e020b */
[----:B------:R-:W-:Y:S01]  /*27540*/  BSSY.RECONVERGENT B2, `(.L_x_2906) ;  /* 0x0000043000027945 */ /* 0x000fe20003800200 */
[----:B------:R-:W-:Y:S01]  /*27550*/  IMAD.MOV.U32 R29, RZ, RZ, R27 ;  /* 0x000000ffff1d7224 */ /* 0x000fe200078e001b */
[----:B------:R-:W-:-:S03]  /*27560*/  IADD3 R22, PT, PT, -R17, UR6, R10 ;  /* 0x0000000611167c10 */ /* 0x000fc6000fffe10a */
[----:B------:R-:W-:Y:S01]  /*27570*/  IMAD.U32 R25, RZ, RZ, UR9 ;  /* 0x00000009ff197e24 */ /* 0x000fe2000f8e00ff */
[----:B------:R-:W-:-:S03]  /*27580*/  LOP3.LUT R10, R22, 0xc, RZ, 0xc0, !PT ;  /* 0x0000000c160a7812 */ /* 0x000fc600078ec0ff */
[----:B------:R-:W-:Y:S01]  /*27590*/  IMAD R25, R25, 0xe0, R0 ;  /* 0x000000e019197824 */ /* 0x000fe200078e0200 */
[----:B------:R-:W-:Y:S02]  /*275a0*/  ISETP.NE.AND P0, PT, R10, 0xc, PT ;  /* 0x0000000c0a00780c */ /* 0x000fe40003f05270 */
[----:B------:R-:W-:Y:S01]  /*275b0*/  CS2R R10, SRZ ;  /* 0x00000000000a7805 */ /* 0x000fe2000001ff00 */
[----:B---3--:R-:W-:Y:S01]  /*275c0*/  IMAD.WIDE R24, R25, 0x4, R8 ;  /* 0x0000000419187825 */ /* 0x008fe200078e0208 */
[----:B------:R-:W-:-:S09]  /*275d0*/  CS2R R8, SRZ ;  /* 0x0000000000087805 */ /* 0x000fd2000001ff00 */
[----:B------:R-:W-:Y:S05]  /*275e0*/  @!P0 BRA `(.L_x_2907) ;  /* 0x0000000000e08947 */ /* 0x000fea0003800000 */
[----:B------:R-:W3:Y:S01]  /*275f0*/  LDCU.64 UR12, c[0x0][0x3c0] ;  /* 0x00007800ff0c77ac */ /* 0x000ee20008000a00 */
[----:B------:R-:W-:Y:S01]  /*27600*/  IMAD R18, R27, 0xe0, RZ ;  /* 0x000000e01b127824 */ /* 0x000fe200078e02ff */
[----:B------:R-:W-:Y:S01]  /*27610*/  LEA.HI R8, R22, 0x1, RZ, 0x1e ;  /* 0x0000000116087811 */ /* 0x000fe200078ff0ff */
[----:B------:R-:W-:Y:S02]  /*27620*/  UIADD3 UR6, UPT, UPT, UR16, 0x840, URZ ;  /* 0x0000084010067890 */ /* 0x000fe4000fffe0ff */
[----:B------:R-:W-:Y:S01]  /*27630*/  IMAD.WIDE.U32 R18, R18, 0x4, RZ ;  /* 0x0000000412127825 */ /* 0x000fe200078e00ff */
[----:B------:R-:W-:Y:S01]  /*27640*/  MOV R29, R27 ;  /* 0x0000001b001d7202 */ /* 0x000fe20000000f00 */
[----:B------:R-:W-:Y:S02]  /*27650*/  ULEA UR6, UR17, UR6, 0x18 ;  /* 0x0000000611067291 */ /* 0x000fe4000f8ec0ff */
[----:B------:R-:W-:-:S04]  /*27660*/  IMAD.WIDE R20, R21, 0x4, R18 ;  /* 0x0000000415147825 */ /* 0x000fc800078e0212 */
[----:B------:R-:W-:Y:S01]  /*27670*/  IMAD.WIDE R18, R23, 0x4, R18 ;  /* 0x0000000417127825 */ /* 0x000fe200078e0212 */
[----:B---3--:R-:W-:Y:S02]  /*27680*/  IADD3 R30, P0, PT, R20, UR12, RZ ;  /* 0x0000000c141e7c10 */ /* 0x008fe4000ff1e0ff */
[----:B------:R-:W-:Y:S02]  /*27690*/  IADD3 R28, P1, PT, R18, UR12, RZ ;  /* 0x0000000c121c7c10 */ /* 0x000fe4000ff3e0ff */
[----:B------:R-:W-:Y:S01]  /*276a0*/  LOP3.LUT R18, R8, 0x3, RZ, 0xc0, !PT ;  /* 0x0000000308127812 */ /* 0x000fe200078ec0ff */
[----:B------:R-:W-:Y:S01]  /*276b0*/  IMAD.MOV.U32 R8, RZ, RZ, RZ ;  /* 0x000000ffff087224 */ /* 0x000fe200078e00ff */
[----:B------:R-:W-:Y:S02]  /*276c0*/  IADD3.X R45, PT, PT, R21, UR13, RZ, P0, !PT ;  /* 0x0000000d152d7c10 */ /* 0x000fe400087fe4ff */
[----:B--2---:R-:W-:Y:S01]  /*276d0*/  IADD3.X R31, PT, PT, R19, UR13, RZ, P1, !PT ;  /* 0x0000000d131f7c10 */ /* 0x004fe20008ffe4ff */
[----:B------:R-:W-:Y:S01]  /*276e0*/  IMAD.MOV R21, RZ, RZ, -R18 ;  /* 0x000000ffff157224 */ /* 0x000fe200078e0a12 */
[----:B------:R-:W-:-:S07]  /*276f0*/  LEA R20, R17, UR6, 0x2 ;  /* 0x0000000611147c11 */ /* 0x000fce000f8e10ff */
.L_x_2909:
[----:B--2---:R-:W-:Y:S01]  /*27700*/  IMAD.MOV.U32 R18, RZ, RZ, R28 ;  /* 0x000000ffff127224 */ /* 0x004fe200078e001c */
[----:B------:R2:W3:Y:S01]  /*27710*/  LDS R23, [R20] ;  /* 0x0000000014177984 */ /* 0x0004e20000000800 */
[----:B------:R-:W-:-:S05]  /*27720*/  IMAD.MOV.U32 R19, RZ, RZ, R31 ;  /* 0x000000ffff137224 */ /* 0x000fca00078e001f */
[----:B------:R2:W5:Y:S01]  /*27730*/  LDG.E.128 R32, desc[UR36][R18.64] ;  /* 0x0000002412207981 */ /* 0x000562000c1e1d00 */
[----:B------:R-:W-:Y:S01]  /*27740*/  UISETP.NE.AND UP0, UPT, UR15, URZ, UPT ;  /* 0x000000ff0f00728c */ /* 0x000fe2000bf05270 */
[----:B------:R-:W-:-:S08]  /*27750*/  VIADD R21, R21, 0x1 ;  /* 0x0000000115157836 */ /* 0x000fd00000000000 */
[----:B--2---:R-:W-:Y:S05]  /*27760*/  BRA.U UP0, `(.L_x_2908) ;  /* 0x0000000100507547 */ /* 0x004fea000b800000 */
[----:B------:R-:W-:Y:S01]  /*27770*/  ISETP.NE.AND P0, PT, R2, RZ, PT ;  /* 0x000000ff0200720c */ /* 0x000fe20003f05270 */
[----:B------:R-:W2:-:S12]  /*27780*/  LDS.128 R36, [R16+UR8] ;  /* 0x0000000810247984 */ /* 0x000e980008000c00 */
[----:B------:R-:W-:Y:S01]  /*27790*/  VOTEU.ANY UP0, P0 ;  /* 0x0000000000ff7886 */ /* 0x000fe20000000100 */
[----:B------:R-:W-:-:S13]  /*277a0*/  PLOP3.LUT P0, PT, PT, PT, UP0, 0x80, 0x8 ;  /* 0x000000000008781c */ /* 0x000fda0003f0f008 */
[----:B------:R-:W4:Y:S01]  /*277b0*/  @P0 LDG.E.128 R40, desc[UR36][R24.64] ;  /* 0x0000002418280981 */ /* 0x000f22000c1e1d00 */
[----:B------:R-:W-:Y:S01]  /*277c0*/  PLOP3.LUT P0, PT, PT, PT, UP0, 0x80, 0x8 ;  /* 0x000000000008781c */ /* 0x000fe20003f0f008 */
[----:B------:R-:W-:Y:S01]  /*277d0*/  IMAD.MOV.U32 R19, RZ, RZ, R45 ;  /* 0x000000ffff137224 */ /* 0x000fe200078e002d */
[----:B------:R-:W-:Y:S02]  /*277e0*/  PLOP3.LUT P1, PT, PT, PT, UP0, 0x80, 0x8 ;  /* 0x000000000008781c */ /* 0x000fe40003f2f008 */
[----:B------:R-:W-:Y:S02]  /*277f0*/  PLOP3.LUT P2, PT, PT, PT, UP0, 0x80, 0x8 ;  /* 0x000000000008781c */ /* 0x000fe40003f4f008 */
[----:B------:R-:W-:Y:S02]  /*27800*/  PLOP3.LUT P3, PT, PT, PT, UP0, 0x80, 0x8 ;  /* 0x000000000008781c */ /* 0x000fe40003f6f008 */
[----:B------:R-:W-:Y:S01]  /*27810*/  MOV R18, R30 ;  /* 0x0000001e00127202 */ /* 0x000fe20000000f00 */
[----:B--2--5:R-:W-:Y:S01]  /*27820*/  FADD.FTZ R32, R32, R36 ;  /* 0x0000002420207221 */ /* 0x024fe20000010000 */
[----:B------:R-:W-:Y:S01]  /*27830*/  FADD.FTZ R33, R33, R37 ;  /* 0x0000002521217221 */ /* 0x000fe20000010000 */
[----:B------:R-:W-:Y:S01]  /*27840*/  FADD.FTZ R34, R34, R38 ;  /* 0x0000002622227221 */ /* 0x000fe20000010000 */
[----:B------:R-:W-:Y:S01]  /*27850*/  FADD.FTZ R35, R35, R39 ;  /* 0x0000002723237221 */ /* 0x000fe20000010000 */
[----:B----4-:R-:W-:-:S02]  /*27860*/  @P0 FMUL.FTZ R32, R32, R40 ;  /* 0x0000002820200220 */ /* 0x010fc40000410000 */
[----:B------:R-:W-:Y:S02]  /*27870*/  @P1 FMUL.FTZ R33, R33, R41 ;  /* 0x0000002921211220 */ /* 0x000fe40000410000 */
[----:B------:R-:W-:Y:S02]  /*27880*/  @P2 FMUL.FTZ R34, R34, R42 ;  /* 0x0000002a22222220 */ /* 0x000fe40000410000 */
[----:B------:R-:W-:-:S05]  /*27890*/  @P3 FMUL.FTZ R35, R35, R43 ;  /* 0x0000002b23233220 */ /* 0x000fca0000410000 */
[----:B------:R2:W-:Y:S02]  /*278a0*/  STG.E.128 desc[UR36][R18.64], R32 ;  /* 0x0000002012007986 */ /* 0x0005e4000c101d24 */
.L_x_2908:
[----:B------:R-:W-:Y:S01]  /*278b0*/  ISETP.NE.AND P0, PT, R21, RZ, PT ;  /* 0x000000ff1500720c */ /* 0x000fe20003f05270 */
[C---:B---3-5:R-:W-:Y:S01]  /*278c0*/  FFMA.FTZ R8, R23.reuse, R32, R8 ;  /* 0x0000002017087223 */ /* 0x068fe20000010008 */
[----:B------:R-:W-:Y:S01]  /*278d0*/  IADD3 R28, P2, PT, R28, 0xe00, RZ ;  /* 0x00000e001c1c7810 */ /* 0x000fe20007f5e0ff */
[C---:B------:R-:W-:Y:S01]  /*278e0*/  FFMA.FTZ R9, R23.reuse, R33, R9 ;  /* 0x0000002117097223 */ /* 0x040fe20000010009 */
[----:B------:R-:W-:Y:S01]  /*278f0*/  IADD3 R30, P1, PT, R30, 0xe00, RZ ;  /* 0x00000e001e1e7810 */ /* 0x000fe20007f3e0ff */
[C---:B------:R-:W-:Y:S01]  /*27900*/  FFMA.FTZ R10, R23.reuse, R34, R10 ;  /* 0x00000022170a7223 */ /* 0x040fe2000001000a */
[----:B------:R-:W-:Y:S01]  /*27910*/  FFMA.FTZ R11, R23, R35, R11 ;  /* 0x00000023170b7223 */ /* 0x000fe2000001000b */
[----:B------:R-:W-:Y:S02]  /*27920*/  VIADD R29, R29, 0x4 ;  /* 0x000000041d1d7836 */ /* 0x000fe40000000000 */
[----:B------:R-:W-:Y:S02]  /*27930*/  VIADD R20, R20, 0x10 ;  /* 0x0000001014147836 */ /* 0x000fe40000000000 */
[----:B------:R-:W-:-:S02]  /*27940*/  IMAD.X R31, RZ, RZ, R31, P2 ;  /* 0x000000ffff1f7224 */ /* 0x000fc400010e061f */
[----:B------:R-:W-:Y:S01]  /*27950*/  IMAD.X R45, RZ, RZ, R45, P1 ;  /* 0x000000ffff2d7224 */ /* 0x000fe200008e062d */
[----:B------:R-:W-:Y:S06]  /*27960*/  @P0 BRA `(.L_x_2909) ;  /* 0xfffffffc00640947 */ /* 0x000fec000383ffff */
.L_x_2907:
[----:B-1----:R-:W-:Y:S05]  /*27970*/  BSYNC.RECONVERGENT B2 ;  /* 0x0000000000027941 */ /* 0x002fea0003800200 */
.L_x_2906:
[----:B------:R-:W-:-:S13]  /*27980*/  ISETP.GE.U32.AND P0, PT, R22, 0xc, PT ;  /* 0x0000000c1600780c */ /* 0x000fda0003f06070 */
[----:B------:R-:W-:Y:S05]  /*27990*/  @!P0 BRA `(.L_x_2905) ;  /* 0x0000000400f48947 */ /* 0x000fea0003800000 */
[----:B------:R-:W1:Y:S02]  /*279a0*/  LDCU UR6, c[0x0][0x40c] ;  /* 0x00008180ff0677ac */ /* 0x000e640008000800 */
[----:B-1----:R-:W-:-:S06]  /*279b0*/  UISETP.NE.AND UP0, UPT, UR6, URZ, UPT ;  /* 0x000000ff0600728c */ /* 0x002fcc000bf05270 */
[----:B------:R-:W-:-:S13]  /*279c0*/  PLOP3.LUT P0, PT, PT, PT, UP0, 0x80, 0x8 ;  /* 0x000000000008781c */ /* 0x000fda0003f0f008 */
.L_x_2915:
[----:B--2---:R-:W-:Y:S01]  /*279d0*/  IMAD R31, R29, 0xe0, RZ ;  /* 0x000000e01d1f7824 */ /* 0x004fe200078e02ff */
[----:B------:R-:W-:-:S03]  /*279e0*/  ISETP.NE.AND P5, PT, R2, RZ, PT ;  /* 0x000000ff0200720c */ /* 0x000fc60003fa5270 */
[----:B------:R-:W-:-:S05]  /*279f0*/  IMAD.WIDE.U32 R18, R31, 0x4, R14 ;  /* 0x000000041f127825 */ /* 0x000fca00078e000e */
[----:B------:R1:W5:Y:S01]  /*27a00*/  LDG.E.128 R32, desc[UR36][R18.64] ;  /* 0x0000002412207981 */ /* 0x000362000c1e1d00 */
[----:B------:R-:W-:Y:S04]  /*27a10*/  BSSY.RECONVERGENT B2, `(.L_x_2910) ;  /* 0x0000014000027945 */ /* 0x000fe80003800200 */
[----:B------:R-:W-:Y:S05]  /*27a20*/  @P0 BRA `(.L_x_2911) ;  /* 0x0000000000480947 */ /* 0x000fea0003800000 */
[----:B------:R-:W-:Y:S01]  /*27a30*/  VOTEU.ANY UP0, P5 ;  /* 0x0000000000ff7886 */ /* 0x000fe20002800100 */
[----:B------:R-:W-:Y:S01]  /*27a40*/  PLOP3.LUT P0, PT, PT, PT, UP0, 0x80, 0x8 ;  /* 0x000000000008781c */ /* 0x000fe20003f0f008 */
[----:B------:R-:W2:-:S12]  /*27a50*/  LDS.128 R20, [R16+UR8] ;  /* 0x0000000810147984 */ /* 0x000e980008000c00 */
[----:B------:R-:W3:Y:S01]  /*27a60*/  @P0 LDG.E.128 R36, desc[UR36][R24.64] ;  /* 0x0000002418240981 */ /* 0x000ee2000c1e1d00 */
[----:B------:R-:W-:Y:S01]  /*27a70*/  PLOP3.LUT P0, PT, PT, PT, UP0, 0x80, 0x8 ;  /* 0x000000000008781c */ /* 0x000fe20003f0f008 */
[----:B-1----:R-:W-:Y:S01]  /*27a80*/  IMAD.WIDE.U32 R18, R31, 0x4, R12 ;  /* 0x000000041f127825 */ /* 0x002fe200078e000c */
[----:B------:R-:W-:Y:S02]  /*27a90*/  PLOP3.LUT P1, PT, PT, PT, UP0, 0x80, 0x8 ;  /* 0x000000000008781c */ /* 0x000fe40003f2f008 */
[----:B------:R-:W-:Y:S02]  /*27aa0*/  PLOP3.LUT P2, PT, PT, PT, UP0, 0x80, 0x8 ;  /* 0x000000000008781c */ /* 0x000fe40003f4f008 */
[----:B------:R-:W-:Y:S01]  /*27ab0*/  PLOP3.LUT P3, PT, PT, PT, UP0, 0x80, 0x8 ;  /* 0x000000000008781c */ /* 0x000fe20003f6f008 */
[----:B--2--5:R-:W-:Y:S01]  /*27ac0*/  FADD.FTZ R32, R32, R20 ;  /* 0x0000001420207221 */ /* 0x024fe20000010000 */
        /* <DEDUP_REMOVED lines=8> */
.L_x_2911:
[----:B------:R-:W-:Y:S05]  /*27b50*/  BSYNC.RECONVERGENT B2 ;  /* 0x0000000000027941 */ /* 0x000fea0003800200 */
.L_x_2910:
[----:B------:R-:W-:Y:S01]  /*27b60*/  IADD3 R45, PT, PT, R31, 0x380, RZ ;  /* 0x000003801f2d7810 */ /* 0x000fe20007ffe0ff */
[----:B------:R-:W3:Y:S01]  /*27b70*/  S2UR UR9, SR_CgaCtaId ;  /* 0x00000000000979c3 */ /* 0x000ee20000008800 */
[----:B------:R-:W-:Y:S01]  /*27b80*/  UISETP.NE.AND UP0, UPT, UR18, URZ, UPT ;  /* 0x000000ff1200728c */ /* 0x000fe2000bf05270 */
[----:B------:R-:W-:Y:S01]  /*27b90*/  VIADD R28, R29, -UR4 ;  /* 0x800000041d1c7c36 */ /* 0x000fe20008000000 */
[----:B------:R-:W-:Y:S01]  /*27ba0*/  UMOV UR6, 0x400 ;  /* 0x0000040000067882 */ /* 0x000fe20000000000 */
[----:B-12---:R-:W-:Y:S01]  /*27bb0*/  IMAD.WIDE.U32 R18, R45, 0x4, R14 ;  /* 0x000000042d127825 */ /* 0x006fe200078e000e */
[----:B------:R-:W-:Y:S02]  /*27bc0*/  UIADD3 UR6, UPT, UPT, UR6, 0x840, URZ ;  /* 0x0000084006067890 */ /* 0x000fe4000fffe0ff */
[----:B------:R-:W-:Y:S01]  /*27bd0*/  PLOP3.LUT P0, PT, PT, PT, UP0, 0x80, 0x8 ;  /* 0x000000000008781c */ /* 0x000fe20003f0f008 */
[C---:B------:R-:W-:Y:S01]  /*27be0*/  VIADD R49, R31.reuse, 0x700 ;  /* 0x000007001f317836 */ /* 0x040fe20000000000 */
[----:B------:R1:W5:Y:S01]  /*27bf0*/  LDG.E.128 R36, desc[UR36][R18.64] ;  /* 0x0000002412247981 */ /* 0x000362000c1e1d00 */
[----:B------:R-:W-:-:S02]  /*27c00*/  VIADD R31, R31, 0xa80 ;  /* 0x00000a801f1f7836 */ /* 0x000fc40000000000 */
[----:B------:R-:W-:-:S04]  /*27c10*/  IMAD.WIDE.U32 R20, R49, 0x4, R14 ;  /* 0x0000000431147825 */ /* 0x000fc800078e000e */
[----:B------:R-:W-:Y:S01]  /*27c20*/  IMAD.WIDE.U32 R22, R31, 0x4, R14 ;  /* 0x000000041f167825 */ /* 0x000fe200078e000e */
[----:B---3--:R-:W-:-:S06]  /*27c30*/  ULEA UR6, UR9, UR6, 0x18 ;  /* 0x0000000609067291 */ /* 0x008fcc000f8ec0ff */
[----:B------:R-:W-:Y:S01]  /*27c40*/  LEA R28, R28, UR6, 0x2 ;  /* 0x000000061c1c7c11 */ /* 0x000fe2000f8e10ff */
[----:B-1----:R-:W-:Y:S06]  /*27c50*/  @P0 BRA `(.L_x_2912) ;  /* 0x0000000000480947 */ /* 0x002fec0003800000 */
[----:B------:R-:W-:Y:S01]  /*27c60*/  VOTEU.ANY UP0, P5 ;  /* 0x0000000000ff7886 */ /* 0x000fe20002800100 */
[----:B------:R-:W-:Y:S01]  /*27c70*/  PLOP3.LUT P1, PT, PT, PT, UP0, 0x80, 0x8 ;  /* 0x000000000008781c */ /* 0x000fe20003f2f008 */
[----:B------:R-:W1:-:S12]  /*27c80*/  LDS.128 R52, [R16+UR8] ;  /* 0x0000000810347984 */ /* 0x000e580008000c00 */
[----:B------:R-:W2:Y:S01]  /*27c90*/  @P1 LDG.E.128 R40, desc[UR36][R24.64] ;  /* 0x0000002418281981 */ /* 0x000ea2000c1e1d00 */
[----:B------:R-:W-:Y:S01]  /*27ca0*/  PLOP3.LUT P1, PT, PT, PT, UP0, 0x80, 0x8 ;  /* 0x000000000008781c */ /* 0x000fe20003f2f008 */
[----:B------:R-:W-:Y:S01]  /*27cb0*/  IMAD.WIDE.U32 R18, R45, 0x4, R12 ;  /* 0x000000042d127825 */ /* 0x000fe200078e000c */
        /* <DEDUP_REMOVED lines=12> */
.L_x_2912:
[----:B------:R2:W5:Y:S01]  /*27d80*/  LDG.E.128 R40, desc[UR36][R20.64] ;  /* 0x0000002414287981 */ /* 0x000562000c1e1d00 */
[----:B------:R-:W-:Y:S05]  /*27d90*/  @P0 BRA `(.L_x_2913) ;  /* 0x0000000000480947 */ /* 0x000fea0003800000 */
[----:B------:R-:W-:Y:S01]  /*27da0*/  VOTEU.ANY UP0, P5 ;  /* 0x0000000000ff7886 */ /* 0x000fe20002800100 */
[----:B------:R-:W-:Y:S01]  /*27db0*/  PLOP3.LUT P1, PT, PT, PT, UP0, 0x80, 0x8 ;  /* 0x000000000008781c */ /* 0x000fe20003f2f008 */
[----:B------:R-:W3:-:S12]  /*27dc0*/  LDS.128 R52, [R16+UR8] ;  /* 0x0000000810347984 */ /* 0x000ed80008000c00 */
[----:B------:R-:W4:Y:S01]  /*27dd0*/  @P1 LDG.E.128 R44, desc[UR36][R24.64] ;  /* 0x00000024182c1981 */ /* 0x000f22000c1e1d00 */
[----:B------:R-:W-:Y:S01]  /*27de0*/  PLOP3.LUT P1, PT, PT, PT, UP0, 0x80, 0x8 ;  /* 0x000000000008781c */ /* 0x000fe20003f2f008 */
[----:B-1----:R-:W-:Y:S01]  /*27df0*/  IMAD.WIDE.U32 R18, R49, 0x4, R12 ;  /* 0x0000000431127825 */ /* 0x002fe200078e000c */
[----:B------:R-:W-:Y:S02]  /*27e00*/  PLOP3.LUT P2, PT, PT, PT, UP0, 0x80, 0x8 ;  /* 0x000000000008781c */ /* 0x000fe40003f4f008 */
[----:B------:R-:W-:Y:S02]  /*27e10*/  PLOP3.LUT P3, PT, PT, PT, UP0, 0x80, 0x8 ;  /* 0x000000000008781c */ /* 0x000fe40003f6f008 */
[----:B------:R-:W-:Y:S01]  /*27e20*/  PLOP3.LUT P4, PT, PT, PT, UP0, 0x80, 0x8 ;  /* 0x000000000008781c */ /* 0x000fe20003f8f008 */
[----:B---3-5:R-:W-:Y:S01]  /*27e30*/  FADD.FTZ R40, R52, R40 ;  /* 0x0000002834287221 */ /* 0x028fe20000010000 */
[----:B------:R-:W-:Y:S01]  /*27e40*/  FADD.FTZ R41, R53, R41 ;  /* 0x0000002935297221 */ /* 0x000fe20000010000 */
[----:B------:R-:W-:Y:S01]  /*27e50*/  FADD.FTZ R42, R54, R42 ;  /* 0x0000002a362a7221 */ /* 0x000fe20000010000 */
[----:B------:R-:W-:-:S03]  /*27e60*/  FADD.FTZ R43, R55, R43 ;  /* 0x0000002b372b7221 */ /* 0x000fc60000010000 */
[----:B----4-:R-:W-:Y:S02]  /*27e70*/  @P1 FMUL.FTZ R40, R40, R44 ;  /* 0x0000002c28281220 */ /* 0x010fe40000410000 */
[----:B------:R-:W-:Y:S02]  /*27e80*/  @P2 FMUL.FTZ R41, R41, R45 ;  /* 0x0000002d29292220 */ /* 0x000fe40000410000 */
[----:B------:R-:W-:Y:S02]  /*27e90*/  @P3 FMUL.FTZ R42, R42, R46 ;  /* 0x0000002e2a2a3220 */ /* 0x000fe40000410000 */
[----:B------:R-:W-:-:S05]  /*27ea0*/  @P4 FMUL.FTZ R43, R43, R47 ;  /* 0x0000002f2b2b4220 */ /* 0x000fca0000410000 */
[----:B------:R3:W-:Y:S02]  /*27eb0*/  STG.E.128 desc[UR36][R18.64], R40 ;  /* 0x0000002812007986 */ /* 0x0007e4000c101d24 */
.L_x_2913:
[----:B------:R4:W5:Y:S04]  /*27ec0*/  LDG.E.128 R44, desc[UR36][R22.64] ;  /* 0x00000024162c7981 */ /* 0x000968000c1e1d00 */
[----:B-1-3--:R-:W1:Y:S04]  /*27ed0*/  LDS R19, [R28] ;  /* 0x000000001c137984 */ /* 0x00ae680000000800 */
[----:B------:R-:W3:Y:S04]  /*27ee0*/  LDS R18, [R28+0x10] ;  /* 0x000010001c127984 */ /* 0x000ee80000000800 */
[----:B--2---:R-:W2:Y:S01]  /*27ef0*/  LDS R20, [R28+0x20] ;  /* 0x000020001c147984 */ /* 0x004ea20000000800 */
[C---:B-1---5:R-:W-:Y:S01]  /*27f00*/  FFMA.FTZ R21, R19.reuse, R32, R8 ;  /* 0x0000002013157223 */ /* 0x062fe20000010008 */
[C---:B------:R-:W-:Y:S01]  /*27f10*/  FFMA.FTZ R8, R19.reuse, R33, R9 ;  /* 0x0000002113087223 */ /* 0x040fe20000010009 */
[C---:B------:R-:W-:Y:S01]  /*27f20*/  FFMA.FTZ R9, R19.reuse, R34, R10 ;  /* 0x0000002213097223 */ /* 0x040fe2000001000a */
[----:B------:R-:W-:Y:S01]  /*27f30*/  FFMA.FTZ R10, R19, R35, R11 ;  /* 0x00000023130a7223 */ /* 0x000fe2000001000b */
[C---:B---3--:R-:W-:Y:S01]  /*27f40*/  FFMA.FTZ R21, R18.reuse, R36, R21 ;  /* 0x0000002412157223 */ /* 0x048fe20000010015 */
[C---:B------:R-:W-:Y:S01]  /*27f50*/  FFMA.FTZ R8, R18.reuse, R37, R8 ;  /* 0x0000002512087223 */ /* 0x040fe20000010008 */
[C---:B------:R-:W-:Y:S01]  /*27f60*/  FFMA.FTZ R9, R18.reuse, R38, R9 ;  /* 0x0000002612097223 */ /* 0x040fe20000010009 */
[----:B------:R-:W-:Y:S01]  /*27f70*/  FFMA.FTZ R10, R18, R39, R10 ;  /* 0x00000027120a7223 */ /* 0x000fe2000001000a */
[C---:B--2---:R-:W-:Y:S01]  /*27f80*/  FFMA.FTZ R40, R20.reuse, R40, R21 ;  /* 0x0000002814287223 */ /* 0x044fe20000010015 */
[C---:B------:R-:W-:Y:S01]  /*27f90*/  FFMA.FTZ R18, R20.reuse, R41, R8 ;  /* 0x0000002914127223 */ /* 0x040fe20000010008 */
[C---:B------:R-:W-:Y:S01]  /*27fa0*/  FFMA.FTZ R19, R20.reuse, R42, R9 ;  /* 0x0000002a14137223 */ /* 0x040fe20000010009 */
[----:B------:R-:W-:Y:S01]  /*27fb0*/  FFMA.FTZ R20, R20, R43, R10 ;  /* 0x0000002b14147223 */ /* 0x000fe2000001000a */
[----:B----4-:R-:W-:Y:S06]  /*27fc0*/  @P0 BRA `(.L_x_2914) ;  /* 0x0000000000480947 */ /* 0x010fec0003800000 */
[----:B------:R-:W-:Y:S01]  /*27fd0*/  VOTEU.ANY UP0, P5 ;  /* 0x0000000000ff7886 */ /* 0x000fe20002800100 */
[----:B------:R-:W-:Y:S01]  /*27fe0*/  PLOP3.LUT P1, PT, PT, PT, UP0, 0x80, 0x8 ;  /* 0x000000000008781c */ /* 0x000fe20003f2f008 */
[----:B------:R-:W1:-:S12]  /*27ff0*/  LDS.128 R32, [R16+UR8] ;  /* 0x0000000810207984 */ /* 0x000e580008000c00 */
[----:B------:R-:W2:Y:S01]  /*28000*/  @P1 LDG.E.128 R8, desc[UR36][R24.64] ;  /* 0x0000002418081981 */ /* 0x000ea2000c1e1d00 */
[----:B------:R-:W-:Y:S02]  /*28010*/  PLOP3.LUT P1, PT, PT, PT, UP0, 0x80, 0x8 ;  /* 0x000000000008781c */ /* 0x000fe40003f2f008 */
        /* <DEDUP_REMOVED lines=13> */
.L_x_2914:
[----:B------:R-:W1:Y:S01]  /*280f0*/  LDS R11, [R28+0x30] ;  /* 0x000030001c0b7984 */ /* 0x000e620000000800 */
[----:B------:R-:W-:-:S05]  /*28100*/  VIADD R29, R29, 0x10 ;  /* 0x000000101d1d7836 */ /* 0x000fca0000000000 */
[----:B------:R-:W-:Y:S01]  /*28110*/  ISETP.GE.AND P1, PT, R29, R26, PT ;  /* 0x0000001a1d00720c */ /* 0x000fe20003f26270 */
[C---:B-1----:R-:W-:Y:S01]  /*28120*/  FFMA.FTZ R8, R11.reuse, R44, R40 ;  /* 0x0000002c0b087223 */ /* 0x042fe20000010028 */
[C---:B------:R-:W-:Y:S01]  /*28130*/  FFMA.FTZ R9, R11.reuse, R45, R18 ;  /* 0x0000002d0b097223 */ /* 0x040fe20000010012 */
[C---:B------:R-:W-:Y:S01]  /*28140*/  FFMA.FTZ R10, R11.reuse, R46, R19 ;  /* 0x0000002e0b0a7223 */ /* 0x040fe20000010013 */
[----:B------:R-:W-:-:S09]  /*28150*/  FFMA.FTZ R11, R11, R47, R20 ;  /* 0x0000002f0b0b7223 */ /* 0x000fd20000010014 */
[----:B------:R-:W-:Y:S05]  /*28160*/  @!P1 BRA `(.L_x_2915) ;  /* 0xfffffff800189947 */ /* 0x000fea000383ffff */
.L_x_2905:
[----:B-1----:R-:W-:Y:S05]  /*28170*/  BSYNC.RECONVERGENT B1 ;  /* 0x0000000000017941 */ /* 0x002fea0003800200 */
.L_x_2904:
[----:B------:R-:W-:Y:S01]  /*28180*/  ISETP.GE.AND P0, PT, R27, UR40, PT ;  /* 0x000000281b007c0c */ /* 0x000fe2000bf06270 */
[----:B------:R-:W-:-:S12]  /*28190*/  BSSY.RECONVERGENT B1, `(.L_x_2916) ;  /* 0x00000d4000017945 */ /* 0x000fd80003800200 */
[----:B------:R-:W-:Y:S05]  /*281a0*/  @P0 BRA `(.L_x_2917) ;  /* 0x0000000c00480947 */ /* 0x000fea0003800000 */
[----:B------:R-:W1:Y:S01]  /*281b0*/  LDCU UR6, c[0x0][0x3f8] ;  /* 0x00007f00ff0677ac */ /* 0x000e620008000800 */
[----:B------:R-:W-:Y:S01]  /*281c0*/  VIADD R22, R27, 0x4 ;  /* 0x000000041b167836 */ /* 0x000fe20000000000 */
[----:B--2---:R-:W2:Y:S01]  /*281d0*/  LDC.64 R18, c[0x0][0x458] ;  /* 0x00011600ff127b82 */ /* 0x004ea20000000a00 */
[----:B------:R-:W-:Y:S01]  /*281e0*/  BSSY.RECONVERGENT B2, `(.L_x_2918) ;  /* 0x000004a000027945 */ /* 0x000fe20003800200 */
[----:B------:R-:W-:Y:S01]  /*281f0*/  ULOP3.LUT UR9, URZ, UR4, URZ, 0x33, !UPT ;  /* 0x00000004ff097292 */ /* 0x000fe2000f8e33ff */
[----:B------:R-:W-:Y:S01]  /*28200*/  IMAD.MOV.U32 R24, RZ, RZ, R27 ;  /* 0x000000ffff187224 */ /* 0x000fe200078e001b */
[----:B------:R-:W-:-:S04]  /*28210*/  VIMNMX R20, PT, PT, R22, UR40, !PT ;  /* 0x0000002816147c48 */ /* 0x000fc8000ffe0100 */
[----:B------:R-:W-:-:S04]  /*28220*/  IADD3 R23, PT, PT, -R17, UR9, R20 ;  /* 0x0000000911177c10 */ /* 0x000fc8000fffe114 */
[----:B------:R-:W-:Y:S01]  /*28230*/  LOP3.LUT P0, RZ, R23, 0x4, RZ, 0xc0, !PT ;  /* 0x0000000417ff7812 */ /* 0x000fe2000780c0ff */
[----:B-1----:R-:W-:-:S06]  /*28240*/  UIMAD UR6, UR39, UR6, UR11 ;  /* 0x00000006270672a4 */ /* 0x002fcc000f8e020b */
[----:B------:R-:W-:-:S05]  /*28250*/  MOV R21, UR6 ;  /* 0x0000000600157c02 */ /* 0x000fca0008000f00 */
[----:B------:R-:W-:-:S04]  /*28260*/  IMAD R21, R21, 0xe0, R0 ;  /* 0x000000e015157824 */ /* 0x000fc800078e0200 */
[----:B--2---:R-:W-:Y:S01]  /*28270*/  IMAD.WIDE R20, R21, 0x4, R18 ;  /* 0x0000000415147825 */ /* 0x004fe200078e0212 */
[----:B------:R-:W-:Y:S06]  /*28280*/  @P0 BRA `(.L_x_2919) ;  /* 0x0000000000fc0947 */ /* 0x000fec0003800000 */
[----:B------:R-:W1:Y:S01]  /*28290*/  LDC R26, c[0x0][0x3f4] ;  /* 0x0000fd00ff1a7b82 */ /* 0x000e620000000800 */
[----:B------:R-:W-:Y:S01]  /*282a0*/  IMAD.MOV.U32 R24, RZ, RZ, R22 ;  /* 0x000000ffff187224 */ /* 0x000fe200078e0016 */
[----:B-1----:R-:W-:-:S13]  /*282b0*/  ISETP.GE.AND P0, PT, R27, R26, PT ;  /* 0x0000001a1b00720c */ /* 0x002fda0003f06270 */
[----:B------:R-:W-:Y:S05]  /*282c0*/  @!P0 BRA `(.L_x_2919) ;  /* 0x0000000000ec8947 */ /* 0x000fea0003800000 */
[----:B------:R-:W-:Y:S02]  /*282d0*/  IABS R25, R26 ;  /* 0x0000001a00197213 */ /* 0x000fe40000000000 */
[----:B------:R-:W-:Y:S02]  /*282e0*/  IABS R30, R27 ;  /* 0x0000001b001e7213 */ /* 0x000fe40000000000 */
[----:B------:R-:W1:Y:S01]  /*282f0*/  I2F.RP R24, R25 ;  /* 0x0000001900187306 */ /* 0x000e620000209400 */
[----:B------:R-:W-:Y:S02]  /*28300*/  ISETP.GE.AND P1, PT, R27, RZ, PT ;  /* 0x000000ff1b00720c */ /* 0x000fe40003f26270 */
[----:B------:R-:W-:-:S05]  /*28310*/  ISETP.NE.AND P2, PT, R26, RZ, PT ;  /* 0x000000ff1a00720c */ /* 0x000fca0003f45270 */
[----:B-1----:R-:W1:Y:S02]  /*28320*/  MUFU.RCP R24, R24 ;  /* 0x0000001800187308 */ /* 0x002e640000001000 */
[----:B-1----:R-:W-:-:S06]  /*28330*/  VIADD R28, R24, 0xffffffe ;  /* 0x0ffffffe181c7836 */ /* 0x002fcc0000000000 */
[----:B------:R-:W1:Y:S02]  /*28340*/  F2I.FTZ.U32.TRUNC.NTZ R19, R28 ;  /* 0x0000001c00137305 */ /* 0x000e64000021f000 */
[----:B-1----:R-:W-:-:S04]  /*28350*/  IMAD.MOV R18, RZ, RZ, -R19 ;  /* 0x000000ffff127224 */ /* 0x002fc800078e0a13 */
        /* <DEDUP_REMOVED lines=12> */
[----:B------:R-:W-:-:S05]  /*28420*/  @!P2 LOP3.LUT R18, RZ, R26, RZ, 0x33, !PT ;  /* 0x0000001aff12a212 */ /* 0x000fca00078e33ff */
[----:B------:R-:W-:-:S04]  /*28430*/  IMAD R19, R18, 0xe0, RZ ;  /* 0x000000e012137824 */ /* 0x000fc800078e02ff */
[----:B------:R-:W-:-:S05]  /*28440*/  IMAD.WIDE.U32 R18, R19, 0x4, R14 ;  /* 0x0000000413127825 */ /* 0x000fca00078e000e */
[----:B------:R1:W5:Y:S01]  /*28450*/  LDG.E.128 R28, desc[UR36][R18.64] ;  /* 0x00000024121c7981 */ /* 0x000362000c1e1d00 */
[----:B------:R-:W2:Y:S01]  /*28460*/  S2UR UR9, SR_CgaCtaId ;  /* 0x00000000000979c3 */ /* 0x000ea20000008800 */
[----:B------:R-:W-:Y:S02]  /*28470*/  UMOV UR6, 0x400 ;  /* 0x0000040000067882 */ /* 0x000fe40000000000 */
[----:B------:R-:W-:-:S04]  /*28480*/  UIADD3 UR6, UPT, UPT, UR6, 0x840, URZ ;  /* 0x0000084006067890 */ /* 0x000fc8000fffe0ff */
[----:B--2---:R-:W-:-:S06]  /*28490*/  ULEA UR6, UR9, UR6, 0x18 ;  /* 0x0000000609067291 */ /* 0x004fcc000f8ec0ff */
[----:B------:R-:W-:-:S05]  /*284a0*/  LEA R25, R17, UR6, 0x2 ;  /* 0x0000000611197c11 */ /* 0x000fca000f8e10ff */
[----:B------:R-:W2:Y:S01]  /*284b0*/  LDCU UR6, c[0x0][0x40c] ;  /* 0x00008180ff0677ac */ /* 0x000ea20008000800 */
[----:B------:R-:W3:Y:S01]  /*284c0*/  LDS R25, [R25] ;  /* 0x0000000019197984 */ /* 0x000ee20000000800 */
[----:B--2---:R-:W-:-:S09]  /*284d0*/  UISETP.NE.AND UP0, UPT, UR6, URZ, UPT ;  /* 0x000000ff0600728c */ /* 0x004fd2000bf05270 */
[----:B-1----:R-:W-:Y:S05]  /*284e0*/  BRA.U UP0, `(.L_x_2920) ;  /* 0x0000000100507547 */ /* 0x002fea000b800000 */
[----:B------:R-:W-:Y:S01]  /*284f0*/  ISETP.NE.AND P3, PT, R2, RZ, PT ;  /* 0x000000ff0200720c */ /* 0x000fe20003f65270 */
[----:B------:R-:W1:-:S12]  /*28500*/  LDS.128 R36, [R16+UR8] ;  /* 0x0000000810247984 */ /* 0x000e580008000c00 */
        /* <DEDUP_REMOVED lines=9> */
[----:B-1---5:R-:W-:Y:S01]  /*285a0*/  FADD.FTZ R28, R28, R36 ;  /* 0x000000241c1c7221 */ /* 0x022fe20000010000 */
[----:B------:R-:W-:Y:S01]  /*285b0*/  FADD.FTZ R29, R29, R37 ;  /* 0x000000251d1d7221 */ /* 0x000fe20000010000 */
[----:B------:R-:W-:Y:S01]  /*285c0*/  FADD.FTZ R30, R30, R38 ;  /* 0x000000261e1e7221 */ /* 0x000fe20000010000 */
[----:B------:R-:W-:Y:S01]  /*285d0*/  FADD.FTZ R31, R31, R39 ;  /* 0x000000271f1f7221 */ /* 0x000fe20000010000 */
[----:B--2---:R-:W-:Y:S02]  /*285e0*/  @P0 FMUL.FTZ R28, R28, R32 ;  /* 0x000000201c1c0220 */ /* 0x004fe40000410000 */
[----:B------:R-:W-:Y:S02]  /*285f0*/  @P1 FMUL.FTZ R29, R29, R33 ;  /* 0x000000211d1d1220 */ /* 0x000fe40000410000 */
[----:B------:R-:W-:Y:S02]  /*28600*/  @P2 FMUL.FTZ R30, R30, R34 ;  /* 0x000000221e1e2220 */ /* 0x000fe40000410000 */
[----:B------:R-:W-:-:S05]  /*28610*/  @P3 FMUL.FTZ R31, R31, R35 ;  /* 0x000000231f1f3220 */ /* 0x000fca0000410000 */
[----:B------:R1:W-:Y:S02]  /*28620*/  STG.E.128 desc[UR36][R18.64], R28 ;  /* 0x0000001c12007986 */ /* 0x0003e4000c101d24 */
.L_x_2920:
[C---:B---3-5:R-:W-:Y:S01]  /*28630*/  FFMA.FTZ R8, R25.reuse, R28, R8 ;  /* 0x0000001c19087223 */ /* 0x068fe20000010008 */
[C---:B------:R-:W-:Y:S01]  /*28640*/  FFMA.FTZ R9, R25.reuse, R29, R9 ;  /* 0x0000001d19097223 */ /* 0x040fe20000010009 */
[C---:B------:R-:W-:Y:S01]  /*28650*/  FFMA.FTZ R10, R25.reuse, R30, R10 ;  /* 0x0000001e190a7223 */ /* 0x040fe2000001000a */
[----:B------:R-:W-:Y:S01]  /*28660*/  FFMA.FTZ R11, R25, R31, R11 ;  /* 0x0000001f190b7223 */ /* 0x000fe2000001000b */
[----:B------:R-:W-:-:S07]  /*28670*/  IMAD.MOV.U32 R24, RZ, RZ, R22 ;  /* 0x000000ffff187224 */ /* 0x000fce00078e0016 */
.L_x_2919:
[----:B------:R-:W-:Y:S05]  /*28680*/  BSYNC.RECONVERGENT B2 ;  /* 0x0000000000027941 */ /* 0x000fea0003800200 */
.L_x_2918:
[----:B------:R-:W-:-:S13]  /*28690*/  ISETP.GE.U32.AND P0, PT, R23, 0x4, PT ;  /* 0x000000041700780c */ /* 0x000fda0003f06070 */
[----:B------:R-:W-:Y:S05]  /*286a0*/  @!P0 BRA `(.L_x_2917) ;  /* 0x0000000800088947 */ /* 0x000fea0003800000 */
[----:B------:R-:W2:Y:S01]  /*286b0*/  S2R R22, SR_CgaCtaId ;  /* 0x0000000000167919 */ /* 0x000ea20000008800 */
[----:B-1----:R-:W-:Y:S01]  /*286c0*/  MOV R18, 0x400 ;  /* 0x0000040000127802 */ /* 0x002fe20000000f00 */
[----:B------:R-:W-:Y:S01]  /*286d0*/  USHF.L.U32 UR6, UR4, 0x2, URZ ;  /* 0x0000000204067899 */ /* 0x000fe200080006ff */
[----:B------:R-:W-:Y:S02]  /*286e0*/  IMAD R23, R24, 0xe0, RZ ;  /* 0x000000e018177824 */ /* 0x000fe400078e02ff */
[----:B------:R-:W-:-:S03]  /*286f0*/  IADD3 R19, PT, PT, R18, 0x840, RZ ;  /* 0x0000084012137810 */ /* 0x000fc60007ffe0ff */
[----:B------:R-:W-:Y:S02]  /*28700*/  LEA R18, R24, -UR6, 0x2 ;  /* 0x8000000618127c11 */ /* 0x000fe4000f8e10ff */
[----:B--2---:R-:W-:Y:S01]  /*28710*/  LEA R19, R22, R19, 0x18 ;  /* 0x0000001316137211 */ /* 0x004fe200078ec0ff */
[----:B------:R-:W-:-:S03]  /*28720*/  VIADD R22, R24, 0x4 ;  /* 0x0000000418167836 */ /* 0x000fc60000000000 */
[----:B------:R-:W-:-:S07]  /*28730*/  IADD3 R24, PT, PT, R18, 0x10, R19 ;  /* 0x0000001012187810 */ /* 0x000fce0007ffe013 */
.L_x_2927:
[----:B------:R-:W1:Y:S01]  /*28740*/  LDC R26, c[0x0][0x3f4] ;  /* 0x0000fd00ff1a7b82 */ /* 0x000e620000000800 */
[----:B------:R-:W-:Y:S01]  /*28750*/  VIADD R25, R22, 0xfffffffc ;  /* 0xfffffffc16197836 */ /* 0x000fe20000000000 */
[----:B------:R-:W-:Y:S04]  /*28760*/  BSSY.RECONVERGENT B2, `(.L_x_2921) ;  /* 0x0000037000027945 */ /* 0x000fe80003800200 */
        /* <DEDUP_REMOVED lines=8> */
[----:B------:R3:W4:Y:S04]  /*287f0*/  LDS R25, [R24+-0x10] ;  /* 0xfffff00018197984 */ /* 0x0007280000000800 */
[----:B--2---:R-:W2:Y:S02]  /*28800*/  MUFU.RCP R28, R28 ;  /* 0x0000001c001c7308 */ /* 0x004ea40000001000 */
[----:B--2---:R-:W-:-:S06]  /*28810*/  VIADD R29, R28, 0xffffffe ;  /* 0x0ffffffe1c1d7836 */ /* 0x004fcc0000000000 */
[----:B------:R-:W2:Y:S02]  /*28820*/  F2I.FTZ.U32.TRUNC.NTZ R19, R29 ;  /* 0x0000001d00137305 */ /* 0x000ea4000021f000 */
[----:B--2---:R-:W-:-:S04]  /*28830*/  IMAD.MOV R18, RZ, RZ, -R19 ;  /* 0x000000ffff127224 */ /* 0x004fc800078e0a13 */
        /* <DEDUP_REMOVED lines=16> */
[----:B-1----:R-:W-:-:S09]  /*28940*/  UISETP.NE.AND UP0, UPT, UR6, URZ, UPT ;  /* 0x000000ff0600728c */ /* 0x002fd2000bf05270 */
[----:B---34-:R-:W-:Y:S05]  /*28950*/  BRA.U UP0, `(.L_x_2923) ;  /* 0x00000001004c7547 */ /* 0x018fea000b800000 */
[----:B------:R-:W-:Y:S01]  /*28960*/  ISETP.NE.AND P3, PT, R2, RZ, PT ;  /* 0x000000ff0200720c */ /* 0x000fe20003f65270 */
[----:B------:R-:W1:-:S12]  /*28970*/  LDS.128 R32, [R16+UR8] ;  /* 0x0000000810207984 */ /* 0x000e580008000c00 */
        /* <DEDUP_REMOVED lines=17> */
.L_x_2923:
[C---:B-----5:R-:W-:Y:S01]  /*28a90*/  FFMA.FTZ R8, R25.reuse, R28, R8 ;  /* 0x0000001c19087223 */ /* 0x060fe20000010008 */
[C---:B------:R-:W-:Y:S01]  /*28aa0*/  FFMA.FTZ R9, R25.reuse, R29, R9 ;  /* 0x0000001d19097223 */ /* 0x040fe20000010009 */
[C---:B------:R-:W-:Y:S01]  /*28ab0*/  FFMA.FTZ R10, R25.reuse, R30, R10 ;  /* 0x0000001e190a7223 */ /* 0x040fe2000001000a */
[----:B------:R-:W-:-:S07]  /*28ac0*/  FFMA.FTZ R11, R25, R31, R11 ;  /* 0x0000001f190b7223 */ /* 0x000fce000001000b */
.L_x_2922:
[----:B------:R-:W-:Y:S05]  /*28ad0*/  BSYNC.RECONVERGENT B2 ;  /* 0x0000000000027941 */ /* 0x000fea0003800200 */
.L_x_2921:
[----:B------:R-:W-:Y:S01]  /*28ae0*/  ISETP.GE.AND P0, PT, R22, R26, PT ;  /* 0x0000001a1600720c */ /* 0x000fe20003f06270 */
[----:B------:R-:W-:-:S12]  /*28af0*/  BSSY.RECONVERGENT B2, `(.L_x_2924) ;  /* 0x0000037000027945 */ /* 0x000fd80003800200 */
[----:B------:R-:W-:Y:S05]  /*28b00*/  @!P0 BRA `(.L_x_2925) ;  /* 0x0000000000d48947 */ /* 0x000fea0003800000 */
[----:B------:R-:W-:Y:S01]  /*28b10*/  IABS R25, R26 ;  /* 0x0000001a00197213 */ /* 0x000fe20000000000 */
[----:B------:R-:W2:Y:S01]  /*28b20*/  LDCU UR6, c[0x0][0x40c] ;  /* 0x00008180ff0677ac */ /* 0x000ea20008000800 */
[----:B-1----:R-:W-:Y:S02]  /*28b30*/  IABS R30, R22 ;  /* 0x00000016001e7213 */ /* 0x002fe40000000000 */
[----:B------:R-:W1:Y:S01]  /*28b40*/  I2F.RP R27, R25 ;  /* 0x00000019001b7306 */ /* 0x000e620000209400 */
[----:B------:R-:W-:Y:S02]  /*28b50*/  ISETP.GE.AND P1, PT, R22, RZ, PT ;  /* 0x000000ff1600720c */ /* 0x000fe40003f26270 */
[----:B------:R-:W-:-:S05]  /*28b60*/  ISETP.NE.AND P2, PT, R26, RZ, PT ;  /* 0x000000ff1a00720c */ /* 0x000fca0003f45270 */
[----:B-1----:R-:W1:Y:S02]  /*28b70*/  MUFU.RCP R27, R27 ;  /* 0x0000001b001b7308 */ /* 0x002e640000001000 */
[----:B-1----:R-:W-:-:S06]  /*28b80*/  VIADD R28, R27, 0xffffffe ;  /* 0x0ffffffe1b1c7836 */ /* 0x002fcc0000000000 */
[----:B------:R-:W1:Y:S02]  /*28b90*/  F2I.FTZ.U32.TRUNC.NTZ R19, R28 ;  /* 0x0000001c00137305 */ /* 0x000e64000021f000 */
[----:B-1----:R-:W-:-:S05]  /*28ba0*/  IADD3 R18, PT, PT, RZ, -R19, RZ ;  /* 0x80000013ff127210 */ /* 0x002fca0007ffe0ff */
        /* <DEDUP_REMOVED lines=10> */
[----:B------:R-:W-:Y:S02]  /*28c50*/  @!P0 IMAD.IADD R18, R18, 0x1, -R25 ;  /* 0x0000000112128824 */ /* 0x000fe400078e0a19 */
[----:B------:R1:W3:Y:S03]  /*28c60*/  LDS R25, [R24] ;  /* 0x0000000018197984 */ /* 0x0002e60000000800 */
[----:B------:R-:W-:Y:S02]  /*28c70*/  @!P1 IADD3 R18, PT, PT, -R18, RZ, RZ ;  /* 0x000000ff12129210 */ /* 0x000fe40007ffe1ff */
[----:B------:R-:W-:-:S05]  /*28c80*/  @!P2 LOP3.LUT R18, RZ, R26, RZ, 0x33, !PT ;  /* 0x0000001aff12a212 */ /* 0x000fca00078e33ff */
[----:B------:R-:W-:-:S04]  /*28c90*/  IMAD R19, R18, 0xe0, RZ ;  /* 0x000000e012137824 */ /* 0x000fc800078e02ff */
[----:B------:R-:W-:-:S05]  /*28ca0*/  IMAD.WIDE.U32 R18, R19, 0x4, R14 ;  /* 0x0000000413127825 */ /* 0x000fca00078e000e */
[----:B------:R1:W5:Y:S01]  /*28cb0*/  LDG.E.128 R28, desc[UR36][R18.64] ;  /* 0x00000024121c7981 */ /* 0x000362000c1e1d00 */
        /* <DEDUP_REMOVED lines=22> */
.L_x_2926:
[C---:B---3-5:R-:W-:Y:S01]  /*28e20*/  FFMA.FTZ R8, R25.reuse, R28, R8 ;  /* 0x0000001c19087223 */ /* 0x068fe20000010008 */
[C---:B------:R-:W-:Y:S01]  /*28e30*/  FFMA.FTZ R9, R25.reuse, R29, R9 ;  /* 0x0000001d19097223 */ /* 0x040fe20000010009 */
[C---:B------:R-:W-:Y:S01]  /*28e40*/  FFMA.FTZ R10, R25.reuse, R30, R10 ;  /* 0x0000001e190a7223 */ /* 0x040fe2000001000a */
[----:B------:R-:W-:-:S07]  /*28e50*/  FFMA.FTZ R11, R25, R31, R11 ;  /* 0x0000001f190b7223 */ /* 0x000fce000001000b */
.L_x_2925:
[----:B------:R-:W-:Y:S05]  /*28e60*/  BSYNC.RECONVERGENT B2 ;  /* 0x0000000000027941 */ /* 0x000fea0003800200 */
.L_x_2924:
[C---:B-1----:R-:W-:Y:S02]  /*28e70*/  VIADD R18, R22.reuse, 0x4 ;  /* 0x0000000416127836 */ /* 0x042fe40000000000 */
[----:B------:R-:W-:Y:S02]  /*28e80*/  VIADD R22, R22, 0x8 ;  /* 0x0000000816167836 */ /* 0x000fe40000000000 */
[----:B------:R-:W-:Y:S01]  /*28e90*/  VIADD R23, R23, 0x700 ;  /* 0x0000070017177836 */ /* 0x000fe20000000000 */
[----:B------:R-:W-:Y:S01]  /*28ea0*/  ISETP.GE.AND P0, PT, R18, UR40, PT ;  /* 0x0000002812007c0c */ /* 0x000fe2000bf06270 */
[----:B------:R-:W-:-:S12]  /*28eb0*/  VIADD R24, R24, 0x20 ;  /* 0x0000002018187836 */ /* 0x000fd80000000000 */
[----:B------:R-:W-:Y:S05]  /*28ec0*/  @!P0 BRA `(.L_x_2927) ;  /* 0xfffffff8001c8947 */ /* 0x000fea000383ffff */
.L_x_2917:
[----:B------:R-:W-:Y:S05]  /*28ed0*/  BSYNC.RECONVERGENT B1 ;  /* 0x0000000000017941 */ /* 0x000fea0003800200 */
.L_x_2916:
[----:B------:R-:W-:-:S13]  /*28ee0*/  ISETP.NE.AND P0, PT, R17, UR5, PT ;  /* 0x0000000511007c0c */ /* 0x000fda000bf05270 */
[----:B------:R-:W-:Y:S05]  /*28ef0*/  @P0 BRA `(.L_x_2903) ;  /* 0x0000000000b80947 */ /* 0x000fea0003800000 */
[----:B------:R-:W-:Y:S02]  /*28f00*/  UMOV UR6, 0xe0 ;  /* 0x000000e000067882 */ /* 0x000fe40000000000 */
[----:B------:R-:W-:-:S06]  /*28f10*/  UIMAD UR6, UR41, UR6, -0xe0 ;  /* 0xffffff20290674a4 */ /* 0x000fcc000f8e0206 */
[----:B------:R-:W-:-:S05]  /*28f20*/  MOV R15, UR6 ;  /* 0x00000006000f7c02 */ /* 0x000fca0008000f00 */
[----:B------:R-:W-:-:S05]  /*28f30*/  IMAD.WIDE R14, R15, 0x4, R12 ;  /* 0x000000040f0e7825 */ /* 0x000fca00078e020c */
[----:B------:R3:W5:Y:S01]  /*28f40*/  LDG.E.128 R20, desc[UR36][R14.64] ;  /* 0x000000240e147981 */ /* 0x000762000c1e1d00 */
[----:B------:R-:W4:Y:S01]  /*28f50*/  S2UR UR9, SR_CgaCtaId ;  /* 0x00000000000979c3 */ /* 0x000f220000008800 */
[----:B------:R-:W-:Y:S02]  /*28f60*/  UMOV UR6, 0x400 ;  /* 0x0000040000067882 */ /* 0x000fe40000000000 */
[----:B------:R-:W-:Y:S02]  /*28f70*/  UIADD3 UR10, UPT, UPT, UR6, 0x840, URZ ;  /* 0x00000840060a7890 */ /* 0x000fe4000fffe0ff */
[----:B------:R-:W-:Y:S02]  /*28f80*/  UIADD3 UR6, UPT, UPT, UR41, -UR4, URZ ;  /* 0x8000000429067290 */ /* 0x000fe4000fffe0ff */
[----:B----4-:R-:W-:-:S04]  /*28f90*/  ULEA UR9, UR9, UR10, 0x18 ;  /* 0x0000000a09097291 */ /* 0x010fc8000f8ec0ff */
[----:B------:R-:W-:-:S09]  /*28fa0*/  ULEA UR6, UR6, UR9, 0x2 ;  /* 0x0000000906067291 */ /* 0x000fd2000f8e10ff */
[----:B-12---:R-:W1:Y:S02]  /*28fb0*/  LDS R19, [UR6+-0x4] ;  /* 0xfffffc06ff137984 */ /* 0x006e640008000800 */
[----:B------:R-:W2:Y:S02]  /*28fc0*/  LDCU UR6, c[0x0][0x40c] ;  /* 0x00008180ff0677ac */ /* 0x000ea40008000800 */
[----:B--2---:R-:W-:-:S09]  /*28fd0*/  UISETP.NE.AND UP0, UPT, UR6, URZ, UPT ;  /* 0x000000ff0600728c */ /* 0x004fd2000bf05270 */
[----:B---3--:R-:W-:Y:S05]  /*28fe0*/  BRA.U UP0, `(.L_x_2928) ;  /* 0x00000001006c7547 */ /* 0x008fea000b800000 */
[----:B------:R-:W2:Y:S01]  /*28ff0*/  LDCU.64 UR12, c[0x0][0x460] ;  /* 0x00008c00ff0c77ac */ /* 0x000ea20008000a00 */
[----:B------:R-:W3:Y:S01]  /*29000*/  LDL R18, [R1+0x780] ;  /* 0x0007800001127983 */ /* 0x000ee20000100800 */
[----:B--2---:R-:W-:-:S04]  /*29010*/  UISETP.NE.U32.AND UP0, UPT, UR12, URZ, UPT ;  /* 0x000000ff0c00728c */ /* 0x004fc8000bf05070 */
[----:B------:R-:W-:-:S06]  /*29020*/  UISETP.NE.AND.EX UP0, UPT, UR13, URZ, UPT, UP0 ;  /* 0x000000ff0d00728c */ /* 0x000fcc000bf05300 */
[----:B------:R-:W-:-:S05]  /*29030*/  PLOP3.LUT P0, PT, PT, PT, UP0, 0x80, 0x8 ;  /* 0x000000000008781c */ /* 0x000fca0003f0f008 */
[----:B------:R-:W2:Y:S01]  /*29040*/  @UP0 LDCU UR6, c[0x0][0x3f8] ;  /* 0x00007f00ff0607ac */ /* 0x000ea20008000800 */
[----:B------:R-:W4:Y:S01]  /*29050*/  @UP0 LDCU.64 UR12, c[0x0][0x458] ;  /* 0x00008b00ff0c07ac */ /* 0x000f220008000a00 */
[----:B--2---:R-:W-:Y:S01]  /*29060*/  @UP0 UIMAD UR6, UR39, UR6, UR11 ;  /* 0x00000006270602a4 */ /* 0x004fe2000f8e020b */
[----:B----4-:R-:W-:-:S05]  /*29070*/  IMAD.U32 R14, RZ, RZ, UR12 ;  /* 0x0000000cff0e7e24 */ /* 0x010fca000f8e00ff */
[----:B------:R-:W-:Y:S02]  /*29080*/  IMAD.U32 R25, RZ, RZ, UR6 ;  /* 0x00000006ff197e24 */ /* 0x000fe4000f8e00ff */
[----:B------:R-:W-:Y:S02]  /*29090*/  IMAD.U32 R15, RZ, RZ, UR13 ;  /* 0x0000000dff0f7e24 */ /* 0x000fe4000f8e00ff */
[----:B------:R-:W-:-:S04]  /*290a0*/  @P0 IMAD R25, R25, 0xe0, R0 ;  /* 0x000000e019190824 */ /* 0x000fc800078e0200 */
[----:B------:R-:W-:-:S05]  /*290b0*/  @P0 IMAD.WIDE R14, R25, 0x4, R14 ;  /* 0x00000004190e0825 */ /* 0x000fca00078e020e */
[----:B------:R-:W2:Y:S01]  /*290c0*/  @P0 LDG.E.128 R24, desc[UR36][R14.64] ;  /* 0x000000240e180981 */ /* 0x000ea2000c1e1d00 */
[----:B-----5:R-:W-:Y:S01]  /*290d0*/  FADD.FTZ R20, R20, R4 ;  /* 0x0000000414147221 */ /* 0x020fe20000010000 */
[----:B------:R-:W-:Y:S01]  /*290e0*/  FADD.FTZ R21, R21, R5 ;  /* 0x0000000515157221 */ /* 0x000fe20000010000 */
[----:B------:R-:W-:Y:S01]  /*290f0*/  FADD.FTZ R22, R22, R6 ;  /* 0x0000000616167221 */ /* 0x000fe20000010000 */
[----:B------:R-:W-:Y:S01]  /*29100*/  FADD.FTZ R23, R23, R7 ;  /* 0x0000000717177221 */ /* 0x000fe20000010000 */
[----:B---3--:R-:W-:-:S13]  /*29110*/  R2UR UR9, R18 ;  /* 0x00000000120972ca */ /* 0x008fda00000e0000 */
[----:B------:R-:W-:-:S06]  /*29120*/  UIMAD UR6, UR9, 0xe0, URZ ;  /* 0x000000e0090678a4 */ /* 0x000fcc000f8e02ff */
[----:B------:R-:W-:-:S04]  /*29130*/  IMAD.U32 R29, RZ, RZ, UR6 ;  /* 0x00000006ff1d7e24 */ /* 0x000fc8000f8e00ff */
[----:B------:R-:W-:-:S04]  /*29140*/  IMAD.WIDE R12, R29, 0x4, R12 ;  /* 0x000000041d0c7825 */ /* 0x000fc800078e020c */
[----:B--2---:R-:W-:Y:S01]  /*29150*/  @P0 FMUL.FTZ R20, R20, R24 ;  /* 0x0000001814140220 */ /* 0x004fe20000410000 */
[----:B------:R-:W-:Y:S01]  /*29160*/  @P0 FMUL.FTZ R21, R21, R25 ;  /* 0x0000001915150220 */ /* 0x000fe20000410000 */
[----:B------:R-:W-:Y:S01]  /*29170*/  @P0 FMUL.FTZ R22, R22, R26 ;  /* 0x0000001a16160220 */ /* 0x000fe20000410000 */
[----:B------:R-:W-:-:S05]  /*29180*/  @P0 FMUL.FTZ R23, R23, R27 ;  /* 0x0000001b17170220 */ /* 0x000fca0000410000 */
[----:B------:R2:W-:Y:S02]  /*29190*/  STG.E.128 desc[UR36][R12.64], R20 ;  /* 0x000000140c007986 */ /* 0x0005e4000c101d24 */
.L_x_2928:
[C---:B-1---5:R-:W-:Y:S01]  /*291a0*/  FFMA.FTZ R8, R19.reuse, R20, R8 ;  /* 0x0000001413087223 */ /* 0x062fe20000010008 */
[C---:B------:R-:W-:Y:S01]  /*291b0*/  FFMA.FTZ R9, R19.reuse, R21, R9 ;  /* 0x0000001513097223 */ /* 0x040fe20000010009 */
[C---:B------:R-:W-:Y:S01]  /*291c0*/  FFMA.FTZ R10, R19.reuse, R22, R10 ;  /* 0x00000016130a7223 */ /* 0x040fe2000001000a */
[----:B------:R-:W-:-:S07]  /*291d0*/  FFMA.FTZ R11, R19, R23, R11 ;  /* 0x00000017130b7223 */ /* 0x000fce000001000b */
.L_x_2903:
[----:B-1----:R-:W-:Y:S05]  /*291e0*/  BSYNC.RECONVERGENT B0 ;  /* 0x0000000000007941 */ /* 0x002fea0003800200 */
.L_x_2902:
[----:B------:R-:W-:Y:S01]  /*291f0*/  BAR.SYNC.DEFER_BLOCKING 0x0 ;  /* 0x0000000000007b1d */ /* 0x000fe20000010000 */
[----:B------:R-:W-:-:S13]  /*29200*/  ISETP.GT.U32.AND P0, PT, R0, 0xdf, PT ;  /* 0x000000df0000780c */ /* 0x000fda0003f04070 */
[----:B------:R-:W-:Y:S05]  /*29210*/  @P0 EXIT ;  /* 0x000000000000094d */ /* 0x000fea0003800000 */
[----:B------:R-:W1:Y:S01]  /*29220*/  S2UR UR5, SR_CgaCtaId ;  /* 0x00000000000579c3 */ /* 0x000e620000008800 */
[----:B------:R-:W-:Y:S01]  /*29230*/  UMOV UR4, 0x400 ;  /* 0x0000040000047882 */ /* 0x000fe20000000000 */
[----:B------:R-:W-:Y:S01]  /*29240*/  LOP3.LUT R2, R3, 0x380, RZ, 0xc0, !PT ;  /* 0x0000038003027812 */ /* 0x000fe200078ec0ff */
[----:B------:R-:W-:Y:S01]  /*29250*/  UIADD3 UR4, UPT, UPT, UR4, 0x840, URZ ;  /* 0x0000084004047890 */ /* 0x000fe2000fffe0ff */
[----:B------:R-:W-:Y:S01]  /*29260*/  IMAD R17, R17, 0xe0, R0 ;  /* 0x000000e011117824 */ /* 0x000fe200078e0200 */
[C---:B------:R-:W-:Y:S02]  /*29270*/  ISETP.GT.U32.AND P1, PT, R3.reuse, 0x7f, PT ;  /* 0x0000007f0300780c */ /* 0x040fe40003f24070 */
[----:B------:R-:W-:Y:S02]  /*29280*/  ISETP.NE.AND P0, PT, R2, 0x80, PT ;  /* 0x000000800200780c */ /* 0x000fe40003f05270 */
[C---:B------:R-:W-:Y:S02]  /*29290*/  LOP3.LUT R2, R3.reuse, 0x3c0, RZ, 0xc0, !PT ;  /* 0x000003c003027812 */ /* 0x040fe400078ec0ff */
[----:B------:R-:W-:Y:S01]  /*292a0*/  ISETP.GT.U32.AND P2, PT, R3, 0x3f, PT ;  /* 0x0000003f0300780c */ /* 0x000fe20003f44070 */
[----:B-1----:R-:W-:-:S06]  /*292b0*/  ULEA UR4, UR5, UR4, 0x18 ;  /* 0x0000000405047291 */ /* 0x002fcc000f8ec0ff */
        /* <DEDUP_REMOVED lines=12> */
[----:B------:R0:W1:Y:S02]  /*29380*/  @!P2 LDS.128 R4, [R17] ;  /* 0x000000001104a984 */ /* 0x0000640000000c00 */
[----:B------:R-:W-:Y:S06]  /*29390*/  BAR.SYNC.DEFER_BLOCKING 0x0 ;  /* 0x0000000000007b1d */ /* 0x000fec0000010000 */
[----:B------:R-:W-:Y:S05]  /*293a0*/  @P2 EXIT ;  /* 0x000000000000294d */ /* 0x000fea0003800000 */
[----:B------:R-:W3:Y:S01]  /*293b0*/  LDCU UR4, c[0x0][0x478] ;  /* 0x00008f00ff0477ac */ /* 0x000ee20008000800 */
[----:B01----:R-:W-:Y:S01]  /*293c0*/  @!P2 FADD.FTZ R8, R8, R4 ;  /* 0x000000040808a221 */ /* 0x003fe20000010000 */
[----:B------:R-:W-:Y:S01]  /*293d0*/  @!P2 FADD.FTZ R9, R9, R5 ;  /* 0x000000050909a221 */ /* 0x000fe20000010000 */
[----:B------:R-:W-:Y:S01]  /*293e0*/  @!P2 FADD.FTZ R10, R10, R6 ;  /* 0x000000060a0aa221 */ /* 0x000fe20000010000 */
[----:B------:R-:W-:Y:S01]  /*293f0*/  @!P2 FADD.FTZ R11, R11, R7 ;  /* 0x000000070b0ba221 */ /* 0x000fe20000010000 */
[----:B---3--:R-:W-:-:S09]  /*29400*/  UISETP.NE.AND UP0, UPT, UR4, 0x2, UPT ;  /* 0x000000020400788c */ /* 0x008fd2000bf05270 */
[----:B------:R-:W-:Y:S05]  /*29410*/  BRA.U UP0, `(.L_x_2929) ;  /* 0x00000001007c7547 */ /* 0x000fea000b800000 */
[----:B------:R-:W0:Y:S01]  /*29420*/  LDC.64 R2, c[0x0][0x470] ;  /* 0x00011c00ff027b82 */ /* 0x000e220000000a00 */
[----:B------:R-:W1:Y:S01]  /*29430*/  LDCU.64 UR4, c[0x0][0x380] ;  /* 0x00007000ff0477ac */ /* 0x000e620008000a00 */
[----:B0-----:R-:W3:Y:S01]  /*29440*/  LDG.E R2, desc[UR36][R2.64] ;  /* 0x0000002402027981 */ /* 0x001ee2000c1e1900 */
[----:B------:R-:W-:Y:S02]  /*29450*/  VIADD R6, R0, UR7 ;  /* 0x0000000700067c36 */ /* 0x000fe40008000000 */
[C---:B---3--:R-:W-:Y:S01]  /*29460*/  FMUL.FTZ R10, R2.reuse, R10 ;  /* 0x0000000a020a7220 */ /* 0x048fe20000410000 */
[C---:B------:R-:W-:Y:S01]  /*29470*/  FMUL.FTZ R11, R2.reuse, R11 ;  /* 0x0000000b020b7220 */ /* 0x040fe20000410000 */
[C---:B------:R-:W-:Y:S01]  /*29480*/  FMUL.FTZ R9, R2.reuse, R9 ;  /* 0x0000000902097220 */ /* 0x040fe20000410000 */
[----:B------:R-:W-:-:S03]  /*29490*/  FMUL.FTZ R8, R2, R8 ;  /* 0x0000000802087220 */ /* 0x000fc60000410000 */
[----:B------:R-:W0:Y:S08]  /*294a0*/  F2I.S8.NTZ R10, R10 ;  /* 0x0000000a000a7305 */ /* 0x000e300000202100 */
[----:B------:R-:W3:Y:S01]  /*294b0*/  F2I.S8.NTZ R11, R11 ;  /* 0x0000000b000b7305 */ /* 0x000ee20000202100 */
[----:B0-----:R-:W-:-:S07]  /*294c0*/  PRMT R4, R10, 0x8880, RZ ;  /* 0x000088800a047816 */ /* 0x001fce00000000ff */
[----:B------:R-:W0:Y:S01]  /*294d0*/  F2I.S8.NTZ R9, R9 ;  /* 0x0000000900097305 */ /* 0x000e220000202100 */
[----:B------:R-:W-:Y:S02]  /*294e0*/  PRMT R2, R4, 0x7710, RZ ;  /* 0x0000771004027816 */ /* 0x000fe400000000ff */
[----:B---3--:R-:W-:-:S05]  /*294f0*/  PRMT R3, R11, 0x8880, RZ ;  /* 0x000088800b037816 */ /* 0x008fca00000000ff */
[----:B------:R-:W3:Y:S01]  /*29500*/  F2I.S8.NTZ R8, R8 ;  /* 0x0000000800087305 */ /* 0x000ee20000202100 */
[----:B------:R-:W-:Y:S01]  /*29510*/  IMAD.U32 R2, R2, 0x10000, RZ ;  /* 0x0001000002027824 */ /* 0x000fe200078e00ff */
[----:B------:R-:W-:-:S04]  /*29520*/  PRMT R3, R3, 0x7710, RZ ;  /* 0x0000771003037816 */ /* 0x000fc800000000ff */
[----:B------:R-:W-:Y:S02]  /*29530*/  LOP3.LUT R4, R2, 0xff0000, RZ, 0xc0, !PT ;  /* 0x00ff000002047812 */ /* 0x000fe400078ec0ff */
[----:B0-----:R-:W-:Y:S02]  /*29540*/  PRMT R9, R9, 0x8880, RZ ;  /* 0x0000888009097816 */ /* 0x001fe400000000ff */
[----:B------:R-:W-:Y:S02]  /*29550*/  LEA R3, R3, R4, 0x18 ;  /* 0x0000000403037211 */ /* 0x000fe400078ec0ff */
[----:B------:R-:W-:Y:S02]  /*29560*/  PRMT R2, R9, 0x7710, RZ ;  /* 0x0000771009027816 */ /* 0x000fe400000000ff */
[----:B---3--:R-:W-:Y:S02]  /*29570*/  PRMT R5, R8, 0x8880, RZ ;  /* 0x0000888008057816 */ /* 0x008fe400000000ff */
[----:B------:R-:W-:-:S02]  /*29580*/  LOP3.LUT R4, R2, 0xff, RZ, 0xc0, !PT ;  /* 0x000000ff02047812 */ /* 0x000fc400078ec0ff */
[----:B------:R-:W-:Y:S02]  /*29590*/  PRMT R0, R5, 0x7710, RZ ;  /* 0x0000771005007816 */ /* 0x000fe400000000ff */
[----:B-1----:R-:W-:Y:S01]  /*295a0*/  IADD3 R2, P0, PT, R6, UR4, RZ ;  /* 0x0000000406027c10 */ /* 0x002fe2000ff1e0ff */
[----:B------:R-:W-:Y:S01]  /*295b0*/  IMAD R4, R4, 0x100, R3 ;  /* 0x0000010004047824 */ /* 0x000fe200078e0203 */
[----:B------:R-:W-:Y:S02]  /*295c0*/  LOP3.LUT R5, R0, 0xff, RZ, 0xc0, !PT ;  /* 0x000000ff00057812 */ /* 0x000fe400078ec0ff */
[----:B------:R-:W-:-:S03]  /*295d0*/  LEA.HI.X.SX32 R3, R6, UR5, 0x1, P0 ;  /* 0x0000000506037c11 */ /* 0x000fc600080f0eff */
[----:B------:R-:W-:-:S05]  /*295e0*/  IMAD.IADD R5, R4, 0x1, R5 ;  /* 0x0000000104057824 */ /* 0x000fca00078e0205 */
[----:B------:R-:W-:Y:S01]  /*295f0*/  STG.E desc[UR36][R2.64], R5 ;  /* 0x0000000502007986 */ /* 0x000fe2000c101924 */
[----:B------:R-:W-:Y:S05]  /*29600*/  EXIT ;  /* 0x000000000000794d */ /* 0x000fea0003800000 */
.L_x_2929:
[----:B------:R-:W0:Y:S01]  /*29610*/  LDC.64 R2, c[0x0][0x380] ;  /* 0x0000e000ff027b82 */ /* 0x000e220000000a00 */
[----:B------:R-:W-:-:S04]  /*29620*/  VIADD R5, R0, UR7 ;  /* 0x0000000700057c36 */ /* 0x000fc80008000000 */
[----:B0-----:R-:W-:-:S05]  /*29630*/  IMAD.WIDE R2, R5, 0x4, R2 ;  /* 0x0000000405027825 */ /* 0x001fca00078e0202 */
[----:B------:R-:W-:Y:S01]  /*29640*/  STG.E.128 desc[UR36][R2.64], R8 ;  /* 0x0000000802007986 */ /* 0x000fe2000c101d24 */
[----:B------:R-:W-:Y:S05]  /*29650*/  EXIT ;  /* 0x000000000000794d */ /* 0x000fea0003800000 */
.L_x_2930:
        /* <DEDUP_REMOVED lines=10> */
.L_x_5598:


//--------------------- .text._ZN4mmha33masked_multihead_attention_kernelIfLi224ELi256ELi2ELi64ELi128ELb1ELb0EEEv26Multihead_attention_paramsIT_XT5_EE --------------------------
	.section	.text._ZN4mmha33masked_multihead_attention_kernelIfLi224ELi256ELi2ELi64ELi128ELb1ELb0EEEv26Multihead_attention_paramsIT_XT5_EE,"ax",@progbits
	.align	128
        .global         _ZN4mmha33masked_multihead_attention_kernelIfLi224ELi256ELi2ELi64ELi128ELb1ELb0EEEv26Multihead_attention_paramsIT_XT5_EE
        .type           _ZN4mmha33masked_multihead_attention_kernelIfLi224ELi256ELi2ELi64ELi128ELb1ELb0EEEv26Multihead_attention_paramsIT_XT5_EE,@function
        .size           _ZN4mmha33masked_multihead_attention_kernelIfLi224ELi256ELi2ELi64ELi128ELb1ELb0EEEv26Multihead_attention_paramsIT_XT5_EE,(.L_x_5599 - _ZN4mmha33masked_multihead_attention_kernelIfLi224ELi256ELi2ELi64ELi128ELb1ELb0EEEv26Multihead_attention_paramsIT_XT5_EE)
        .other          _ZN4mmha33masked_multihead_attention_kernelIfLi224ELi256ELi2ELi64ELi128ELb1ELb0EEEv26Multihead_attention_paramsIT_XT5_EE,@"STO_CUDA_ENTRY STV_DEFAULT"
_ZN4mmha33masked_multihead_attention_kernelIfLi224ELi256ELi2ELi64ELi128ELb1ELb0EEEv26Multihead_attention_paramsIT_XT5_EE:
.text._ZN4mmha33masked_multihead_attention_kernelIfLi224ELi256ELi2ELi64ELi128ELb1ELb0EEEv26Multihead_attention_paramsIT_XT5_EE:
        /* <DEDUP_REMOVED lines=13> */
.L_x_2931:
        /* <DEDUP_REMOVED lines=115> */
.L_x_2933:
[----:B------:R-:W-:Y:S05]  /*0800*/  BSYNC.RECONVERGENT B0 ;  /* 0x0000000000007941 */ /* 0x000fea0003800200 */
.L_x_2932:
        /* <DEDUP_REMOVED lines=11> */
[----:B-1----:R-:W-:Y:S01]  /*08c0*/  ISETP.NE.U32.AND P2, PT, RZ, UR12, PT ;  /* 0x0000000cff007c0c */ /* 0x002fe2000bf45070 */
[----:B------:R-:W1:Y:S03]  /*08d0*/  @P0 LDC.64 R10, c[0x0][0x418] ;  /* 0x00010600ff0a0b82 */ /* 0x000e660000000a00 */
[----:B------:R-:W-:Y:S02]  /*08e0*/  ISETP.NE.AND.EX P2, PT, RZ, UR13, PT, P2 ;  /* 0x0000000dff007c0c */ /* 0x000fe4000bf45320 */
[----:B----4-:R-:W-:Y:S02]  /*08f0*/  ISETP.NE.U32.AND P1, PT, RZ, UR8, PT ;  /* 0x00000008ff007c0c */ /* 0x010fe4000bf25070 */
[----:B------:R-:W-:-:S02]  /*0900*/  ISETP.GT.U32.OR P2, PT, R22, 0x37, !P2 ;  /* 0x000000371600780c */ /* 0x000fc40005744470 */
[----:B------:R-:W-:Y:S02]  /*0910*/  ISETP.NE.AND.EX P1, PT, RZ, UR9, PT, P1 ;  /* 0x00000009ff007c0c */ /* 0x000fe4000bf25310 */
[----:B------:R-:W-:Y:S02]  /*0920*/  ISETP.NE.OR P4, PT, RZ, UR11, P2 ;  /* 0x0000000bff007c0c */ /* 0x000fe40009785670 */
[----:B------:R-:W-:Y:S02]  /*0930*/  PLOP3.LUT P2, PT, PT, PT, UP0, 0x40, 0x4 ;  /* 0x000000000004781c */ /* 0x000fe40003f4e808 */
[C---:B------:R-:W-:Y:S01]  /*0940*/  ISETP.GT.U32.OR P1, PT, R22.reuse, 0x37, !P1 ;  /* 0x000000371600780c */ /* 0x040fe20004f24470 */
[----:B--2---:R-:W-:Y:S01]  /*0950*/  IMAD R13, R13, 0xe0, R0 ;  /* 0x000000e00d0d7824 */ /* 0x004fe200078e0200 */
[----:B------:R-:W-:Y:S02]  /*0960*/  ISETP.GT.U32.OR P2, PT, R22, 0x3f, P2 ;  /* 0x0000003f1600780c */ /* 0x000fe40001744470 */
[----:B-----5:R-:W-:Y:S01]  /*0970*/  @P5 R2UR UR38, R8 ;  /* 0x00000000082652ca */ /* 0x020fe200000e0000 */
[----:B------:R-:W-:-:S04]  /*0980*/  @!P3 IMAD R8, R22, R15, UR43 ;  /* 0x0000002b1608be24 */ /* 0x000fc8000f8e020f */
[----:B------:R-:W2:Y:S01]  /*0990*/  @!P4 LDC.64 R6, c[0x0][0x3a0] ;  /* 0x0000e800ff06cb82 */ /* 0x000ea20000000a00 */
[----:B------:R-:W-:Y:S01]  /*09a0*/  @!P3 IMAD.SHL.U32 R12, R8, 0x4, RZ ;  /* 0x00000004080cb824 */ /* 0x000fe200078e00ff */
[----:B------:R-:W-:Y:S01]  /*09b0*/  CS2R R26, SRZ ;  /* 0x00000000001a7805 */ /* 0x000fe2000001ff00 */
[----:B-1----:R-:W-:-:S03]  /*09c0*/  @P0 IMAD.WIDE.U32 R10, R17, 0x4, R10 ;  /* 0x00000004110a0825 */ /* 0x002fc600078e000a */
[----:B------:R-:W-:Y:S01]  /*09d0*/  VOTEU.ALL UP0, P2 ;  /* 0x0000000000ff7886 */ /* 0x000fe20001000000 */
[----:B------:R-:W-:Y:S01]  /*09e0*/  @!P3 IMAD R15, R15, UR46, R12 ;  /* 0x0000002e0f0fbc24 */ /* 0x000fe2000f8e020c */
[----:B0-----:R-:W0:Y:S08]  /*09f0*/  @!P1 LDC.64 R4, c[0x0][0x390] ;  /* 0x0000e400ff049b82 */ /* 0x001e300000000a00 */
[----:B------:R-:W1:Y:S01]  /*0a00*/  @!P2 LDC.64 R8, c[0x0][0x450] ;  /* 0x00011400ff08ab82 */ /* 0x000e620000000a00 */
[----:B------:R-:W-:Y:S01]  /*0a10*/  @!UP0 UIMAD UR4, UR38, UR6, URZ ;  /* 0x00000006260482a4 */ /* 0x000fe2000f8e02ff */
[----:B---3--:R-:W-:Y:S01]  /*0a20*/  @!P3 IMAD.WIDE R2, R15, 0x4, R2 ;  /* 0x000000040f02b825 */ /* 0x008fe200078e0202 */
[----:B------:R-:W-:-:S02]  /*0a30*/  CS2R R24, SRZ ;  /* 0x0000000000187805 */ /* 0x000fc4000001ff00 */
[----:B------:R-:W-:Y:S02]  /*0a40*/  CS2R R18, SRZ ;  /* 0x0000000000127805 */ /* 0x000fe4000001ff00 */
[----:B------:R-:W-:Y:S01]  /*0a50*/  CS2R R16, SRZ ;  /* 0x0000000000107805 */ /* 0x000fe2000001ff00 */
[----:B------:R-:W3:Y:S01]  /*0a60*/  @P0 LDG.E R10, desc[UR36][R10.64] ;  /* 0x000000240a0a0981 */ /* 0x000ee2000c1e1900 */
[----:B------:R-:W-:Y:S02]  /*0a70*/  IMAD.U32 R12, RZ, RZ, UR4 ;  /* 0x00000004ff0c7e24 */ /* 0x000fe4000f8e00ff */
[C---:B--2---:R-:W-:Y:S01]  /*0a80*/  @!P4 IMAD.WIDE.U32 R6, R13.reuse, 0x4, R6 ;  /* 0x000000040d06c825 */ /* 0x044fe200078e0006 */
[----:B------:R-:W2:Y:S01]  /*0a90*/  @!P3 LDG.E.128 R24, desc[UR36][R2.64] ;  /* 0x000000240218b981 */ /* 0x000ea2000c1e1d00 */
[----:B------:R-:W4:Y:S02]  /*0aa0*/  LDCU.U8 UR4, c[0x0][0x404] ;  /* 0x00008080ff0477ac */ /* 0x000f240008000000 */
[----:B------:R-:W-:Y:S01]  /*0ab0*/  @!P2 IMAD R15, R12, 0xe0, R13 ;  /* 0x000000e00c0fa824 */ /* 0x000fe200078e020d */
[----:B------:R-:W2:Y:S01]  /*0ac0*/  @!P4 LDG.E.128 R16, desc[UR36][R6.64] ;  /* 0x000000240610c981 */ /* 0x000ea2000c1e1d00 */
[----:B0-----:R-:W-:-:S05]  /*0ad0*/  @!P1 IMAD.WIDE.U32 R4, R13, 0x4, R4 ;  /* 0x000000040d049825 */ /* 0x001fca00078e0004 */
[----:B------:R0:W2:Y:S01]  /*0ae0*/  @!P1 LDG.E.128 R32, desc[UR36][R4.64] ;  /* 0x0000002404209981 */ /* 0x0000a2000c1e1d00 */
[----:B-1----:R-:W-:-:S05]  /*0af0*/  @!P2 IMAD.WIDE R8, R15, 0x4, R8 ;  /* 0x000000040f08a825 */ /* 0x002fca00078e0208 */
[----:B------:R-:W2:Y:S01]  /*0b00*/  @!P2 LDG.E.128 R12, desc[UR36][R8.64] ;  /* 0x00000024080ca981 */ /* 0x000ea2000c1e1d00 */
[----:B0-----:R-:W0:Y:S01]  /*0b10*/  LDC R5, c[0x0][0x400] ;  /* 0x00010000ff057b82 */ /* 0x001e220000000800 */
[----:B----4-:R-:W-:Y:S02]  /*0b20*/  ISETP.NE.AND P1, PT, RZ, UR4, PT ;  /* 0x00000004ff007c0c */ /* 0x010fe4000bf25270 */
[----:B------:R-:W-:Y:S01]  /*0b30*/  ISETP.NE.AND P3, PT, RZ, UR11, PT ;  /* 0x0000000bff007c0c */ /* 0x000fe2000bf65270 */
[----:B------:R-:W-:Y:S01]  /*0b40*/  UMOV UR39, URZ ;  /* 0x000000ff00277c82 */ /* 0x000fe20008000000 */
[----:B------:R-:W-:Y:S01]  /*0b50*/  BSSY.RECONVERGENT B6, `(.L_x_2934) ;  /* 0x0000120000067945 */ /* 0x000fe20003800200 */
[----:B0-----:R-:W-:Y:S02]  /*0b60*/  ISETP.LT.OR P1, PT, R5, 0x1, P1 ;  /* 0x000000010500780c */ /* 0x001fe40000f21670 */
[----:B---3--:R-:W-:-:S08]  /*0b70*/  @P0 R2UR UR39, R10 ;  /* 0x000000000a2702ca */ /* 0x008fd000000e0000 */
[----:B--2---:R-:W-:Y:S01]  /*0b80*/  @!P3 FADD.FTZ R24, R24, R16 ;  /* 0x000000101818b221 */ /* 0x004fe20000010000 */
[----:B------:R-:W-:Y:S01]  /*0b90*/  @!P3 FADD.FTZ R25, R25, R17 ;  /* 0x000000111919b221 */ /* 0x000fe20000010000 */
[----:B------:R-:W-:Y:S01]  /*0ba0*/  @!P3 FADD.FTZ R26, R26, R18 ;  /* 0x000000121a1ab221 */ /* 0x000fe20000010000 */
[----:B------:R-:W-:Y:S01]  /*0bb0*/  @!P3 FADD.FTZ R27, R27, R19 ;  /* 0x000000131b1bb221 */ /* 0x000fe20000010000 */
[----:B------:R-:W-:Y:S01]  /*0bc0*/  FADD.FTZ R28, R32, R28 ;  /* 0x0000001c201c7221 */ /* 0x000fe20000010000 */
[----:B------:R-:W-:Y:S01]  /*0bd0*/  FADD.FTZ R29, R33, R29 ;  /* 0x0000001d211d7221 */ /* 0x000fe20000010000 */
[----:B------:R-:W-:Y:S01]  /*0be0*/  FADD.FTZ R30, R34, R30 ;  /* 0x0000001e221e7221 */ /* 0x000fe20000010000 */
[----:B------:R-:W-:Y:S01]  /*0bf0*/  FADD.FTZ R31, R35, R31 ;  /* 0x0000001f231f7221 */ /* 0x000fe20000010000 */
[----:B------:R-:W-:Y:S01]  /*0c00*/  @!P2 FMUL.FTZ R24, R24, R12 ;  /* 0x0000000c1818a220 */ /* 0x000fe20000410000 */
[----:B------:R-:W-:Y:S01]  /*0c10*/  @!P2 FMUL.FTZ R25, R25, R13 ;  /* 0x0000000d1919a220 */ /* 0x000fe20000410000 */
[----:B------:R-:W-:Y:S01]  /*0c20*/  @!P2 FMUL.FTZ R26, R26, R14 ;  /* 0x0000000e1a1aa220 */ /* 0x000fe20000410000 */
[----:B------:R-:W-:Y:S01]  /*0c30*/  @!P2 FMUL.FTZ R27, R27, R15 ;  /* 0x0000000f1b1ba220 */ /* 0x000fe20000410000 */
        /* <DEDUP_REMOVED lines=44> */
.L_x_2936:
        /* <DEDUP_REMOVED lines=32> */
.L_x_2935:
        /* <DEDUP_REMOVED lines=54> */
.L_x_2938:
        /* <DEDUP_REMOVED lines=15> */
.L_x_2939:
        /* <DEDUP_REMOVED lines=71> */
.L_x_2945:
[----:B------:R-:W-:Y:S05]  /*19c0*/  BSYNC.RECONVERGENT B2 ;  /* 0x0000000000027941 */ /* 0x000fea0003800200 */
.L_x_2944:
[----:B-1----:R0:W-:Y:S04]  /*19d0*/  STS [R21], R24 ;  /* 0x0000001815007388 */ /* 0x0021e80000000800 */
[----:B--2---:R0:W-:Y:S04]  /*19e0*/  STS [R21+0x4], R26 ;  /* 0x0000041a15007388 */ /* 0x0041e80000000800 */
[----:B---3--:R0:W-:Y:S04]  /*19f0*/  STS [R34], R25 ;  /* 0x0000001922007388 */ /* 0x0081e80000000800 */
[----:B----4-:R0:W-:Y:S01]  /*1a00*/  STS [R34+0x4], R27 ;  /* 0x0000041b22007388 */ /* 0x0101e20000000800 */
[----:B------:R-:W-:Y:S05]  /*1a10*/  BRA `(.L_x_2946) ;  /* 0x0000000000847947 */ /* 0x000fea0003800000 */
.L_x_2943:
        /* <DEDUP_REMOVED lines=33> */
.L_x_2946:
[----:B------:R-:W-:Y:S05]  /*1c30*/  BSYNC.RECONVERGENT B1 ;  /* 0x0000000000017941 */ /* 0x000fea0003800200 */
.L_x_2942:
[----:B------:R1:W-:Y:S04]  /*1c40*/  STS [R15], R28 ;  /* 0x0000001c0f007388 */ /* 0x0003e80000000800 */
[----:B------:R1:W-:Y:S04]  /*1c50*/  STS [R15+0x4], R30 ;  /* 0x0000041e0f007388 */ /* 0x0003e80000000800 */
[----:B------:R1:W-:Y:S04]  /*1c60*/  STS [R20], R29 ;  /* 0x0000001d14007388 */ /* 0x0003e80000000800 */
[----:B------:R1:W-:Y:S02]  /*1c70*/  STS [R20+0x4], R31 ;  /* 0x0000041f14007388 */ /* 0x0003e40000000800 */
.L_x_2941:
[----:B------:R-:W-:Y:S05]  /*1c80*/  BSYNC.RECONVERGENT B0 ;  /* 0x0000000000007941 */ /* 0x000fea0003800200 */
.L_x_2940:
        /* <DEDUP_REMOVED lines=10> */
.L_x_2948:
[----:B------:R-:W-:Y:S05]  /*1d30*/  BSYNC.RECONVERGENT B0 ;  /* 0x0000000000007941 */ /* 0x000fea0003800200 */
.L_x_2947:
[----:B------:R-:W-:Y:S06]  /*1d40*/  BAR.SYNC.DEFER_BLOCKING 0x0 ;  /* 0x0000000000007b1d */ /* 0x000fec0000010000 */
.L_x_2937:
[----:B------:R-:W-:Y:S05]  /*1d50*/  BSYNC.RECONVERGENT B6 ;  /* 0x0000000000067941 */ /* 0x000fea0003800200 */
.L_x_2934:
        /* <DEDUP_REMOVED lines=28> */
.L_x_2950:
[----:B------:R-:W-:Y:S05]  /*1f20*/  BSYNC.RECONVERGENT B0 ;  /* 0x0000000000007941 */ /* 0x000fea0003800200 */
.L_x_2949:
[----:B-1-3--:R-:W1:Y:S01]  /*1f30*/  SHFL.BFLY PT, R3, R0, 0x10, 0x1f ;  /* 0x0e001f0000037f89 */ /* 0x00ae6200000e0000 */
[----:B------:R-:W3:Y:S01]  /*1f40*/  S2UR UR11, SR_CgaCtaId ;  /* 0x00000000000b79c3 */ /* 0x000ee20000008800 */
[----:B------:R-:W-:Y:S01]  /*1f50*/  UMOV UR10, 0x400 ;  /* 0x00000400000a7882 */ /* 0x000fe20000000000 */
[----:B------:R-:W-:Y:S01]  /*1f60*/  BSSY.RECONVERGENT B0, `(.L_x_2951) ;  /* 0x0000038000007945 */ /* 0x000fe20003800200 */
[----:B-1----:R-:W-:Y:S01]  /*1f70*/  FADD.FTZ R3, R3, R0 ;  /* 0x0000000003037221 */ /* 0x002fe20000010000 */
[----:B------:R-:W-:Y:S01]  /*1f80*/  SHF.R.U32.HI R0, RZ, 0x3, R22 ;  /* 0x00000003ff007819 */ /* 0x000fe20000011616 */
[----:B---3--:R-:W-:-:S03]  /*1f90*/  ULEA UR4, UR11, UR10, 0x18 ;  /* 0x0000000a0b047291 */ /* 0x008fc6000f8ec0ff */
        /* <DEDUP_REMOVED lines=16> */
[----:B-1----:R-:W-:Y:S01]  /*20a0*/  IMAD.U32 R0, RZ, RZ, UR4 ;  /* 0x00000004ff007e24 */ /* 0x002fe2000f8e00ff */
[----:B------:R-:W-:-:S03]  /*20b0*/  UIADD3 UR4, UPT, UPT, UR10, 0x820, URZ ;  /* 0x000008200a047890 */ /* 0x000fc6000fffe0ff */
[----:B------:R-:W-:Y:S01]  /*20c0*/  IMAD.MOV R6, RZ, RZ, -R0 ;  /* 0x000000ffff067224 */ /* 0x000fe200078e0a00 */
[----:B------:R-:W-:Y:S01]  /*20d0*/  ULEA UR12, UR11, UR4, 0x18 ;  /* 0x000000040b0c7291 */ /* 0x000fe2000f8ec0ff */
[----:B------:R1:W3:Y:S03]  /*20e0*/  @!P1 LDS R4, [R2+0x8] ;  /* 0x0000080002049984 */ /* 0x0002e60000000800 */
[----:B------:R-:W-:-:S04]  /*20f0*/  VIADDMNMX R6, R6, UR44, RZ, !PT ;  /* 0x0000002c06067c46 */ /* 0x000fc8000f8001ff */
[----:B------:R-:W-:Y:S01]  /*2100*/  R2UR UR13, R6 ;  /* 0x00000000060d72ca */ /* 0x000fe200000e0000 */
[----:B-1----:R-:W-:-:S05]  /*2110*/  IMAD.MOV.U32 R2, RZ, RZ, -0x800001 ;  /* 0xff7fffffff027424 */ /* 0x002fca00078e00ff */
[----:B------:R-:W-:Y:S07]  /*2120*/  STL [R1+0x6c], R2 ;  /* 0x00006c0201007387 */ /* 0x000fee0000100800 */
[----:B------:R-:W-:-:S04]  /*2130*/  UIADD3 UR4, UPT, UPT, UR44, -UR13, URZ ;  /* 0x8000000d2c047290 */ /* 0x000fc8000fffe0ff */
[----:B------:R-:W-:Y:S01]  /*2140*/  ULEA UR6, UR4, UR12, 0x2 ;  /* 0x0000000c04067291 */ /* 0x000fe2000f8e10ff */
        /* <DEDUP_REMOVED lines=12> */
[----:B------:R-:W-:Y:S01]  /*2210*/  IMAD.MOV.U32 R4, RZ, RZ, R2 ;  /* 0x000000ffff047224 */ /* 0x000fe200078e0002 */
        /* <DEDUP_REMOVED lines=10> */
.L_x_2953:
[----:B------:R-:W3:Y:S04]  /*22c0*/  LDL R2, [R1+0x6c] ;  /* 0x00006c0001027983 */ /* 0x000ee80000100800 */
[----:B---3--:R3:W-:Y:S02]  /*22d0*/  STS [UR6+-0x4], R2 ;  /* 0xfffffc02ff007988 */ /* 0x0087e40008000806 */
.L_x_2952:
[----:B------:R-:W-:Y:S05]  /*22e0*/  BSYNC.RECONVERGENT B0 ;  /* 0x0000000000007941 */ /* 0x000fea0003800200 */
.L_x_2951:
[----:B------:R-:W-:Y:S01]  /*22f0*/  BAR.SYNC.DEFER_BLOCKING 0x0 ;  /* 0x0000000000007b1d */ /* 0x000fe20000010000 */
[----:B------:R-:W-:Y:S01]  /*2300*/  UIADD3 UR4, UPT, UPT, UR10, 0x20, URZ ;  /* 0x000000200a047890 */ /* 0x000fe2000fffe0ff */
[----:B---3--:R-:W-:-:S03]  /*2310*/  IMAD.SHL.U32 R2, R22, 0x8, RZ ;  /* 0x0000000816027824 */ /* 0x008fc600078e00ff */
[----:B------:R-:W-:-:S03]  /*2320*/  ULEA UR4, UR11, UR4, 0x18 ;  /* 0x000000040b047291 */ /* 0x000fc6000f8ec0ff */
[----:B------:R-:W3:Y:S01]  /*2330*/  S2UR UR14, SR_CTAID.X ;  /* 0x00000000000e79c3 */ /* 0x000ee20000002500 */
        /* <DEDUP_REMOVED lines=112> */
[----:B0--3--:R-:W-:Y:S05]  /*2a40*/  BRA.U UP0, `(.L_x_2954) ;  /* 0x0000000500387547 */ /* 0x009fea000b800000 */
        /* <DEDUP_REMOVED lines=11> */
[----:B----4-:R-:W-:Y:S04]  /*2b00*/  LDS.64 R28, [R2+UR10+0x120] ;  /* 0x0001200a021c7984 */ /* 0x010fe80008000a00 */
        /* <DEDUP_REMOVED lines=28> */
[----:B------:R3:W4:Y:S04]  /*2cd0*/  LDS.64 R50, [R2+UR10+0x1d0] ;  /* 0x0001d00a02327984 */ /* 0x0007280008000a00 */
        /* <DEDUP_REMOVED lines=25> */
[----:B------:R3:W1:Y:S04]  /*2e70*/  LDS.64 R102, [R2+UR10+0x370] ;  /* 0x0003700a02667984 */ /* 0x0006680008000a00 */
[----:B------:R3:W2:Y:S04]  /*2e80*/  LDS.64 R104, [R2+UR10+0x380] ;  /* 0x0003800a02687984 */ /* 0x0006a80008000a00 */
[----:B------:R3:W3:Y:S04]  /*2e90*/  LDS.64 R106, [R2+UR10+0x390] ;  /* 0x0003900a026a7984 */ /* 0x0006e80008000a00 */
[----:B------:R0:W3:Y:S04]  /*2ea0*/  LDS.64 R108, [R2+UR10+0x3a0] ;  /* 0x0003a00a026c7984 */ /* 0x0000e80008000a00 */
[----:B------:R0:W3:Y:S04]  /*2eb0*/  LDS.64 R110, [R2+UR10+0x3b0] ;  /* 0x0003b00a026e7984 */ /* 0x0000e80008000a00 */
[----:B------:R0:W3:Y:S04]  /*2ec0*/  LDS.64 R112, [R2+UR10+0x3c0] ;  /* 0x0003c00a02707984 */ /* 0x0000e80008000a00 */
[----:B------:R0:W3:Y:S04]  /*2ed0*/  LDS.64 R114, [R2+UR10+0x3d0] ;  /* 0x0003d00a02727984 */ /* 0x0000e80008000a00 */
[----:B------:R0:W3:Y:S04]  /*2ee0*/  LDS.64 R116, [R2+UR10+0x3e0] ;  /* 0x0003e00a02747984 */ /* 0x0000e80008000a00 */
[----:B------:R1:W3:Y:S04]  /*2ef0*/  LDS.64 R118, [R2+UR10+0x3f0] ;  /* 0x0003f00a02767984 */ /* 0x0002e80008000a00 */
[----:B0-----:R0:W-:Y:S04]  /*2f00*/  STL.64 [R1+0x10], R8 ;  /* 0x0000100801007387 */ /* 0x0011e80000100a00 */
[----:B-1----:R0:W-:Y:S04]  /*2f10*/  STL.64 [R1+0x8], R6 ;  /* 0x0000080601007387 */ /* 0x0021e80000100a00 */
[----:B--2-4-:R0:W-:Y:S02]  /*2f20*/  STL.64 [R1], R4 ;  /* 0x0000000401007387 */ /* 0x0141e40000100a00 */
.L_x_2954:
[----:B0-2---:R-:W0:Y:S01]  /*2f30*/  LDS.64 R8, [R2+UR4+0x360] ;  /* 0x0003600402087984 */ /* 0x005e220008000a00 */
[----:B------:R-:W1:Y:S01]  /*2f40*/  LDCU UR6, c[0x0][0x3f0] ;  /* 0x00007e00ff0677ac */ /* 0x000e620008000800 */
[----:B------:R-:W-:Y:S02]  /*2f50*/  BSSY B1, `(.L_x_2955) ;  /* 0x00013f9000017945 */ /* 0x000fe40003800000 */
[----:B------:R-:W2:Y:S01]  /*2f60*/  LDS.64 R6, [R2+UR4+0x370] ;  /* 0x0003700402067984 */ /* 0x000ea20008000a00 */
[----:B------:R-:W0:Y:S03]  /*2f70*/  LDCU UR16, c[0x0][0x40c] ;  /* 0x00008180ff1077ac */ /* 0x000e260008000800 */
[----:B------:R-:W5:Y:S01]  /*2f80*/  LDS.64 R4, [R2+UR4+0x380] ;  /* 0x0003800402047984 */ /* 0x000f620008000a00 */
[----:B------:R-:W0:Y:S01]  /*2f90*/  LDCU UR22, c[0x0][0x3f4] ;  /* 0x00007e80ff1677ac */ /* 0x000e220008000800 */
[----:B------:R-:W0:Y:S01]  /*2fa0*/  LDCU UR17, c[0x0][0x410] ;  /* 0x00008200ff1177ac */ /* 0x000e220008000800 */
[----:B------:R-:W0:Y:S01]  /*2fb0*/  LDCU.64 UR18, c[0x0][0x3b8] ;  /* 0x00007700ff1277ac */ /* 0x000e220008000a00 */
[----:B-1----:R-:W-:Y:S01]  /*2fc0*/  UIMAD UR6, UR41, UR6, UR14 ;  /* 0x00000006290672a4 */ /* 0x002fe2000f8e020e */
[----:B------:R-:W1:Y:S01]  /*2fd0*/  LDCU.64 UR20, c[0x0][0x438] ;  /* 0x00008700ff1477ac */ /* 0x000e620008000a00 */
[----:B------:R-:W0:Y:S02]  /*2fe0*/  LDCU.64 UR10, c[0x0][0x448] ;  /* 0x00008900ff0a77ac */ /* 0x000e240008000a00 */
        /* <DEDUP_REMOVED lines=13> */
[----:B---3--:R-:W3:Y:S01]  /*30c0*/  LDS.64 R2, [R2+UR4+0x3f0] ;  /* 0x0003f00402027984 */ /* 0x008ee20008000a00 */
[----:B------:R-:W-:-:S04]  /*30d0*/  UIADD3 UR4, UPT, UPT, UR43, 0xf, -UR13 ;  /* 0x0000000f2b047890 */ /* 0x000fc8000fffe80d */
[----:B------:R-:W-:-:S04]  /*30e0*/  USHF.R.S32.HI UR5, URZ, 0x1f, UR4 ;  /* 0x0000001fff057899 */ /* 0x000fc80008011404 */
[----:B------:R-:W-:-:S04]  /*30f0*/  ULEA.HI UR5, UR5, UR4, URZ, 0x4 ;  /* 0x0000000405057291 */ /* 0x000fc8000f8f20ff */
[----:B------:R-:W-:Y:S01]  /*3100*/  ULOP3.LUT UR7, UR5, 0xfffffff0, URZ, 0xc0, !UPT ;  /* 0xfffffff005077892 */ /* 0x000fe2000f8ec0ff */
[----:B0-----:R-:W-:Y:S04]  /*3110*/  STL.64 [R1+0x90], R8 ;  /* 0x0000900801007387 */ /* 0x001fe80000100a00 */
[----:B--2---:R-:W-:Y:S04]  /*3120*/  STL.64 [R1+0x88], R6 ;  /* 0x0000880601007387 */ /* 0x004fe80000100a00 */
[----:B-----5:R0:W-:Y:S04]  /*3130*/  STL.64 [R1+0x80], R4 ;  /* 0x0000800401007387 */ /* 0x0201e80000100a00 */
[----:B---3--:R2:W-:Y:S01]  /*3140*/  STL.64 [R1+0x78], R2 ;  /* 0x0000780201007387 */ /* 0x0085e20000100a00 */
[----:B0-----:R-:W-:-:S04]  /*3150*/  SHF.R.U32.HI R5, RZ, 0x1, R246 ;  /* 0x00000001ff057819 */ /* 0x001fc800000116f6 */
[----:B------:R-:W-:-:S13]  /*3160*/  ISETP.GE.AND P0, PT, R5, UR7, PT ;  /* 0x0000000705007c0c */ /* 0x000fda000bf06270 */
[----:B-12---:R-:W-:Y:S05]  /*3170*/  @P0 BRA `(.L_x_2956) ;  /* 0x0000013c00580947 */ /* 0x006fea0003800000 */
[----:B------:R-:W-:Y:S01]  /*3180*/  IABS R2, R0 ;  /* 0x0000000000027213 */ /* 0x000fe20000000000 */
[----:B------:R-:W0:Y:S01]  /*3190*/  S2UR UR5, SR_CTAID.Y ;  /* 0x00000000000579c3 */ /* 0x000e220000002600 */
[----:B------:R-:W0:Y:S01]  /*31a0*/  LDCU UR4, c[0x0][0x3f8] ;  /* 0x00007f00ff0477ac */ /* 0x000e220008000800 */
[C---:B------:R-:W-:Y:S01]  /*31b0*/  VIADD R249, R5.reuse, UR13 ;  /* 0x0000000d05f97c36 */ /* 0x040fe20008000000 */
[----:B------:R-:W-:Y:S01]  /*31c0*/  LEA R5, R5, UR12, 0x2 ;  /* 0x0000000c05057c11 */ /* 0x000fe2000f8e10ff */
[----:B------:R-:W-:Y:S01]  /*31d0*/  IMAD.MOV.U32 R4, RZ, RZ, R2 ;  /* 0x000000ffff047224 */ /* 0x000fe200078e0002 */
[----:B------:R-:W1:Y:S03]  /*31e0*/  LDCU.64 UR8, c[0x0][0x420] ;  /* 0x00008400ff0877ac */ /* 0x000e660008000a00 */
[----:B------:R-:W2:Y:S01]  /*31f0*/  I2F.RP R2, R4 ;  /* 0x0000000400027306 */ /* 0x000ea20000209400 */
[----:B------:R3:W-:Y:S01]  /*3200*/  STL [R1+0x70], R4 ;  /* 0x0000700401007387 */ /* 0x0007e20000100800 */
[----:B------:R-:W5:Y:S06]  /*3210*/  LDC.64 R8, c[0x0][0x450] ;  /* 0x00011400ff087b82 */ /* 0x000f6c0000000a00 */
[----:B--2---:R-:W2:Y:S01]  /*3220*/  MUFU.RCP R2, R2 ;  /* 0x0000000200027308 */ /* 0x004ea20000001000 */
[----:B0-----:R-:W-:Y:S01]  /*3230*/  UIMAD UR15, UR5, UR4, UR14 ;  /* 0x00000004050f72a4 */ /* 0x001fe2000f8e020e */
[----:B-1----:R-:W-:Y:S01]  /*3240*/  ISETP.NE.U32.AND P0, PT, RZ, UR8, PT ;  /* 0x00000008ff007c0c */ /* 0x002fe2000bf05070 */
[----:B------:R-:W-:-:S03]  /*3250*/  UIMAD UR4, UR38, UR4, UR14 ;  /* 0x00000004260472a4 */ /* 0x000fc6000f8e020e */
[----:B------:R-:W-:-:S03]  /*3260*/  ISETP.NE.AND.EX P0, PT, RZ, UR9, PT, P0 ;  /* 0x00000009ff007c0c */ /* 0x000fc6000bf05300 */
[----:B------:R-:W-:Y:S02]  /*3270*/  IMAD.U32 R6, RZ, RZ, UR4 ;  /* 0x00000004ff067e24 */ /* 0x000fe4000f8e00ff */
[----:B--2---:R-:W-:-:S04]  /*3280*/  VIADD R2, R2, 0xffffffe ;  /* 0x0ffffffe02027836 */ /* 0x004fc80000000000 */
[----:B------:R-:W0:Y:S02]  /*3290*/  F2I.FTZ.U32.TRUNC.NTZ R3, R2 ;  /* 0x0000000200037305 */ /* 0x000e24000021f000 */
[----:B0-----:R-:W-:-:S04]  /*32a0*/  IMAD.MOV R2, RZ, RZ, -R3 ;  /* 0x000000ffff027224 */ /* 0x001fc800078e0a03 */
[----:B---3--:R-:W-:Y:S02]  /*32b0*/  IMAD R4, R2, R4, RZ ;  /* 0x0000000402047224 */ /* 0x008fe400078e02ff */
[----:B------:R-:W-:-:S04]  /*32c0*/  IMAD.MOV.U32 R2, RZ, RZ, RZ ;  /* 0x000000ffff027224 */ /* 0x000fc800078e00ff */
[----:B------:R-:W-:Y:S02]  /*32d0*/  IMAD.HI.U32 R2, R3, R4, R2 ;  /* 0x0000000403027227 */ /* 0x000fe400078e0002 */
[----:B------:R-:W0:Y:S02]  /*32e0*/  LDC R4, c[0x0][0x430] ;  /* 0x00010c00ff047b82 */ /* 0x000e240000000800 */
        /* <DEDUP_REMOVED lines=8> */
[----:B------:R-:W0:Y:S01]  /*3370*/  LDCU UR5, c[0x0][0x408] ;  /* 0x00008100ff0577ac */ /* 0x000e220008000800 */
[----:B-----5:R-:W-:Y:S01]  /*3380*/  IMAD.WIDE R6, R6, 0x4, R8 ;  /* 0x0000000406067825 */ /* 0x020fe200078e0208 */
[----:B------:R-:W-:Y:S02]  /*3390*/  SHF.R.S32.HI R252, RZ, 0x1f, R0 ;  /* 0x0000001ffffc7819 */ /* 0x000fe40000011400 */
[----:B------:R-:W-:-:S04]  /*33a0*/  IADD3 R0, P1, P2, R0, UR8, R249 ;  /* 0x0000000800007c10 */ /* 0x000fc8000fa3e0f9 */
[----:B------:R-:W-:Y:S01]  /*33b0*/  IADD3.X R252, PT, PT, R252, UR9, RZ, P1, P2 ;  /* 0x00000009fcfc7c10 */ /* 0x000fe20008fe44ff */
[----:B------:R2:W-:Y:S04]  /*33c0*/  STL [R1+0x60], R0 ;  /* 0x0000600001007387 */ /* 0x0005e80000100800 */
[----:B------:R3:W-:Y:S01]  /*33d0*/  STL [R1+0x68], R5 ;  /* 0x0000680501007387 */ /* 0x0007e20000100800 */
[----:B-1----:R-:W-:Y:S02]  /*33e0*/  UIMAD UR4, UR14, UR15, UR43 ;  /* 0x0000000f0e0472a4 */ /* 0x002fe4000f8e022b */
[----:B------:R-:W-:Y:S02]  /*33f0*/  IMAD.U32 R3, RZ, RZ, UR15 ;  /* 0x0000000fff037e24 */ /* 0x000fe4000f8e00ff */
[----:B--2---:R-:W-:-:S02]  /*3400*/  IMAD.U32 R0, RZ, RZ, UR7 ;  /* 0x00000007ff007e24 */ /* 0x004fc4000f8e00ff */
[----:B------:R-:W-:Y:S02]  /*3410*/  IMAD R3, R3, UR4, R249 ;  /* 0x0000000403037c24 */ /* 0x000fe4000f8e02f9 */
[----:B---3--:R-:W-:Y:S02]  /*3420*/  VIADD R5, R0, UR13 ;  /* 0x0000000d00057c36 */ /* 0x008fe40008000000 */
[----:B------:R-:W-:Y:S01]  /*3430*/  VIADD R249, R249, 0x1 ;  /* 0x00000001f9f97836 */ /* 0x000fe20000000000 */
[----:B------:R1:W-:Y:S01]  /*3440*/  STL [R1+0x64], R3 ;  /* 0x0000640301007387 */ /* 0x0003e20000100800 */
[----:B0-----:R-:W-:-:S03]  /*3450*/  VIADD R0, R4, UR5 ;  /* 0x0000000504007c36 */ /* 0x001fc60008000000 */
[----:B------:R0:W-:Y:S01]  /*3460*/  STL [R1+0x74], R5 ;  /* 0x0000740501007387 */ /* 0x0001e20000100800 */
[----:B-1----:R-:W-:-:S07]  /*3470*/  SHF.R.S32.HI R3, RZ, 0x1f, R2 ;  /* 0x0000001fff037819 */ /* 0x002fce0000011402 */
.L_x_3218:
[----:B------:R-:W2:Y:S04]  /*3480*/  LDL R11, [R1+0x278] ;  /* 0x00027800010b7983 */ /* 0x000ea80000100800 */
[----:B-1----:R-:W3:Y:S04]  /*3490*/  LDL R13, [R1+0x70] ;  /* 0x00007000010d7983 */ /* 0x002ee80000100800 */
[----:B------:R-:W5:Y:S01]  /*34a0*/  LDL R12, [R1+0x60] ;  /* 0x00006000010c7983 */ /* 0x000f620000100800 */
[----:B------:R-:W-:Y:S02]  /*34b0*/  VIADD R4, R249, 0xffffffff ;  /* 0xfffffffff9047836 */ /* 0x000fe40000000000 */
[----:B------:R-:W-:-:S03]  /*34c0*/  IMAD.U32 R0, RZ, RZ, UR22 ;  /* 0x00000016ff007e24 */ /* 0x000fc6000f8e00ff */
[----:B0-----:R-:W-:Y:S02]  /*34d0*/  IABS R5, R4 ;  /* 0x0000000400057213 */ /* 0x001fe40000000000 */
[----:B------:R-:W-:-:S03]  /*34e0*/  IABS R10, R0 ;  /* 0x00000000000a7213 */ /* 0x000fc60000000000 */
[----:B--2---:R-:W-:-:S04]  /*34f0*/  IMAD.HI.U32 R11, R11, R5, RZ ;  /* 0x000000050b0b7227 */ /* 0x004fc800078e00ff */
[----:B------:R-:W-:-:S04]  /*3500*/  IMAD.MOV R11, RZ, RZ, -R11 ;  /* 0x000000ffff0b7224 */ /* 0x000fc800078e0a0b */
[----:B------:R-:W-:Y:S02]  /*3510*/  IMAD R5, R10, R11, R5 ;  /* 0x0000000b0a057224 */ /* 0x000fe400078e0205 */
[----:B------:R-:W-:-:S03]  /*3520*/  @P0 IMAD.MOV.U32 R11, RZ, RZ, R252 ;  /* 0x000000ffff0b0224 */ /* 0x000fc600078e00fc */
[----:B---3--:R-:W-:-:S13]  /*3530*/  ISETP.GT.U32.AND P1, PT, R13, R5, PT ;  /* 0x000000050d00720c */ /* 0x008fda0003f24070 */
[----:B------:R-:W-:-:S05]  /*3540*/  @!P1 IMAD.IADD R5, R5, 0x1, -R10 ;  /* 0x0000000105059824 */ /* 0x000fca00078e0a0a */
[----:B------:R-:W-:-:S13]  /*3550*/  ISETP.GT.U32.AND P1, PT, R13, R5, PT ;  /* 0x000000050d00720c */ /* 0x000fda0003f24070 */
[----:B------:R-:W-:Y:S02]  /*3560*/  @!P1 IMAD.IADD R5, R5, 0x1, -R10 ;  /* 0x0000000105059824 */ /* 0x000fe400078e0a0a */
[----:B-----5:R-:W-:-:S06]  /*3570*/  @P0 IMAD.MOV.U32 R10, RZ, RZ, R12 ;  /* 0x000000ffff0a0224 */ /* 0x020fcc00078e000c */
[----:B------:R-:W2:Y:S01]  /*3580*/  @P0 LDG.E.U8 R10, desc[UR36][R10.64] ;  /* 0x000000240a0a0981 */ /* 0x000ea2000c1e1100 */
[----:B------:R-:W-:Y:S01]  /*3590*/  ISETP.GE.AND P1, PT, R4, RZ, PT ;  /* 0x000000ff0400720c */ /* 0x000fe20003f26270 */
[----:B------:R-:W-:Y:S01]  /*35a0*/  UISETP.NE.AND UP0, UPT, UR16, URZ, UPT ;  /* 0x000000ff1000728c */ /* 0x000fe2000bf05270 */
[----:B------:R-:W-:Y:S01]  /*35b0*/  ISETP.NE.AND P2, PT, R0, RZ, PT ;  /* 0x000000ff0000720c */ /* 0x000fe20003f45270 */
[----:B------:R-:W-:Y:S01]  /*35c0*/  BSSY.RECONVERGENT B0, `(.L_x_2957) ;  /* 0x0001236000007945 */ /* 0x000fe20003800200 */
[----:B--2---:R-:W-:Y:S01]  /*35d0*/  ISETP.NE.AND P4, PT, R10, RZ, P0 ;  /* 0x000000ff0a00720c */ /* 0x004fe20000785270 */
[----:B------:R-:W-:-:S08]  /*35e0*/  IMAD.MOV.U32 R10, RZ, RZ, R5 ;  /* 0x000000ffff0a7224 */ /* 0x000fd000078e0005 */
[----:B------:R-:W-:Y:S02]  /*35f0*/  @!P1 IMAD.MOV R10, RZ, RZ, -R10 ;  /* 0x000000ffff0a9224 */ /* 0x000fe400078e0a0a */
[----:B------:R-:W-:Y:S01]  /*3600*/  @!P2 LOP3.LUT R10, RZ, R0, RZ, 0x33, !PT ;  /* 0x00000000ff0aa212 */ /* 0x000fe200078e33ff */
[----:B------:R-:W-:Y:S06]  /*3610*/  BRA.U UP0, `(.L_x_2958) ;  /* 0x000000dd00c87547 */ /* 0x000fec000b800000 */
[----:B------:R-:W-:-:S09]  /*3620*/  UISETP.NE.AND UP0, UPT, UR42, URZ, UPT ;  /* 0x000000ff2a00728c */ /* 0x000fd2000bf05270 */
[----:B------:R-:W-:Y:S05]  /*3630*/  BRA.U !UP0, `(.L_x_2959) ;  /* 0x00000075085c7547 */ /* 0x000fea000b800000 */
[----:B------:R-:W-:Y:S01]  /*3640*/  ISETP.GE.AND P1, PT, R4, UR43, PT ;  /* 0x0000002b04007c0c */ /* 0x000fe2000bf26270 */
[----:B------:R-:W-:Y:S01]  /*3650*/  BSSY.RECONVERGENT B2, `(.L_x_2960) ;  /* 0x000001e000027945 */ /* 0x000fe20003800200 */
[C---:B------:R-:W-:Y:S02]  /*3660*/  IMAD.SHL.U32 R5, R10.reuse, 0x4, RZ ;  /* 0x000000040a057824 */ /* 0x040fe400078e00ff */
[----:B------:R-:W-:Y:S02]  /*3670*/  IMAD.IADD R11, R10, 0x1, R0 ;  /* 0x000000010a0b7824 */ /* 0x000fe400078e0200 */
[----:B------:R-:W-:-:S07]  /*3680*/  IMAD R10, R0, 0xe0, RZ ;  /* 0x000000e0000a7824 */ /* 0x000fce00078e02ff */
[----:B------:R-:W-:Y:S05]  /*3690*/  @P1 BRA `(.L_x_2961) ;  /* 0x0000000000641947 */ /* 0x000fea0003800000 */
[----:B------:R-:W-:Y:S01]  /*36a0*/  ISETP.GE.AND P2, PT, R5, R10, PT ;  /* 0x0000000a0500720c */ /* 0x000fe20003f46270 */
[----:B------:R-:W2:Y:S04]  /*36b0*/  LDL R247, [R1+0x58] ;  /* 0x0000580001f77983 */ /* 0x000ea80000100800 */
[----:B------:R-:W3:Y:S04]  /*36c0*/  LDG.E.64 R170, desc[UR36][R6.64] ;  /* 0x0000002406aa7981 */ /* 0x000ee8000c1e1b00 */
[----:B------:R-:W5:Y:S04]  /*36d0*/  LDL R246, [R1+0x5c] ;  /* 0x00005c0001f67983 */ /* 0x000f680000100800 */
[----:B------:R-:W0:Y:S01]  /*36e0*/  @!P2 S2R R14, SR_TID.X ;  /* 0x00000000000ea919 */ /* 0x000e220000002100 */
[----:B------:R-:W1:Y:S01]  /*36f0*/  @!P2 LDC.64 R12, c[0x0][0x3b8] ;  /* 0x0000ee00ff0cab82 */ /* 0x000e620000000a00 */
[----:B0-----:R-:W-:-:S05]  /*3700*/  @!P2 IMAD.SHL.U32 R14, R14, 0x2, RZ ;  /* 0x000000020e0ea824 */ /* 0x001fca00078e00ff */
[----:B------:R-:W-:-:S05]  /*3710*/  @!P2 LOP3.LUT R14, R14, 0x2, RZ, 0xc0, !PT ;  /* 0x000000020e0ea812 */ /* 0x000fca00078ec0ff */
[----:B------:R-:W-:-:S05]  /*3720*/  @!P2 IMAD R15, R0, UR6, R14 ;  /* 0x00000006000fac24 */ /* 0x000fca000f8e020e */
[----:B------:R-:W-:-:S04]  /*3730*/  @!P2 IADD3 R14, P3, PT, R5, R15, RZ ;  /* 0x0000000f050ea210 */ /* 0x000fc80007f7e0ff */
[----:B------:R-:W-:Y:S02]  /*3740*/  @!P2 LEA.HI.X.SX32 R15, R15, RZ, 0x1, P3 ;  /* 0x000000ff0f0fa211 */ /* 0x000fe400018f0eff */
[----:B-1----:R-:W-:-:S04]  /*3750*/  @!P2 LEA R12, P3, R14, R12, 0x2 ;  /* 0x0000000c0e0ca211 */ /* 0x002fc800078610ff */
[----:B------:R-:W-:Y:S02]  /*3760*/  @!P2 LEA.HI.X R13, R14, R13, R15, 0x2, P3 ;  /* 0x0000000d0e0da211 */ /* 0x000fe400018f140f */
[----:B------:R-:W-:-:S06]  /*3770*/  CS2R R14, SRZ ;  /* 0x00000000000e7805 */ /* 0x000fcc000001ff00 */
[----:B------:R0:W2:Y:S02]  /*3780*/  @!P2 LDG.E.64 R14, desc[UR36][R12.64] ;  /* 0x000000240c0ea981 */ /* 0x0000a4000c1e1b00 */
[----:B0-----:R-:W0:Y:S01]  /*3790*/  @!P2 LDC.64 R12, c[0x0][0x3b8] ;  /* 0x0000ee00ff0cab82 */ /* 0x001e220000000a00 */
[----:B--2---:R-:W-:Y:S01]  /*37a0*/  FADD.FTZ R14, R247, R14 ;  /* 0x0000000ef70e7221 */ /* 0x004fe20000010000 */
[----:B-----5:R-:W-:-:S03]  /*37b0*/  FADD.FTZ R15, R246, R15 ;  /* 0x0000000ff60f7221 */ /* 0x020fc60000010000 */
[----:B---3--:R-:W-:Y:S01]  /*37c0*/  FMUL.FTZ R170, R14, R170 ;  /* 0x000000aa0eaa7220 */ /* 0x008fe20000410000 */
[----:B------:R-:W-:Y:S01]  /*37d0*/  @!P2 IADD3 R14, P3, PT, R2, R5, RZ ;  /* 0x00000005020ea210 */ /* 0x000fe20007f7e0ff */
[----:B------:R-:W-:-:S03]  /*37e0*/  FMUL.FTZ R171, R15, R171 ;  /* 0x000000ab0fab7220 */ /* 0x000fc60000410000 */
[----:B0-----:R-:W-:Y:S01]  /*37f0*/  @!P2 LEA R12, P5, R14, R12, 0x2 ;  /* 0x0000000c0e0ca211 */ /* 0x001fe200078a10ff */
[----:B------:R-:W-:-:S05]  /*3800*/  @!P2 IMAD.X R15, RZ, RZ, R3, P3 ;  /* 0x000000ffff0fa224 */ /* 0x000fca00018e0603 */
[----:B------:R-:W-:-:S05]  /*3810*/  @!P2 LEA.HI.X R13, R14, R13, R15, 0x2, P5 ;  /* 0x0000000d0e0da211 */ /* 0x000fca00028f140f */
[----:B------:R0:W-:Y:S02]  /*3820*/  @!P2 STG.E.64 desc[UR36][R12.64], R170 ;  /* 0x000000aa0c00a986 */ /* 0x0001e4000c101b24 */
.L_x_2961:
[----:B------:R-:W-:Y:S05]  /*3830*/  BSYNC.RECONVERGENT B2 ;  /* 0x0000000000027941 */ /* 0x000fea0003800200 */
.L_x_2960:
[----:B------:R-:W-:Y:S04]  /*3840*/  BSSY.RECONVERGENT B2, `(.L_x_2962) ;  /* 0x000001d000027945 */ /* 0x000fe80003800200 */
[----:B------:R-:W-:Y:S05]  /*3850*/  @P1 BRA `(.L_x_2963) ;  /* 0x00000000006c1947 */ /* 0x000fea0003800000 */
[----:B------:R-:W-:Y:S01]  /*3860*/  IMAD.SHL.U32 R246, R11, 0x4, RZ ;  /* 0x000000040bf67824 */ /* 0x000fe200078e00ff */
[----:B------:R-:W2:Y:S04]  /*3870*/  LDL R248, [R1+0x50] ;  /* 0x0000500001f87983 */ /* 0x000ea80000100800 */
[----:B------:R-:W-:Y:S01]  /*3880*/  ISETP.GE.AND P2, PT, R246, R10, PT ;  /* 0x0000000af600720c */ /* 0x000fe20003f46270 */
[----:B------:R-:W3:Y:S04]  /*3890*/  LDG.E.64 R128, desc[UR36][R6.64+0x10] ;  /* 0x0000102406807981 */ /* 0x000ee8000c1e1b00 */
[----:B------:R-:W5:Y:S08]  /*38a0*/  LDL R247, [R1+0x54] ;  /* 0x0000540001f77983 */ /* 0x000f700000100800 */
[----:B0-----:R-:W0:Y:S02]  /*38b0*/  @!P2 S2R R12, SR_TID.X ;  /* 0x00000000000ca919 */ /* 0x001e240000002100 */
[----:B0-----:R-:W-:-:S05]  /*38c0*/  @!P2 IMAD.SHL.U32 R12, R12, 0x2, RZ ;  /* 0x000000020c0ca824 */ /* 0x001fca00078e00ff */
[----:B------:R-:W-:-:S05]  /*38d0*/  @!P2 LOP3.LUT R12, R12, 0x2, RZ, 0xc0, !PT ;  /* 0x000000020c0ca812 */ /* 0x000fca00078ec0ff */
[----:B------:R-:W-:Y:S01]  /*38e0*/  @!P2 IMAD R15, R0, UR6, R12 ;  /* 0x00000006000fac24 */ /* 0x000fe2000f8e020c */
[----:B------:R-:W-:-:S04]  /*38f0*/  @!P2 SHF.R.S32.HI R12, RZ, 0x1f, R246 ;  /* 0x0000001fff0ca819 */ /* 0x000fc800000114f6 */
[----:B------:R-:W-:-:S04]  /*3900*/  @!P2 IADD3 R14, P3, PT, R15, R246, RZ ;  /* 0x000000f60f0ea210 */ /* 0x000fc80007f7e0ff */
[----:B------:R-:W-:Y:S02]  /*3910*/  @!P2 LEA.HI.X.SX32 R15, R15, R12, 0x1, P3 ;  /* 0x0000000c0f0fa211 */ /* 0x000fe400018f0eff */
[----:B------:R-:W0:Y:S02]  /*3920*/  @!P2 LDC.64 R12, c[0x0][0x3b8] ;  /* 0x0000ee00ff0cab82 */ /* 0x000e240000000a00 */
[----:B0-----:R-:W-:-:S04]  /*3930*/  @!P2 LEA R12, P3, R14, R12, 0x2 ;  /* 0x0000000c0e0ca211 */ /* 0x001fc800078610ff */
[----:B------:R-:W-:Y:S02]  /*3940*/  @!P2 LEA.HI.X R13, R14, R13, R15, 0x2, P3 ;  /* 0x0000000d0e0da211 */ /* 0x000fe400018f140f */
[----:B------:R-:W-:-:S06]  /*3950*/  CS2R R14, SRZ ;  /* 0x00000000000e7805 */ /* 0x000fcc000001ff00 */
[----:B------:R0:W2:Y:S02]  /*3960*/  @!P2 LDG.E.64 R14, desc[UR36][R12.64] ;  /* 0x000000240c0ea981 */ /* 0x0000a4000c1e1b00 */
[----:B0-----:R-:W0:Y:S01]  /*3970*/  @!P2 LDC.64 R12, c[0x0][0x3b8] ;  /* 0x0000ee00ff0cab82 */ /* 0x001e220000000a00 */
[----:B--2---:R-:W-:-:S04]  /*3980*/  FADD.FTZ R14, R248, R14 ;  /* 0x0000000ef80e7221 */ /* 0x004fc80000010000 */
[----:B---3--:R-:W-:Y:S01]  /*3990*/  FMUL.FTZ R128, R14, R128 ;  /* 0x000000800e807220 */ /* 0x008fe20000410000 */
[----:B------:R-:W-:Y:S01]  /*39a0*/  @!P2 IADD3 R14, P3, PT, R2, R246, RZ ;  /* 0x000000f6020ea210 */ /* 0x000fe20007f7e0ff */
[----:B-----5:R-:W-:-:S03]  /*39b0*/  FADD.FTZ R15, R247, R15 ;  /* 0x0000000ff70f7221 */ /* 0x020fc60000010000 */
[----:B------:R-:W-:Y:S02]  /*39c0*/  @!P2 LEA.HI.X.SX32 R246, R246, R3, 0x1, P3 ;  /* 0x00000003f6f6a211 */ /* 0x000fe400018f0eff */
[----:B0-----:R-:W-:Y:S01]  /*39d0*/  @!P2 LEA R12, P3, R14, R12, 0x2 ;  /* 0x0000000c0e0ca211 */ /* 0x001fe200078610ff */
[----:B------:R-:W-:-:S03]  /*39e0*/  FMUL.FTZ R129, R15, R129 ;  /* 0x000000810f817220 */ /* 0x000fc60000410000 */
[----:B------:R-:W-:-:S05]  /*39f0*/  @!P2 LEA.HI.X R13, R14, R13, R246, 0x2, P3 ;  /* 0x0000000d0e0da211 */ /* 0x000fca00018f14f6 */
[----:B------:R1:W-:Y:S04]  /*3a00*/  @!P2 STG.E.64 desc[UR36][R12.64], R128 ;  /* 0x000000800c00a986 */ /* 0x0003e8000c101b24 */
.L_x_2963:
[----:B------:R-:W-:Y:S05]  /*3a10*/  BSYNC.RECONVERGENT B2 ;  /* 0x0000000000027941 */ /* 0x000fea0003800200 */
.L_x_2962:
[----:B------:R-:W-:Y:S04]  /*3a20*/  BSSY.RECONVERGENT B2, `(.L_x_2964) ;  /* 0x000001e000027945 */ /* 0x000fe80003800200 */
[----:B------:R-:W-:Y:S05]  /*3a30*/  @P1 BRA `(.L_x_2965) ;  /* 0x0000000000701947 */ /* 0x000fea0003800000 */
[----:B------:R-:W-:Y:S01]  /*3a40*/  IMAD R246, R0, 0x8, R5 ;  /* 0x0000000800f67824 */ /* 0x000fe200078e0205 */
[----:B------:R-:W2:Y:S04]  /*3a50*/  LDL R248, [R1+0x48] ;  /* 0x0000480001f87983 */ /* 0x000ea80000100800 */
[----:B------:R-:W-:Y:S01]  /*3a60*/  ISETP.GE.AND P2, PT, R246, R10, PT ;  /* 0x0000000af600720c */ /* 0x000fe20003f46270 */
[----:B------:R-:W3:Y:S04]  /*3a70*/  LDG.E.64 R16, desc[UR36][R6.64+0x20] ;  /* 0x0000202406107981 */ /* 0x000ee8000c1e1b00 */
[----:B------:R-:W5:Y:S08]  /*3a80*/  LDL R247, [R1+0x4c] ;  /* 0x00004c0001f77983 */ /* 0x000f700000100800 */
[----:B01----:R-:W0:Y:S02]  /*3a90*/  @!P2 S2R R12, SR_TID.X ;  /* 0x00000000000ca919 */ /* 0x003e240000002100 */
        /* <DEDUP_REMOVED lines=10> */
[----:B------:R0:W2:Y:S01]  /*3b40*/  @!P2 LDG.E.64 R14, desc[UR36][R12.64] ;  /* 0x000000240c0ea981 */ /* 0x0000a2000c1e1b00 */
[----:B------:R-:W-:-:S13]  /*3b50*/  ISETP.GE.AND P2, PT, R246, R10, PT ;  /* 0x0000000af600720c */ /* 0x000fda0003f46270 */
        /* <DEDUP_REMOVED lines=10> */
.L_x_2965:
[----:B------:R-:W-:Y:S05]  /*3c00*/  BSYNC.RECONVERGENT B2 ;  /* 0x0000000000027941 */ /* 0x000fea0003800200 */
.L_x_2964:
[----:B------:R-:W-:Y:S04]  /*3c10*/  BSSY.RECONVERGENT B2, `(.L_x_2966) ;  /* 0x000001f000027945 */ /* 0x000fe80003800200 */
[----:B------:R-:W-:Y:S05]  /*3c20*/  @P1 BRA `(.L_x_2967) ;  /* 0x0000000000741947 */ /* 0x000fea0003800000 */
[----:B------:R-:W-:Y:S01]  /*3c30*/  IMAD R246, R0, 0x2, R11 ;  /* 0x0000000200f67824 */ /* 0x000fe200078e020b */
[----:B------:R-:W3:Y:S03]  /*3c40*/  LDL R248, [R1+0x40] ;  /* 0x0000400001f87983 */ /* 0x000ee60000100800 */
[----:B------:R-:W-:Y:S01]  /*3c50*/  IMAD.SHL.U32 R246, R246, 0x4, RZ ;  /* 0x00000004f6f67824 */ /* 0x000fe200078e00ff */
[----:B------:R-:W5:Y:S04]  /*3c60*/  LDG.E.64 R120, desc[UR36][R6.64+0x30] ;  /* 0x0000302406787981 */ /* 0x000f68000c1e1b00 */
[----:B------:R-:W-:Y:S01]  /*3c70*/  ISETP.GE.AND P2, PT, R246, R10, PT ;  /* 0x0000000af600720c */ /* 0x000fe20003f46270 */
[----:B------:R-:W4:-:S12]  /*3c80*/  LDL R247, [R1+0x44] ;  /* 0x0000440001f77983 */ /* 0x000f180000100800 */
[----:B012---:R-:W0:Y:S02]  /*3c90*/  @!P2 S2R R12, SR_TID.X ;  /* 0x00000000000ca919 */ /* 0x007e240000002100 */
        /* <DEDUP_REMOVED lines=10> */
[----:B------:R0:W3:Y:S01]  /*3d40*/  @!P2 LDG.E.64 R14, desc[UR36][R12.64] ;  /* 0x000000240c0ea981 */ /* 0x0000e2000c1e1b00 */
[----:B------:R-:W-:-:S13]  /*3d50*/  ISETP.GE.AND P2, PT, R246, R10, PT ;  /* 0x0000000af600720c */ /* 0x000fda0003f46270 */
[----:B0-----:R-:W0:Y:S01]  /*3d60*/  @!P2 LDC.64 R12, c[0x0][0x3b8] ;  /* 0x0000ee00ff0cab82 */ /* 0x001e220000000a00 */
[----:B---3--:R-:W-:-:S04]  /*3d70*/  FADD.FTZ R14, R248, R14 ;  /* 0x0000000ef80e7221 */ /* 0x008fc80000010000 */
[----:B-----5:R-:W-:Y:S01]  /*3d80*/  FMUL.FTZ R120, R14, R120 ;  /* 0x000000780e787220 */ /* 0x020fe20000410000 */
[----:B------:R-:W-:Y:S01]  /*3d90*/  @!P2 IADD3 R14, P3, PT, R2, R246, RZ ;  /* 0x000000f6020ea210 */ /* 0x000fe20007f7e0ff */
[----:B----4-:R-:W-:-:S03]  /*3da0*/  FADD.FTZ R15, R247, R15 ;  /* 0x0000000ff70f7221 */ /* 0x010fc60000010000 */
[----:B------:R-:W-:Y:S02]  /*3db0*/  @!P2 LEA.HI.X.SX32 R246, R246, R3, 0x1, P3 ;  /* 0x00000003f6f6a211 */ /* 0x000fe400018f0eff */
[----:B0-----:R-:W-:Y:S01]  /*3dc0*/  @!P2 LEA R12, P3, R14, R12, 0x2 ;  /* 0x0000000c0e0ca211 */ /* 0x001fe200078610ff */
[----:B------:R-:W-:-:S03]  /*3dd0*/  FMUL.FTZ R121, R15, R121 ;  /* 0x000000790f797220 */ /* 0x000fc60000410000 */
[----:B------:R-:W-:-:S05]  /*3de0*/  @!P2 LEA.HI.X R13, R14, R13, R246, 0x2, P3 ;  /* 0x0000000d0e0da211 */ /* 0x000fca00018f14f6 */
[----:B------:R3:W-:Y:S04]  /*3df0*/  @!P2 STG.E.64 desc[UR36][R12.64], R120 ;  /* 0x000000780c00a986 */ /* 0x0007e8000c101b24 */
.L_x_2967:
[----:B------:R-:W-:Y:S05]  /*3e00*/  BSYNC.RECONVERGENT B2 ;  /* 0x0000000000027941 */ /* 0x000fea0003800200 */
.L_x_2966:
[----:B------:R-:W-:Y:S01]  /*3e10*/  BSSY.RECONVERGENT B2, `(.L_x_2968) ;  /* 0x000001f000027945 */ /* 0x000fe20003800200 */
[----:B------:R-:W-:-:S03]  /*3e20*/  IMAD R11, R0, 0x4, R11 ;  /* 0x00000004000b7824 */ /* 0x000fc600078e020b */
[----:B------:R-:W-:Y:S05]  /*3e30*/  @P1 BRA `(.L_x_2969) ;  /* 0x0000000000701947 */ /* 0x000fea0003800000 */
[----:B------:R-:W-:Y:S01]  /*3e40*/  IMAD R14, R0, 0x10, R5 ;  /* 0x00000010000e7824 */ /* 0x000fe200078e0205 */
[----:B------:R-:W5:Y:S04]  /*3e50*/  LDL R246, [R1+0x38] ;  /* 0x0000380001f67983 */ /* 0x000f680000100800 */
[----:B------:R-:W-:Y:S01]  /*3e60*/  ISETP.GE.AND P2, PT, R14, R10, PT ;  /* 0x0000000a0e00720c */ /* 0x000fe20003f46270 */
[----:B------:R-:W4:-:S12]  /*3e70*/  LDL R15, [R1+0x3c] ;  /* 0x00003c00010f7983 */ /* 0x000f180000100800 */
[----:B------:R-:W0:Y:S02]  /*3e80*/  @!P2 S2R R8, SR_TID.X ;  /* 0x000000000008a919 */ /* 0x000e240000002100 */
[----:B0-----:R-:W-:-:S05]  /*3e90*/  @!P2 IMAD.SHL.U32 R8, R8, 0x2, RZ ;  /* 0x000000020808a824 */ /* 0x001fca00078e00ff */
[----:B------:R-:W-:-:S05]  /*3ea0*/  @!P2 LOP3.LUT R8, R8, 0x2, RZ, 0xc0, !PT ;  /* 0x000000020808a812 */ /* 0x000fca00078ec0ff */
[----:B-123--:R-:W-:Y:S01]  /*3eb0*/  @!P2 IMAD R13, R0, UR6, R8 ;  /* 0x00000006000dac24 */ /* 0x00efe2000f8e0208 */
[----:B------:R-:W-:-:S04]  /*3ec0*/  @!P2 SHF.R.S32.HI R8, RZ, 0x1f, R14 ;  /* 0x0000001fff08a819 */ /* 0x000fc8000001140e */
[----:B------:R-:W-:-:S04]  /*3ed0*/  @!P2 IADD3 R12, P3, PT, R13, R14, RZ ;  /* 0x0000000e0d0ca210 */ /* 0x000fc80007f7e0ff */
[----:B------:R-:W-:Y:S02]  /*3ee0*/  @!P2 LEA.HI.X.SX32 R13, R13, R8, 0x1, P3 ;  /* 0x000000080d0da211 */ /* 0x000fe400018f0eff */
[----:B------:R-:W0:Y:S02]  /*3ef0*/  @!P2 LDC.64 R8, c[0x0][0x3b8] ;  /* 0x0000ee00ff08ab82 */ /* 0x000e240000000a00 */
[----:B0-----:R-:W-:-:S04]  /*3f00*/  @!P2 LEA R8, P3, R12, R8, 0x2 ;  /* 0x000000080c08a211 */ /* 0x001fc800078610ff */
[----:B------:R-:W-:Y:S02]  /*3f10*/  @!P2 LEA.HI.X R9, R12, R9, R13, 0x2, P3 ;  /* 0x000000090c09a211 */ /* 0x000fe400018f140d */
[----:B------:R-:W-:-:S06]  /*3f20*/  CS2R R12, SRZ ;  /* 0x00000000000c7805 */ /* 0x000fcc000001ff00 */
[----:B------:R-:W5:Y:S04]  /*3f30*/  @!P2 LDG.E.64 R12, desc[UR36][R8.64] ;  /* 0x00000024080ca981 */ /* 0x000f68000c1e1b00 */
[----:B------:R-:W2:Y:S01]  /*3f40*/  LDG.E.64 R8, desc[UR36][R6.64+0x40] ;  /* 0x0000402406087981 */ /* 0x000ea2000c1e1b00 */
[----:B------:R-:W-:Y:S01]  /*3f50*/  ISETP.GE.AND P2, PT, R14, R10, PT ;  /* 0x0000000a0e00720c */ /* 0x000fe20003f46270 */
[----:B-----5:R-:W-:Y:S01]  /*3f60*/  FADD.FTZ R12, R246, R12 ;  /* 0x0000000cf60c7221 */ /* 0x020fe20000010000 */
[----:B----4-:R-:W-:-:S11]  /*3f70*/  FADD.FTZ R13, R15, R13 ;  /* 0x0000000d0f0d7221 */ /* 0x010fd60000010000 */
[----:B------:R-:W-:-:S04]  /*3f80*/  @!P2 IADD3 R15, P3, PT, R2, R14, RZ ;  /* 0x0000000e020fa210 */ /* 0x000fc80007f7e0ff */
[----:B------:R-:W-:Y:S01]  /*3f90*/  @!P2 LEA.HI.X.SX32 R14, R14, R3, 0x1, P3 ;  /* 0x000000030e0ea211 */ /* 0x000fe200018f0eff */
[----:B--2---:R-:W-:Y:S01]  /*3fa0*/  FMUL.FTZ R8, R12, R8 ;  /* 0x000000080c087220 */ /* 0x004fe20000410000 */
[----:B------:R-:W-:Y:S02]  /*3fb0*/  FMUL.FTZ R9, R13, R9 ;  /* 0x000000090d097220 */ /* 0x000fe40000410000 */
[----:B------:R-:W0:Y:S02]  /*3fc0*/  @!P2 LDC.64 R12, c[0x0][0x3b8] ;  /* 0x0000ee00ff0cab82 */ /* 0x000e240000000a00 */
[----:B0-----:R-:W-:-:S04]  /*3fd0*/  @!P2 LEA R12, P3, R15, R12, 0x2 ;  /* 0x0000000c0f0ca211 */ /* 0x001fc800078610ff */
[----:B------:R-:W-:-:S05]  /*3fe0*/  @!P2 LEA.HI.X R13, R15, R13, R14, 0x2, P3 ;  /* 0x0000000d0f0da211 */ /* 0x000fca00018f140e */
[----:B------:R0:W-:Y:S04]  /*3ff0*/  @!P2 STG.E.64 desc[UR36][R12.64], R8 ;  /* 0x000000080c00a986 */ /* 0x0001e8000c101b24 */
.L_x_2969:
[----:B------:R-:W-:Y:S05]  /*4000*/  BSYNC.RECONVERGENT B2 ;  /* 0x0000000000027941 */ /* 0x000fea0003800200 */
.L_x_2968:
[----:B------:R-:W-:Y:S04]  /*4010*/  BSSY.RECONVERGENT B2, `(.L_x_2970) ;  /* 0x000001d000027945 */ /* 0x000fe80003800200 */
[----:B------:R-:W-:Y:S05]  /*4020*/  @P1 BRA `(.L_x_2971) ;  /* 0x00000000006c1947 */ /* 0x000fea0003800000 */
[----:B------:R-:W-:Y:S01]  /*4030*/  IMAD.SHL.U32 R246, R11, 0x4, RZ ;  /* 0x000000040bf67824 */ /* 0x000fe200078e00ff */
[----:B------:R-:W5:Y:S04]  /*4040*/  LDL R248, [R1+0x30] ;  /* 0x0000300001f87983 */ /* 0x000f680000100800 */
[----:B------:R-:W-:Y:S01]  /*4050*/  ISETP.GE.AND P2, PT, R246, R10, PT ;  /* 0x0000000af600720c */ /* 0x000fe20003f46270 */
[----:B------:R-:W4:Y:S04]  /*4060*/  LDG.E.64 R122, desc[UR36][R6.64+0x50] ;  /* 0x00005024067a7981 */ /* 0x000f28000c1e1b00 */
[----:B------:R-:W4:Y:S08]  /*4070*/  LDL R247, [R1+0x34] ;  /* 0x0000340001f77983 */ /* 0x000f300000100800 */
[----:B0123--:R-:W0:Y:S02]  /*4080*/  @!P2 S2R R12, SR_TID.X ;  /* 0x00000000000ca919 */ /* 0x00fe240000002100 */
        /* <DEDUP_REMOVED lines=10> */
[----:B------:R0:W5:Y:S02]  /*4130*/  @!P2 LDG.E.64 R14, desc[UR36][R12.64] ;  /* 0x000000240c0ea981 */ /* 0x000164000c1e1b00 */
[----:B0-----:R-:W0:Y:S01]  /*4140*/  @!P2 LDC.64 R12, c[0x0][0x3b8] ;  /* 0x0000ee00ff0cab82 */ /* 0x001e220000000a00 */
[----:B-----5:R-:W-:-:S04]  /*4150*/  FADD.FTZ R14, R248, R14 ;  /* 0x0000000ef80e7221 */ /* 0x020fc80000010000 */
[----:B----4-:R-:W-:Y:S01]  /*4160*/  FMUL.FTZ R122, R14, R122 ;  /* 0x0000007a0e7a7220 */ /* 0x010fe20000410000 */
[----:B------:R-:W-:Y:S01]  /*4170*/  @!P2 IADD3 R14, P3, PT, R2, R246, RZ ;  /* 0x000000f6020ea210 */ /* 0x000fe20007f7e0ff */
[----:B------:R-:W-:-:S03]  /*4180*/  FADD.FTZ R15, R247, R15 ;  /* 0x0000000ff70f7221 */ /* 0x000fc60000010000 */
[----:B------:R-:W-:Y:S02]  /*4190*/  @!P2 LEA.HI.X.SX32 R246, R246, R3, 0x1, P3 ;  /* 0x00000003f6f6a211 */ /* 0x000fe400018f0eff */
[----:B0-----:R-:W-:Y:S01]  /*41a0*/  @!P2 LEA R12, P3, R14, R12, 0x2 ;  /* 0x0000000c0e0ca211 */ /* 0x001fe200078610ff */
[----:B------:R-:W-:-:S03]  /*41b0*/  FMUL.FTZ R123, R15, R123 ;  /* 0x0000007b0f7b7220 */ /* 0x000fc60000410000 */
[----:B------:R-:W-:-:S05]  /*41c0*/  @!P2 LEA.HI.X R13, R14, R13, R246, 0x2, P3 ;  /* 0x0000000d0e0da211 */ /* 0x000fca00018f14f6 */
[----:B------:R0:W-:Y:S04]  /*41d0*/  @!P2 STG.E.64 desc[UR36][R12.64], R122 ;  /* 0x0000007a0c00a986 */ /* 0x0001e8000c101b24 */
.L_x_2971:
[----:B------:R-:W-:Y:S05]  /*41e0*/  BSYNC.RECONVERGENT B2 ;  /* 0x0000000000027941 */ /* 0x000fea0003800200 */
.L_x_2970:
[----:B------:R-:W-:Y:S01]  /*41f0*/  BSSY.RECONVERGENT B2, `(.L_x_2972) ;  /* 0x000001e000027945 */ /* 0x000fe20003800200 */
[----:B------:R-:W-:-:S03]  /*4200*/  IMAD.IADD R11, R11, 0x1, R0 ;  /* 0x000000010b0b7824 */ /* 0x000fc600078e0200 */
        /* <DEDUP_REMOVED lines=28> */
.L_x_2973:
[----:B------:R-:W-:Y:S05]  /*43d0*/  BSYNC.RECONVERGENT B2 ;  /* 0x0000000000027941 */ /* 0x000fea0003800200 */
.L_x_2972:
        /* <DEDUP_REMOVED lines=30> */
.L_x_2975:
[----:B------:R-:W-:Y:S05]  /*45c0*/  BSYNC.RECONVERGENT B2 ;  /* 0x0000000000027941 */ /* 0x000fea0003800200 */
.L_x_2974:
[----:B------:R-:W-:Y:S01]  /*45d0*/  BSSY.RECONVERGENT B2, `(.L_x_2976) ;  /* 0x000001f000027945 */ /* 0x000fe20003800200 */
[----:B------:R-:W-:-:S03]  /*45e0*/  IMAD R11, R0, 0x2, R11 ;  /* 0x00000002000b7824 */ /* 0x000fc600078e020b */
[----:B------:R-:W-:Y:S05]  /*45f0*/  @P1 BRA `(.L_x_2977) ;  /* 0x0000000000701947 */ /* 0x000fea0003800000 */
[----:B------:R-:W-:Y:S01]  /*4600*/  IMAD R246, R0, 0x20, R5 ;  /* 0x0000002000f67824 */ /* 0x000fe200078e0205 */
        /* <DEDUP_REMOVED lines=15> */
[----:B------:R0:W5:Y:S01]  /*4700*/  @!P2 LDG.E.64 R14, desc[UR36][R12.64] ;  /* 0x000000240c0ea981 */ /* 0x000162000c1e1b00 */
[----:B------:R-:W-:-:S13]  /*4710*/  ISETP.GE.AND P2, PT, R246, R10, PT ;  /* 0x0000000af600720c */ /* 0x000fda0003f46270 */
        /* <DEDUP_REMOVED lines=10> */
.L_x_2977:
[----:B------:R-:W-:Y:S05]  /*47c0*/  BSYNC.RECONVERGENT B2 ;  /* 0x0000000000027941 */ /* 0x000fea0003800200 */
.L_x_2976:
        /* <DEDUP_REMOVED lines=29> */
.L_x_2979:
[----:B------:R-:W-:Y:S05]  /*49a0*/  BSYNC.RECONVERGENT B2 ;  /* 0x0000000000027941 */ /* 0x000fea0003800200 */
.L_x_2978:
        /* <DEDUP_REMOVED lines=30> */
.L_x_2981:
[----:B------:R-:W-:Y:S05]  /*4b90*/  BSYNC.RECONVERGENT B2 ;  /* 0x0000000000027941 */ /* 0x000fea0003800200 */
.L_x_2980:
[----:B------:R-:W-:Y:S01]  /*4ba0*/  BSSY.RECONVERGENT B2, `(.L_x_2982) ;  /* 0x000001e000027945 */ /* 0x000fe20003800200 */
[----:B------:R-:W-:-:S03]  /*4bb0*/  IMAD.IADD R11, R11, 0x1, R0 ;  /* 0x000000010b0b7824 */ /* 0x000fc600078e0200 */
[----:B------:R-:W-:Y:S05]  /*4bc0*/  @P1 BRA `(.L_x_2983) ;  /* 0x00000000006c1947 */ /* 0x000fea0003800000 */
[----:B------:R-:W-:Y:S01]  /*4bd0*/  IMAD.SHL.U32 R246, R11, 0x4, RZ ;  /* 0x000000040bf67824 */ /* 0x000fe200078e00ff */
[----:B------:R-:W5:Y:S04]  /*4be0*/  LDL R248, [R1] ;  /* 0x0000000001f87983 */ /* 0x000f680000100800 */
        /* <DEDUP_REMOVED lines=25> */
.L_x_2983:
[----:B------:R-:W-:Y:S05]  /*4d80*/  BSYNC.RECONVERGENT B2 ;  /* 0x0000000000027941 */ /* 0x000fea0003800200 */
.L_x_2982:
[----:B------:R-:W-:Y:S01]  /*4d90*/  BSSY.RECONVERGENT B2, `(.L_x_2984) ;  /* 0x000001c000027945 */ /* 0x000fe20003800200 */
[----:B------:R-:W-:-:S03]  /*4da0*/  IMAD.IADD R11, R11, 0x1, R0 ;  /* 0x000000010b0b7824 */ /* 0x000fc600078e0200 */
[----:B------:R-:W-:Y:S05]  /*4db0*/  @P1 BRA `(.L_x_2985) ;  /* 0x0000000000641947 */ /* 0x000fea0003800000 */
[----:B------:R-:W-:Y:S01]  /*4dc0*/  IMAD.SHL.U32 R246, R11, 0x4, RZ ;  /* 0x000000040bf67824 */ /* 0x000fe200078e00ff */
[----:B------:R-:W5:Y:S04]  /*4dd0*/  LDG.E.64 R132, desc[UR36][R6.64+0xc0] ;  /* 0x0000c02406847981 */ /* 0x000f68000c1e1b00 */
[----:B------:R-:W-:-:S13]  /*4de0*/  ISETP.GE.AND P2, PT, R246, R10, PT ;  /* 0x0000000af600720c */ /* 0x000fda0003f46270 */
        /* <DEDUP_REMOVED lines=14> */
[----:B-----5:R-:W-:Y:S01]  /*4ed0*/  FMUL.FTZ R132, R14, R132 ;  /* 0x000000840e847220 */ /* 0x020fe20000410000 */
[----:B------:R-:W-:Y:S01]  /*4ee0*/  @!P2 IADD3 R14, P3, PT, R2, R246, RZ ;  /* 0x000000f6020ea210 */ /* 0x000fe20007f7e0ff */
[----:B------:R-:W-:-:S03]  /*4ef0*/  FADD.FTZ R15, R245, R15 ;  /* 0x0000000ff50f7221 */ /* 0x000fc60000010000 */
[----:B------:R-:W-:Y:S02]  /*4f00*/  @!P2 LEA.HI.X.SX32 R246, R246, R3, 0x1, P3 ;  /* 0x00000003f6f6a211 */ /* 0x000fe400018f0eff */
[----:B0-----:R-:W-:Y:S01]  /*4f10*/  @!P2 LEA R12, P3, R14, R12, 0x2 ;  /* 0x0000000c0e0ca211 */ /* 0x001fe200078610ff */
[----:B------:R-:W-:-:S03]  /*4f20*/  FMUL.FTZ R133, R15, R133 ;  /* 0x000000850f857220 */ /* 0x000fc60000410000 */
[----:B------:R-:W-:-:S05]  /*4f30*/  @!P2 LEA.HI.X R13, R14, R13, R246, 0x2, P3 ;  /* 0x0000000d0e0da211 */ /* 0x000fca00018f14f6 */
[----:B------:R0:W-:Y:S04]  /*4f40*/  @!P2 STG.E.64 desc[UR36][R12.64], R132 ;  /* 0x000000840c00a986 */ /* 0x0001e8000c101b24 */
.L_x_2985:
[----:B------:R-:W-:Y:S05]  /*4f50*/  BSYNC.RECONVERGENT B2 ;  /* 0x0000000000027941 */ /* 0x000fea0003800200 */
.L_x_2984:
        /* <DEDUP_REMOVED lines=28> */
.L_x_2987:
[----:B------:R-:W-:Y:S05]  /*5120*/  BSYNC.RECONVERGENT B2 ;  /* 0x0000000000027941 */ /* 0x000fea0003800200 */
.L_x_2986:
        /* <DEDUP_REMOVED lines=28> */
.L_x_2989:
[----:B------:R-:W-:Y:S05]  /*52f0*/  BSYNC.RECONVERGENT B2 ;  /* 0x0000000000027941 */ /* 0x000fea0003800200 */
.L_x_2988:
        /* <DEDUP_REMOVED lines=28> */
.L_x_2991:
[----:B------:R-:W-:Y:S05]  /*54c0*/  BSYNC.RECONVERGENT B2 ;  /* 0x0000000000027941 */ /* 0x000fea0003800200 */
.L_x_2990:
[----:B------:R-:W-:Y:S04]  /*54d0*/  BSSY.RECONVERGENT B2, `(.L_x_2992) ;  /* 0x000001c000027945 */ /* 0x000fe80003800200 */
[----:B------:R-:W-:Y:S05]  /*54e0*/  @P1 BRA `(.L_x_2993) ;  /* 0x0000000000681947 */ /* 0x000fea0003800000 */
[----:B------:R-:W-:Y:S01]  /*54f0*/  IMAD R246, R0, 0x40, R5 ;  /* 0x0000004000f67824 */ /* 0x000fe200078e0205 */
        /* <DEDUP_REMOVED lines=25> */
.L_x_2993:
[----:B------:R-:W-:Y:S05]  /*5690*/  BSYNC.RECONVERGENT B2 ;  /* 0x0000000000027941 */ /* 0x000fea0003800200 */
.L_x_2992:
[----:B------:R-:W-:Y:S01]  /*56a0*/  BSSY.RECONVERGENT B2, `(.L_x_2994) ;  /* 0x000001d000027945 */ /* 0x000fe20003800200 */
[C---:B------:R-:W-:Y:S02]  /*56b0*/  IMAD R5, R0.reuse, 0x80, R5 ;  /* 0x0000008000057824 */ /* 0x040fe400078e0205 */
[----:B------:R-:W-:Y:S01]  /*56c0*/  IMAD R11, R0, 0x2, R11 ;  /* 0x00000002000b7824 */ /* 0x000fe200078e020b */
[----:B------:R-:W-:Y:S06]  /*56d0*/  @P1 BRA `(.L_x_2995) ;  /* 0x0000000000641947 */ /* 0x000fec0003800000 */
        /* <DEDUP_REMOVED lines=25> */
.L_x_2995:
[----:B------:R-:W-:Y:S05]  /*5870*/  BSYNC.RECONVERGENT B2 ;  /* 0x0000000000027941 */ /* 0x000fea0003800200 */
.L_x_2994:
        /* <DEDUP_REMOVED lines=17> */
[----:B------:R0:W4:Y:S02]  /*5990*/  @!P2 LDG.E.64 R14, desc[UR36][R12.64] ;  /* 0x000000240c0ea981 */ /* 0x000124000c1e1b00 */
[----:B0-----:R-:W0:Y:S01]  /*59a0*/  @!P2 LDC.64 R12, c[0x0][0x3b8] ;  /* 0x0000ee00ff0cab82 */ /* 0x001e220000000a00 */
[----:B----4-:R-:W-:-:S04]  /*59b0*/  FADD.FTZ R14, R28, R14 ;  /* 0x0000000e1c0e7221 */ /* 0x010fc80000010000 */
        /* <DEDUP_REMOVED lines=8> */
.L_x_2997:
[----:B------:R-:W-:Y:S05]  /*5a40*/  BSYNC.RECONVERGENT B2 ;  /* 0x0000000000027941 */ /* 0x000fea0003800200 */
.L_x_2996:
        /* <DEDUP_REMOVED lines=28> */
.L_x_2999:
[----:B------:R-:W-:Y:S05]  /*5c10*/  BSYNC.RECONVERGENT B2 ;  /* 0x0000000000027941 */ /* 0x000fea0003800200 */
.L_x_2998:
        /* <DEDUP_REMOVED lines=28> */
.L_x_3001:
[----:B------:R-:W-:Y:S05]  /*5de0*/  BSYNC.RECONVERGENT B2 ;  /* 0x0000000000027941 */ /* 0x000fea0003800200 */
.L_x_3000:
        /* <DEDUP_REMOVED lines=28> */
.L_x_3003:
[----:B------:R-:W-:Y:S05]  /*5fb0*/  BSYNC.RECONVERGENT B2 ;  /* 0x0000000000027941 */ /* 0x000fea0003800200 */
.L_x_3002:
        /* <DEDUP_REMOVED lines=28> */
.L_x_3005:
[----:B------:R-:W-:Y:S05]  /*6180*/  BSYNC.RECONVERGENT B2 ;  /* 0x0000000000027941 */ /* 0x000fea0003800200 */
.L_x_3004:
        /* <DEDUP_REMOVED lines=28> */
.L_x_3007:
[----:B------:R-:W-:Y:S05]  /*6350*/  BSYNC.RECONVERGENT B2 ;  /* 0x0000000000027941 */ /* 0x000fea0003800200 */
.L_x_3006:
        /* <DEDUP_REMOVED lines=28> */
.L_x_3009:
[----:B------:R-:W-:Y:S05]  /*6520*/  BSYNC.RECONVERGENT B2 ;  /* 0x0000000000027941 */ /* 0x000fea0003800200 */
.L_x_3008:
        /* <DEDUP_REMOVED lines=28> */
.L_x_3011:
[----:B------:R-:W-:Y:S05]  /*66f0*/  BSYNC.RECONVERGENT B2 ;  /* 0x0000000000027941 */ /* 0x000fea0003800200 */
.L_x_3010:
        /* <DEDUP_REMOVED lines=28> */
.L_x_3013:
[----:B------:R-:W-:Y:S05]  /*68c0*/  BSYNC.RECONVERGENT B2 ;  /* 0x0000000000027941 */ /* 0x000fea0003800200 */
.L_x_3012:
        /* <DEDUP_REMOVED lines=28> */
.L_x_3015:
[----:B------:R-:W-:Y:S05]  /*6a90*/  BSYNC.RECONVERGENT B2 ;  /* 0x0000000000027941 */ /* 0x000fea0003800200 */
.L_x_3014:
        /* <DEDUP_REMOVED lines=28> */
.L_x_3017:
[----:B------:R-:W-:Y:S05]  /*6c60*/  BSYNC.RECONVERGENT B2 ;  /* 0x0000000000027941 */ /* 0x000fea0003800200 */
.L_x_3016:
        /* <DEDUP_REMOVED lines=28> */
.L_x_3019:
[----:B------:R-:W-:Y:S05]  /*6e30*/  BSYNC.RECONVERGENT B2 ;  /* 0x0000000000027941 */ /* 0x000fea0003800200 */
.L_x_3018:
        /* <DEDUP_REMOVED lines=28> */
.L_x_3021:
[----:B------:R-:W-:Y:S05]  /*7000*/  BSYNC.RECONVERGENT B2 ;  /* 0x0000000000027941 */ /* 0x000fea0003800200 */
.L_x_3020:
        /* <DEDUP_REMOVED lines=28> */
.L_x_3023:
[----:B------:R-:W-:Y:S05]  /*71d0*/  BSYNC.RECONVERGENT B2 ;  /* 0x0000000000027941 */ /* 0x000fea0003800200 */
.L_x_3022:
[----:B------:R-:W-:Y:S04]  /*71e0*/  BSSY.RECONVERGENT B2, `(.L_x_3024) ;  /* 0x000001a000027945 */ /* 0x000fe80003800200 */
[----:B------:R-:W-:Y:S05]  /*71f0*/  @P1 BRA `(.L_x_3025) ;  /* 0x0000000000601947 */ /* 0x000fea0003800000 */
[----:B------:R-:W-:Y:S01]  /*7200*/  ISETP.GE.AND P2, PT, R5, R10, PT ;  /* 0x0000000a0500720c */ /* 0x000fe20003f46270 */
[----:B------:R-:W5:-:S12]  /*7210*/  LDG.E.64 R172, desc[UR36][R6.64+0x200] ;  /* 0x0002002406ac7981 */ /* 0x000f58000c1e1b00 */
        /* <DEDUP_REMOVED lines=22> */
.L_x_3025:
[----:B------:R-:W-:Y:S05]  /*7380*/  BSYNC.RECONVERGENT B2 ;  /* 0x0000000000027941 */ /* 0x000fea0003800200 */
.L_x_3024:
[----:B------:R-:W-:Y:S01]  /*7390*/  BSSY.RECONVERGENT B2, `(.L_x_3026) ;  /* 0x000001c000027945 */ /* 0x000fe20003800200 */
[----:B------:R-:W-:-:S03]  /*73a0*/  IMAD R11, R0, 0x2, R11 ;  /* 0x00000002000b7824 */ /* 0x000fc600078e020b */
        /* <DEDUP_REMOVED lines=26> */
.L_x_3027:
[----:B------:R-:W-:Y:S05]  /*7550*/  BSYNC.RECONVERGENT B2 ;  /* 0x0000000000027941 */ /* 0x000fea0003800200 */
.L_x_3026:
        /* <DEDUP_REMOVED lines=28> */
.L_x_3029:
[----:B------:R-:W-:Y:S05]  /*7720*/  BSYNC.RECONVERGENT B2 ;  /* 0x0000000000027941 */ /* 0x000fea0003800200 */
.L_x_3028:
        /* <DEDUP_REMOVED lines=28> */
.L_x_3031:
[----:B------:R-:W-:Y:S05]  /*78f0*/  BSYNC.RECONVERGENT B2 ;  /* 0x0000000000027941 */ /* 0x000fea0003800200 */
.L_x_3030:
        /* <DEDUP_REMOVED lines=28> */
.L_x_3033:
[----:B------:R-:W-:Y:S05]  /*7ac0*/  BSYNC.RECONVERGENT B2 ;  /* 0x0000000000027941 */ /* 0x000fea0003800200 */
.L_x_3032:
        /* <DEDUP_REMOVED lines=28> */
.L_x_3035:
[----:B------:R-:W-:Y:S05]  /*7c90*/  BSYNC.RECONVERGENT B2 ;  /* 0x0000000000027941 */ /* 0x000fea0003800200 */
.L_x_3034:
        /* <DEDUP_REMOVED lines=28> */
.L_x_3037:
[----:B------:R-:W-:Y:S05]  /*7e60*/  BSYNC.RECONVERGENT B2 ;  /* 0x0000000000027941 */ /* 0x000fea0003800200 */
.L_x_3036:
        /* <DEDUP_REMOVED lines=28> */
.L_x_3039:
[----:B------:R-:W-:Y:S05]  /*8030*/  BSYNC.RECONVERGENT B2 ;  /* 0x0000000000027941 */ /* 0x000fea0003800200 */
.L_x_3038:
        /* <DEDUP_REMOVED lines=28> */
.L_x_3041:
[----:B------:R-:W-:Y:S05]  /*8200*/  BSYNC.RECONVERGENT B2 ;  /* 0x0000000000027941 */ /* 0x000fea0003800200 */
.L_x_3040:
        /* <DEDUP_REMOVED lines=28> */
.L_x_3043:
[----:B------:R-:W-:Y:S05]  /*83d0*/  BSYNC.RECONVERGENT B2 ;  /* 0x0000000000027941 */ /* 0x000fea0003800200 */
.L_x_3042:
        /* <DEDUP_REMOVED lines=28> */
.L_x_3045:
[----:B------:R-:W-:Y:S05]  /*85a0*/  BSYNC.RECONVERGENT B2 ;  /* 0x0000000000027941 */ /* 0x000fea0003800200 */
.L_x_3044:
        /* <DEDUP_REMOVED lines=28> */
.L_x_3047:
[----:B------:R-:W-:Y:S05]  /*8770*/  BSYNC.RECONVERGENT B2 ;  /* 0x0000000000027941 */ /* 0x000fea0003800200 */
.L_x_3046:
        /* <DEDUP_REMOVED lines=28> */
.L_x_3049:
[----:B------:R-:W-:Y:S05]  /*8940*/  BSYNC.RECONVERGENT B2 ;  /* 0x0000000000027941 */ /* 0x000fea0003800200 */
.L_x_3048:
        /* <DEDUP_REMOVED lines=28> */
.L_x_3051:
[----:B------:R-:W-:Y:S05]  /*8b10*/  BSYNC.RECONVERGENT B2 ;  /* 0x0000000000027941 */ /* 0x000fea0003800200 */
.L_x_3050:
        /* <DEDUP_REMOVED lines=28> */
.L_x_3053:
[----:B------:R-:W-:Y:S05]  /*8ce0*/  BSYNC.RECONVERGENT B2 ;  /* 0x0000000000027941 */ /* 0x000fea0003800200 */
.L_x_3052:
        /* <DEDUP_REMOVED lines=28> */
.L_x_3055:
[----:B------:R-:W-:Y:S05]  /*8eb0*/  BSYNC.RECONVERGENT B2 ;  /* 0x0000000000027941 */ /* 0x000fea0003800200 */
.L_x_3054:
        /* <DEDUP_REMOVED lines=28> */
.L_x_3057:
[----:B------:R-:W-:Y:S05]  /*9080*/  BSYNC.RECONVERGENT B2 ;  /* 0x0000000000027941 */ /* 0x000fea0003800200 */
.L_x_3056:
        /* <DEDUP_REMOVED lines=28> */
.L_x_3059:
[----:B------:R-:W-:Y:S05]  /*9250*/  BSYNC.RECONVERGENT B2 ;  /* 0x0000000000027941 */ /* 0x000fea0003800200 */
.L_x_3058:
        /* <DEDUP_REMOVED lines=28> */
.L_x_3061:
[----:B------:R-:W-:Y:S05]  /*9420*/  BSYNC.RECONVERGENT B2 ;  /* 0x0000000000027941 */ /* 0x000fea0003800200 */
.L_x_3060:
        /* <DEDUP_REMOVED lines=28> */
.L_x_3063:
[----:B------:R-:W-:Y:S05]  /*95f0*/  BSYNC.RECONVERGENT B2 ;  /* 0x0000000000027941 */ /* 0x000fea0003800200 */
.L_x_3062:
        /* <DEDUP_REMOVED lines=28> */
.L_x_3065:
[----:B------:R-:W-:Y:S05]  /*97c0*/  BSYNC.RECONVERGENT B2 ;  /* 0x0000000000027941 */ /* 0x000fea0003800200 */
.L_x_3064:
        /* <DEDUP_REMOVED lines=28> */
.L_x_3067:
[----:B------:R-:W-:Y:S05]  /*9990*/  BSYNC.RECONVERGENT B2 ;  /* 0x0000000000027941 */ /* 0x000fea0003800200 */
.L_x_3066:
        /* <DEDUP_REMOVED lines=28> */
.L_x_3069:
[----:B------:R-:W-:Y:S05]  /*9b60*/  BSYNC.RECONVERGENT B2 ;  /* 0x0000000000027941 */ /* 0x000fea0003800200 */
.L_x_3068:
        /* <DEDUP_REMOVED lines=28> */
.L_x_3071:
[----:B------:R-:W-:Y:S05]  /*9d30*/  BSYNC.RECONVERGENT B2 ;  /* 0x0000000000027941 */ /* 0x000fea0003800200 */
.L_x_3070:
        /* <DEDUP_REMOVED lines=28> */
.L_x_3073:
[----:B------:R-:W-:Y:S05]  /*9f00*/  BSYNC.RECONVERGENT B2 ;  /* 0x0000000000027941 */ /* 0x000fea0003800200 */
.L_x_3072:
        /* <DEDUP_REMOVED lines=28> */
.L_x_3075:
[----:B------:R-:W-:Y:S05]  /*a0d0*/  BSYNC.RECONVERGENT B2 ;  /* 0x0000000000027941 */ /* 0x000fea0003800200 */
.L_x_3074:
        /* <DEDUP_REMOVED lines=28> */
.L_x_3077:
[----:B------:R-:W-:Y:S05]  /*a2a0*/  BSYNC.RECONVERGENT B2 ;  /* 0x0000000000027941 */ /* 0x000fea0003800200 */
.L_x_3076:
        /* <DEDUP_REMOVED lines=28> */
.L_x_3079:
[----:B------:R-:W-:Y:S05]  /*a470*/  BSYNC.RECONVERGENT B2 ;  /* 0x0000000000027941 */ /* 0x000fea0003800200 */
.L_x_3078:
        /* <DEDUP_REMOVED lines=28> */
.L_x_3081:
[----:B------:R-:W-:Y:S05]  /*a640*/  BSYNC.RECONVERGENT B2 ;  /* 0x0000000000027941 */ /* 0x000fea0003800200 */
.L_x_3080:
        /* <DEDUP_REMOVED lines=28> */
.L_x_3083:
[----:B------:R-:W-:Y:S05]  /*a810*/  BSYNC.RECONVERGENT B2 ;  /* 0x0000000000027941 */ /* 0x000fea0003800200 */
.L_x_3082:
        /* <DEDUP_REMOVED lines=28> */
.L_x_3085:
[----:B------:R-:W-:Y:S05]  /*a9e0*/  BSYNC.RECONVERGENT B2 ;  /* 0x0000000000027941 */ /* 0x000fea0003800200 */
.L_x_3084:
[----:B------:R-:W-:Y:S05]  /*a9f0*/  @P1 BRA `(.L_x_3086) ;  /* 0x000000ac00c81947 */ /* 0x000fea0003800000 */
[----:B------:R-:W-:Y:S01]  /*aa00*/  IMAD.IADD R5, R11, 0x1, R0 ;  /* 0x000000010b057824 */ /* 0x000fe200078e0200 */
[----:B------:R-:W5:Y:S03]  /*aa10*/  LDG.E.64 R234, desc[UR36][R6.64+0x3f0] ;  /* 0x0003f02406ea7981 */ /* 0x000f66000c1e1b00 */
[----:B------:R-:W-:-:S05]  /*aa20*/  IMAD.SHL.U32 R5, R5, 0x4, RZ ;  /* 0x0000000405057824 */ /* 0x000fca00078e00ff */
[----:B------:R-:W-:-:S13]  /*aa30*/  ISETP.GE.AND P2, PT, R5, R10, PT ;  /* 0x0000000a0500720c */ /* 0x000fda0003f46270 */
        /* <DEDUP_REMOVED lines=11> */
[----:B------:R-:W2:Y:S02]  /*aaf0*/  @!P2 LDG.E.64 R12, desc[UR36][R10.64] ;  /* 0x000000240a0ca981 */ /* 0x000ea4000c1e1b00 */
[----:B--2---:R-:W-:Y:S01]  /*ab00*/  FADD.FTZ R12, R118, R12 ;  /* 0x0000000c760c7221 */ /* 0x004fe20000010000 */
[----:B------:R-:W-:-:S03]  /*ab10*/  FADD.FTZ R13, R119, R13 ;  /* 0x0000000d770d7221 */ /* 0x000fc60000010000 */
[----:B-----5:R-:W-:Y:S01]  /*ab20*/  FMUL.FTZ R234, R12, R234 ;  /* 0x000000ea0cea7220 */ /* 0x020fe20000410000 */
[----:B------:R-:W-:Y:S01]  /*ab30*/  FMUL.FTZ R235, R13, R235 ;  /* 0x000000eb0deb7220 */ /* 0x000fe20000410000 */
[----:B------:R-:W-:Y:S06]  /*ab40*/  @P2 BRA `(.L_x_3086) ;  /* 0x000000ac00742947 */ /* 0x000fec0003800000 */
[----:B------:R-:W-:-:S04]  /*ab50*/  IADD3 R11, P2, PT, R2, R5, RZ ;  /* 0x00000005020b7210 */ /* 0x000fc80007f5e0ff */
[----:B------:R-:W-:Y:S02]  /*ab60*/  LEA.HI.X.SX32 R5, R5, R3, 0x1, P2 ;  /* 0x0000000305057211 */ /* 0x000fe400010f0eff */
[----:B------:R-:W-:-:S04]  /*ab70*/  LEA R10, P2, R11, UR18, 0x2 ;  /* 0x000000120b0a7c11 */ /* 0x000fc8000f8410ff */
[----:B------:R-:W-:-:S05]  /*ab80*/  LEA.HI.X R11, R11, UR19, R5, 0x2, P2 ;  /* 0x000000130b0b7c11 */ /* 0x000fca00090f1405 */
[----:B------:R0:W-:Y:S01]  /*ab90*/  STG.E.64 desc[UR36][R10.64], R234 ;  /* 0x000000ea0a007986 */ /* 0x0001e2000c101b24 */
[----:B------:R-:W-:Y:S05]  /*aba0*/  BRA `(.L_x_3086) ;  /* 0x000000ac005c7947 */ /* 0x000fea0003800000 */
.L_x_2959:
        /* <DEDUP_REMOVED lines=8> */
[----:B------:R-:W3:Y:S01]  /*ac30*/  LDL R246, [R1+0x5c] ;  /* 0x00005c0001f67983 */ /* 0x000ee20000100800 */
[----:B------:R-:W-:-:S07]  /*ac40*/  CS2R R170, SRZ ;  /* 0x0000000000aa7805 */ /* 0x000fce000001ff00 */
        /* <DEDUP_REMOVED lines=8> */
[----:B------:R-:W-:-:S05]  /*acd0*/  @!P2 LEA.HI.X R13, R14, R13, R15, 0x2, P3 ;  /* 0x0000000d0e0da211 */ /* 0x000fca00018f140f */
[----:B------:R0:W2:Y:S01]  /*ace0*/  @!P2 LDG.E.64 R170, desc[UR36][R12.64] ;  /* 0x000000240caaa981 */ /* 0x0000a2000c1e1b00 */
[----:B------:R-:W-:-:S05]  /*acf0*/  @!P2 IADD3 R14, P3, PT, R2, R5, RZ ;  /* 0x00000005020ea210 */ /* 0x000fca0007f7e0ff */
[----:B------:R-:W-:Y:S01]  /*ad00*/  @!P2 IMAD.X R15, RZ, RZ, R3, P3 ;  /* 0x000000ffff0fa224 */ /* 0x000fe200018e0603 */
[----:B0-----:R-:W0:Y:S02]  /*ad10*/  @!P2 LDC.64 R12, c[0x0][0x3b8] ;  /* 0x0000ee00ff0cab82 */ /* 0x001e240000000a00 */
[----:B0-----:R-:W-:-:S04]  /*ad20*/  @!P2 LEA R12, P5, R14, R12, 0x2 ;  /* 0x0000000c0e0ca211 */ /* 0x001fc800078a10ff */
[----:B------:R-:W-:Y:S01]  /*ad30*/  @!P2 LEA.HI.X R13, R14, R13, R15, 0x2, P5 ;  /* 0x0000000d0e0da211 */ /* 0x000fe200028f140f */
[----:B--2---:R-:W-:Y:S01]  /*ad40*/  FADD.FTZ R170, R247, R170 ;  /* 0x000000aaf7aa7221 */ /* 0x004fe20000010000 */
[----:B---3--:R-:W-:-:S05]  /*ad50*/  FADD.FTZ R171, R246, R171 ;  /* 0x000000abf6ab7221 */ /* 0x008fca0000010000 */
[----:B------:R0:W-:Y:S02]  /*ad60*/  @!P2 STG.E.64 desc[UR36][R12.64], R170 ;  /* 0x000000aa0c00a986 */ /* 0x0001e4000c101b24 */
.L_x_3088:
[----:B------:R-:W-:Y:S05]  /*ad70*/  BSYNC.RECONVERGENT B2 ;  /* 0x0000000000027941 */ /* 0x000fea0003800200 */
.L_x_3087:
[----:B------:R-:W-:Y:S04]  /*ad80*/  BSSY.RECONVERGENT B2, `(.L_x_3089) ;  /* 0x000001a000027945 */ /* 0x000fe80003800200 */
[----:B------:R-:W-:Y:S05]  /*ad90*/  @P1 BRA `(.L_x_3090) ;  /* 0x0000000000601947 */ /* 0x000fea0003800000 */
[----:B------:R-:W-:Y:S01]  /*ada0*/  IMAD.SHL.U32 R14, R11, 0x4, RZ ;  /* 0x000000040b0e7824 */ /* 0x000fe200078e00ff */
[----:B------:R-:W2:Y:S04]  /*adb0*/  LDL R247, [R1+0x50] ;  /* 0x0000500001f77983 */ /* 0x000ea80000100800 */
[----:B------:R-:W-:Y:S01]  /*adc0*/  ISETP.GE.AND P2, PT, R14, R10, PT ;  /* 0x0000000a0e00720c */ /* 0x000fe20003f46270 */
[----:B------:R-:W3:-:S12]  /*add0*/  LDL R246, [R1+0x54] ;  /* 0x0000540001f67983 */ /* 0x000ed80000100800 */
        /* <DEDUP_REMOVED lines=12> */
[----:B------:R-:W-:-:S04]  /*aea0*/  @!P2 IADD3 R15, P3, PT, R2, R14, RZ ;  /* 0x0000000e020fa210 */ /* 0x000fc80007f7e0ff */
[----:B------:R-:W-:Y:S01]  /*aeb0*/  @!P2 LEA.HI.X.SX32 R14, R14, R3, 0x1, P3 ;  /* 0x000000030e0ea211 */ /* 0x000fe200018f0eff */
[----:B0-----:R-:W0:Y:S02]  /*aec0*/  @!P2 LDC.64 R12, c[0x0][0x3b8] ;  /* 0x0000ee00ff0cab82 */ /* 0x001e240000000a00 */
[----:B0-----:R-:W-:-:S04]  /*aed0*/  @!P2 LEA R12, P3, R15, R12, 0x2 ;  /* 0x0000000c0f0ca211 */ /* 0x001fc800078610ff */
[----:B------:R-:W-:Y:S01]  /*aee0*/  @!P2 LEA.HI.X R13, R15, R13, R14, 0x2, P3 ;  /* 0x0000000d0f0da211 */ /* 0x000fe200018f140e */
[----:B--2---:R-:W-:Y:S01]  /*aef0*/  FADD.FTZ R128, R247, R128 ;  /* 0x00000080f7807221 */ /* 0x004fe20000010000 */
[----:B---3--:R-:W-:-:S05]  /*af00*/  FADD.FTZ R129, R246, R129 ;  /* 0x00000081f6817221 */ /* 0x008fca0000010000 */
[----:B------:R1:W-:Y:S02]  /*af10*/  @!P2 STG.E.64 desc[UR36][R12.64], R128 ;  /* 0x000000800c00a986 */ /* 0x0003e4000c101b24 */
.L_x_3090:
[----:B------:R-:W-:Y:S05]  /*af20*/  BSYNC.RECONVERGENT B2 ;  /* 0x0000000000027941 */ /* 0x000fea0003800200 */
.L_x_3089:
[----:B------:R-:W-:Y:S04]  /*af30*/  BSSY.RECONVERGENT B2, `(.L_x_3091) ;  /* 0x000001b000027945 */ /* 0x000fe80003800200 */
[----:B------:R-:W-:Y:S05]  /*af40*/  @P1 BRA `(.L_x_3092) ;  /* 0x0000000000641947 */ /* 0x000fea0003800000 */
[----:B------:R-:W-:Y:S01]  /*af50*/  IMAD R14, R0, 0x8, R5 ;  /* 0x00000008000e7824 */ /* 0x000fe200078e0205 */
[----:B------:R-:W2:Y:S04]  /*af60*/  LDL R247, [R1+0x48] ;  /* 0x0000480001f77983 */ /* 0x000ea80000100800 */
[----:B------:R-:W-:Y:S01]  /*af70*/  ISETP.GE.AND P2, PT, R14, R10, PT ;  /* 0x0000000a0e00720c */ /* 0x000fe20003f46270 */
[----:B------:R-:W3:-:S12]  /*af80*/  LDL R246, [R1+0x4c] ;  /* 0x00004c0001f67983 */ /* 0x000ed80000100800 */
        /* <DEDUP_REMOVED lines=14> */
[----:B------:R-:W-:-:S04]  /*b070*/  @!P2 IADD3 R15, P3, PT, R2, R14, RZ ;  /* 0x0000000e020fa210 */ /* 0x000fc80007f7e0ff */
[----:B------:R-:W-:Y:S02]  /*b080*/  @!P2 LEA.HI.X.SX32 R14, R14, R3, 0x1, P3 ;  /* 0x000000030e0ea211 */ /* 0x000fe400018f0eff */
[----:B0-----:R-:W-:-:S04]  /*b090*/  @!P2 LEA R12, P3, R15, R12, 0x2 ;  /* 0x0000000c0f0ca211 */ /* 0x001fc800078610ff */
[----:B------:R-:W-:Y:S01]  /*b0a0*/  @!P2 LEA.HI.X R13, R15, R13, R14, 0x2, P3 ;  /* 0x0000000d0f0da211 */ /* 0x000fe200018f140e */
[----:B--2---:R-:W-:Y:S01]  /*b0b0*/  FADD.FTZ R16, R247, R16 ;  /* 0x00000010f7107221 */ /* 0x004fe20000010000 */
[----:B---3--:R-:W-:-:S05]  /*b0c0*/  FADD.FTZ R17, R246, R17 ;  /* 0x00000011f6117221 */ /* 0x008fca0000010000 */
[----:B------:R2:W-:Y:S02]  /*b0d0*/  @!P2 STG.E.64 desc[UR36][R12.64], R16 ;  /* 0x000000100c00a986 */ /* 0x0005e4000c101b24 */
.L_x_3092:
[----:B------:R-:W-:Y:S05]  /*b0e0*/  BSYNC.RECONVERGENT B2 ;  /* 0x0000000000027941 */ /* 0x000fea0003800200 */
.L_x_3091:
[----:B------:R-:W-:Y:S04]  /*b0f0*/  BSSY.RECONVERGENT B2, `(.L_x_3093) ;  /* 0x000001c000027945 */ /* 0x000fe80003800200 */
[----:B------:R-:W-:Y:S05]  /*b100*/  @P1 BRA `(.L_x_3094) ;  /* 0x0000000000681947 */ /* 0x000fea0003800000 */
[----:B------:R-:W-:Y:S01]  /*b110*/  IMAD R14, R0, 0x2, R11 ;  /* 0x00000002000e7824 */ /* 0x000fe200078e020b */
[----:B------:R-:W3:Y:S03]  /*b120*/  LDL R247, [R1+0x40] ;  /* 0x0000400001f77983 */ /* 0x000ee60000100800 */
[----:B------:R-:W-:Y:S01]  /*b130*/  IMAD.SHL.U32 R14, R14, 0x4, RZ ;  /* 0x000000040e0e7824 */ /* 0x000fe200078e00ff */
[----:B------:R-:W5:Y:S04]  /*b140*/  LDL R246, [R1+0x44] ;  /* 0x0000440001f67983 */ /* 0x000f680000100800 */
[----:B------:R-:W-:-:S13]  /*b150*/  ISETP.GE.AND P2, PT, R14, R10, PT ;  /* 0x0000000a0e00720c */ /* 0x000fda0003f46270 */
        /* <DEDUP_REMOVED lines=14> */
[----:B------:R-:W-:-:S04]  /*b240*/  @!P2 IADD3 R15, P3, PT, R2, R14, RZ ;  /* 0x0000000e020fa210 */ /* 0x000fc80007f7e0ff */
[----:B------:R-:W-:Y:S02]  /*b250*/  @!P2 LEA.HI.X.SX32 R14, R14, R3, 0x1, P3 ;  /* 0x000000030e0ea211 */ /* 0x000fe400018f0eff */
[----:B0-----:R-:W-:-:S04]  /*b260*/  @!P2 LEA R12, P3, R15, R12, 0x2 ;  /* 0x0000000c0f0ca211 */ /* 0x001fc800078610ff */
[----:B------:R-:W-:Y:S01]  /*b270*/  @!P2 LEA.HI.X R13, R15, R13, R14, 0x2, P3 ;  /* 0x0000000d0f0da211 */ /* 0x000fe200018f140e */
[----:B---3--:R-:W-:Y:S01]  /*b280*/  FADD.FTZ R120, R247, R120 ;  /* 0x00000078f7787221 */ /* 0x008fe20000010000 */
[----:B-----5:R-:W-:-:S05]  /*b290*/  FADD.FTZ R121, R246, R121 ;  /* 0x00000079f6797221 */ /* 0x020fca0000010000 */
[----:B------:R3:W-:Y:S02]  /*b2a0*/  @!P2 STG.E.64 desc[UR36][R12.64], R120 ;  /* 0x000000780c00a986 */ /* 0x0007e4000c101b24 */
.L_x_3094:
[----:B------:R-:W-:Y:S05]  /*b2b0*/  BSYNC.RECONVERGENT B2 ;  /* 0x0000000000027941 */ /* 0x000fea0003800200 */
.L_x_3093:
        /* <DEDUP_REMOVED lines=8> */
[----:B0123--:R-:W-:Y:S01]  /*b340*/  @!P2 SHF.R.S32.HI R12, RZ, 0x1f, R14 ;  /* 0x0000001fff0ca819 */ /* 0x00ffe2000001140e */
[----:B------:R-:W-:-:S05]  /*b350*/  @!P2 IMAD.SHL.U32 R8, R8, 0x2, RZ ;  /* 0x000000020808a824 */ /* 0x000fca00078e00ff */
[----:B------:R-:W-:-:S05]  /*b360*/  @!P2 LOP3.LUT R8, R8, 0x2, RZ, 0xc0, !PT ;  /* 0x000000020808a812 */ /* 0x000fca00078ec0ff */
[----:B------:R-:W-:-:S05]  /*b370*/  @!P2 IMAD R9, R0, UR6, R8 ;  /* 0x000000060009ac24 */ /* 0x000fca000f8e0208 */
        /* <DEDUP_REMOVED lines=9> */
[----:B------:R-:W-:-:S04]  /*b410*/  @!P2 IADD3 R15, P3, PT, R2, R14, RZ ;  /* 0x0000000e020fa210 */ /* 0x000fc80007f7e0ff */
[----:B------:R-:W-:Y:S02]  /*b420*/  @!P2 LEA.HI.X.SX32 R14, R14, R3, 0x1, P3 ;  /* 0x000000030e0ea211 */ /* 0x000fe400018f0eff */
[----:B0-----:R-:W-:-:S04]  /*b430*/  @!P2 LEA R12, P3, R15, R12, 0x2 ;  /* 0x0000000c0f0ca211 */ /* 0x001fc800078610ff */
[----:B------:R-:W-:Y:S01]  /*b440*/  @!P2 LEA.HI.X R13, R15, R13, R14, 0x2, P3 ;  /* 0x0000000d0f0da211 */ /* 0x000fe200018f140e */
[----:B-----5:R-:W-:Y:S01]  /*b450*/  FADD.FTZ R8, R247, R8 ;  /* 0x00000008f7087221 */ /* 0x020fe20000010000 */
[----:B----4-:R-:W-:-:S05]  /*b460*/  FADD.FTZ R9, R246, R9 ;  /* 0x00000009f6097221 */ /* 0x010fca0000010000 */
[----:B------:R0:W-:Y:S02]  /*b470*/  @!P2 STG.E.64 desc[UR36][R12.64], R8 ;  /* 0x000000080c00a986 */ /* 0x0001e4000c101b24 */
.L_x_3096:
[----:B------:R-:W-:Y:S05]  /*b480*/  BSYNC.RECONVERGENT B2 ;  /* 0x0000000000027941 */ /* 0x000fea0003800200 */
.L_x_3095:
[----:B------:R-:W-:Y:S04]  /*b490*/  BSSY.RECONVERGENT B2, `(.L_x_3097) ;  /* 0x000001a000027945 */ /* 0x000fe80003800200 */
[----:B------:R-:W-:Y:S05]  /*b4a0*/  @P1 BRA `(.L_x_3098) ;  /* 0x0000000000601947 */ /* 0x000fea0003800000 */
[----:B------:R-:W-:Y:S01]  /*b4b0*/  IMAD.SHL.U32 R14, R11, 0x4, RZ ;  /* 0x000000040b0e7824 */ /* 0x000fe200078e00ff */
[----:B------:R-:W5:Y:S04]  /*b4c0*/  LDL R247, [R1+0x30] ;  /* 0x0000300001f77983 */ /* 0x000f680000100800 */
[----:B------:R-:W-:Y:S01]  /*b4d0*/  ISETP.GE.AND P2, PT, R14, R10, PT ;  /* 0x0000000a0e00720c */ /* 0x000fe20003f46270 */
[----:B------:R-:W4:-:S12]  /*b4e0*/  LDL R246, [R1+0x34] ;  /* 0x0000340001f67983 */ /* 0x000f180000100800 */
        /* <DEDUP_REMOVED lines=12> */
[----:B------:R-:W-:-:S04]  /*b5b0*/  @!P2 IADD3 R15, P3, PT, R2, R14, RZ ;  /* 0x0000000e020fa210 */ /* 0x000fc80007f7e0ff */
[----:B------:R-:W-:Y:S01]  /*b5c0*/  @!P2 LEA.HI.X.SX32 R14, R14, R3, 0x1, P3 ;  /* 0x000000030e0ea211 */ /* 0x000fe200018f0eff */
[----:B0-----:R-:W0:Y:S02]  /*b5d0*/  @!P2 LDC.64 R12, c[0x0][0x3b8] ;  /* 0x0000ee00ff0cab82 */ /* 0x001e240000000a00 */
[----:B0-----:R-:W-:-:S04]  /*b5e0*/  @!P2 LEA R12, P3, R15, R12, 0x2 ;  /* 0x0000000c0f0ca211 */ /* 0x001fc800078610ff */
[----:B------:R-:W-:Y:S01]  /*b5f0*/  @!P2 LEA.HI.X R13, R15, R13, R14, 0x2, P3 ;  /* 0x0000000d0f0da211 */ /* 0x000fe200018f140e */
[----:B-----5:R-:W-:Y:S01]  /*b600*/  FADD.FTZ R122, R247, R122 ;  /* 0x0000007af77a7221 */ /* 0x020fe20000010000 */
[----:B----4-:R-:W-:-:S05]  /*b610*/  FADD.FTZ R123, R246, R123 ;  /* 0x0000007bf67b7221 */ /* 0x010fca0000010000 */
[----:B------:R0:W-:Y:S02]  /*b620*/  @!P2 STG.E.64 desc[UR36][R12.64], R122 ;  /* 0x0000007a0c00a986 */ /* 0x0001e4000c101b24 */
.L_x_3098:
[----:B------:R-:W-:Y:S05]  /*b630*/  BSYNC.RECONVERGENT B2 ;  /* 0x0000000000027941 */ /* 0x000fea0003800200 */
.L_x_3097:
[----:B------:R-:W-:Y:S01]  /*b640*/  BSSY.RECONVERGENT B2, `(.L_x_3099) ;  /* 0x000001b000027945 */ /* 0x000fe20003800200 */
[----:B------:R-:W-:-:S03]  /*b650*/  IMAD.IADD R11, R11, 0x1, R0 ;  /* 0x000000010b0b7824 */ /* 0x000fc600078e0200 */
        /* <DEDUP_REMOVED lines=25> */
.L_x_3100:
[----:B------:R-:W-:Y:S05]  /*b7f0*/  BSYNC.RECONVERGENT B2 ;  /* 0x0000000000027941 */ /* 0x000fea0003800200 */
.L_x_3099:
        /* <DEDUP_REMOVED lines=27> */
.L_x_3102:
[----:B------:R-:W-:Y:S05]  /*b9b0*/  BSYNC.RECONVERGENT B2 ;  /* 0x0000000000027941 */ /* 0x000fea0003800200 */
.L_x_3101:
[----:B------:R-:W-:Y:S01]  /*b9c0*/  BSSY.RECONVERGENT B2, `(.L_x_3103) ;  /* 0x000001c000027945 */ /* 0x000fe20003800200 */
[----:B------:R-:W-:-:S03]  /*b9d0*/  IMAD R11, R0, 0x2, R11 ;  /* 0x00000002000b7824 */ /* 0x000fc600078e020b */
[----:B------:R-:W-:Y:S05]  /*b9e0*/  @P1 BRA `(.L_x_3104) ;  /* 0x0000000000641947 */ /* 0x000fea0003800000 */
[----:B------:R-:W-:Y:S01]  /*b9f0*/  IMAD R14, R0, 0x20, R5 ;  /* 0x00000020000e7824 */ /* 0x000fe200078e0205 */
        /* <DEDUP_REMOVED lines=24> */
.L_x_3104:
[----:B------:R-:W-:Y:S05]  /*bb80*/  BSYNC.RECONVERGENT B2 ;  /* 0x0000000000027941 */ /* 0x000fea0003800200 */
.L_x_3103:
        /* <DEDUP_REMOVED lines=26> */
.L_x_3106:
[----:B------:R-:W-:Y:S05]  /*bd30*/  BSYNC.RECONVERGENT B2 ;  /* 0x0000000000027941 */ /* 0x000fea0003800200 */
.L_x_3105:
        /* <DEDUP_REMOVED lines=27> */
.L_x_3108:
[----:B------:R-:W-:Y:S05]  /*bef0*/  BSYNC.RECONVERGENT B2 ;  /* 0x0000000000027941 */ /* 0x000fea0003800200 */
.L_x_3107:
[----:B------:R-:W-:Y:S01]  /*bf00*/  BSSY.RECONVERGENT B2, `(.L_x_3109) ;  /* 0x000001b000027945 */ /* 0x000fe20003800200 */
[----:B------:R-:W-:-:S03]  /*bf10*/  IMAD.IADD R11, R11, 0x1, R0 ;  /* 0x000000010b0b7824 */ /* 0x000fc600078e0200 */
[----:B------:R-:W-:Y:S05]  /*bf20*/  @P1 BRA `(.L_x_3110) ;  /* 0x0000000000601947 */ /* 0x000fea0003800000 */
[----:B------:R-:W-:Y:S01]  /*bf30*/  IMAD.SHL.U32 R14, R11, 0x4, RZ ;  /* 0x000000040b0e7824 */ /* 0x000fe200078e00ff */
[----:B------:R-:W5:Y:S04]  /*bf40*/  LDL R247, [R1] ;  /* 0x0000000001f77983 */ /* 0x000f680000100800 */
        /* <DEDUP_REMOVED lines=22> */
.L_x_3110:
[----:B------:R-:W-:Y:S05]  /*c0b0*/  BSYNC.RECONVERGENT B2 ;  /* 0x0000000000027941 */ /* 0x000fea0003800200 */
.L_x_3109:
[----:B------:R-:W-:Y:S01]  /*c0c0*/  BSSY.RECONVERGENT B2, `(.L_x_3111) ;  /* 0x0000019000027945 */ /* 0x000fe20003800200 */
[----:B------:R-:W-:-:S03]  /*c0d0*/  IMAD.IADD R11, R11, 0x1, R0 ;  /* 0x000000010b0b7824 */ /* 0x000fc600078e0200 */
[----:B------:R-:W-:Y:S05]  /*c0e0*/  @P1 BRA `(.L_x_3112) ;  /* 0x0000000000581947 */ /* 0x000fea0003800000 */
[----:B------:R-:W-:-:S05]  /*c0f0*/  IMAD.SHL.U32 R14, R11, 0x4, RZ ;  /* 0x000000040b0e7824 */ /* 0x000fca00078e00ff */
        /* <DEDUP_REMOVED lines=19> */
[----:B------:R-:W-:-:S05]  /*c230*/  FADD.FTZ R133, R245, R133 ;  /* 0x00000085f5857221 */ /* 0x000fca0000010000 */
[----:B------:R0:W-:Y:S02]  /*c240*/  @!P2 STG.E.64 desc[UR36][R12.64], R132 ;  /* 0x000000840c00a986 */ /* 0x0001e4000c101b24 */
.L_x_3112:
[----:B------:R-:W-:Y:S05]  /*c250*/  BSYNC.RECONVERGENT B2 ;  /* 0x0000000000027941 */ /* 0x000fea0003800200 */
.L_x_3111:
        /* <DEDUP_REMOVED lines=25> */
.L_x_3114:
[----:B------:R-:W-:Y:S05]  /*c3f0*/  BSYNC.RECONVERGENT B2 ;  /* 0x0000000000027941 */ /* 0x000fea0003800200 */
.L_x_3113:
        /* <DEDUP_REMOVED lines=25> */
.L_x_3116:
[----:B------:R-:W-:Y:S05]  /*c590*/  BSYNC.RECONVERGENT B2 ;  /* 0x0000000000027941 */ /* 0x000fea0003800200 */
.L_x_3115:
        /* <DEDUP_REMOVED lines=25> */
.L_x_3118:
[----:B------:R-:W-:Y:S05]  /*c730*/  BSYNC.RECONVERGENT B2 ;  /* 0x0000000000027941 */ /* 0x000fea0003800200 */
.L_x_3117:
[----:B------:R-:W-:Y:S04]  /*c740*/  BSSY.RECONVERGENT B2, `(.L_x_3119) ;  /* 0x0000019000027945 */ /* 0x000fe80003800200 */
[----:B------:R-:W-:Y:S05]  /*c750*/  @P1 BRA `(.L_x_3120) ;  /* 0x00000000005c1947 */ /* 0x000fea0003800000 */
[----:B------:R-:W-:-:S05]  /*c760*/  IMAD R14, R0, 0x40, R5 ;  /* 0x00000040000e7824 */ /* 0x000fca00078e0205 */
        /* <DEDUP_REMOVED lines=20> */
[----:B------:R-:W-:-:S05]  /*c8b0*/  FADD.FTZ R139, R25, R139 ;  /* 0x0000008b198b7221 */ /* 0x000fca0000010000 */
[----:B------:R0:W-:Y:S02]  /*c8c0*/  @!P2 STG.E.64 desc[UR36][R12.64], R138 ;  /* 0x0000008a0c00a986 */ /* 0x0001e4000c101b24 */
.L_x_3120:
[----:B------:R-:W-:Y:S05]  /*c8d0*/  BSYNC.RECONVERGENT B2 ;  /* 0x0000000000027941 */ /* 0x000fea0003800200 */
.L_x_3119:
[----:B------:R-:W-:Y:S01]  /*c8e0*/  BSSY.RECONVERGENT B2, `(.L_x_3121) ;  /* 0x000001a000027945 */ /* 0x000fe20003800200 */
[C---:B------:R-:W-:Y:S02]  /*c8f0*/  IMAD R14, R0.reuse, 0x80, R5 ;  /* 0x00000080000e7824 */ /* 0x040fe400078e0205 */
[----:B------:R-:W-:Y:S01]  /*c900*/  IMAD R11, R0, 0x2, R11 ;  /* 0x00000002000b7824 */ /* 0x000fe200078e020b */
[----:B------:R-:W-:Y:S06]  /*c910*/  @P1 BRA `(.L_x_3122) ;  /* 0x0000000000581947 */ /* 0x000fec0003800000 */
        /* <DEDUP_REMOVED lines=22> */
.L_x_3122:
[----:B------:R-:W-:Y:S05]  /*ca80*/  BSYNC.RECONVERGENT B2 ;  /* 0x0000000000027941 */ /* 0x000fea0003800200 */
.L_x_3121:
        /* <DEDUP_REMOVED lines=16> */
[----:B------:R0:W4:Y:S01]  /*cb90*/  @!P2 LDG.E.64 R144, desc[UR36][R12.64] ;  /* 0x000000240c90a981 */ /* 0x000122000c1e1b00 */
[----:B------:R-:W-:-:S04]  /*cba0*/  @!P2 IADD3 R15, P3, PT, R2, R5, RZ ;  /* 0x00000005020fa210 */ /* 0x000fc80007f7e0ff */
[----:B------:R-:W-:Y:S01]  /*cbb0*/  @!P2 LEA.HI.X.SX32 R5, R5, R3, 0x1, P3 ;  /* 0x000000030505a211 */ /* 0x000fe200018f0eff */
[----:B0-----:R-:W0:Y:S02]  /*cbc0*/  @!P2 LDC.64 R12, c[0x0][0x3b8] ;  /* 0x0000ee00ff0cab82 */ /* 0x001e240000000a00 */
[----:B0-----:R-:W-:-:S04]  /*cbd0*/  @!P2 LEA R12, P3, R15, R12, 0x2 ;  /* 0x0000000c0f0ca211 */ /* 0x001fc800078610ff */
[----:B------:R-:W-:Y:S01]  /*cbe0*/  @!P2 LEA.HI.X R13, R15, R13, R5, 0x2, P3 ;  /* 0x0000000d0f0da211 */ /* 0x000fe200018f1405 */
[----:B----4-:R-:W-:Y:S01]  /*cbf0*/  FADD.FTZ R144, R28, R144 ;  /* 0x000000901c907221 */ /* 0x010fe20000010000 */
[----:B------:R-:W-:-:S05]  /*cc00*/  FADD.FTZ R145, R29, R145 ;  /* 0x000000911d917221 */ /* 0x000fca0000010000 */
[----:B------:R0:W-:Y:S02]  /*cc10*/  @!P2 STG.E.64 desc[UR36][R12.64], R144 ;  /* 0x000000900c00a986 */ /* 0x0001e4000c101b24 */
.L_x_3124:
[----:B------:R-:W-:Y:S05]  /*cc20*/  BSYNC.RECONVERGENT B2 ;  /* 0x0000000000027941 */ /* 0x000fea0003800200 */
.L_x_3123:
        /* <DEDUP_REMOVED lines=25> */
.L_x_3126:
[----:B------:R-:W-:Y:S05]  /*cdc0*/  BSYNC.RECONVERGENT B2 ;  /* 0x0000000000027941 */ /* 0x000fea0003800200 */
.L_x_3125:
        /* <DEDUP_REMOVED lines=25> */
.L_x_3128:
[----:B------:R-:W-:Y:S05]  /*cf60*/  BSYNC.RECONVERGENT B2 ;  /* 0x0000000000027941 */ /* 0x000fea0003800200 */
.L_x_3127:
        /* <DEDUP_REMOVED lines=25> */
.L_x_3130:
[----:B------:R-:W-:Y:S05]  /*d100*/  BSYNC.RECONVERGENT B2 ;  /* 0x0000000000027941 */ /* 0x000fea0003800200 */
.L_x_3129:
        /* <DEDUP_REMOVED lines=25> */
.L_x_3132:
[----:B------:R-:W-:Y:S05]  /*d2a0*/  BSYNC.RECONVERGENT B2 ;  /* 0x0000000000027941 */ /* 0x000fea0003800200 */
.L_x_3131:
        /* <DEDUP_REMOVED lines=25> */
.L_x_3134:
[----:B------:R-:W-:Y:S05]  /*d440*/  BSYNC.RECONVERGENT B2 ;  /* 0x0000000000027941 */ /* 0x000fea0003800200 */
.L_x_3133:
        /* <DEDUP_REMOVED lines=25> */
.L_x_3136:
[----:B------:R-:W-:Y:S05]  /*d5e0*/  BSYNC.RECONVERGENT B2 ;  /* 0x0000000000027941 */ /* 0x000fea0003800200 */
.L_x_3135:
        /* <DEDUP_REMOVED lines=25> */
.L_x_3138:
[----:B------:R-:W-:Y:S05]  /*d780*/  BSYNC.RECONVERGENT B2 ;  /* 0x0000000000027941 */ /* 0x000fea0003800200 */
.L_x_3137:
        /* <DEDUP_REMOVED lines=25> */
.L_x_3140:
[----:B------:R-:W-:Y:S05]  /*d920*/  BSYNC.RECONVERGENT B2 ;  /* 0x0000000000027941 */ /* 0x000fea0003800200 */
.L_x_3139:
        /* <DEDUP_REMOVED lines=25> */
.L_x_3142:
[----:B------:R-:W-:Y:S05]  /*dac0*/  BSYNC.RECONVERGENT B2 ;  /* 0x0000000000027941 */ /* 0x000fea0003800200 */
.L_x_3141:
        /* <DEDUP_REMOVED lines=25> */
.L_x_3144:
[----:B------:R-:W-:Y:S05]  /*dc60*/  BSYNC.RECONVERGENT B2 ;  /* 0x0000000000027941 */ /* 0x000fea0003800200 */
.L_x_3143:
        /* <DEDUP_REMOVED lines=25> */
.L_x_3146:
[----:B------:R-:W-:Y:S05]  /*de00*/  BSYNC.RECONVERGENT B2 ;  /* 0x0000000000027941 */ /* 0x000fea0003800200 */
.L_x_3145:
        /* <DEDUP_REMOVED lines=25> */
.L_x_3148:
[----:B------:R-:W-:Y:S05]  /*dfa0*/  BSYNC.RECONVERGENT B2 ;  /* 0x0000000000027941 */ /* 0x000fea0003800200 */
.L_x_3147:
        /* <DEDUP_REMOVED lines=25> */
.L_x_3150:
[----:B------:R-:W-:Y:S05]  /*e140*/  BSYNC.RECONVERGENT B2 ;  /* 0x0000000000027941 */ /* 0x000fea0003800200 */
.L_x_3149:
[----:B------:R-:W-:Y:S04]  /*e150*/  BSSY.RECONVERGENT B2, `(.L_x_3151) ;  /* 0x0000017000027945 */ /* 0x000fe80003800200 */
[----:B------:R-:W-:Y:S05]  /*e160*/  @P1 BRA `(.L_x_3152) ;  /* 0x0000000000541947 */ /* 0x000fea0003800000 */
[----:B------:R-:W-:Y:S02]  /*e170*/  ISETP.GE.AND P2, PT, R14, R10, PT ;  /* 0x0000000a0e00720c */ /* 0x000fe40003f46270 */
[----:B------:R-:W-:-:S11]  /*e180*/  CS2R R172, SRZ ;  /* 0x0000000000ac7805 */ /* 0x000fd6000001ff00 */
[----:B------:R-:W5:Y:S01]  /*e190*/  @!P2 S2R R11, SR_TID.X ;  /* 0x00000000000ba919 */ /* 0x000f620000002100 */
[----:B0123--:R-:W-:Y:S01]  /*e1a0*/  @!P2 SHF.R.S32.HI R12, RZ, 0x1f, R14 ;  /* 0x0000001fff0ca819 */ /* 0x00ffe2000001140e */
[----:B-----5:R-:W-:-:S05]  /*e1b0*/  @!P2 IMAD.SHL.U32 R11, R11, 0x2, RZ ;  /* 0x000000020b0ba824 */ /* 0x020fca00078e00ff */
[----:B------:R-:W-:-:S05]  /*e1c0*/  @!P2 LOP3.LUT R11, R11, 0x2, RZ, 0xc0, !PT ;  /* 0x000000020b0ba812 */ /* 0x000fca00078ec0ff */
[----:B------:R-:W-:-:S05]  /*e1d0*/  @!P2 IMAD R15, R0, UR6, R11 ;  /* 0x00000006000fac24 */ /* 0x000fca000f8e020b */
[----:B------:R-:W-:-:S04]  /*e1e0*/  @!P2 IADD3 R11, P3, PT, R15, R14, RZ ;  /* 0x0000000e0f0ba210 */ /* 0x000fc80007f7e0ff */
[----:B------:R-:W-:Y:S02]  /*e1f0*/  @!P2 LEA.HI.X.SX32 R15, R15, R12, 0x1, P3 ;  /* 0x0000000c0f0fa211 */ /* 0x000fe400018f0eff */
[----:B------:R-:W0:Y:S02]  /*e200*/  @!P2 LDC.64 R12, c[0x0][0x3b8] ;  /* 0x0000ee00ff0cab82 */ /* 0x000e240000000a00 */
[----:B0-----:R-:W-:-:S04]  /*e210*/  @!P2 LEA R12, P3, R11, R12, 0x2 ;  /* 0x0000000c0b0ca211 */ /* 0x001fc800078610ff */
[----:B------:R-:W-:-:S05]  /*e220*/  @!P2 LEA.HI.X R13, R11, R13, R15, 0x2, P3 ;  /* 0x0000000d0b0da211 */ /* 0x000fca00018f140f */
        /* <DEDUP_REMOVED lines=9> */
.L_x_3152:
[----:B------:R-:W-:Y:S05]  /*e2c0*/  BSYNC.RECONVERGENT B2 ;  /* 0x0000000000027941 */ /* 0x000fea0003800200 */
.L_x_3151:
[----:B------:R-:W-:Y:S01]  /*e2d0*/  BSSY.RECONVERGENT B2, `(.L_x_3153) ;  /* 0x0000019000027945 */ /* 0x000fe20003800200 */
[----:B------:R-:W-:-:S03]  /*e2e0*/  IMAD R5, R0, 0x2, R5 ;  /* 0x0000000200057824 */ /* 0x000fc600078e0205 */
[----:B------:R-:W-:Y:S05]  /*e2f0*/  @P1 BRA `(.L_x_3154) ;  /* 0x0000000000581947 */ /* 0x000fea0003800000 */
[----:B------:R-:W-:Y:S01]  /*e300*/  IMAD.SHL.U32 R11, R5, 0x4, RZ ;  /* 0x00000004050b7824 */ /* 0x000fe200078e00ff */
[----:B------:R-:W-:-:S04]  /*e310*/  CS2R R188, SRZ ;  /* 0x0000000000bc7805 */ /* 0x000fc8000001ff00 */
        /* <DEDUP_REMOVED lines=20> */
.L_x_3154:
[----:B------:R-:W-:Y:S05]  /*e460*/  BSYNC.RECONVERGENT B2 ;  /* 0x0000000000027941 */ /* 0x000fea0003800200 */
.L_x_3153:
[----:B------:R-:W-:Y:S01]  /*e470*/  BSSY.RECONVERGENT B2, `(.L_x_3155) ;  /* 0x0000019000027945 */ /* 0x000fe20003800200 */
[----:B------:R-:W-:-:S03]  /*e480*/  IMAD.IADD R5, R5, 0x1, R0 ;  /* 0x0000000105057824 */ /* 0x000fc600078e0200 */
        /* <DEDUP_REMOVED lines=23> */
.L_x_3156:
[----:B------:R-:W-:Y:S05]  /*e600*/  BSYNC.RECONVERGENT B2 ;  /* 0x0000000000027941 */ /* 0x000fea0003800200 */
.L_x_3155:
        /* <DEDUP_REMOVED lines=25> */
.L_x_3158:
[----:B------:R-:W-:Y:S05]  /*e7a0*/  BSYNC.RECONVERGENT B2 ;  /* 0x0000000000027941 */ /* 0x000fea0003800200 */
.L_x_3157:
        /* <DEDUP_REMOVED lines=25> */
.L_x_3160:
[----:B------:R-:W-:Y:S05]  /*e940*/  BSYNC.RECONVERGENT B2 ;  /* 0x0000000000027941 */ /* 0x000fea0003800200 */
.L_x_3159:
        /* <DEDUP_REMOVED lines=25> */
.L_x_3162:
[----:B------:R-:W-:Y:S05]  /*eae0*/  BSYNC.RECONVERGENT B2 ;  /* 0x0000000000027941 */ /* 0x000fea0003800200 */
.L_x_3161:
        /* <DEDUP_REMOVED lines=25> */
.L_x_3164:
[----:B------:R-:W-:Y:S05]  /*ec80*/  BSYNC.RECONVERGENT B2 ;  /* 0x0000000000027941 */ /* 0x000fea0003800200 */
.L_x_3163:
        /* <DEDUP_REMOVED lines=25> */
.L_x_3166:
[----:B------:R-:W-:Y:S05]  /*ee20*/  BSYNC.RECONVERGENT B2 ;  /* 0x0000000000027941 */ /* 0x000fea0003800200 */
.L_x_3165:
        /* <DEDUP_REMOVED lines=25> */
.L_x_3168:
[----:B------:R-:W-:Y:S05]  /*efc0*/  BSYNC.RECONVERGENT B2 ;  /* 0x0000000000027941 */ /* 0x000fea0003800200 */
.L_x_3167:
        /* <DEDUP_REMOVED lines=25> */
.L_x_3170:
[----:B------:R-:W-:Y:S05]  /*f160*/  BSYNC.RECONVERGENT B2 ;  /* 0x0000000000027941 */ /* 0x000fea0003800200 */
.L_x_3169:
        /* <DEDUP_REMOVED lines=25> */
.L_x_3172:
[----:B------:R-:W-:Y:S05]  /*f300*/  BSYNC.RECONVERGENT B2 ;  /* 0x0000000000027941 */ /* 0x000fea0003800200 */
.L_x_3171:
        /* <DEDUP_REMOVED lines=25> */
.L_x_3174:
[----:B------:R-:W-:Y:S05]  /*f4a0*/  BSYNC.RECONVERGENT B2 ;  /* 0x0000000000027941 */ /* 0x000fea0003800200 */
.L_x_3173:
        /* <DEDUP_REMOVED lines=25> */
.L_x_3176:
[----:B------:R-:W-:Y:S05]  /*f640*/  BSYNC.RECONVERGENT B2 ;  /* 0x0000000000027941 */ /* 0x000fea0003800200 */
.L_x_3175:
        /* <DEDUP_REMOVED lines=25> */
.L_x_3178:
[----:B------:R-:W-:Y:S05]  /*f7e0*/  BSYNC.RECONVERGENT B2 ;  /* 0x0000000000027941 */ /* 0x000fea0003800200 */
.L_x_3177:
        /* <DEDUP_REMOVED lines=25> */
.L_x_3180:
[----:B------:R-:W-:Y:S05]  /*f980*/  BSYNC.RECONVERGENT B2 ;  /* 0x0000000000027941 */ /* 0x000fea0003800200 */
.L_x_3179:
        /* <DEDUP_REMOVED lines=25> */
.L_x_3182:
[----:B------:R-:W-:Y:S05]  /*fb20*/  BSYNC.RECONVERGENT B2 ;  /* 0x0000000000027941 */ /* 0x000fea0003800200 */
.L_x_3181:
        /* <DEDUP_REMOVED lines=25> */
.L_x_3184:
[----:B------:R-:W-:Y:S05]  /*fcc0*/  BSYNC.RECONVERGENT B2 ;  /* 0x0000000000027941 */ /* 0x000fea0003800200 */
.L_x_3183:
        /* <DEDUP_REMOVED lines=25> */
.L_x_3186:
[----:B------:R-:W-:Y:S05]  /*fe60*/  BSYNC.RECONVERGENT B2 ;  /* 0x0000000000027941 */ /* 0x000fea0003800200 */
.L_x_3185:
        /* <DEDUP_REMOVED lines=25> */
.L_x_3188:
[----:B------:R-:W-:Y:S05]  /*10000*/  BSYNC.RECONVERGENT B2 ;  /* 0x0000000000027941 */ /* 0x000fea0003800200 */
.L_x_3187:
        /* <DEDUP_REMOVED lines=25> */
.L_x_3190:
[----:B------:R-:W-:Y:S05]  /*101a0*/  BSYNC.RECONVERGENT B2 ;  /* 0x0000000000027941 */ /* 0x000fea0003800200 */
.L_x_3189:
        /* <DEDUP_REMOVED lines=25> */
.L_x_3192:
[----:B------:R-:W-:Y:S05]  /*10340*/  BSYNC.RECONVERGENT B2 ;  /* 0x0000000000027941 */ /* 0x000fea0003800200 */
.L_x_3191:
        /* <DEDUP_REMOVED lines=25> */
.L_x_3194:
[----:B------:R-:W-:Y:S05]  /*104e0*/  BSYNC.RECONVERGENT B2 ;  /* 0x0000000000027941 */ /* 0x000fea0003800200 */
.L_x_3193:
        /* <DEDUP_REMOVED lines=25> */
.L_x_3196:
[----:B------:R-:W-:Y:S05]  /*10680*/  BSYNC.RECONVERGENT B2 ;  /* 0x0000000000027941 */ /* 0x000fea0003800200 */
.L_x_3195:
        /* <DEDUP_REMOVED lines=25> */
.L_x_3198:
[----:B------:R-:W-:Y:S05]  /*10820*/  BSYNC.RECONVERGENT B2 ;  /* 0x0000000000027941 */ /* 0x000fea0003800200 */
.L_x_3197:
        /* <DEDUP_REMOVED lines=25> */
.L_x_3200:
[----:B------:R-:W-:Y:S05]  /*109c0*/  BSYNC.RECONVERGENT B2 ;  /* 0x0000000000027941 */ /* 0x000fea0003800200 */
.L_x_3199:
        /* <DEDUP_REMOVED lines=25> */
.L_x_3202:
[----:B------:R-:W-:Y:S05]  /*10b60*/  BSYNC.RECONVERGENT B2 ;  /* 0x0000000000027941 */ /* 0x000fea0003800200 */
.L_x_3201:
        /* <DEDUP_REMOVED lines=25> */
.L_x_3204:
[----:B------:R-:W-:Y:S05]  /*10d00*/  BSYNC.RECONVERGENT B2 ;  /* 0x0000000000027941 */ /* 0x000fea0003800200 */
.L_x_3203:
        /* <DEDUP_REMOVED lines=25> */
.L_x_3206:
[----:B------:R-:W-:Y:S05]  /*10ea0*/  BSYNC.RECONVERGENT B2 ;  /* 0x0000000000027941 */ /* 0x000fea0003800200 */
.L_x_3205:
        /* <DEDUP_REMOVED lines=25> */
.L_x_3208:
[----:B------:R-:W-:Y:S05]  /*11040*/  BSYNC.RECONVERGENT B2 ;  /* 0x0000000000027941 */ /* 0x000fea0003800200 */
.L_x_3207:
        /* <DEDUP_REMOVED lines=25> */
.L_x_3210:
[----:B------:R-:W-:Y:S05]  /*111e0*/  BSYNC.RECONVERGENT B2 ;  /* 0x0000000000027941 */ /* 0x000fea0003800200 */
.L_x_3209:
        /* <DEDUP_REMOVED lines=25> */
.L_x_3212:
[----:B------:R-:W-:Y:S05]  /*11380*/  BSYNC.RECONVERGENT B2 ;  /* 0x0000000000027941 */ /* 0x000fea0003800200 */
.L_x_3211:
[----:B------:R-:W-:Y:S05]  /*11390*/  @P1 BRA `(.L_x_3086) ;  /* 0x0000004400601947 */ /* 0x000fea0003800000 */
[----:B------:R-:W-:Y:S01]  /*113a0*/  IMAD.IADD R5, R5, 0x1, R0 ;  /* 0x0000000105057824 */ /* 0x000fe200078e0200 */
[----:B------:R-:W-:Y:S01]  /*113b0*/  BSSY.RECONVERGENT B2, `(.L_x_3213) ;  /* 0x000000f000027945 */ /* 0x000fe20003800200 */
[----:B------:R-:W-:Y:S02]  /*113c0*/  CS2R R234, SRZ ;  /* 0x0000000000ea7805 */ /* 0x000fe4000001ff00 */
[----:B------:R-:W-:-:S05]  /*113d0*/  IMAD.SHL.U32 R5, R5, 0x4, RZ ;  /* 0x0000000405057824 */ /* 0x000fca00078e00ff */
[----:B------:R-:W-:-:S13]  /*113e0*/  ISETP.GE.AND P2, PT, R5, R10, PT ;  /* 0x0000000a0500720c */ /* 0x000fda0003f46270 */
[----:B------:R-:W-:Y:S05]  /*113f0*/  @P2 BRA `(.L_x_3214) ;  /* 0x0000000000282947 */ /* 0x000fea0003800000 */
[----:B------:R-:W4:Y:S01]  /*11400*/  S2R R11, SR_TID.X ;  /* 0x00000000000b7919 */ /* 0x000f220000002100 */
[----:B0123--:R-:W-:Y:S01]  /*11410*/  SHF.R.S32.HI R12, RZ, 0x1f, R5 ;  /* 0x0000001fff0c7819 */ /* 0x00ffe20000011405 */
[----:B----4-:R-:W-:-:S05]  /*11420*/  IMAD.SHL.U32 R11, R11, 0x2, RZ ;  /* 0x000000020b0b7824 */ /* 0x010fca00078e00ff */
[----:B------:R-:W-:-:S05]  /*11430*/  LOP3.LUT R11, R11, 0x2, RZ, 0xc0, !PT ;  /* 0x000000020b0b7812 */ /* 0x000fca00078ec0ff */
[----:B------:R-:W-:-:S05]  /*11440*/  IMAD R11, R0, UR6, R11 ;  /* 0x00000006000b7c24 */ /* 0x000fca000f8e020b */
[----:B------:R-:W-:-:S04]  /*11450*/  IADD3 R10, P3, PT, R11, R5, RZ ;  /* 0x000000050b0a7210 */ /* 0x000fc80007f7e0ff */
[----:B------:R-:W-:Y:S02]  /*11460*/  LEA.HI.X.SX32 R11, R11, R12, 0x1, P3 ;  /* 0x0000000c0b0b7211 */ /* 0x000fe400018f0eff */
[----:B------:R-:W-:-:S04]  /*11470*/  LEA R234, P3, R10, UR18, 0x2 ;  /* 0x000000120aea7c11 */ /* 0x000fc8000f8610ff */
[----:B------:R-:W-:-:S06]  /*11480*/  LEA.HI.X R235, R10, UR19, R11, 0x2, P3 ;  /* 0x000000130aeb7c11 */ /* 0x000fcc00098f140b */
[----:B------:R-:W5:Y:S03]  /*11490*/  LDG.E.64 R234, desc[UR36][R234.64] ;  /* 0x00000024eaea7981 */ /* 0x000f66000c1e1b00 */
.L_x_3214:
[----:B------:R-:W-:Y:S05]  /*114a0*/  BSYNC.RECONVERGENT B2 ;  /* 0x0000000000027941 */ /* 0x000fea0003800200 */
.L_x_3213:
[----:B-----5:R-:W-:Y:S01]  /*114b0*/  FADD.FTZ R234, R118, R234 ;  /* 0x000000ea76ea7221 */ /* 0x020fe20000010000 */
[----:B------:R-:W-:Y:S01]  /*114c0*/  FADD.FTZ R235, R119, R235 ;  /* 0x000000eb77eb7221 */ /* 0x000fe20000010000 */
[----:B------:R-:W-:Y:S06]  /*114d0*/  @P2 BRA `(.L_x_3086) ;  /* 0x0000004400102947 */ /* 0x000fec0003800000 */
[----:B------:R-:W-:-:S04]  /*114e0*/  IADD3 R11, P2, PT, R2, R5, RZ ;  /* 0x00000005020b7210 */ /* 0x000fc80007f5e0ff */
[----:B------:R-:W-:Y:S02]  /*114f0*/  LEA.HI.X.SX32 R5, R5, R3, 0x1, P2 ;  /* 0x0000000305057211 */ /* 0x000fe400010f0eff */
[----:B------:R-:W-:-:S04]  /*11500*/  LEA R10, P2, R11, UR18, 0x2 ;  /* 0x000000120b0a7c11 */ /* 0x000fc8000f8410ff */
[----:B------:R-:W-:-:S05]  /*11510*/  LEA.HI.X R11, R11, UR19, R5, 0x2, P2 ;  /* 0x000000130b0b7c11 */ /* 0x000fca00090f1405 */
[----:B------:R0:W-:Y:S01]  /*11520*/  STG.E.64 desc[UR36][R10.64], R234 ;  /* 0x000000ea0a007986 */ /* 0x0001e2000c101b24 */
[----:B------:R-:W-:Y:S05]  /*11530*/  BRA `(.L_x_3086) ;  /* 0x0000004000f87947 */ /* 0x000fea0003800000 */
.L_x_2958:
[----:B------:R-:W-:Y:S02]  /*11540*/  IMAD.SHL.U32 R11, R10, 0x4, RZ ;  /* 0x000000040a0b7824 */ /* 0x000fe400078e00ff */
[C---:B------:R-:W-:Y:S02]  /*11550*/  IMAD R5, R0.reuse, 0xe0, RZ ;  /* 0x000000e000057824 */ /* 0x040fe400078e02ff */
[C-C-:B------:R-:W-:Y:S02]  /*11560*/  IMAD R12, R0.reuse, 0x8, R11.reuse ;  /* 0x00000008000c7824 */ /* 0x140fe400078e020b */
[----:B------:R-:W-:-:S03]  /*11570*/  IMAD R247, R0, 0x10, R11 ;  /* 0x0000001000f77824 */ /* 0x000fc600078e020b */
[-C--:B------:R-:W-:Y:S02]  /*11580*/  ISETP.GE.AND P1, PT, R12, R5.reuse, PT ;  /* 0x000000050c00720c */ /* 0x080fe40003f26270 */
[----:B------:R-:W-:Y:S02]  /*11590*/  ISETP.GE.AND P2, PT, R247, R5, PT ;  /* 0x00000005f700720c */ /* 0x000fe40003f46270 */
[C---:B------:R-:W-:Y:S02]  /*115a0*/  ISETP.GE.OR P1, PT, R4.reuse, UR43, P1 ;  /* 0x0000002b04007c0c */ /* 0x040fe40008f26670 */
[----:B------:R-:W-:-:S11]  /*115b0*/  ISETP.GE.OR P2, PT, R4, UR43, P2 ;  /* 0x0000002b04007c0c */ /* 0x000fd60009746670 */
[----:B------:R-:W0:Y:S01]  /*115c0*/  @!P1 S2R R13, SR_TID.X ;  /* 0x00000000000d9919 */ /* 0x000e220000002100 */
[----:B------:R-:W1:Y:S01]  /*115d0*/  @!P1 LDC.64 R14, c[0x0][0x3b8] ;  /* 0x0000ee00ff0e9b82 */ /* 0x000e620000000a00 */
[----:B------:R-:W-:Y:S01]  /*115e0*/  @!P1 SHF.R.S32.HI R246, RZ, 0x1f, R12 ;  /* 0x0000001ffff69819 */ /* 0x000fe2000001140c */
[----:B------:R-:W2:Y:S01]  /*115f0*/  @!P2 S2R R248, SR_TID.X ;  /* 0x0000000000f8a919 */ /* 0x000ea20000002100 */
[----:B------:R-:W-:Y:S01]  /*11600*/  @!P2 SHF.R.S32.HI R251, RZ, 0x1f, R247 ;  /* 0x0000001ffffba819 */ /* 0x000fe200000114f7 */
[----:B0-----:R-:W-:Y:S02]  /*11610*/  @!P1 IMAD.SHL.U32 R13, R13, 0x2, RZ ;  /* 0x000000020d0d9824 */ /* 0x001fe400078e00ff */
[----:B--2---:R-:W-:-:S03]  /*11620*/  @!P2 IMAD.SHL.U32 R248, R248, 0x2, RZ ;  /* 0x00000002f8f8a824 */ /* 0x004fc600078e00ff */
[----:B------:R-:W-:Y:S02]  /*11630*/  @!P1 LOP3.LUT R13, R13, 0x2, RZ, 0xc0, !PT ;  /* 0x000000020d0d9812 */ /* 0x000fe400078ec0ff */
[----:B------:R-:W-:-:S03]  /*11640*/  @!P2 LOP3.LUT R248, R248, 0x2, RZ, 0xc0, !PT ;  /* 0x00000002f8f8a812 */ /* 0x000fc600078ec0ff */
[C---:B------:R-:W-:Y:S02]  /*11650*/  @!P1 IMAD R13, R0.reuse, UR6, R13 ;  /* 0x00000006000d9c24 */ /* 0x040fe4000f8e020d */
[----:B------:R-:W-:-:S03]  /*11660*/  @!P2 IMAD R250, R0, UR6, R248 ;  /* 0x0000000600faac24 */ /* 0x000fc6000f8e02f8 */
[----:B------:R-:W-:-:S04]  /*11670*/  @!P1 IADD3 R12, P3, PT, R13, R12, RZ ;  /* 0x0000000c0d0c9210 */ /* 0x000fc80007f7e0ff */
[----:B------:R-:W-:Y:S01]  /*11680*/  @!P1 LEA.HI.X.SX32 R13, R13, R246, 0x1, P3 ;  /* 0x000000f60d0d9211 */ /* 0x000fe200018f0eff */
[----:B------:R-:W-:Y:S01]  /*11690*/  IMAD R246, R0, 0x20, R11 ;  /* 0x0000002000f67824 */ /* 0x000fe200078e020b */
[----:B-1----:R-:W-:Y:S02]  /*116a0*/  @!P1 LEA R14, P3, R12, R14, 0x2 ;  /* 0x0000000e0c0e9211 */ /* 0x002fe400078610ff */
[----:B------:R-:W-:Y:S02]  /*116b0*/  @!P2 IADD3 R247, P5, PT, R250, R247, RZ ;  /* 0x000000f7faf7a210 */ /* 0x000fe40007fbe0ff */
[----:B------:R-:W-:Y:S02]  /*116c0*/  @!P1 LEA.HI.X R15, R12, R15, R13, 0x2, P3 ;  /* 0x0000000f0c0f9211 */ /* 0x000fe400018f140d */
[----:B------:R-:W-:Y:S01]  /*116d0*/  ISETP.GE.AND P3, PT, R246, R5, PT ;  /* 0x00000005f600720c */ /* 0x000fe20003f66270 */
[----:B------:R-:W0:Y:S01]  /*116e0*/  @!P2 LDC.64 R12, c[0x0][0x3b8] ;  /* 0x0000ee00ff0cab82 */ /* 0x000e220000000a00 */
[----:B------:R-:W-:-:S02]  /*116f0*/  @!P2 LEA.HI.X.SX32 R251, R250, R251, 0x1, P5 ;  /* 0x000000fbfafba211 */ /* 0x000fc400028f0eff */
[----:B------:R-:W-:-:S13]  /*11700*/  ISETP.GE.OR P3, PT, R4, UR43, P3 ;  /* 0x0000002b04007c0c */ /* 0x000fda0009f66670 */
[----:B------:R-:W1:Y:S01]  /*11710*/  @!P3 S2R R248, SR_TID.X ;  /* 0x0000000000f8b919 */ /* 0x000e620000002100 */
[----:B0-----:R-:W-:-:S04]  /*11720*/  @!P2 LEA R12, P5, R247, R12, 0x2 ;  /* 0x0000000cf70ca211 */ /* 0x001fc800078a10ff */
[----:B------:R-:W-:Y:S02]  /*11730*/  @!P2 LEA.HI.X R13, R247, R13, R251, 0x2, P5 ;  /* 0x0000000df70da211 */ /* 0x000fe400028f14fb */
[----:B------:R-:W-:Y:S01]  /*11740*/  ISETP.GE.AND P5, PT, R4, UR43, PT ;  /* 0x0000002b04007c0c */ /* 0x000fe2000bfa6270 */
[----:B------:R-:W-:-:S03]  /*11750*/  IMAD R247, R0, 0x40, R11 ;  /* 0x0000004000f77824 */ /* 0x000fc600078e020b */
[----:B------:R-:W-:Y:S02]  /*11760*/  FSEL R17, R17, RZ, P5 ;  /* 0x000000ff11117208 */ /* 0x000fe40002800000 */
[----:B------:R-:W-:-:S06]  /*11770*/  FSEL R16, R16, RZ, P5 ;  /* 0x000000ff10107208 */ /* 0x000fcc0002800000 */
[----:B------:R0:W5:Y:S01]  /*11780*/  @!P1 LDG.E.64 R16, desc[UR36][R14.64] ;  /* 0x000000240e109981 */ /* 0x000162000c1e1b00 */
[----:B------:R-:W-:Y:S02]  /*11790*/  ISETP.GE.AND P1, PT, R247, R5, PT ;  /* 0x00000005f700720c */ /* 0x000fe40003f26270 */
[----:B------:R-:W-:Y:S02]  /*117a0*/  FSEL R9, R9, RZ, P5 ;  /* 0x000000ff09097208 */ /* 0x000fe40002800000 */
[----:B------:R-:W-:Y:S01]  /*117b0*/  ISETP.GE.OR P1, PT, R4, UR43, P1 ;  /* 0x0000002b04007c0c */ /* 0x000fe20008f26670 */
[----:B-1----:R-:W-:Y:S01]  /*117c0*/  @!P3 IMAD.SHL.U32 R248, R248, 0x2, RZ ;  /* 0x00000002f8f8b824 */ /* 0x002fe200078e00ff */
[----:B------:R-:W-:Y:S02]  /*117d0*/  FSEL R8, R8, RZ, P5 ;  /* 0x000000ff08087208 */ /* 0x000fe40002800000 */
[----:B------:R-:W-:Y:S01]  /*117e0*/  @!P3 SHF.R.S32.HI R251, RZ, 0x1f, R246 ;  /* 0x0000001ffffbb819 */ /* 0x000fe200000114f6 */
[----:B0-----:R-:W0:Y:S01]  /*117f0*/  @!P3 LDC.64 R14, c[0x0][0x3b8] ;  /* 0x0000ee00ff0ebb82 */ /* 0x001e220000000a00 */
[----:B------:R-:W-:-:S02]  /*11800*/  @!P3 LOP3.LUT R248, R248, 0x2, RZ, 0xc0, !PT ;  /* 0x00000002f8f8b812 */ /* 0x000fc400078ec0ff */
[----:B------:R1:W5:Y:S01]  /*11810*/  @!P2 LDG.E.64 R8, desc[UR36][R12.64] ;  /* 0x000000240c08a981 */ /* 0x000362000c1e1b00 */
[----:B------:R-:W-:Y:S02]  /*11820*/  ISETP.GE.AND P2, PT, R11, R5, PT ;  /* 0x000000050b00720c */ /* 0x000fe40003f46270 */
[----:B------:R-:W-:Y:S02]  /*11830*/  @!P3 IMAD R250, R0, UR6, R248 ;  /* 0x0000000600fabc24 */ /* 0x000fe4000f8e02f8 */
[----:B------:R-:W-:Y:S01]  /*11840*/  ISETP.GE.OR P2, PT, R4, UR43, P2 ;  /* 0x0000002b04007c0c */ /* 0x000fe20009746670 */
[----:B------:R-:W2:Y:S02]  /*11850*/  @!P1 S2R R248, SR_TID.X ;  /* 0x0000000000f89919 */ /* 0x000ea40000002100 */
[C---:B------:R-:W-:Y:S01]  /*11860*/  @!P3 IADD3 R246, P6, PT, R250.reuse, R246, RZ ;  /* 0x000000f6faf6b210 */ /* 0x040fe20007fde0ff */
[----:B-1----:R-:W1:Y:S03]  /*11870*/  @!P1 LDC.64 R12, c[0x0][0x3b8] ;  /* 0x0000ee00ff0c9b82 */ /* 0x002e660000000a00 */
[----:B------:R-:W-:-:S02]  /*11880*/  @!P3 LEA.HI.X.SX32 R251, R250, R251, 0x1, P6 ;  /* 0x000000fbfafbb211 */ /* 0x000fc400030f0eff */
[----:B0-----:R-:W-:-:S04]  /*11890*/  @!P3 LEA R14, P6, R246, R14, 0x2 ;  /* 0x0000000ef60eb211 */ /* 0x001fc800078c10ff */
[----:B------:R-:W-:Y:S02]  /*118a0*/  @!P3 LEA.HI.X R15, R246, R15, R251, 0x2, P6 ;  /* 0x0000000ff60fb211 */ /* 0x000fe400030f14fb */
[----:B------:R-:W0:Y:S01]  /*118b0*/  @!P2 S2R R246, SR_TID.X ;  /* 0x0000000000f6a919 */ /* 0x000e220000002100 */
[----:B------:R-:W-:Y:S02]  /*118c0*/  FSEL R243, R243, RZ, P5 ;  /* 0x000000fff3f37208 */ /* 0x000fe40002800000 */
[----:B------:R-:W-:-:S06]  /*118d0*/  FSEL R242, R242, RZ, P5 ;  /* 0x000000fff2f27208 */ /* 0x000fcc0002800000 */
[----:B------:R3:W5:Y:S01]  /*118e0*/  @!P3 LDG.E.64 R242, desc[UR36][R14.64] ;  /* 0x000000240ef2b981 */ /* 0x000762000c1e1b00 */
[----:B--2---:R-:W-:-:S05]  /*118f0*/  @!P1 IMAD.SHL.U32 R248, R248, 0x2, RZ ;  /* 0x00000002f8f89824 */ /* 0x004fca00078e00ff */
[----:B------:R-:W-:Y:S01]  /*11900*/  @!P1 LOP3.LUT R248, R248, 0x2, RZ, 0xc0, !PT ;  /* 0x00000002f8f89812 */ /* 0x000fe200078ec0ff */
[----:B---3--:R-:W2:Y:S04]  /*11910*/  @!P2 LDC.64 R14, c[0x0][0x3b8] ;  /* 0x0000ee00ff0eab82 */ /* 0x008ea80000000a00 */
[----:B------:R-:W-:Y:S01]  /*11920*/  @!P1 IMAD R248, R0, UR6, R248 ;  /* 0x0000000600f89c24 */ /* 0x000fe2000f8e02f8 */
[----:B------:R-:W-:-:S04]  /*11930*/  @!P1 SHF.R.S32.HI R250, RZ, 0x1f, R247 ;  /* 0x0000001ffffa9819 */ /* 0x000fc800000114f7 */
[----:B------:R-:W-:Y:S01]  /*11940*/  @!P1 IADD3 R247, P6, PT, R248, R247, RZ ;  /* 0x000000f7f8f79210 */ /* 0x000fe20007fde0ff */
[----:B0-----:R-:W-:-:S03]  /*11950*/  @!P2 IMAD.SHL.U32 R246, R246, 0x2, RZ ;  /* 0x00000002f6f6a824 */ /* 0x001fc600078e00ff */
[----:B------:R-:W-:Y:S02]  /*11960*/  @!P1 LEA.HI.X.SX32 R250, R248, R250, 0x1, P6 ;  /* 0x000000faf8fa9211 */ /* 0x000fe400030f0eff */
[----:B------:R-:W-:Y:S02]  /*11970*/  @!P2 LOP3.LUT R246, R246, 0x2, RZ, 0xc0, !PT ;  /* 0x00000002f6f6a812 */ /* 0x000fe400078ec0ff */
[----:B-1----:R-:W-:-:S03]  /*11980*/  @!P1 LEA R12, P6, R247, R12, 0x2 ;  /* 0x0000000cf70c9211 */ /* 0x002fc600078c10ff */
[C---:B------:R-:W-:Y:S01]  /*11990*/  @!P2 IMAD R246, R0.reuse, UR6, R246 ;  /* 0x0000000600f6ac24 */ /* 0x040fe2000f8e02f6 */
[----:B------:R-:W-:Y:S01]  /*119a0*/  @!P1 LEA.HI.X R13, R247, R13, R250, 0x2, P6 ;  /* 0x0000000df70d9211 */ /* 0x000fe200030f14fa */
[----:B------:R-:W-:-:S03]  /*119b0*/  IMAD R247, R0, 0x80, R11 ;  /* 0x0000008000f77824 */ /* 0x000fc600078e020b */
[C---:B------:R-:W-:Y:S02]  /*119c0*/  @!P2 IADD3 R11, P6, PT, R246.reuse, R11, RZ ;  /* 0x0000000bf60ba210 */ /* 0x040fe40007fde0ff */
[----:B------:R-:W-:Y:S02]  /*119d0*/  ISETP.GE.AND P3, PT, R247, R5, PT ;  /* 0x00000005f700720c */ /* 0x000fe40003f66270 */
[----:B------:R-:W-:Y:S02]  /*119e0*/  @!P2 LEA.HI.X.SX32 R246, R246, RZ, 0x1, P6 ;  /* 0x000000fff6f6a211 */ /* 0x000fe400030f0eff */
[C---:B--2---:R-:W-:Y:S02]  /*119f0*/  @!P2 LEA R14, P6, R11.reuse, R14, 0x2 ;  /* 0x0000000e0b0ea211 */ /* 0x044fe400078c10ff */
[----:B------:R-:W-:Y:S02]  /*11a00*/  ISETP.GE.OR P3, PT, R4, UR43, P3 ;  /* 0x0000002b04007c0c */ /* 0x000fe40009f66670 */
[----:B------:R-:W-:Y:S01]  /*11a10*/  @!P2 LEA.HI.X R15, R11, R15, R246, 0x2, P6 ;  /* 0x0000000f0b0fa211 */ /* 0x000fe200030f14f6 */
[----:B------:R-:W-:Y:S01]  /*11a20*/  IMAD.IADD R246, R10, 0x1, R0 ;  /* 0x000000010af67824 */ /* 0x000fe200078e0200 */
[----:B------:R-:W-:-:S02]  /*11a30*/  FSEL R139, R139, RZ, P5 ;  /* 0x000000ff8b8b7208 */ /* 0x000fc40002800000 */
[----:B------:R-:W-:Y:S01]  /*11a40*/  FSEL R138, R138, RZ, P5 ;  /* 0x000000ff8a8a7208 */ /* 0x000fe20002800000 */
[----:B------:R-:W-:-:S05]  /*11a50*/  IMAD.SHL.U32 R248, R246, 0x4, RZ ;  /* 0x00000004f6f87824 */ /* 0x000fca00078e00ff */
[----:B------:R0:W5:Y:S01]  /*11a60*/  @!P1 LDG.E.64 R138, desc[UR36][R12.64] ;  /* 0x000000240c8a9981 */ /* 0x000162000c1e1b00 */
[----:B------:R-:W-:Y:S01]  /*11a70*/  ISETP.GE.AND P1, PT, R248, R5, PT ;  /* 0x00000005f800720c */ /* 0x000fe20003f26270 */
[----:B------:R-:W1:Y:S01]  /*11a80*/  @!P3 LDC.64 R10, c[0x0][0x3b8] ;  /* 0x0000ee00ff0abb82 */ /* 0x000e620000000a00 */
[----:B------:R-:W2:Y:S02]  /*11a90*/  @!P3 S2R R250, SR_TID.X ;  /* 0x0000000000fab919 */ /* 0x000ea40000002100 */
[----:B------:R-:W-:Y:S02]  /*11aa0*/  ISETP.GE.OR P1, PT, R4, UR43, P1 ;  /* 0x0000002b04007c0c */ /* 0x000fe40008f26670 */
[----:B------:R-:W-:-:S11]  /*11ab0*/  FSEL R171, R171, RZ, P5 ;  /* 0x000000ffabab7208 */ /* 0x000fd60002800000 */
[----:B0-----:R-:W0:Y:S01]  /*11ac0*/  @!P1 S2R R12, SR_TID.X ;  /* 0x00000000000c9919 */ /* 0x001e220000002100 */
[----:B------:R-:W-:-:S06]  /*11ad0*/  FSEL R170, R170, RZ, P5 ;  /* 0x000000ffaaaa7208 */ /* 0x000fcc0002800000 */
[----:B------:R3:W5:Y:S02]  /*11ae0*/  @!P2 LDG.E.64 R170, desc[UR36][R14.64] ;  /* 0x000000240eaaa981 */ /* 0x000764000c1e1b00 */
[----:B---3--:R-:W-:Y:S02]  /*11af0*/  IMAD R14, R0, 0x2, R246 ;  /* 0x00000002000e7824 */ /* 0x008fe400078e02f6 */
[----:B--2---:R-:W-:Y:S02]  /*11b00*/  @!P3 IMAD.SHL.U32 R250, R250, 0x2, RZ ;  /* 0x00000002fafab824 */ /* 0x004fe400078e00ff */
[----:B------:R-:W-:-:S03]  /*11b10*/  IMAD.SHL.U32 R14, R14, 0x4, RZ ;  /* 0x000000040e0e7824 */ /* 0x000fc600078e00ff */
[----:B------:R-:W-:Y:S02]  /*11b20*/  @!P3 LOP3.LUT R13, R250, 0x2, RZ, 0xc0, !PT ;  /* 0x00000002fa0db812 */ /* 0x000fe400078ec0ff */
[----:B------:R-:W-:-:S03]  /*11b30*/  ISETP.GE.AND P2, PT, R14, R5, PT ;  /* 0x000000050e00720c */ /* 0x000fc60003f46270 */
[----:B------:R-:W-:Y:S01]  /*11b40*/  @!P3 IMAD R13, R0, UR6, R13 ;  /* 0x00000006000dbc24 */ /* 0x000fe2000f8e020d */
[----:B------:R-:W-:Y:S02]  /*11b50*/  ISETP.GE.OR P2, PT, R4, UR43, P2 ;  /* 0x0000002b04007c0c */ /* 0x000fe40009746670 */
[----:B------:R-:W-:Y:S01]  /*11b60*/  @!P3 SHF.R.S32.HI R250, RZ, 0x1f, R247 ;  /* 0x0000001ffffab819 */ /* 0x000fe200000114f7 */
[----:B0-----:R-:W-:Y:S01]  /*11b70*/  @!P1 IMAD.SHL.U32 R15, R12, 0x2, RZ ;  /* 0x000000020c0f9824 */ /* 0x001fe200078e00ff */
[----:B------:R-:W-:-:S04]  /*11b80*/  @!P3 IADD3 R247, P6, PT, R13, R247, RZ ;  /* 0x000000f70df7b210 */ /* 0x000fc80007fde0ff */
[----:B------:R-:W-:Y:S02]  /*11b90*/  @!P3 LEA.HI.X.SX32 R250, R13, R250, 0x1, P6 ;  /* 0x000000fa0dfab211 */ /* 0x000fe400030f0eff */
[----:B-1----:R-:W-:Y:S01]  /*11ba0*/  @!P3 LEA R10, P6, R247, R10, 0x2 ;  /* 0x0000000af70ab211 */ /* 0x002fe200078c10ff */
[----:B------:R-:W0:Y:S01]  /*11bb0*/  @!P1 LDC.64 R12, c[0x0][0x3b8] ;  /* 0x0000ee00ff0c9b82 */ /* 0x000e220000000a00 */
[----:B------:R-:W-:Y:S02]  /*11bc0*/  @!P1 LOP3.LUT R15, R15, 0x2, RZ, 0xc0, !PT ;  /* 0x000000020f0f9812 */ /* 0x000fe400078ec0ff */
[----:B------:R-:W-:-:S03]  /*11bd0*/  @!P3 LEA.HI.X R11, R247, R11, R250, 0x2, P6 ;  /* 0x0000000bf70bb211 */ /* 0x000fc600030f14fa */
[----:B------:R-:W-:Y:S02]  /*11be0*/  @!P1 IMAD R247, R0, UR6, R15 ;  /* 0x0000000600f79c24 */ /* 0x000fe4000f8e020f */
[----:B------:R-:W1:Y:S01]  /*11bf0*/  @!P2 S2R R15, SR_TID.X ;  /* 0x00000000000fa919 */ /* 0x000e620000002100 */
[----:B------:R-:W-:Y:S02]  /*11c00*/  @!P1 SHF.R.S32.HI R250, RZ, 0x1f, R248 ;  /* 0x0000001ffffa9819 */ /* 0x000fe400000114f8 */
[----:B------:R-:W-:-:S04]  /*11c10*/  @!P1 IADD3 R248, P6, PT, R247, R248, RZ ;  /* 0x000000f8f7f89210 */ /* 0x000fc80007fde0ff */
[----:B------:R-:W-:Y:S01]  /*11c20*/  @!P1 LEA.HI.X.SX32 R250, R247, R250, 0x1, P6 ;  /* 0x000000faf7fa9211 */ /* 0x000fe200030f0eff */
[----:B------:R-:W-:Y:S01]  /*11c30*/  IMAD R247, R0, 0x4, R246 ;  /* 0x0000000400f77824 */ /* 0x000fe200078e02f6 */
[----:B------:R-:W-:Y:S02]  /*11c40*/  FSEL R173, R173, RZ, P5 ;  /* 0x000000ffadad7208 */ /* 0x000fe40002800000 */
[----:B------:R-:W-:Y:S01]  /*11c50*/  FSEL R172, R172, RZ, P5 ;  /* 0x000000ffacac7208 */ /* 0x000fe20002800000 */
[----:B------:R-:W-:-:S05]  /*11c60*/  IMAD.SHL.U32 R246, R247, 0x4, RZ ;  /* 0x00000004f7f67824 */ /* 0x000fca00078e00ff */
[----:B------:R2:W5:Y:S01]  /*11c70*/  @!P3 LDG.E.64 R172, desc[UR36][R10.64] ;  /* 0x000000240aacb981 */ /* 0x000562000c1e1b00 */
[----:B------:R-:W-:-:S04]  /*11c80*/  ISETP.GE.AND P3, PT, R246, R5, PT ;  /* 0x00000005f600720c */ /* 0x000fc80003f66270 */
[----:B------:R-:W-:Y:S01]  /*11c90*/  ISETP.GE.OR P3, PT, R4, UR43, P3 ;  /* 0x0000002b04007c0c */ /* 0x000fe20009f66670 */
[----:B--2---:R-:W2:Y:S01]  /*11ca0*/  @!P2 LDC.64 R10, c[0x0][0x3b8] ;  /* 0x0000ee00ff0aab82 */ /* 0x004ea20000000a00 */
[----:B-1----:R-:W-:Y:S01]  /*11cb0*/  @!P2 IMAD.SHL.U32 R15, R15, 0x2, RZ ;  /* 0x000000020f0fa824 */ /* 0x002fe200078e00ff */
[----:B0-----:R-:W-:-:S04]  /*11cc0*/  @!P1 LEA R12, P6, R248, R12, 0x2 ;  /* 0x0000000cf80c9211 */ /* 0x001fc800078c10ff */
[----:B------:R-:W-:Y:S02]  /*11cd0*/  @!P2 LOP3.LUT R15, R15, 0x2, RZ, 0xc0, !PT ;  /* 0x000000020f0fa812 */ /* 0x000fe400078ec0ff */
[----:B------:R-:W-:-:S03]  /*11ce0*/  @!P1 LEA.HI.X R13, R248, R13, R250, 0x2, P6 ;  /* 0x0000000df80d9211 */ /* 0x000fc600030f14fa */
[----:B------:R-:W-:Y:S02]  /*11cf0*/  @!P2 IMAD R248, R0, UR6, R15 ;  /* 0x0000000600f8ac24 */ /* 0x000fe4000f8e020f */
[----:B------:R-:W0:Y:S01]  /*11d00*/  @!P3 S2R R15, SR_TID.X ;  /* 0x00000000000fb919 */ /* 0x000e220000002100 */
[----:B------:R-:W-:Y:S02]  /*11d10*/  @!P2 SHF.R.S32.HI R250, RZ, 0x1f, R14 ;  /* 0x0000001ffffaa819 */ /* 0x000fe4000001140e */
[----:B------:R-:W-:-:S04]  /*11d20*/  @!P2 IADD3 R14, P6, PT, R248, R14, RZ ;  /* 0x0000000ef80ea210 */ /* 0x000fc80007fde0ff */
[----:B------:R-:W-:Y:S01]  /*11d30*/  @!P2 LEA.HI.X.SX32 R250, R248, R250, 0x1, P6 ;  /* 0x000000faf8faa211 */ /* 0x000fe200030f0eff */
[----:B------:R-:W-:Y:S01]  /*11d40*/  IMAD.IADD R248, R247, 0x1, R0 ;  /* 0x00000001f7f87824 */ /* 0x000fe200078e0200 */
[----:B--2---:R-:W-:Y:S02]  /*11d50*/  @!P2 LEA R10, P6, R14, R10, 0x2 ;  /* 0x0000000a0e0aa211 */ /* 0x004fe400078c10ff */
[----:B------:R-:W-:Y:S02]  /*11d60*/  FSEL R129, R129, RZ, P5 ;  /* 0x000000ff81817208 */ /* 0x000fe40002800000 */
[----:B------:R-:W-:Y:S02]  /*11d70*/  FSEL R128, R128, RZ, P5 ;  /* 0x000000ff80807208 */ /* 0x000fe40002800000 */
[----:B------:R-:W-:Y:S01]  /*11d80*/  @!P2 LEA.HI.X R11, R14, R11, R250, 0x2, P6 ;  /* 0x0000000b0e0ba211 */ /* 0x000fe200030f14fa */
[----:B------:R-:W-:-:S03]  /*11d90*/  IMAD.SHL.U32 R14, R248, 0x4, RZ ;  /* 0x00000004f80e7824 */ /* 0x000fc600078e00ff */
[----:B------:R1:W5:Y:S02]  /*11da0*/  @!P1 LDG.E.64 R128, desc[UR36][R12.64] ;  /* 0x000000240c809981 */ /* 0x000364000c1e1b00 */
[----:B------:R-:W-:-:S04]  /*11db0*/  ISETP.GE.AND P1, PT, R14, R5, PT ;  /* 0x000000050e00720c */ /* 0x000fc80003f26270 */
[----:B------:R-:W-:Y:S01]  /*11dc0*/  ISETP.GE.OR P1, PT, R4, UR43, P1 ;  /* 0x0000002b04007c0c */ /* 0x000fe20008f26670 */
[----:B0-----:R-:W-:Y:S01]  /*11dd0*/  @!P3 IMAD.SHL.U32 R15, R15, 0x2, RZ ;  /* 0x000000020f0fb824 */ /* 0x001fe200078e00ff */
[----:B-1----:R-:W0:Y:S04]  /*11de0*/  @!P3 LDC.64 R12, c[0x0][0x3b8] ;  /* 0x0000ee00ff0cbb82 */ /* 0x002e280000000a00 */
[----:B------:R-:W-:-:S07]  /*11df0*/  @!P3 LOP3.LUT R15, R15, 0x2, RZ, 0xc0, !PT ;  /* 0x000000020f0fb812 */ /* 0x000fce00078ec0ff */
[----:B------:R-:W1:Y:S01]  /*11e00*/  @!P1 S2R R247, SR_TID.X ;  /* 0x0000000000f79919 */ /* 0x000e620000002100 */
[----:B------:R-:W-:Y:S01]  /*11e10*/  @!P3 IMAD R15, R0, UR6, R15 ;  /* 0x00000006000fbc24 */ /* 0x000fe2000f8e020f */
[----:B------:R-:W-:Y:S01]  /*11e20*/  @!P3 SHF.R.S32.HI R250, RZ, 0x1f, R246 ;  /* 0x0000001ffffab819 */ /* 0x000fe200000114f6 */
[----:B------:R-:W-:-:S03]  /*11e30*/  IMAD.IADD R248, R248, 0x1, R0 ;  /* 0x00000001f8f87824 */ /* 0x000fc600078e0200 */
[----:B------:R-:W-:Y:S02]  /*11e40*/  @!P3 IADD3 R246, P6, PT, R15, R246, RZ ;  /* 0x000000f60ff6b210 */ /* 0x000fe40007fde0ff */
[----:B------:R-:W-:Y:S02]  /*11e50*/  FSEL R121, R121, RZ, P5 ;  /* 0x000000ff79797208 */ /* 0x000fe40002800000 */
[----:B------:R-:W-:Y:S02]  /*11e60*/  FSEL R120, R120, RZ, P5 ;  /* 0x000000ff78787208 */ /* 0x000fe40002800000 */
[----:B------:R-:W-:Y:S01]  /*11e70*/  @!P3 LEA.HI.X.SX32 R250, R15, R250, 0x1, P6 ;  /* 0x000000fa0ffab211 */ /* 0x000fe200030f0eff */
[----:B------:R-:W-:-:S03]  /*11e80*/  IMAD.SHL.U32 R15, R248, 0x4, RZ ;  /* 0x00000004f80f7824 */ /* 0x000fc600078e00ff */
[----:B------:R2:W5:Y:S02]  /*11e90*/  @!P2 LDG.E.64 R120, desc[UR36][R10.64] ;  /* 0x000000240a78a981 */ /* 0x000564000c1e1b00 */
[----:B------:R-:W-:-:S04]  /*11ea0*/  ISETP.GE.AND P2, PT, R15, R5, PT ;  /* 0x000000050f00720c */ /* 0x000fc80003f46270 */
[----:B------:R-:W-:Y:S01]  /*11eb0*/  ISETP.GE.OR P2, PT, R4, UR43, P2 ;  /* 0x0000002b04007c0c */ /* 0x000fe20009746670 */
[----:B--2---:R-:W2:Y:S01]  /*11ec0*/  @!P1 LDC.64 R10, c[0x0][0x3b8] ;  /* 0x0000ee00ff0a9b82 */ /* 0x004ea20000000a00 */
[----:B0-----:R-:W-:Y:S01]  /*11ed0*/  @!P3 LEA R12, P6, R246, R12, 0x2 ;  /* 0x0000000cf60cb211 */ /* 0x001fe200078c10ff */
[----:B-1----:R-:W-:-:S03]  /*11ee0*/  @!P1 IMAD.SHL.U32 R247, R247, 0x2, RZ ;  /* 0x00000002f7f79824 */ /* 0x002fc600078e00ff */
[----:B------:R-:W-:Y:S02]  /*11ef0*/  @!P3 LEA.HI.X R13, R246, R13, R250, 0x2, P6 ;  /* 0x0000000df60db211 */ /* 0x000fe400030f14fa */
[----:B------:R-:W-:-:S05]  /*11f00*/  @!P1 LOP3.LUT R247, R247, 0x2, RZ, 0xc0, !PT ;  /* 0x00000002f7f79812 */ /* 0x000fca00078ec0ff */
[----:B------:R-:W0:Y:S01]  /*11f10*/  @!P2 S2R R246, SR_TID.X ;  /* 0x0000000000f6a919 */ /* 0x000e220000002100 */
[----:B------:R-:W-:Y:S01]  /*11f20*/  @!P1 IMAD R247, R0, UR6, R247 ;  /* 0x0000000600f79c24 */ /* 0x000fe2000f8e02f7 */
[----:B------:R-:W-:-:S04]  /*11f30*/  @!P1 SHF.R.S32.HI R250, RZ, 0x1f, R14 ;  /* 0x0000001ffffa9819 */ /* 0x000fc8000001140e */
[----:B------:R-:W-:Y:S01]  /*11f40*/  @!P1 IADD3 R14, P6, PT, R247, R14, RZ ;  /* 0x0000000ef70e9210 */ /* 0x000fe20007fde0ff */
[----:B------:R-:W-:-:S03]  /*11f50*/  IMAD R248, R0, 0x2, R248 ;  /* 0x0000000200f87824 */ /* 0x000fc600078e02f8 */
[----:B------:R-:W-:Y:S02]  /*11f60*/  @!P1 LEA.HI.X.SX32 R250, R247, R250, 0x1, P6 ;  /* 0x000000faf7fa9211 */ /* 0x000fe400030f0eff */
        /* <DEDUP_REMOVED lines=10> */
[----:B------:R-:W-:-:S05]  /*12010*/  @!P2 LOP3.LUT R246, R246, 0x2, RZ, 0xc0, !PT ;  /* 0x00000002f6f6a812 */ /* 0x000fca00078ec0ff */
[----:B------:R-:W-:Y:S02]  /*12020*/  @!P2 IMAD R247, R0, UR6, R246 ;  /* 0x0000000600f7ac24 */ /* 0x000fe4000f8e02f6 */
[----:B------:R-:W1:Y:S01]  /*12030*/  @!P3 S2R R246, SR_TID.X ;  /* 0x0000000000f6b919 */ /* 0x000e620000002100 */
[----:B------:R-:W-:Y:S02]  /*12040*/  @!P2 SHF.R.S32.HI R250, RZ, 0x1f, R15 ;  /* 0x0000001ffffaa819 */ /* 0x000fe4000001140f */
[----:B------:R-:W-:Y:S01]  /*12050*/  @!P2 IADD3 R15, P6, PT, R247, R15, RZ ;  /* 0x0000000ff70fa210 */ /* 0x000fe20007fde0ff */
[----:B------:R-:W-:-:S03]  /*12060*/  IMAD.IADD R248, R248, 0x1, R0 ;  /* 0x00000001f8f87824 */ /* 0x000fc600078e0200 */
[----:B------:R-:W-:Y:S02]  /*12070*/  @!P2 LEA.HI.X.SX32 R250, R247, R250, 0x1, P6 ;  /* 0x000000faf7faa211 */ /* 0x000fe400030f0eff */
[----:B------:R-:W-:Y:S02]  /*12080*/  FSEL R135, R135, RZ, P5 ;  /* 0x000000ff87877208 */ /* 0x000fe40002800000 */
[----:B------:R-:W-:Y:S02]  /*12090*/  FSEL R134, R134, RZ, P5 ;  /* 0x000000ff86867208 */ /* 0x000fe40002800000 */
[----:B0-----:R-:W-:-:S04]  /*120a0*/  @!P2 LEA R12, P6, R15, R12, 0x2 ;  /* 0x0000000c0f0ca211 */ /* 0x001fc800078c10ff */
[----:B------:R0:W5:Y:S01]  /*120b0*/  @!P1 LDG.E.64 R134, desc[UR36][R10.64] ;  /* 0x000000240a869981 */ /* 0x000162000c1e1b00 */
[----:B------:R-:W-:Y:S01]  /*120c0*/  @!P2 LEA.HI.X R13, R15, R13, R250, 0x2, P6 ;  /* 0x0000000d0f0da211 */ /* 0x000fe200030f14fa */
[----:B------:R-:W-:-:S05]  /*120d0*/  IMAD.SHL.U32 R15, R248, 0x4, RZ ;  /* 0x00000004f80f7824 */ /* 0x000fca00078e00ff */
[----:B------:R-:W-:Y:S01]  /*120e0*/  ISETP.GE.AND P1, PT, R15, R5, PT ;  /* 0x000000050f00720c */ /* 0x000fe20003f26270 */
[----:B0-----:R-:W0:Y:S03]  /*120f0*/  @!P3 LDC.64 R10, c[0x0][0x3b8] ;  /* 0x0000ee00ff0abb82 */ /* 0x001e260000000a00 */
[----:B------:R-:W-:Y:S01]  /*12100*/  ISETP.GE.OR P1, PT, R4, UR43, P1 ;  /* 0x0000002b04007c0c */ /* 0x000fe20008f26670 */
[----:B-1----:R-:W-:-:S05]  /*12110*/  @!P3 IMAD.SHL.U32 R246, R246, 0x2, RZ ;  /* 0x00000002f6f6b824 */ /* 0x002fca00078e00ff */
[----:B------:R-:W-:-:S05]  /*12120*/  @!P3 LOP3.LUT R246, R246, 0x2, RZ, 0xc0, !PT ;  /* 0x00000002f6f6b812 */ /* 0x000fca00078ec0ff */
[----:B------:R-:W-:Y:S02]  /*12130*/  @!P3 IMAD R247, R0, UR6, R246 ;  /* 0x0000000600f7bc24 */ /* 0x000fe4000f8e02f6 */
[----:B------:R-:W1:Y:S01]  /*12140*/  @!P1 S2R R246, SR_TID.X ;  /* 0x0000000000f69919 */ /* 0x000e620000002100 */
[----:B------:R-:W-:Y:S02]  /*12150*/  @!P3 SHF.R.S32.HI R250, RZ, 0x1f, R14 ;  /* 0x0000001ffffab819 */ /* 0x000fe4000001140e */
[----:B------:R-:W-:Y:S01]  /*12160*/  @!P3 IADD3 R14, P6, PT, R247, R14, RZ ;  /* 0x0000000ef70eb210 */ /* 0x000fe20007fde0ff */
[----:B------:R-:W-:-:S03]  /*12170*/  IMAD.IADD R248, R248, 0x1, R0 ;  /* 0x00000001f8f87824 */ /* 0x000fc600078e0200 */
[----:B------:R-:W-:Y:S02]  /*12180*/  @!P3 LEA.HI.X.SX32 R250, R247, R250, 0x1, P6 ;  /* 0x000000faf7fab211 */ /* 0x000fe400030f0eff */
[----:B0-----:R-:W-:Y:S02]  /*12190*/  @!P3 LEA R10, P6, R14, R10, 0x2 ;  /* 0x0000000a0e0ab211 */ /* 0x001fe400078c10ff */
[----:B------:R-:W-:Y:S02]  /*121a0*/  FSEL R125, R125, RZ, P5 ;  /* 0x000000ff7d7d7208 */ /* 0x000fe40002800000 */
[----:B------:R-:W-:Y:S02]  /*121b0*/  FSEL R124, R124, RZ, P5 ;  /* 0x000000ff7c7c7208 */ /* 0x000fe40002800000 */
[----:B------:R-:W-:Y:S01]  /*121c0*/  @!P3 LEA.HI.X R11, R14, R11, R250, 0x2, P6 ;  /* 0x0000000b0e0bb211 */ /* 0x000fe200030f14fa */
[----:B------:R-:W-:-:S03]  /*121d0*/  IMAD.SHL.U32 R14, R248, 0x4, RZ ;  /* 0x00000004f80e7824 */ /* 0x000fc600078e00ff */
[----:B------:R0:W5:Y:S02]  /*121e0*/  @!P2 LDG.E.64 R124, desc[UR36][R12.64] ;  /* 0x000000240c7ca981 */ /* 0x000164000c1e1b00 */
[----:B------:R-:W-:-:S04]  /*121f0*/  ISETP.GE.AND P2, PT, R14, R5, PT ;  /* 0x000000050e00720c */ /* 0x000fc80003f46270 */
[----:B------:R-:W-:Y:S01]  /*12200*/  ISETP.GE.OR P2, PT, R4, UR43, P2 ;  /* 0x0000002b04007c0c */ /* 0x000fe20009746670 */
[----:B0-----:R-:W0:Y:S01]  /*12210*/  @!P1 LDC.64 R12, c[0x0][0x3b8] ;  /* 0x0000ee00ff0c9b82 */ /* 0x001e220000000a00 */
        /* <DEDUP_REMOVED lines=70> */
[C---:B------:R-:W-:Y:S02]  /*12680*/  @!P2 IMAD R247, R0.reuse, UR6, R246 ;  /* 0x0000000600f7ac24 */ /* 0x040fe4000f8e02f6 */
[----:B------:R-:W1:Y:S01]  /*12690*/  @!P3 S2R R246, SR_TID.X ;  /* 0x0000000000f6b919 */ /* 0x000e620000002100 */
[----:B------:R-:W-:Y:S02]  /*126a0*/  @!P2 SHF.R.S32.HI R250, RZ, 0x1f, R15 ;  /* 0x0000001ffffaa819 */ /* 0x000fe4000001140f */
[----:B------:R-:W-:Y:S01]  /*126b0*/  @!P2 IADD3 R15, P6, PT, R247, R15, RZ ;  /* 0x0000000ff70fa210 */ /* 0x000fe20007fde0ff */
[----:B------:R-:W-:-:S03]  /*126c0*/  IMAD R248, R0, 0x2, R248 ;  /* 0x0000000200f87824 */ /* 0x000fc600078e02f8 */
        /* <DEDUP_REMOVED lines=692> */
[----:B------:R-:W-:Y:S01]  /*15210*/  @!P1 IMAD R246, R0, UR6, R246 ;  /* 0x0000000600f69c24 */ /* 0x000fe2000f8e02f6 */
[----:B------:R-:W-:-:S04]  /*15220*/  @!P1 SHF.R.S32.HI R247, RZ, 0x1f, R14 ;  /* 0x0000001ffff79819 */ /* 0x000fc8000001140e */
[----:B------:R-:W-:-:S04]  /*15230*/  @!P1 IADD3 R14, P6, PT, R246, R14, RZ ;  /* 0x0000000ef60e9210 */ /* 0x000fc80007fde0ff */
[----:B------:R-:W-:Y:S02]  /*15240*/  @!P1 LEA.HI.X.SX32 R246, R246, R247, 0x1, P6 ;  /* 0x000000f7f6f69211 */ /* 0x000fe400030f0eff */
[----:B------:R-:W1:Y:S01]  /*15250*/  @!P2 S2R R247, SR_TID.X ;  /* 0x0000000000f7a919 */ /* 0x000e620000002100 */
[----:B0-----:R-:W-:-:S04]  /*15260*/  @!P1 LEA R10, P6, R14, R10, 0x2 ;  /* 0x0000000a0e0a9211 */ /* 0x001fc800078c10ff */
[----:B------:R-:W-:Y:S01]  /*15270*/  @!P1 LEA.HI.X R11, R14, R11, R246, 0x2, P6 ;  /* 0x0000000b0e0b9211 */ /* 0x000fe200030f14f6 */
[----:B------:R-:W-:Y:S01]  /*15280*/  IMAD.IADD R246, R248, 0x1, R0 ;  /* 0x00000001f8f67824 */ /* 0x000fe200078e0200 */
[----:B------:R-:W-:Y:S02]  /*15290*/  FSEL R229, R229, RZ, P5 ;  /* 0x000000ffe5e57208 */ /* 0x000fe40002800000 */
[----:B------:R-:W-:Y:S01]  /*152a0*/  FSEL R228, R228, RZ, P5 ;  /* 0x000000ffe4e47208 */ /* 0x000fe20002800000 */
[----:B------:R-:W-:-:S05]  /*152b0*/  IMAD.SHL.U32 R14, R246, 0x4, RZ ;  /* 0x00000004f60e7824 */ /* 0x000fca00078e00ff */
[----:B------:R0:W5:Y:S01]  /*152c0*/  @!P3 LDG.E.64 R228, desc[UR36][R12.64] ;  /* 0x000000240ce4b981 */ /* 0x000162000c1e1b00 */
[----:B------:R-:W-:-:S04]  /*152d0*/  ISETP.GE.AND P3, PT, R14, R5, PT ;  /* 0x000000050e00720c */ /* 0x000fc80003f66270 */
[----:B------:R-:W-:Y:S01]  /*152e0*/  ISETP.GE.OR P3, PT, R4, UR43, P3 ;  /* 0x0000002b04007c0c */ /* 0x000fe20009f66670 */
[----:B0-----:R-:W0:Y:S01]  /*152f0*/  @!P2 LDC.64 R12, c[0x0][0x3b8] ;  /* 0x0000ee00ff0cab82 */ /* 0x001e220000000a00 */
[----:B-1----:R-:W-:-:S05]  /*15300*/  @!P2 IMAD.SHL.U32 R247, R247, 0x2, RZ ;  /* 0x00000002f7f7a824 */ /* 0x002fca00078e00ff */
[----:B------:R-:W-:-:S06]  /*15310*/  @!P2 LOP3.LUT R248, R247, 0x2, RZ, 0xc0, !PT ;  /* 0x00000002f7f8a812 */ /* 0x000fcc00078ec0ff */
[----:B------:R-:W1:Y:S01]  /*15320*/  @!P3 S2R R247, SR_TID.X ;  /* 0x0000000000f7b919 */ /* 0x000e620000002100 */
[----:B------:R-:W-:Y:S01]  /*15330*/  @!P2 IMAD R248, R0, UR6, R248 ;  /* 0x0000000600f8ac24 */ /* 0x000fe2000f8e02f8 */
[----:B------:R-:W-:-:S04]  /*15340*/  @!P2 SHF.R.S32.HI R250, RZ, 0x1f, R15 ;  /* 0x0000001ffffaa819 */ /* 0x000fc8000001140f */
[----:B------:R-:W-:Y:S02]  /*15350*/  @!P2 IADD3 R15, P6, PT, R248, R15, RZ ;  /* 0x0000000ff80fa210 */ /* 0x000fe40007fde0ff */
[----:B------:R-:W-:Y:S02]  /*15360*/  FSEL R225, R225, RZ, P5 ;  /* 0x000000ffe1e17208 */ /* 0x000fe40002800000 */
[----:B------:R-:W-:Y:S02]  /*15370*/  FSEL R224, R224, RZ, P5 ;  /* 0x000000ffe0e07208 */ /* 0x000fe40002800000 */
[----:B------:R-:W-:Y:S01]  /*15380*/  @!P2 LEA.HI.X.SX32 R250, R248, R250, 0x1, P6 ;  /* 0x000000faf8faa211 */ /* 0x000fe200030f0eff */
[----:B------:R-:W-:Y:S01]  /*15390*/  IMAD.IADD R246, R246, 0x1, R0 ;  /* 0x00000001f6f67824 */ /* 0x000fe200078e0200 */
[C---:B0-----:R-:W-:Y:S02]  /*153a0*/  @!P2 LEA R12, P6, R15.reuse, R12, 0x2 ;  /* 0x0000000c0f0ca211 */ /* 0x041fe400078c10ff */
[----:B------:R0:W5:Y:S02]  /*153b0*/  @!P1 LDG.E.64 R224, desc[UR36][R10.64] ;  /* 0x000000240ae09981 */ /* 0x000164000c1e1b00 */
[----:B------:R-:W-:Y:S01]  /*153c0*/  @!P2 LEA.HI.X R13, R15, R13, R250, 0x2, P6 ;  /* 0x0000000d0f0da211 */ /* 0x000fe200030f14fa */
[----:B------:R-:W-:Y:S01]  /*153d0*/  IMAD.SHL.U32 R15, R246, 0x4, RZ ;  /* 0x00000004f60f7824 */ /* 0x000fe200078e00ff */
[----:B0-----:R-:W0:Y:S04]  /*153e0*/  @!P3 LDC.64 R10, c[0x0][0x3b8] ;  /* 0x0000ee00ff0abb82 */ /* 0x001e280000000a00 */
[----:B------:R-:W-:Y:S01]  /*153f0*/  ISETP.GE.AND P1, PT, R15, R5, PT ;  /* 0x000000050f00720c */ /* 0x000fe20003f26270 */
[----:B-1----:R-:W-:-:S03]  /*15400*/  @!P3 IMAD.SHL.U32 R247, R247, 0x2, RZ ;  /* 0x00000002f7f7b824 */ /* 0x002fc600078e00ff */
[----:B------:R-:W-:Y:S02]  /*15410*/  ISETP.GE.OR P1, PT, R4, UR43, P1 ;  /* 0x0000002b04007c0c */ /* 0x000fe40008f26670 */
[----:B------:R-:W-:Y:S02]  /*15420*/  @!P3 LOP3.LUT R247, R247, 0x2, RZ, 0xc0, !PT ;  /* 0x00000002f7f7b812 */ /* 0x000fe400078ec0ff */
[----:B------:R-:W-:Y:S02]  /*15430*/  FSEL R233, R233, RZ, P5 ;  /* 0x000000ffe9e97208 */ /* 0x000fe40002800000 */
[----:B------:R-:W-:Y:S01]  /*15440*/  FSEL R232, R232, RZ, P5 ;  /* 0x000000ffe8e87208 */ /* 0x000fe20002800000 */
[----:B------:R-:W-:Y:S01]  /*15450*/  @!P3 IMAD R247, R0, UR6, R247 ;  /* 0x0000000600f7bc24 */ /* 0x000fe2000f8e02f7 */
[----:B------:R-:W-:-:S04]  /*15460*/  @!P3 SHF.R.S32.HI R248, RZ, 0x1f, R14 ;  /* 0x0000001ffff8b819 */ /* 0x000fc8000001140e */
[C---:B------:R-:W-:Y:S01]  /*15470*/  @!P3 IADD3 R14, P6, PT, R247.reuse, R14, RZ ;  /* 0x0000000ef70eb210 */ /* 0x040fe20007fde0ff */
[----:B------:R1:W5:Y:S01]  /*15480*/  @!P2 LDG.E.64 R232, desc[UR36][R12.64] ;  /* 0x000000240ce8a981 */ /* 0x000362000c1e1b00 */
[----:B------:R-:W-:Y:S02]  /*15490*/  IMAD.IADD R246, R246, 0x1, R0 ;  /* 0x00000001f6f67824 */ /* 0x000fe400078e0200 */
[----:B------:R-:W-:Y:S02]  /*154a0*/  @!P3 LEA.HI.X.SX32 R248, R247, R248, 0x1, P6 ;  /* 0x000000f8f7f8b211 */ /* 0x000fe400030f0eff */
[C---:B0-----:R-:W-:Y:S01]  /*154b0*/  @!P3 LEA R10, P6, R14.reuse, R10, 0x2 ;  /* 0x0000000a0e0ab211 */ /* 0x041fe200078c10ff */
[----:B-1----:R-:W0:Y:S03]  /*154c0*/  @!P1 S2R R12, SR_TID.X ;  /* 0x00000000000c9919 */ /* 0x002e260000002100 */
[----:B------:R-:W-:Y:S01]  /*154d0*/  @!P3 LEA.HI.X R11, R14, R11, R248, 0x2, P6 ;  /* 0x0000000b0e0bb211 */ /* 0x000fe200030f14f8 */
[----:B------:R-:W-:-:S05]  /*154e0*/  IMAD.SHL.U32 R14, R246, 0x4, RZ ;  /* 0x00000004f60e7824 */ /* 0x000fca00078e00ff */
[----:B------:R-:W-:-:S04]  /*154f0*/  ISETP.GE.AND P2, PT, R14, R5, PT ;  /* 0x000000050e00720c */ /* 0x000fc80003f46270 */
[----:B------:R-:W-:Y:S02]  /*15500*/  ISETP.GE.OR P2, PT, R4, UR43, P2 ;  /* 0x0000002b04007c0c */ /* 0x000fe40009746670 */
[----:B------:R-:W-:Y:S02]  /*15510*/  FSEL R231, R231, RZ, P5 ;  /* 0x000000ffe7e77208 */ /* 0x000fe40002800000 */
[----:B------:R-:W-:Y:S01]  /*15520*/  FSEL R230, R230, RZ, P5 ;  /* 0x000000ffe6e67208 */ /* 0x000fe20002800000 */
[----:B------:R-:W-:-:S05]  /*15530*/  IMAD.IADD R246, R246, 0x1, R0 ;  /* 0x00000001f6f67824 */ /* 0x000fca00078e0200 */
[----:B------:R1:W5:Y:S03]  /*15540*/  @!P3 LDG.E.64 R230, desc[UR36][R10.64] ;  /* 0x000000240ae6b981 */ /* 0x000366000c1e1b00 */
[----:B------:R-:W2:Y:S01]  /*15550*/  @!P2 S2R R250, SR_TID.X ;  /* 0x0000000000faa919 */ /* 0x000ea20000002100 */
[----:B-1----:R-:W1:Y:S01]  /*15560*/  @!P1 LDC.64 R10, c[0x0][0x3b8] ;  /* 0x0000ee00ff0a9b82 */ /* 0x002e620000000a00 */
[----:B0-----:R-:W-:Y:S02]  /*15570*/  @!P1 IMAD.SHL.U32 R12, R12, 0x2, RZ ;  /* 0x000000020c0c9824 */ /* 0x001fe400078e00ff */
[----:B------:R-:W-:-:S03]  /*15580*/  IMAD.SHL.U32 R247, R246, 0x4, RZ ;  /* 0x00000004f6f77824 */ /* 0x000fc600078e00ff */
[----:B------:R-:W-:Y:S02]  /*15590*/  @!P1 LOP3.LUT R12, R12, 0x2, RZ, 0xc0, !PT ;  /* 0x000000020c0c9812 */ /* 0x000fe400078ec0ff */
[----:B------:R-:W-:-:S03]  /*155a0*/  ISETP.GE.AND P3, PT, R247, R5, PT ;  /* 0x00000005f700720c */ /* 0x000fc60003f66270 */
[----:B------:R-:W-:Y:S01]  /*155b0*/  @!P1 IMAD R12, R0, UR6, R12 ;  /* 0x00000006000c9c24 */ /* 0x000fe2000f8e020c */
[----:B------:R-:W-:Y:S02]  /*155c0*/  ISETP.GE.OR P3, PT, R4, UR43, P3 ;  /* 0x0000002b04007c0c */ /* 0x000fe40009f66670 */
[----:B------:R-:W-:Y:S02]  /*155d0*/  @!P1 SHF.R.S32.HI R13, RZ, 0x1f, R15 ;  /* 0x0000001fff0d9819 */ /* 0x000fe4000001140f */
[----:B------:R-:W-:-:S04]  /*155e0*/  @!P1 IADD3 R15, P6, PT, R12, R15, RZ ;  /* 0x0000000f0c0f9210 */ /* 0x000fc80007fde0ff */
[----:B------:R-:W-:Y:S02]  /*155f0*/  @!P1 LEA.HI.X.SX32 R13, R12, R13, 0x1, P6 ;  /* 0x0000000d0c0d9211 */ /* 0x000fe400030f0eff */
[----:B-1----:R-:W-:-:S03]  /*15600*/  @!P1 LEA R10, P6, R15, R10, 0x2 ;  /* 0x0000000a0f0a9211 */ /* 0x002fc600078c10ff */
[----:B------:R-:W0:Y:S01]  /*15610*/  @!P3 S2R R248, SR_TID.X ;  /* 0x0000000000f8b919 */ /* 0x000e220000002100 */
[----:B------:R-:W-:Y:S02]  /*15620*/  @!P1 LEA.HI.X R11, R15, R11, R13, 0x2, P6 ;  /* 0x0000000b0f0b9211 */ /* 0x000fe400030f140d */
[----:B------:R-:W1:Y:S01]  /*15630*/  @!P2 LDC.64 R12, c[0x0][0x3b8] ;  /* 0x0000ee00ff0cab82 */ /* 0x000e620000000a00 */
[----:B--2---:R-:W-:-:S05]  /*15640*/  @!P2 IMAD.SHL.U32 R250, R250, 0x2, RZ ;  /* 0x00000002fafaa824 */ /* 0x004fca00078e00ff */
[----:B------:R-:W-:-:S05]  /*15650*/  @!P2 LOP3.LUT R15, R250, 0x2, RZ, 0xc0, !PT ;  /* 0x00000002fa0fa812 */ /* 0x000fca00078ec0ff */
[----:B------:R-:W-:Y:S01]  /*15660*/  @!P2 IMAD R15, R0, UR6, R15 ;  /* 0x00000006000fac24 */ /* 0x000fe2000f8e020f */
[----:B------:R-:W-:-:S04]  /*15670*/  @!P2 SHF.R.S32.HI R250, RZ, 0x1f, R14 ;  /* 0x0000001ffffaa819 */ /* 0x000fc8000001140e */
[----:B------:R-:W-:-:S04]  /*15680*/  @!P2 IADD3 R14, P6, PT, R15, R14, RZ ;  /* 0x0000000e0f0ea210 */ /* 0x000fc80007fde0ff */
[----:B------:R-:W-:Y:S02]  /*15690*/  @!P2 LEA.HI.X.SX32 R250, R15, R250, 0x1, P6 ;  /* 0x000000fa0ffaa211 */ /* 0x000fe400030f0eff */
[----:B-1----:R-:W-:-:S04]  /*156a0*/  @!P2 LEA R12, P6, R14, R12, 0x2 ;  /* 0x0000000c0e0ca211 */ /* 0x002fc800078c10ff */
[----:B------:R-:W-:Y:S02]  /*156b0*/  @!P2 LEA.HI.X R13, R14, R13, R250, 0x2, P6 ;  /* 0x0000000d0e0da211 */ /* 0x000fe400030f14fa */
[----:B------:R-:W1:Y:S01]  /*156c0*/  @!P3 LDC.64 R14, c[0x0][0x3b8] ;  /* 0x0000ee00ff0ebb82 */ /* 0x000e620000000a00 */
[----:B0-----:R-:W-:-:S05]  /*156d0*/  @!P3 IMAD.SHL.U32 R248, R248, 0x2, RZ ;  /* 0x00000002f8f8b824 */ /* 0x001fca00078e00ff */
[----:B------:R-:W-:-:S05]  /*156e0*/  @!P3 LOP3.LUT R248, R248, 0x2, RZ, 0xc0, !PT ;  /* 0x00000002f8f8b812 */ /* 0x000fca00078ec0ff */
[----:B------:R-:W-:Y:S01]  /*156f0*/  @!P3 IMAD R248, R0, UR6, R248 ;  /* 0x0000000600f8bc24 */ /* 0x000fe2000f8e02f8 */
[----:B------:R-:W-:-:S04]  /*15700*/  @!P3 SHF.R.S32.HI R250, RZ, 0x1f, R247 ;  /* 0x0000001ffffab819 */ /* 0x000fc800000114f7 */
[----:B------:R-:W-:-:S04]  /*15710*/  @!P3 IADD3 R247, P6, PT, R248, R247, RZ ;  /* 0x000000f7f8f7b210 */ /* 0x000fc80007fde0ff */
[----:B------:R-:W-:Y:S02]  /*15720*/  @!P3 LEA.HI.X.SX32 R250, R248, R250, 0x1, P6 ;  /* 0x000000faf8fab211 */ /* 0x000fe400030f0eff */
[----:B-1----:R-:W-:Y:S02]  /*15730*/  @!P3 LEA R14, P6, R247, R14, 0x2 ;  /* 0x0000000ef70eb211 */ /* 0x002fe400078c10ff */
[----:B------:R-:W-:Y:S02]  /*15740*/  FSEL R241, R241, RZ, P5 ;  /* 0x000000fff1f17208 */ /* 0x000fe40002800000 */
[----:B------:R-:W-:Y:S02]  /*15750*/  FSEL R240, R240, RZ, P5 ;  /* 0x000000fff0f07208 */ /* 0x000fe40002800000 */
[----:B------:R-:W-:Y:S02]  /*15760*/  FSEL R239, R239, RZ, P5 ;  /* 0x000000ffefef7208 */ /* 0x000fe40002800000 */
[----:B------:R-:W-:-:S02]  /*15770*/  FSEL R238, R238, RZ, P5 ;  /* 0x000000ffeeee7208 */ /* 0x000fc40002800000 */
[----:B------:R-:W-:Y:S01]  /*15780*/  @!P3 LEA.HI.X R15, R247, R15, R250, 0x2, P6 ;  /* 0x0000000ff70fb211 */ /* 0x000fe200030f14fa */
[----:B------:R0:W5:Y:S04]  /*15790*/  @!P2 LDG.E.64 R240, desc[UR36][R12.64] ;  /* 0x000000240cf0a981 */ /* 0x000168000c1e1b00 */
[----:B------:R0:W5:Y:S01]  /*157a0*/  @!P3 LDG.E.64 R238, desc[UR36][R14.64] ;  /* 0x000000240eeeb981 */ /* 0x000162000c1e1b00 */
[----:B------:R-:W-:Y:S02]  /*157b0*/  FSEL R237, R237, RZ, P5 ;  /* 0x000000ffeded7208 */ /* 0x000fe40002800000 */
[----:B------:R-:W-:-:S06]  /*157c0*/  FSEL R236, R236, RZ, P5 ;  /* 0x000000ffecec7208 */ /* 0x000fcc0002800000 */
[----:B------:R0:W5:Y:S01]  /*157d0*/  @!P1 LDG.E.64 R236, desc[UR36][R10.64] ;  /* 0x000000240aec9981 */ /* 0x000162000c1e1b00 */
[----:B------:R-:W-:-:S13]  /*157e0*/  ISETP.GE.AND P1, PT, R4, UR43, PT ;  /* 0x0000002b04007c0c */ /* 0x000fda000bf26270 */
[----:B0-----:R-:W-:Y:S05]  /*157f0*/  @P1 BRA `(.L_x_3086) ;  /* 0x0000000000481947 */ /* 0x001fea0003800000 */
        /* <DEDUP_REMOVED lines=8> */
[----:B------:R-:W0:Y:S01]  /*15880*/  S2R R5, SR_TID.X ;  /* 0x0000000000057919 */ /* 0x000e220000002100 */
        /* <DEDUP_REMOVED lines=9> */
.L_x_3086:
[----:B------:R-:W-:Y:S05]  /*15920*/  BSYNC.RECONVERGENT B0 ;  /* 0x0000000000007941 */ /* 0x000fea0003800200 */
.L_x_2957:
        /* <DEDUP_REMOVED lines=9> */
[----:B-123--:R-:W2:Y:S04]  /*159c0*/  LDL R13, [R1+0x234] ;  /* 0x00023400010d7983 */ /* 0x00eea80000100800 */
[----:B------:R-:W3:Y:S04]  /*159d0*/  LDL R12, [R1+0x228] ;  /* 0x00022800010c7983 */ /* 0x000ee80000100800 */
[----:B------:R-:W3:Y:S04]  /*159e0*/  LDL R11, [R1+0x22c] ;  /* 0x00022c00010b7983 */ /* 0x000ee80000100800 */
[----:B----4-:R0:W-:Y:S04]  /*159f0*/  STL [R1+0x2c8], R31 ;  /* 0x0002c81f01007387 */ /* 0x0101e80000100800 */
[----:B0-----:R-:W4:Y:S04]  /*15a00*/  LDL R31, [R1+0x254] ;  /* 0x00025400011f7983 */ /* 0x001f280000100800 */
[----:B------:R0:W-:Y:S04]  /*15a10*/  STL [R1+0x2c4], R30 ;  /* 0x0002c41e01007387 */ /* 0x0001e80000100800 */
[----:B0-----:R-:W2:Y:S04]  /*15a20*/  LDL R30, [R1+0x250] ;  /* 0x00025000011e7983 */ /* 0x001ea80000100800 */
[----:B------:R0:W-:Y:S04]  /*15a30*/  STL [R1+0x2c0], R29 ;  /* 0x0002c01d01007387 */ /* 0x0001e80000100800 */
[----:B0-----:R-:W3:Y:S04]  /*15a40*/  LDL R29, [R1+0x25c] ;  /* 0x00025c00011d7983 */ /* 0x001ee80000100800 */
[----:B------:R0:W-:Y:S04]  /*15a50*/  STL [R1+0x2bc], R28 ;  /* 0x0002bc1c01007387 */ /* 0x0001e80000100800 */
[----:B0-----:R-:W2:Y:S04]  /*15a60*/  LDL R28, [R1+0x258] ;  /* 0x00025800011c7983 */ /* 0x001ea80000100800 */
[----:B------:R0:W-:Y:S04]  /*15a70*/  STL [R1+0x2b8], R27 ;  /* 0x0002b81b01007387 */ /* 0x0001e80000100800 */
        /* <DEDUP_REMOVED lines=19> */
[----:B0-----:R-:W2:Y:S04]  /*15bb0*/  LDL R23, [R1+0x1ec] ;  /* 0x0001ec0001177983 */ /* 0x001ea80000100800 */
[----:B-1----:R-:W2:Y:S04]  /*15bc0*/  LDL R2, [R1+0x220] ;  /* 0x0002200001027983 */ /* 0x002ea80000100800 */
[----:B------:R-:W2:Y:S04]  /*15bd0*/  LDL R0, [R1+0x224] ;  /* 0x0002240001007983 */ /* 0x000ea80000100800 */
        /* <DEDUP_REMOVED lines=8> */
[----:B------:R-:W2:Y:S01]  /*15c60*/  LDL R3, [R1+0x1b4] ;  /* 0x0001b40001037983 */ /* 0x000ea20000100800 */
[----:B-----5:R-:W-:Y:S01]  /*15c70*/  FMUL.FTZ R10, R10, R128 ;  /* 0x000000800a0a7220 */ /* 0x020fe20000410000 */
[----:B------:R-:W-:-:S04]  /*15c80*/  FMUL.FTZ R5, R5, R129 ;  /* 0x0000008105057220 */ /* 0x000fc80000410000 */
[----:B---3--:R-:W-:Y:S02]  /*15c90*/  FFMA.FTZ R5, R25, R171, R5 ;  /* 0x000000ab19057223 */ /* 0x008fe40000010005 */
[----:B------:R-:W3:Y:S02]  /*15ca0*/  LDL R25, [R1+0x1f4] ;  /* 0x0001f40001197983 */ /* 0x000ee40000100800 */
[----:B----4-:R-:W-:Y:S02]  /*15cb0*/  FFMA.FTZ R5, R27, R17, R5 ;  /* 0x000000111b057223 */ /* 0x010fe40000010005 */
[----:B------:R-:W4:Y:S02]  /*15cc0*/  LDL R27, [R1+0x1fc] ;  /* 0x0001fc00011b7983 */ /* 0x000f240000100800 */
[----:B------:R-:W-:Y:S02]  /*15cd0*/  FFMA.FTZ R5, R29, R121, R5 ;  /* 0x000000791d057223 */ /* 0x000fe40000010005 */
[----:B------:R-:W3:Y:S02]  /*15ce0*/  LDL R29, [R1+0x210] ;  /* 0x00021000011d7983 */ /* 0x000ee40000100800 */
[----:B------:R-:W-:Y:S01]  /*15cf0*/  FFMA.FTZ R5, R31, R9, R5 ;  /* 0x000000091f057223 */ /* 0x000fe20000010005 */
[----:B--2---:R-:W-:Y:S01]  /*15d00*/  FFMA.FTZ R10, R24, R170, R10 ;  /* 0x000000aa180a7223 */ /* 0x004fe2000001000a */
[----:B------:R-:W2:Y:S02]  /*15d10*/  LDL R31, [R1+0x218] ;  /* 0x00021800011f7983 */ /* 0x000ea40000100800 */
        /* <DEDUP_REMOVED lines=14> */
[----:B------:R-:W4:Y:S03]  /*15e00*/  LDL R251, [R1+0x208] ;  /* 0x0002080001fb7983 */ /* 0x000f260000100800 */
[----:B------:R-:W-:Y:S01]  /*15e10*/  FFMA.FTZ R10, R246, R124, R10 ;  /* 0x0000007cf60a7223 */ /* 0x000fe2000001000a */
[----:B------:R-:W4:Y:S03]  /*15e20*/  LDL R248, [R1+0x200] ;  /* 0x0002000001f87983 */ /* 0x000f260000100800 */
[----:B------:R-:W-:Y:S01]  /*15e30*/  FFMA.FTZ R10, R14, R242, R10 ;  /* 0x000000f20e0a7223 */ /* 0x000fe2000001000a */
[----:B------:R-:W4:Y:S03]  /*15e40*/  LDL R246, [R1+0x1f8] ;  /* 0x0001f80001f67983 */ /* 0x000f260000100800 */
[----:B------:R-:W-:Y:S01]  /*15e50*/  FFMA.FTZ R10, R12, R126, R10 ;  /* 0x0000007e0c0a7223 */ /* 0x000fe2000001000a */
[----:B------:R-:W4:Y:S04]  /*15e60*/  LDL R26, [R1+0x1f0] ;  /* 0x0001f000011a7983 */ /* 0x000f280000100800 */
[----:B------:R-:W4:Y:S04]  /*15e70*/  LDL R24, [R1+0x1e8] ;  /* 0x0001e80001187983 */ /* 0x000f280000100800 */
[----:B------:R-:W4:Y:S04]  /*15e80*/  LDL R15, [R1+0x1d4] ;  /* 0x0001d400010f7983 */ /* 0x000f280000100800 */
[----:B------:R-:W4:Y:S04]  /*15e90*/  LDL R14, [R1+0x1c8] ;  /* 0x0001c800010e7983 */ /* 0x000f280000100800 */
[----:B------:R-:W4:Y:S04]  /*15ea0*/  LDL R13, [R1+0x1cc] ;  /* 0x0001cc00010d7983 */ /* 0x000f280000100800 */
[----:B------:R-:W4:Y:S04]  /*15eb0*/  LDL R12, [R1+0x1c0] ;  /* 0x0001c000010c7983 */ /* 0x000f280000100800 */
[----:B------:R-:W4:Y:S01]  /*15ec0*/  LDL R11, [R1+0x1c4] ;  /* 0x0001c400010b7983 */ /* 0x000f220000100800 */
[----:B------:R-:W-:Y:S01]  /*15ed0*/  FFMA.FTZ R10, R2, R142, R10 ;  /* 0x0000008e020a7223 */ /* 0x000fe2000001000a */
[----:B------:R-:W-:-:S02]  /*15ee0*/  FFMA.FTZ R5, R0, R143, R5 ;  /* 0x0000008f00057223 */ /* 0x000fc40000010005 */
[----:B------:R-:W4:Y:S04]  /*15ef0*/  LDL R2, [R1+0x1a8] ;  /* 0x0001a80001027983 */ /* 0x000f280000100800 */
[----:B------:R-:W4:Y:S01]  /*15f00*/  LDL R0, [R1+0x1ac] ;  /* 0x0001ac0001007983 */ /* 0x000f220000100800 */
[----:B--2---:R-:W-:-:S03]  /*15f10*/  FFMA.FTZ R10, R31, R130, R10 ;  /* 0x000000821f0a7223 */ /* 0x004fc6000001000a */
[----:B------:R0:W5:Y:S01]  /*15f20*/  LDL.LU R31, [R1+0x2c8] ;  /* 0x0002c800011f7983 */ /* 0x0001620000300800 */
[----:B---3--:R-:W-:Y:S01]  /*15f30*/  FFMA.FTZ R10, R29, R132, R10 ;  /* 0x000000841d0a7223 */ /* 0x008fe2000001000a */
[----:B----4-:R-:W-:Y:S02]  /*15f40*/  FFMA.FTZ R5, R30, R131, R5 ;  /* 0x000000831e057223 */ /* 0x010fe40000010005 */
        /* <DEDUP_REMOVED lines=140> */
[----:B------:R-:W-:Y:S01]  /*16810*/  FFMA.FTZ R5, R247, R205, R5 ;  /* 0x000000cdf7057223 */ /* 0x000fe20000010005 */
[----:B------:R-:W-:-:S02]  /*16820*/  FFMA.FTZ R10, R246, R218, R10 ;  /* 0x000000daf60a7223 */ /* 0x000fc4000001000a */
        /* <DEDUP_REMOVED lines=9> */
[----:B------:R-:W4:Y:S01]  /*168c0*/  LDL R15, [R1+0x8c] ;  /* 0x00008c00010f7983 */ /* 0x000f220000100800 */
[----:B--2---:R-:W-:-:S03]  /*168d0*/  FFMA.FTZ R10, R14, R210, R10 ;  /* 0x000000d20e0a7223 */ /* 0x004fc6000001000a */
[----:B------:R-:W2:Y:S01]  /*168e0*/  LDL R14, [R1+0x80] ;  /* 0x00008000010e7983 */ /* 0x000ea20000100800 */
[----:B---3--:R-:W-:Y:S01]  /*168f0*/  FFMA.FTZ R5, R13, R211, R5 ;  /* 0x000000d30d057223 */ /* 0x008fe20000010005 */
[----:B------:R-:W-:Y:S02]  /*16900*/  FFMA.FTZ R10, R12, R222, R10 ;  /* 0x000000de0c0a7223 */ /* 0x000fe4000001000a */
[----:B------:R-:W3:Y:S01]  /*16910*/  LDL R13, [R1+0x84] ;  /* 0x00008400010d7983 */ /* 0x000ee20000100800 */
[----:B----4-:R-:W-:Y:S01]  /*16920*/  FFMA.FTZ R5, R11, R223, R5 ;  /* 0x000000df0b057223 */ /* 0x010fe20000010005 */
[----:B------:R-:W-:Y:S02]  /*16930*/  FFMA.FTZ R10, R7, R214, R10 ;  /* 0x000000d6070a7223 */ /* 0x000fe4000001000a */
[----:B------:R-:W4:Y:S01]  /*16940*/  LDL R12, [R1+0x78] ;  /* 0x00007800010c7983 */ /* 0x000f220000100800 */
[----:B------:R-:W-:-:S03]  /*16950*/  FFMA.FTZ R5, R6, R215, R5 ;  /* 0x000000d706057223 */ /* 0x000fc60000010005 */
[----:B------:R-:W2:Y:S01]  /*16960*/  LDL R7, [R1+0xb0] ;  /* 0x0000b00001077983 */ /* 0x000ea20000100800 */
[----:B------:R-:W-:-:S03]  /*16970*/  FFMA.FTZ R10, R4, R216, R10 ;  /* 0x000000d8040a7223 */ /* 0x000fc6000001000a */
[----:B------:R-:W3:Y:S01]  /*16980*/  LDL R6, [R1+0xb4] ;  /* 0x0000b40001067983 */ /* 0x000ee20000100800 */
        /* <DEDUP_REMOVED lines=8> */
[----:B------:R-:W-:-:S03]  /*16a10*/  FFMA.FTZ R10, R19, R220, R10 ;  /* 0x000000dc130a7223 */ /* 0x000fc6000001000a */
[----:B------:R0:W5:Y:S01]  /*16a20*/  LDL.LU R19, [R1+0x298] ;  /* 0x0002980001137983 */ /* 0x0001620000300800 */
[----:B------:R-:W-:-:S03]  /*16a30*/  FFMA.FTZ R5, R18, R221, R5 ;  /* 0x000000dd12057223 */ /* 0x000fc60000010005 */
[----:B------:R0:W5:Y:S01]  /*16a40*/  LDL.LU R18, [R1+0x294] ;  /* 0x0002940001127983 */ /* 0x0001620000300800 */
[----:B--2---:R-:W-:-:S03]  /*16a50*/  FFMA.FTZ R10, R7, R228, R10 ;  /* 0x000000e4070a7223 */ /* 0x004fc6000001000a */
[----:B------:R0:W5:Y:S01]  /*16a60*/  LDL.LU R7, [R1+0x290] ;  /* 0x0002900001077983 */ /* 0x0001620000300800 */
[----:B---3--:R-:W-:-:S03]  /*16a70*/  FFMA.FTZ R5, R6, R229, R5 ;  /* 0x000000e506057223 */ /* 0x008fc60000010005 */
[----:B------:R0:W5:Y:S01]  /*16a80*/  LDL.LU R6, [R1+0x28c] ;  /* 0x00028c0001067983 */ /* 0x0001620000300800 */
[----:B----4-:R-:W-:-:S03]  /*16a90*/  FFMA.FTZ R10, R4, R224, R10 ;  /* 0x000000e0040a7223 */ /* 0x010fc6000001000a */
        /* <DEDUP_REMOVED lines=8> */
[----:B------:R-:W-:-:S04]  /*16b20*/  FFMA.FTZ R10, R248, R236, R10 ;  /* 0x000000ecf80a7223 */ /* 0x000fc8000001000a */
[----:B------:R-:W-:Y:S02]  /*16b30*/  FFMA.FTZ R10, R246, R240, R10 ;  /* 0x000000f0f60a7223 */ /* 0x000fe4000001000a */
[----:B------:R-:W1:Y:S01]  /*16b40*/  S2R R246, SR_TID.X ;  /* 0x0000000000f67919 */ /* 0x000e620000002100 */
[----:B------:R-:W-:-:S04]  /*16b50*/  FFMA.FTZ R5, R250, R231, R5 ;  /* 0x000000e7fa057223 */ /* 0x000fc80000010005 */
[----:B------:R-:W-:-:S04]  /*16b60*/  FFMA.FTZ R5, R247, R237, R5 ;  /* 0x000000edf7057223 */ /* 0x000fc80000010005 */
        /* <DEDUP_REMOVED lines=10> */
.L_x_3288:
[----:B------:R2:W5:Y:S04]  /*16c10*/  LDL R13, [R1+0x68] ;  /* 0x00006800010d7983 */ /* 0x0005680000100800 */
[----:B------:R2:W5:Y:S01]  /*16c20*/  LDL R12, [R1+0x64] ;  /* 0x00006400010c7983 */ /* 0x0005620000100800 */
[----:B------:R-:W-:Y:S01]  /*16c30*/  ISETP.EQ.U32.OR P1, PT, R247, 0x1, P1 ;  /* 0x00000001f700780c */ /* 0x000fe20000f22470 */
[----:B-1----:R-:W-:Y:S01]  /*16c40*/  FADD.FTZ R10, R5, R14 ;  /* 0x0000000e050a7221 */ /* 0x002fe20000010000 */
[----:B------:R-:W-:Y:S03]  /*16c50*/  BSSY.RECONVERGENT B0, `(.L_x_3216) ;  /* 0x000001b000007945 */ /* 0x000fe60003800200 */
[----:B------:R-:W-:-:S08]  /*16c60*/  FMUL.FTZ R10, R10, UR17 ;  /* 0x000000110a0a7c20 */ /* 0x000fd00008410000 */
[----:B--2---:R-:W-:Y:S05]  /*16c70*/  @P1 BRA `(.L_x_3217) ;  /* 0x0000000000601947 */ /* 0x004fea0003800000 */
[----:B------:R-:W1:Y:S01]  /*16c80*/  LDC R11, c[0x0][0x430] ;  /* 0x00010c00ff0b7b82 */ /* 0x000e620000000800 */
[----:B------:R-:W1:Y:S01]  /*16c90*/  LDCU UR4, c[0x0][0x408] ;  /* 0x00008100ff0477ac */ /* 0x000e620008000800 */
[----:B------:R-:W-:Y:S01]  /*16ca0*/  ISETP.NE.U32.AND P1, PT, RZ, UR10, PT ;  /* 0x0000000aff007c0c */ /* 0x000fe2000bf25070 */
[----:B------:R-:W2:Y:S01]  /*16cb0*/  LDL R15, [R1+0x6c] ;  /* 0x00006c00010f7983 */ /* 0x000ea20000100800 */
[----:B------:R-:W-:Y:S02]  /*16cc0*/  ISETP.NE.U32.AND P2, PT, RZ, UR20, PT ;  /* 0x00000014ff007c0c */ /* 0x000fe4000bf45070 */
[----:B------:R-:W-:Y:S02]  /*16cd0*/  ISETP.NE.AND.EX P1, PT, RZ, UR11, PT, P1 ;  /* 0x0000000bff007c0c */ /* 0x000fe4000bf25310 */
[----:B------:R-:W-:Y:S01]  /*16ce0*/  ISETP.NE.AND.EX P2, PT, RZ, UR21, PT, P2 ;  /* 0x00000015ff007c0c */ /* 0x000fe2000bf45320 */
[----:B-1----:R-:W-:-:S10]  /*16cf0*/  VIADD R11, R11, UR4 ;  /* 0x000000040b0b7c36 */ /* 0x002fd40008000000 */
[----:B-----5:R-:W-:Y:S02]  /*16d00*/  @P1 ISETP.GE.AND P3, PT, R4, R11, PT ;  /* 0x0000000b0400120c */ /* 0x020fe40003f66270 */
[----:B0-----:R-:W0:Y:S02]  /*16d10*/  @P2 LDC.64 R4, c[0x0][0x438] ;  /* 0x00010e00ff042b82 */ /* 0x001e240000000a00 */
[----:B0-----:R-:W-:-:S06]  /*16d20*/  @P2 IMAD.WIDE R4, R12, 0x4, R4 ;  /* 0x000000040c042825 */ /* 0x001fcc00078e0204 */
[----:B------:R-:W3:Y:S01]  /*16d30*/  @P2 LDG.E R4, desc[UR36][R4.64] ;  /* 0x0000002404042981 */ /* 0x000ee2000c1e1900 */
[----:B------:R-:W0:Y:S01]  /*16d40*/  @P1 S2R R11, SR_CTAID.X ;  /* 0x00000000000b1919 */ /* 0x000e220000002500 */
[----:B---3--:R-:W-:Y:S02]  /*16d50*/  @P2 FADD.FTZ R10, R10, R4 ;  /* 0x000000040a0a2221 */ /* 0x008fe40000010000 */
[----:B------:R-:W0:Y:S02]  /*16d60*/  @P1 LDC.64 R4, c[0x0][0x448] ;  /* 0x00011200ff041b82 */ /* 0x000e240000000a00 */
[----:B0-----:R-:W-:-:S06]  /*16d70*/  @P1 IMAD.WIDE.U32 R4, R11, 0x4, R4 ;  /* 0x000000040b041825 */ /* 0x001fcc00078e0004 */
[----:B------:R0:W3:Y:S02]  /*16d80*/  @P1 LDG.E R4, desc[UR36][R4.64] ;  /* 0x0000002404041981 */ /* 0x0000e4000c1e1900 */
[----:B0-----:R-:W-:-:S04]  /*16d90*/  @P1 SEL R5, RZ, UR39, P3 ;  /* 0x00000027ff051c07 */ /* 0x001fc80009800000 */
[----:B------:R-:W-:-:S04]  /*16da0*/  @P1 IADD3 R5, PT, PT, R249, -UR44, R5 ;  /* 0x8000002cf9051c10 */ /* 0x000fc8000fffe005 */
[----:B------:R-:W-:-:S05]  /*16db0*/  @P1 I2FP.F32.S32 R5, R5 ;  /* 0x0000000500051245 */ /* 0x000fca0000201400 */
[----:B---3--:R-:W-:-:S05]  /*16dc0*/  @P1 FFMA.FTZ R10, R5, R4, R10 ;  /* 0x00000004050a1223 */ /* 0x008fca000001000a */
[----:B--2---:R-:W-:Y:S01]  /*16dd0*/  @!P4 FMNMX.FTZ R15, R15, R10, !PT ;  /* 0x0000000a0f0fc209 */ /* 0x004fe20007810000 */
[----:B------:R1:W-:Y:S04]  /*16de0*/  STS [R13], R10 ;  /* 0x0000000a0d007388 */ /* 0x0003e80000000800 */
[----:B------:R1:W-:Y:S02]  /*16df0*/  @!P4 STL [R1+0x6c], R15 ;  /* 0x00006c0f0100c387 */ /* 0x0003e40000100800 */
.L_x_3217:
[----:B------:R-:W-:Y:S05]  /*16e00*/  BSYNC.RECONVERGENT B0 ;  /* 0x0000000000007941 */ /* 0x000fea0003800200 */
.L_x_3216:
[----:B-1----:R-:W2:Y:S04]  /*16e10*/  LDL R10, [R1+0x74] ;  /* 0x00007400010a7983 */ /* 0x002ea80000100800 */
[----:B0-----:R-:W3:Y:S01]  /*16e20*/  LDL.LU R5, [R1+0x60] ;  /* 0x0000600001057983 */ /* 0x001ee20000300800 */
[----:B-----5:R-:W-:Y:S02]  /*16e30*/  VIADD R13, R13, 0x100 ;  /* 0x000001000d0d7836 */ /* 0x020fe40000000000 */
[----:B------:R-:W-:Y:S02]  /*16e40*/  VIADD R12, R12, 0x40 ;  /* 0x000000400c0c7836 */ /* 0x000fe40000000000 */
[C---:B------:R-:W-:Y:S02]  /*16e50*/  VIADD R4, R249.reuse, 0x3f ;  /* 0x0000003ff9047836 */ /* 0x040fe40000000000 */
[----:B------:R-:W-:-:S03]  /*16e60*/  VIADD R249, R249, 0x40 ;  /* 0x00000040f9f97836 */ /* 0x000fc60000000000 */
[----:B--2---:R-:W-:Y:S02]  /*16e70*/  ISETP.GE.AND P1, PT, R4, R10, PT ;  /* 0x0000000a0400720c */ /* 0x004fe40003f26270 */
[----:B---3--:R-:W-:-:S05]  /*16e80*/  IADD3 R5, P2, PT, R5, 0x40, RZ ;  /* 0x0000004005057810 */ /* 0x008fca0007f5e0ff */
[----:B------:R1:W-:Y:S01]  /*16e90*/  STL [R1+0x60], R5 ;  /* 0x0000600501007387 */ /* 0x0003e20000100800 */
[----:B------:R-:W-:-:S03]  /*16ea0*/  IMAD.X R252, RZ, RZ, R252, P2 ;  /* 0x000000fffffc7224 */ /* 0x000fc600010e06fc */
[----:B------:R1:W-:Y:S04]  /*16eb0*/  STL [R1+0x68], R13 ;  /* 0x0000680d01007387 */ /* 0x0003e80000100800 */
[----:B------:R1:W-:Y:S01]  /*16ec0*/  STL [R1+0x64], R12 ;  /* 0x0000640c01007387 */ /* 0x0003e20000100800 */
[----:B------:R-:W-:Y:S05]  /*16ed0*/  @!P1 BRA `(.L_x_3218) ;  /* 0xfffffec400689947 */ /* 0x000fea000383ffff */
.L_x_2956:
[----:B------:R-:W-:Y:S05]  /*16ee0*/  BSYNC B1 ;  /* 0x0000000000017941 */ /* 0x000fea0003800000 */
.L_x_2955:
[----:B------:R-:W-:Y:S01]  /*16ef0*/  UMOV UR4, 0xffffffff ;  /* 0xffffffff00047882 */ /* 0x000fe20000000000 */
[----:B------:R-:W-:Y:S02]  /*16f00*/  LOP3.LUT P0, R24, R246, 0x1f, RZ, 0xc0, !PT ;  /* 0x0000001ff6187812 */ /* 0x000fe4000780c0ff */
[----:B------:R-:W-:Y:S11]  /*16f10*/  BRA.DIV UR4, `(.L_x_3219) ;  /* 0x0000005204c87947 */ /* 0x000ff6000b800000 */
[----:B------:R-:W2:Y:S04]  /*16f20*/  LDL.LU R2, [R1+0x6c] ;  /* 0x00006c0001027983 */ /* 0x000ea80000300800 */
[----:B--2---:R-:W1:Y:S02]  /*16f30*/  SHFL.BFLY PT, R14, R2, 0x10, 0x1f ;  /* 0x0e001f00020e7f89 */ /* 0x004e6400000e0000 */
[----:B-1----:R-:W-:-:S05]  /*16f40*/  FMNMX.FTZ R13, R14, R2, !PT ;  /* 0x000000020e0d7209 */ /* 0x002fca0007810000 */
[----:B------:R-:W0:Y:S02]  /*16f50*/  SHFL.BFLY PT, R14, R13, 0x8, 0x1f ;  /* 0x0d001f000d0e7f89 */ /* 0x000e2400000e0000 */
[----:B0-----:R-:W-:-:S05]  /*16f60*/  FMNMX.FTZ R2, R13, R14, !PT ;  /* 0x0000000e0d027209 */ /* 0x001fca0007810000 */
[----:B------:R-:W0:Y:S02]  /*16f70*/  SHFL.BFLY PT, R14, R2, 0x4, 0x1f ;  /* 0x0c801f00020e7f89 */ /* 0x000e2400000e0000 */
[----:B0-----:R-:W-:-:S05]  /*16f80*/  FMNMX.FTZ R3, R2, R14, !PT ;  /* 0x0000000e02037209 */ /* 0x001fca0007810000 */
[----:B------:R0:W1:Y:S02]  /*16f90*/  SHFL.BFLY PT, R14, R3, 0x2, 0x1f ;  /* 0x0c401f00030e7f89 */ /* 0x00006400000e0000 */
.L_x_3294:
[----:B------:R-:W2:Y:S01]  /*16fa0*/  S2R R11, SR_CgaCtaId ;  /* 0x00000000000b7919 */ /* 0x000ea20000008800 */
[----:B------:R-:W-:Y:S01]  /*16fb0*/  MOV R10, 0x400 ;  /* 0x00000400000a7802 */ /* 0x000fe20000000f00 */
[----:B------:R-:W-:Y:S01]  /*16fc0*/  IMAD.SHL.U32 R2, R246, 0x4, RZ ;  /* 0x00000004f6027824 */ /* 0x000fe200078e00ff */
[----:B-1----:R-:W-:Y:S01]  /*16fd0*/  FMNMX.FTZ R14, R3, R14, !PT ;  /* 0x0000000e030e7209 */ /* 0x002fe20007810000 */
[----:B------:R-:W-:Y:S05]  /*16fe0*/  WARPSYNC.ALL ;  /* 0x0000000000007948 */ /* 0x000fea0003800000 */
[----:B------:R-:W-:Y:S02]  /*16ff0*/  LOP3.LUT R4, R2, 0x7c, RZ, 0xc0, !PT ;  /* 0x0000007c02047812 */ /* 0x000fe400078ec0ff */
[----:B--2---:R-:W-:-:S04]  /*17000*/  LEA R5, R11, R10, 0x18 ;  /* 0x0000000a0b057211 */ /* 0x004fc800078ec0ff */
[----:B0-----:R-:W-:Y:S01]  /*17010*/  @!P0 LEA.HI R3, R246, R5, RZ, 0x1d ;  /* 0x00000005f6038211 */ /* 0x001fe200078fe8ff */
[----:B------:R-:W-:-:S04]  /*17020*/  IMAD.IADD R4, R5, 0x1, R4 ;  /* 0x0000000105047824 */ /* 0x000fc800078e0204 */
[----:B------:R-:W-:Y:S01]  /*17030*/  @!P0 STS [R3], R14 ;  /* 0x0000000e03008388 */ /* 0x000fe20000000800 */
[----:B------:R-:W-:Y:S01]  /*17040*/  BAR.SYNC.DEFER_BLOCKING 0x0 ;  /* 0x0000000000007b1d */ /* 0x000fe20000010000 */
[----:B------:R-:W-:Y:S01]  /*17050*/  ISETP.GT.U32.AND P0, PT, R24, 0x3, PT ;  /* 0x000000031800780c */ /* 0x000fe20003f04070 */
[----:B------:R-:W-:Y:S02]  /*17060*/  IMAD.MOV.U32 R6, RZ, RZ, -0x800001 ;  /* 0xff7fffffff067424 */ /* 0x000fe400078e00ff */
[----:B------:R-:W-:Y:S02]  /*17070*/  IMAD.MOV.U32 R9, RZ, RZ, RZ ;  /* 0x000000ffff097224 */ /* 0x000fe400078e00ff */
[----:B------:R-:W-:Y:S08]  /*17080*/  BSSY.RECONVERGENT B0, `(.L_x_3220) ;  /* 0x0000155000007945 */ /* 0x000ff00003800200 */
[----:B------:R-:W0:Y:S04]  /*17090*/  @!P0 LDS R6, [R4] ;  /* 0x0000000004068984 */ /* 0x000e280000000800 */
[----:B0-----:R-:W0:Y:S02]  /*170a0*/  SHFL.BFLY PT, R3, R6, 0x2, 0x1f ;  /* 0x0c401f0006037f89 */ /* 0x001e2400000e0000 */
        /* <DEDUP_REMOVED lines=30> */
.L_x_3225:
[----:B0-----:R-:W1:Y:S01]  /*17290*/  LDS R8, [R7] ;  /* 0x0000000007087984 */ /* 0x001e620000000800 */
        /* <DEDUP_REMOVED lines=10> */
.L_x_3224:
[----:B------:R-:W-:Y:S05]  /*17340*/  BSYNC.RECONVERGENT B1 ;  /* 0x0000000000017941 */ /* 0x000fea0003800200 */
.L_x_3223:
        /* <DEDUP_REMOVED lines=14> */
.L_x_3228:
[----:B------:R-:W1:Y:S01]  /*17430*/  LDS R7, [R6+-0x400] ;  /* 0xfffc000006077984 */ /* 0x000e620000000800 */
[----:B------:R-:W-:-:S03]  /*17440*/  VIADD R0, R0, 0x800 ;  /* 0x0000080000007836 */ /* 0x000fc60000000000 */
[----:B0-----:R-:W0:Y:S02]  /*17450*/  LDS R8, [R6+-0x200] ;  /* 0xfffe000006087984 */ /* 0x001e240000000800 */
[----:B------:R-:W-:Y:S02]  /*17460*/  ISETP.GE.AND P1, PT, R0, R25, PT ;  /* 0x000000190000720c */ /* 0x000fe40003f26270 */
[----:B------:R-:W2:Y:S04]  /*17470*/  LDS R10, [R6] ;  /* 0x00000000060a7984 */ /* 0x000ea80000000800 */
[----:B------:R-:W3:Y:S04]  /*17480*/  LDS R11, [R6+0x200] ;  /* 0x00020000060b7984 */ /* 0x000ee80000000800 */
[----:B------:R-:W5:Y:S04]  /*17490*/  LDS R12, [R6+0x400] ;  /* 0x00040000060c7984 */ /* 0x000f680000000800 */
        /* <DEDUP_REMOVED lines=8> */
[----:B0-----:R-:W-:Y:S01]  /*17520*/  FADD.FTZ R8, -R27, R8 ;  /* 0x000000081b087221 */ /* 0x001fe20000010100 */
[----:B------:R-:W-:Y:S02]  /*17530*/  FMUL.FTZ R7, R7, 1.4426950216293334961 ;  /* 0x3fb8aa3b07077820 */ /* 0x000fe40000410000 */
[----:B------:R-:W0:Y:S01]  /*17540*/  LDS R20, [R6+0x1400] ;  /* 0x0014000006147984 */ /* 0x000e220000000800 */
[C---:B--2---:R-:W-:Y:S01]  /*17550*/  FADD.FTZ R10, -R27.reuse, R10 ;  /* 0x0000000a1b0a7221 */ /* 0x044fe20000010100 */
[----:B------:R-:W-:Y:S02]  /*17560*/  FMUL.FTZ R8, R8, 1.4426950216293334961 ;  /* 0x3fb8aa3b08087820 */ /* 0x000fe40000410000 */
[----:B------:R-:W2:Y:S01]  /*17570*/  MUFU.EX2 R7, R7 ;  /* 0x0000000700077308 */ /* 0x000ea20000000800 */
[----:B------:R-:W0:Y:S01]  /*17580*/  LDS R21, [R6+0x1600] ;  /* 0x0016000006157984 */ /* 0x000e220000000800 */
[C---:B---3--:R-:W-:Y:S01]  /*17590*/  FADD.FTZ R11, -R27.reuse, R11 ;  /* 0x0000000b1b0b7221 */ /* 0x048fe20000010100 */
[----:B------:R-:W-:Y:S01]  /*175a0*/  FMUL.FTZ R10, R10, 1.4426950216293334961 ;  /* 0x3fb8aa3b0a0a7820 */ /* 0x000fe20000410000 */
[----:B------:R-:W3:Y:S01]  /*175b0*/  MUFU.EX2 R8, R8 ;  /* 0x0000000800087308 */ /* 0x000ee20000000800 */
[----:B------:R-:W0:Y:S01]  /*175c0*/  LDS R22, [R6+0x1800] ;  /* 0x0018000006167984 */ /* 0x000e220000000800 */
[----:B-----5:R-:W-:Y:S01]  /*175d0*/  FADD.FTZ R12, -R27, R12 ;  /* 0x0000000c1b0c7221 */ /* 0x020fe20000010100 */
[----:B------:R-:W-:Y:S01]  /*175e0*/  FMUL.FTZ R11, R11, 1.4426950216293334961 ;  /* 0x3fb8aa3b0b0b7820 */ /* 0x000fe20000410000 */
[C---:B----4-:R-:W-:Y:S01]  /*175f0*/  FADD.FTZ R13, -R27.reuse, R13 ;  /* 0x0000000d1b0d7221 */ /* 0x050fe20000010100 */
        /* <DEDUP_REMOVED lines=71> */
.L_x_3227:
[----:B------:R-:W-:Y:S05]  /*17a70*/  BSYNC.RECONVERGENT B1 ;  /* 0x0000000000017941 */ /* 0x000fea0003800200 */
.L_x_3226:
[----:B------:R-:W-:Y:S01]  /*17a80*/  IADD3 R7, PT, PT, -R0, UR44, RZ ;  /* 0x0000002c00077c10 */ /* 0x000fe2000fffe1ff */
[----:B------:R-:W-:Y:S03]  /*17a90*/  BSSY.RECONVERGENT B1, `(.L_x_3229) ;  /* 0x0000036000017945 */ /* 0x000fe60003800200 */
[----:B------:R-:W-:-:S13]  /*17aa0*/  ISETP.GT.AND P1, PT, R7, 0x200, PT ;  /* 0x000002000700780c */ /* 0x000fda0003f24270 */
[----:B------:R-:W-:Y:S05]  /*17ab0*/  @!P1 BRA `(.L_x_3230) ;  /* 0x0000000000cc9947 */ /* 0x000fea0003800000 */
[----:B------:R-:W1:Y:S01]  /*17ac0*/  LDS R7, [R6+-0x400] ;  /* 0xfffc000006077984 */ /* 0x000e620000000800 */
[----:B------:R-:W-:Y:S01]  /*17ad0*/  PLOP3.LUT P0, PT, PT, PT, PT, 0x8, 0x80 ;  /* 0x000000000080781c */ /* 0x000fe20003f0e170 */
[----:B------:R-:W-:Y:S02]  /*17ae0*/  VIADD R0, R0, 0x400 ;  /* 0x0000040000007836 */ /* 0x000fe40000000000 */
[----:B0-----:R-:W0:Y:S04]  /*17af0*/  LDS R8, [R6+-0x200] ;  /* 0xfffe000006087984 */ /* 0x001e280000000800 */
[----:B------:R-:W2:Y:S04]  /*17b00*/  LDS R10, [R6] ;  /* 0x00000000060a7984 */ /* 0x000ea80000000800 */
[----:B------:R-:W3:Y:S04]  /*17b10*/  LDS R11, [R6+0x200] ;  /* 0x00020000060b7984 */ /* 0x000ee80000000800 */
[----:B------:R-:W5:Y:S04]  /*17b20*/  LDS R12, [R6+0x400] ;  /* 0x00040000060c7984 */ /* 0x000f680000000800 */
        /* <DEDUP_REMOVED lines=12> */
[----:B-----5:R-:W-:Y:S01]  /*17bf0*/  FADD.FTZ R12, -R27, R12 ;  /* 0x0000000c1b0c7221 */ /* 0x020fe20000010100 */
[----:B------:R-:W-:Y:S02]  /*17c00*/  FMUL.FTZ R11, R11, 1.4426950216293334961 ;  /* 0x3fb8aa3b0b0b7820 */ /* 0x000fe40000410000 */
[----:B------:R-:W2:Y:S01]  /*17c10*/  MUFU.EX2 R10, R10 ;  /* 0x0000000a000a7308 */ /* 0x000ea20000000800 */
[----:B----4-:R-:W-:Y:S01]  /*17c20*/  FADD.FTZ R13, -R27, R13 ;  /* 0x0000000d1b0d7221 */ /* 0x010fe20000010100 */
        /* <DEDUP_REMOVED lines=28> */
.L_x_3230:
[----:B------:R-:W-:Y:S05]  /*17df0*/  BSYNC.RECONVERGENT B1 ;  /* 0x0000000000017941 */ /* 0x000fea0003800200 */
.L_x_3229:
[----:B------:R-:W-:-:S13]  /*17e00*/  ISETP.LT.OR P0, PT, R0, UR44, P0 ;  /* 0x0000002c00007c0c */ /* 0x000fda0008701670 */
[----:B------:R-:W-:Y:S05]  /*17e10*/  @!P0 BRA `(.L_x_3221) ;  /* 0x0000000400ec8947 */ /* 0x000fea0003800000 */
[----:B------:R-:W1:Y:S04]  /*17e20*/  LDS R0, [R6+-0x400] ;  /* 0xfffc000006007984 */ /* 0x000e680000000800 */
[----:B------:R-:W2:Y:S04]  /*17e30*/  LDS R7, [R6+-0x200] ;  /* 0xfffe000006077984 */ /* 0x000ea80000000800 */
[----:B0-----:R-:W0:Y:S04]  /*17e40*/  LDS R8, [R6] ;  /* 0x0000000006087984 */ /* 0x001e280000000800 */
[----:B------:R-:W3:Y:S01]  /*17e50*/  LDS R10, [R6+0x200] ;  /* 0x00020000060a7984 */ /* 0x000ee20000000800 */
[C---:B-1----:R-:W-:Y:S01]  /*17e60*/  FADD.FTZ R0, -R27.reuse, R0 ;  /* 0x000000001b007221 */ /* 0x042fe20000010100 */
[----:B--2---:R-:W-:-:S03]  /*17e70*/  FADD.FTZ R7, -R27, R7 ;  /* 0x000000071b077221 */ /* 0x004fc60000010100 */
[----:B------:R-:W-:Y:S01]  /*17e80*/  FMUL.FTZ R0, R0, 1.4426950216293334961 ;  /* 0x3fb8aa3b00007820 */ /* 0x000fe20000410000 */
[----:B0-----:R-:W-:Y:S01]  /*17e90*/  FADD.FTZ R8, -R27, R8 ;  /* 0x000000081b087221 */ /* 0x001fe20000010100 */
        /* <DEDUP_REMOVED lines=17> */
.L_x_3222:
[----:B0-----:R-:W-:Y:S01]  /*17fb0*/  IMAD.MOV.U32 R8, RZ, RZ, 0x80 ;  /* 0x00000080ff087424 */ /* 0x001fe200078e00ff */
[----:B------:R-:W0:Y:S01]  /*17fc0*/  S2UR UR4, SR_CTAID.Y ;  /* 0x00000000000479c3 */ /* 0x000e220000002600 */
        /* <DEDUP_REMOVED lines=8> */
[----:B0-----:R-:W-:Y:S02]  /*18050*/  IMAD R15, R0, UR4, RZ ;  /* 0x00000004000f7c24 */ /* 0x001fe4000f8e02ff */
[----:B------:R-:W-:-:S03]  /*18060*/  IMAD.MOV.U32 R0, RZ, RZ, R3 ;  /* 0x000000ffff007224 */ /* 0x000fc600078e0003 */
[----:B------:R-:W-:-:S05]  /*18070*/  SHF.R.S32.HI R14, RZ, 0x1f, R15 ;  /* 0x0000001fff0e7819 */ /* 0x000fca000001140f */
[----:B------:R-:W-:Y:S05]  /*18080*/  @!P0 BRA `(.L_x_3232) ;  /* 0x00000000006c8947 */ /* 0x000fea0003800000 */
[----:B------:R-:W-:Y:S01]  /*18090*/  VIADD R10, R10, 0x820 ;  /* 0x000008200a0a7836 */ /* 0x000fe20000000000 */
[----:B------:R-:W-:Y:S01]  /*180a0*/  LEA.HI R0, R8, 0x1, RZ, 0x19 ;  /* 0x0000000108007811 */ /* 0x000fe200078fc8ff */
[----:B------:R-:W-:Y:S01]  /*180b0*/  IMAD.MOV.U32 R9, RZ, RZ, RZ ;  /* 0x000000ffff097224 */ /* 0x000fe200078e00ff */
[--C-:B------:R-:W-:Y:S02]  /*180c0*/  IADD3 R13, P0, P2, R15, R6, R3.reuse ;  /* 0x000000060f0d7210 */ /* 0x100fe40007a1e003 */
[----:B------:R-:W-:Y:S02]  /*180d0*/  LEA R11, R11, R10, 0x18 ;  /* 0x0000000a0b0b7211 */ /* 0x000fe400078ec0ff */
[----:B------:R-:W-:Y:S01]  /*180e0*/  LOP3.LUT R6, R0, 0x3, RZ, 0xc0, !PT ;  /* 0x0000000300067812 */ /* 0x000fe200078ec0ff */
[----:B------:R-:W-:Y:S01]  /*180f0*/  IMAD.MOV.U32 R0, RZ, RZ, R3 ;  /* 0x000000ffff007224 */ /* 0x000fe200078e0003 */
[----:B------:R-:W-:Y:S01]  /*18100*/  IADD3.X R7, PT, PT, R14, R7, RZ, P0, P2 ;  /* 0x000000070e077210 */ /* 0x000fe200007e44ff */
[----:B------:R-:W-:-:S02]  /*18110*/  IMAD.IADD R8, R2, 0x1, R11 ;  /* 0x0000000102087824 */ /* 0x000fc400078e020b */
[----:B------:R-:W-:-:S07]  /*18120*/  IMAD.MOV R10, RZ, RZ, -R6 ;  /* 0x000000ffff0a7224 */ /* 0x000fce00078e0a06 */
.L_x_3233:
        /* <DEDUP_REMOVED lines=17> */
.L_x_3232:
[----:B------:R-:W-:Y:S05]  /*18240*/  BSYNC.RECONVERGENT B1 ;  /* 0x0000000000017941 */ /* 0x000fea0003800200 */
.L_x_3231:
        /* <DEDUP_REMOVED lines=13> */
.L_x_3234:
[----:B------:R-:W-:-:S05]  /*18320*/  IMAD.MOV.U32 R6, RZ, RZ, R11 ;  /* 0x000000ffff067224 */ /* 0x000fca00078e000b */
[----:B------:R-:W2:Y:S04]  /*18330*/  LDG.E.U8 R13, desc[UR36][R6.64+-0x100] ;  /* 0xffff0024060d7981 */ /* 0x000ea8000c1e1100 */
[----:B------:R-:W3:Y:S04]  /*18340*/  LDG.E.U8 R10, desc[UR36][R6.64+-0x80] ;  /* 0xffff8024060a7981 */ /* 0x000ee8000c1e1100 */
[----:B------:R-:W5:Y:S04]  /*18350*/  LDG.E.U8 R11, desc[UR36][R6.64] ;  /* 0x00000024060b7981 */ /* 0x000f68000c1e1100 */
[----:B------:R-:W4:Y:S01]  /*18360*/  LDG.E.U8 R12, desc[UR36][R6.64+0x80] ;  /* 0x00008024060c7981 */ /* 0x000f22000c1e1100 */
[----:B------:R-:W-:-:S02]  /*18370*/  IMAD.MOV.U32 R15, RZ, RZ, RZ ;  /* 0x000000ffff0f7224 */ /* 0x000fc400078e00ff */
[----:B------:R-:W-:Y:S02]  /*18380*/  IMAD.MOV.U32 R17, RZ, RZ, RZ ;  /* 0x000000ffff117224 */ /* 0x000fe400078e00ff */
[----:B------:R-:W-:Y:S01]  /*18390*/  VIADD R0, R0, 0x200 ;  /* 0x0000020000007836 */ /* 0x000fe20000000000 */
[----:B--2---:R-:W-:Y:S01]  /*183a0*/  ISETP.NE.AND P0, PT, R13, RZ, PT ;  /* 0x000000ff0d00720c */ /* 0x004fe20003f05270 */
[----:B------:R-:W-:Y:S01]  /*183b0*/  IMAD.MOV.U32 R13, RZ, RZ, RZ ;  /* 0x000000ffff0d7224 */ /* 0x000fe200078e00ff */
        /* <DEDUP_REMOVED lines=13> */
[C---:B--2---:R-:W-:Y:S01]  /*18490*/  @!P2 FADD.FTZ R14, -R27.reuse, R14 ;  /* 0x0000000e1b0ea221 */ /* 0x044fe20000010100 */
        /* <DEDUP_REMOVED lines=19> */
.L_x_3221:
[----:B------:R-:W-:Y:S05]  /*185d0*/  BSYNC.RECONVERGENT B0 ;  /* 0x0000000000007941 */ /* 0x000fea0003800200 */
.L_x_3220:
[----:B0-----:R-:W0:Y:S01]  /*185e0*/  SHFL.BFLY PT, R0, R9, 0x10, 0x1f ;  /* 0x0e001f0009007f89 */ /* 0x001e2200000e0000 */
[C---:B------:R-:W-:Y:S01]  /*185f0*/  ISETP.NE.AND P0, PT, R24.reuse, RZ, PT ;  /* 0x000000ff1800720c */ /* 0x040fe20003f05270 */
[----:B------:R-:W2:Y:S01]  /*18600*/  LDCU.U8 UR11, c[0x0][0x48c] ;  /* 0x00009180ff0b77ac */ /* 0x000ea20008000000 */
[----:B------:R-:W-:Y:S01]  /*18610*/  ISETP.GT.U32.AND P1, PT, R24, 0x3, PT ;  /* 0x000000031800780c */ /* 0x000fe20003f24070 */
[----:B------:R-:W3:Y:S01]  /*18620*/  S2UR UR10, SR_CTAID.X ;  /* 0x00000000000a79c3 */ /* 0x000ee20000002500 */
[----:B------:R-:W-:Y:S01]  /*18630*/  UMOV UR4, URZ ;  /* 0x000000ff00047c82 */ /* 0x000fe20008000000 */
[----:B------:R-:W-:-:S08]  /*18640*/  UMOV UR5, URZ ;  /* 0x000000ff00057c82 */ /* 0x000fd00008000000 */
[----:B------:R-:W-:-:S04]  /*18650*/  @!P0 SHF.R.U32.HI R10, RZ, 0x3, R246 ;  /* 0x00000003ff0a8819 */ /* 0x000fc800000116f6 */
[----:B------:R-:W-:Y:S01]  /*18660*/  @!P0 LOP3.LUT R10, R10, 0x7c, RZ, 0xc0, !PT ;  /* 0x0000007c0a0a8812 */ /* 0x000fe200078ec0ff */
[----:B--2---:R-:W-:Y:S01]  /*18670*/  UISETP.NE.AND UP0, UPT, UR11, URZ, UPT ;  /* 0x000000ff0b00728c */ /* 0x004fe2000bf05270 */
[----:B0-----:R-:W-:-:S03]  /*18680*/  FADD.FTZ R0, R0, R9 ;  /* 0x0000000900007221 */ /* 0x001fc60000010000 */
[----:B------:R-:W-:Y:S02]  /*18690*/  @!P0 IMAD.IADD R9, R10, 0x1, R5 ;  /* 0x000000010a098824 */ /* 0x000fe400078e0205 */
        /* <DEDUP_REMOVED lines=18> */
[----:B----4-:R0:W2:Y:S01]  /*187c0*/  MUFU.RCP R29, R6 ;  /* 0x00000006001d7308 */ /* 0x0100a20000001000 */
        /* <DEDUP_REMOVED lines=10> */
.L_x_3235:
        /* <DEDUP_REMOVED lines=22> */
[----:B---3--:R-:W-:-:S06]  /*189d0*/  ULEA UR7, UR8, UR7, 0x18 ;  /* 0x0000000708077291 */ /* 0x008fcc000f8ec0ff */
[----:B------:R-:W-:-:S07]  /*189e0*/  VIADD R0, R2, UR7 ;  /* 0x0000000702007c36 */ /* 0x000fce0008000000 */
.L_x_3241:
[----:B------:R-:W2:Y:S01]  /*189f0*/  LDS R4, [R0] ;  /* 0x0000000000047984 */ /* 0x000ea20000000800 */
[----:B------:R-:W-:-:S05]  /*18a00*/  VIADD R5, R5, 0x1 ;  /* 0x0000000105057836 */ /* 0x000fca0000000000 */
[----:B------:R-:W-:Y:S01]  /*18a10*/  ISETP.NE.AND P0, PT, R5, RZ, PT ;  /* 0x000000ff0500720c */ /* 0x000fe20003f05270 */
[----:B--2---:R-:W-:-:S05]  /*18a20*/  FMUL.FTZ R7, R4, R29 ;  /* 0x0000001d04077220 */ /* 0x004fca0000410000 */
[----:B------:R2:W-:Y:S02]  /*18a30*/  STS [R0], R7 ;  /* 0x0000000700007388 */ /* 0x0005e40000000800 */
[----:B--2---:R-:W-:-:S05]  /*18a40*/  VIADD R0, R0, 0x200 ;  /* 0x0000020000007836 */ /* 0x004fca0000000000 */
[----:B------:R-:W-:Y:S05]  /*18a50*/  @P0 BRA `(.L_x_3241) ;  /* 0xfffffffc00e40947 */ /* 0x000fea000383ffff */
.L_x_3240:
[----:B------:R-:W-:Y:S05]  /*18a60*/  BSYNC.RECONVERGENT B1 ;  /* 0x0000000000017941 */ /* 0x000fea0003800200 */
.L_x_3239:
[----:B------:R-:W-:Y:S05]  /*18a70*/  @!P1 BRA `(.L_x_3237) ;  /* 0x0000001000dc9947 */ /* 0x000fea0003800000 */
[----:B------:R-:W3:Y:S01]  /*18a80*/  S2R R5, SR_CgaCtaId ;  /* 0x0000000000057919 */ /* 0x000ee20000008800 */
        /* <DEDUP_REMOVED lines=8> */
[----:B---3--:R-:W-:-:S04]  /*18b10*/  LEA R5, R5, R4, 0x18 ;  /* 0x0000000405057211 */ /* 0x008fc800078ec0ff */
[----:B------:R-:W-:Y:S01]  /*18b20*/  IADD3 R0, PT, PT, R0, 0x400, R5 ;  /* 0x0000040000007810 */ /* 0x000fe20007ffe005 */
[----:B------:R-:W-:Y:S06]  /*18b30*/  @!P1 BRA `(.L_x_3243) ;  /* 0x0000000000dc9947 */ /* 0x000fec0003800000 */
[----:B------:R-:W-:Y:S01]  /*18b40*/  IMAD.U32 R30, RZ, RZ, UR44 ;  /* 0x0000002cff1e7e24 */ /* 0x000fe2000f8e00ff */
[----:B------:R-:W-:-:S03]  /*18b50*/  PLOP3.LUT P0, PT, PT, PT, PT, 0x8, 0x80 ;  /* 0x000000000080781c */ /* 0x000fc60003f0e170 */
[----:B------:R-:W-:-:S10]  /*18b60*/  VIADD R30, R30, 0xfffffa00 ;  /* 0xfffffa001e1e7836 */ /* 0x000fd40000000000 */
.L_x_3244:
[----:B------:R-:W2:Y:S01]  /*18b70*/  LDS R4, [R0+-0x400] ;  /* 0xfffc000000047984 */ /* 0x000ea20000000800 */
[----:B------:R-:W-:-:S03]  /*18b80*/  VIADD R3, R3, 0x800 ;  /* 0x0000080003037836 */ /* 0x000fc60000000000 */
[----:B0-----:R-:W0:Y:S02]  /*18b90*/  LDS R6, [R0+-0x200] ;  /* 0xfffe000000067984 */ /* 0x001e240000000800 */
[----:B------:R-:W-:Y:S02]  /*18ba0*/  ISETP.GE.AND P1, PT, R3, R30, PT ;  /* 0x0000001e0300720c */ /* 0x000fe40003f26270 */
[----:B------:R-:W3:Y:S04]  /*18bb0*/  LDS R8, [R0] ;  /* 0x0000000000087984 */ /* 0x000ee80000000800 */
[----:B------:R-:W4:Y:S04]  /*18bc0*/  LDS R10, [R0+0x200] ;  /* 0x00020000000a7984 */ /* 0x000f280000000800 */
[----:B------:R-:W5:Y:S04]  /*18bd0*/  LDS R12, [R0+0x400] ;  /* 0x00040000000c7984 */ /* 0x000f680000000800 */
        /* <DEDUP_REMOVED lines=8> */
[----:B0-----:R-:W-:-:S03]  /*18c60*/  FMUL.FTZ R7, R29, R6 ;  /* 0x000000061d077220 */ /* 0x001fc60000410000 */
[----:B------:R-:W0:Y:S01]  /*18c70*/  LDS R25, [R0+0x1400] ;  /* 0x0014000000197984 */ /* 0x000e220000000800 */
[----:B---3--:R-:W-:-:S03]  /*18c80*/  FMUL.FTZ R9, R29, R8 ;  /* 0x000000081d097220 */ /* 0x008fc60000410000 */
[----:B------:R-:W3:Y:S01]  /*18c90*/  LDS R26, [R0+0x1600] ;  /* 0x00160000001a7984 */ /* 0x000ee20000000800 */
[----:B----4-:R-:W-:-:S03]  /*18ca0*/  FMUL.FTZ R11, R29, R10 ;  /* 0x0000000a1d0b7220 */ /* 0x010fc60000410000 */
[----:B-1----:R-:W1:Y:S01]  /*18cb0*/  LDS R27, [R0+0x1800] ;  /* 0x00180000001b7984 */ /* 0x002e620000000800 */
[----:B-----5:R-:W-:-:S03]  /*18cc0*/  FMUL.FTZ R13, R29, R12 ;  /* 0x0000000c1d0d7220 */ /* 0x020fc60000410000 */
[----:B------:R-:W4:Y:S01]  /*18cd0*/  LDS R28, [R0+0x1a00] ;  /* 0x001a0000001c7984 */ /* 0x000f220000000800 */
        /* <DEDUP_REMOVED lines=29> */
.L_x_3243:
[----:B------:R-:W-:Y:S05]  /*18eb0*/  BSYNC.RECONVERGENT B1 ;  /* 0x0000000000017941 */ /* 0x000fea0003800200 */
.L_x_3242:
[----:B------:R-:W-:Y:S01]  /*18ec0*/  IADD3 R4, PT, PT, -R3, UR44, RZ ;  /* 0x0000002c03047c10 */ /* 0x000fe2000fffe1ff */
[----:B------:R-:W-:Y:S03]  /*18ed0*/  BSSY.RECONVERGENT B1, `(.L_x_3245) ;  /* 0x000001e000017945 */ /* 0x000fe60003800200 */
[----:B------:R-:W-:-:S13]  /*18ee0*/  ISETP.GT.AND P1, PT, R4, 0x200, PT ;  /* 0x000002000400780c */ /* 0x000fda0003f24270 */
[----:B------:R-:W-:Y:S05]  /*18ef0*/  @!P1 BRA `(.L_x_3246) ;  /* 0x00000000006c9947 */ /* 0x000fea0003800000 */
[----:B------:R-:W2:Y:S01]  /*18f00*/  LDS R4, [R0+-0x400] ;  /* 0xfffc000000047984 */ /* 0x000ea20000000800 */
[----:B------:R-:W-:Y:S01]  /*18f10*/  PLOP3.LUT P0, PT, PT, PT, PT, 0x8, 0x80 ;  /* 0x000000000080781c */ /* 0x000fe20003f0e170 */
[----:B------:R-:W-:Y:S02]  /*18f20*/  VIADD R3, R3, 0x400 ;  /* 0x0000040003037836 */ /* 0x000fe40000000000 */
[----:B0-----:R-:W0:Y:S04]  /*18f30*/  LDS R6, [R0+-0x200] ;  /* 0xfffe000000067984 */ /* 0x001e280000000800 */
        /* <DEDUP_REMOVED lines=23> */
.L_x_3246:
[----:B------:R-:W-:Y:S05]  /*190b0*/  BSYNC.RECONVERGENT B1 ;  /* 0x0000000000017941 */ /* 0x000fea0003800200 */
.L_x_3245:
[----:B------:R-:W-:-:S13]  /*190c0*/  ISETP.LT.OR P0, PT, R3, UR44, P0 ;  /* 0x0000002c03007c0c */ /* 0x000fda0008701670 */
[----:B------:R-:W-:Y:S05]  /*190d0*/  @!P0 BRA `(.L_x_3237) ;  /* 0x0000000c00448947 */ /* 0x000fea0003800000 */
[----:B------:R-:W2:Y:S04]  /*190e0*/  LDS R3, [R0+-0x400] ;  /* 0xfffc000000037984 */ /* 0x000ea80000000800 */
[----:B------:R-:W3:Y:S04]  /*190f0*/  LDS R4, [R0+-0x200] ;  /* 0xfffe000000047984 */ /* 0x000ee80000000800 */
[----:B0-----:R-:W0:Y:S04]  /*19100*/  LDS R6, [R0] ;  /* 0x0000000000067984 */ /* 0x001e280000000800 */
[----:B------:R-:W4:Y:S01]  /*19110*/  LDS R8, [R0+0x200] ;  /* 0x0002000000087984 */ /* 0x000f220000000800 */
[-C--:B--2---:R-:W-:Y:S01]  /*19120*/  FMUL.FTZ R3, R3, R29.reuse ;  /* 0x0000001d03037220 */ /* 0x084fe20000410000 */
[----:B---3--:R-:W-:-:S04]  /*19130*/  FMUL.FTZ R5, R4, R29 ;  /* 0x0000001d04057220 */ /* 0x008fc80000410000 */
[----:B------:R3:W-:Y:S01]  /*19140*/  STS [R0+-0x400], R3 ;  /* 0xfffc000300007388 */ /* 0x0007e20000000800 */
[----:B0-----:R-:W-:-:S03]  /*19150*/  FMUL.FTZ R7, R6, R29 ;  /* 0x0000001d06077220 */ /* 0x001fc60000410000 */
[----:B------:R3:W-:Y:S01]  /*19160*/  STS [R0+-0x200], R5 ;  /* 0xfffe000500007388 */ /* 0x0007e20000000800 */
[----:B----4-:R-:W-:-:S03]  /*19170*/  FMUL.FTZ R9, R8, R29 ;  /* 0x0000001d08097220 */ /* 0x010fc60000410000 */
[----:B------:R3:W-:Y:S04]  /*19180*/  STS [R0], R7 ;  /* 0x0000000700007388 */ /* 0x0007e80000000800 */
[----:B------:R3:W-:Y:S01]  /*19190*/  STS [R0+0x200], R9 ;  /* 0x0002000900007388 */ /* 0x0007e20000000800 */
[----:B------:R-:W-:Y:S05]  /*191a0*/  BRA `(.L_x_3237) ;  /* 0x0000000c00107947 */ /* 0x000fea0003800000 */
.L_x_3238:
        /* <DEDUP_REMOVED lines=10> */
[----:B------:R-:W4:Y:S01]  /*19250*/  LDCU.64 UR14, c[0x0][0x480] ;  /* 0x00009000ff0e77ac */ /* 0x000f220008000a00 */
[----:B------:R-:W-:Y:S02]  /*19260*/  LEA.HI R0, R0, 0x1, RZ, 0x19 ;  /* 0x0000000100007811 */ /* 0x000fe400078fc8ff */
[----:B------:R-:W-:Y:S01]  /*19270*/  IADD3 R9, P0, PT, R3, UR4, RZ ;  /* 0x0000000403097c10 */ /* 0x000fe2000ff1e0ff */
[----:B------:R-:W-:Y:S02]  /*19280*/  UMOV UR7, 0x400 ;  /* 0x0000040000077882 */ /* 0x000fe40000000000 */
[----:B------:R-:W-:Y:S01]  /*19290*/  UIADD3 UR7, UPT, UPT, UR7, 0x820, URZ ;  /* 0x0000082007077890 */ /* 0x000fe2000fffe0ff */
[C---:B------:R-:W-:Y:S01]  /*192a0*/  IMAD.SHL.U32 R4, R0.reuse, 0x80, RZ ;  /* 0x0000008000047824 */ /* 0x040fe200078e00ff */
[----:B------:R-:W-:Y:S01]  /*192b0*/  LOP3.LUT R0, R0, 0x3, RZ, 0xc0, !PT ;  /* 0x0000000300007812 */ /* 0x000fe200078ec0ff */
[----:B0-----:R-:W-:-:S03]  /*192c0*/  IMAD.X R6, RZ, RZ, UR5, P0 ;  /* 0x00000005ff067e24 */ /* 0x001fc600080e06ff */
[----:B------:R-:W-:-:S05]  /*192d0*/  LOP3.LUT R4, R4, 0x180, RZ, 0xc0, !PT ;  /* 0x0000018004047812 */ /* 0x000fca00078ec0ff */
[----:B------:R-:W-:Y:S01]  /*192e0*/  IMAD.IADD R3, R3, 0x1, R4 ;  /* 0x0000000103037824 */ /* 0x000fe200078e0204 */
[----:B----4-:R-:W-:-:S04]  /*192f0*/  LEA R8, P0, R9, UR14, 0x2 ;  /* 0x0000000e09087c11 */ /* 0x010fc8000f8010ff */
[----:B------:R-:W-:Y:S01]  /*19300*/  LEA.HI.X R9, R9, UR15, R6, 0x2, P0 ;  /* 0x0000000f09097c11 */ /* 0x000fe200080f1406 */
[----:B---3--:R-:W-:Y:S01]  /*19310*/  ULEA UR7, UR8, UR7, 0x18 ;  /* 0x0000000708077291 */ /* 0x008fe2000f8ec0ff */
[----:B------:R-:W-:-:S05]  /*19320*/  IMAD.MOV R6, RZ, RZ, -R0 ;  /* 0x000000ffff067224 */ /* 0x000fca00078e0a00 */
[----:B------:R-:W-:-:S07]  /*19330*/  VIADD R0, R2, UR7 ;  /* 0x0000000702007c36 */ /* 0x000fce0008000000 */
.L_x_3249:
[----:B---3--:R-:W2:Y:S01]  /*19340*/  LDS R4, [R0] ;  /* 0x0000000000047984 */ /* 0x008ea20000000800 */
        /* <DEDUP_REMOVED lines=11> */
.L_x_3248:
[----:B------:R-:W-:Y:S05]  /*19400*/  BSYNC.RECONVERGENT B1 ;  /* 0x0000000000017941 */ /* 0x000fea0003800200 */
.L_x_3247:
[----:B------:R-:W-:Y:S05]  /*19410*/  @!P1 BRA `(.L_x_3237) ;  /* 0x0000000800749947 */ /* 0x000fea0003800000 */
[----:B---3--:R-:W3:Y:S01]  /*19420*/  S2R R5, SR_CgaCtaId ;  /* 0x0000000000057919 */ /* 0x008ee20000008800 */
[----:B------:R-:W0:Y:S01]  /*19430*/  LDCU.64 UR8, c[0x0][0x480] ;  /* 0x00009000ff0877ac */ /* 0x000e220008000a00 */
        /* <DEDUP_REMOVED lines=8> */
[----:B0-----:R-:W-:-:S04]  /*194c0*/  LEA R6, P0, R4, UR8, 0x2 ;  /* 0x0000000804067c11 */ /* 0x001fc8000f8010ff */
[----:B------:R-:W-:Y:S02]  /*194d0*/  LEA.HI.X R8, R4, UR9, R7, 0x2, P0 ;  /* 0x0000000904087c11 */ /* 0x000fe400080f1407 */
[----:B------:R-:W-:Y:S02]  /*194e0*/  IADD3 R4, P0, PT, R6, 0x400, RZ ;  /* 0x0000040006047810 */ /* 0x000fe40007f1e0ff */
[----:B---3--:R-:W-:-:S03]  /*194f0*/  LEA R7, R5, R0, 0x18 ;  /* 0x0000000005077211 */ /* 0x008fc600078ec0ff */
[----:B------:R-:W-:Y:S01]  /*19500*/  IMAD.X R5, RZ, RZ, R8, P0 ;  /* 0x000000ffff057224 */ /* 0x000fe200000e0608 */
[----:B------:R-:W-:Y:S02]  /*19510*/  LEA R0, R3, -UR7, 0x2 ;  /* 0x8000000703007c11 */ /* 0x000fe4000f8e10ff */
[----:B------:R-:W-:Y:S02]  /*19520*/  PLOP3.LUT P0, PT, PT, PT, PT, 0x80, 0x8 ;  /* 0x000000000008781c */ /* 0x000fe40003f0f070 */
[----:B------:R-:W-:Y:S01]  /*19530*/  IADD3 R0, PT, PT, R0, 0x400, R7 ;  /* 0x0000040000007810 */ /* 0x000fe20007ffe007 */
[----:B------:R-:W-:Y:S10]  /*19540*/  @!P1 BRA `(.L_x_3251) ;  /* 0x00000004002c9947 */ /* 0x000ff40003800000 */
[----:B------:R-:W-:Y:S01]  /*19550*/  IMAD.U32 R28, RZ, RZ, UR44 ;  /* 0x0000002cff1c7e24 */ /* 0x000fe2000f8e00ff */
[----:B------:R-:W-:-:S03]  /*19560*/  PLOP3.LUT P0, PT, PT, PT, PT, 0x8, 0x80 ;  /* 0x000000000080781c */ /* 0x000fc60003f0e170 */
[----:B------:R-:W-:-:S10]  /*19570*/  VIADD R28, R28, 0xfffffa00 ;  /* 0xfffffa001c1c7836 */ /* 0x000fd40000000000 */
.L_x_3252:
[----:B------:R-:W2:Y:S01]  /*19580*/  LDS R6, [R0+-0x400] ;  /* 0xfffc000000067984 */ /* 0x000ea20000000800 */
[----:B------:R-:W-:-:S03]  /*19590*/  VIADD R3, R3, 0x800 ;  /* 0x0000080003037836 */ /* 0x000fc60000000000 */
[----:B------:R-:W0:Y:S02]  /*195a0*/  LDS R8, [R0+-0x200] ;  /* 0xfffe000000087984 */ /* 0x000e240000000800 */
[----:B------:R-:W-:Y:S02]  /*195b0*/  ISETP.GE.AND P2, PT, R3, R28, PT ;  /* 0x0000001c0300720c */ /* 0x000fe40003f46270 */
[----:B------:R-:W3:Y:S04]  /*195c0*/  LDS R12, [R0+0x200] ;  /* 0x00020000000c7984 */ /* 0x000ee80000000800 */
[----:B------:R-:W4:Y:S04]  /*195d0*/  LDS R10, [R0] ;  /* 0x00000000000a7984 */ /* 0x000f280000000800 */
[----:B------:R-:W-:Y:S04]  /*195e0*/  LDS R20, [R0+0xa00] ;  /* 0x000a000000147984 */ /* 0x000fe80000000800 */
        /* <DEDUP_REMOVED lines=8> */
[----:B------:R-:W-:Y:S01]  /*19670*/  LDS R6, [R0+0x1a00] ;  /* 0x001a000000067984 */ /* 0x000fe20000000800 */
[----:B---3--:R-:W-:-:S03]  /*19680*/  FMUL.FTZ R13, R29, R12 ;  /* 0x0000000c1d0d7220 */ /* 0x008fc60000410000 */
[----:B------:R-:W-:Y:S01]  /*19690*/  LDS R24, [R0+0x1200] ;  /* 0x0012000000187984 */ /* 0x000fe20000000800 */
[----:B----4-:R-:W-:-:S03]  /*196a0*/  FMUL.FTZ R11, R29, R10 ;  /* 0x0000000a1d0b7220 */ /* 0x010fc60000410000 */
[----:B------:R-:W0:Y:S04]  /*196b0*/  LDS R25, [R0+0x1400] ;  /* 0x0014000000197984 */ /* 0x000e280000000800 */
[----:B------:R-:W-:Y:S04]  /*196c0*/  LDS R26, [R0+0x1600] ;  /* 0x00160000001a7984 */ /* 0x000fe80000000800 */
[----:B-1----:R-:W1:Y:S01]  /*196d0*/  LDS R27, [R0+0x1800] ;  /* 0x00180000001b7984 */ /* 0x002e620000000800 */
[----:B-----5:R-:W-:-:S03]  /*196e0*/  FMUL.FTZ R15, R29, R14 ;  /* 0x0000000e1d0f7220 */ /* 0x020fc60000410000 */
[----:B------:R-:W-:Y:S01]  /*196f0*/  STG.E desc[UR36][R4.64+-0x400], R7 ;  /* 0xfffc000704007986 */ /* 0x000fe2000c101924 */
[----:B------:R-:W-:-:S03]  /*19700*/  FMUL.FTZ R17, R29, R16 ;  /* 0x000000101d117220 */ /* 0x000fc60000410000 */
        /* <DEDUP_REMOVED lines=47> */
.L_x_3251:
[----:B------:R-:W-:Y:S05]  /*19a00*/  BSYNC.RECONVERGENT B1 ;  /* 0x0000000000017941 */ /* 0x000fea0003800200 */
.L_x_3250:
        /* <DEDUP_REMOVED lines=15> */
[----:B------:R-:W-:Y:S01]  /*19b00*/  IADD3 R6, P1, PT, R4, 0x1000, RZ ;  /* 0x0000100004067810 */ /* 0x000fe20007f3e0ff */
[----:B0-----:R-:W-:-:S03]  /*19b10*/  FMUL.FTZ R9, R29, R8 ;  /* 0x000000081d097220 */ /* 0x001fc60000410000 */
[----:B------:R-:W-:Y:S01]  /*19b20*/  STG.E desc[UR36][R4.64+-0x400], R7 ;  /* 0xfffc000704007986 */ /* 0x000fe2000c101924 */
[----:B---3--:R-:W-:-:S03]  /*19b30*/  FMUL.FTZ R11, R29, R10 ;  /* 0x0000000a1d0b7220 */ /* 0x008fc60000410000 */
[----:B------:R-:W-:Y:S01]  /*19b40*/  STS [R0+-0x400], R7 ;  /* 0xfffc000700007388 */ /* 0x000fe20000000800 */
        /* <DEDUP_REMOVED lines=8> */
[----:B0-----:R-:W-:Y:S02]  /*19bd0*/  IMAD.X R9, RZ, RZ, R5, P1 ;  /* 0x000000ffff097224 */ /* 0x001fe400008e0605 */
        /* <DEDUP_REMOVED lines=14> */
.L_x_3254:
[----:B------:R-:W-:Y:S05]  /*19cc0*/  BSYNC.RECONVERGENT B1 ;  /* 0x0000000000017941 */ /* 0x000fea0003800200 */
.L_x_3253:
[----:B------:R-:W-:-:S13]  /*19cd0*/  ISETP.LT.OR P0, PT, R3, UR44, P0 ;  /* 0x0000002c03007c0c */ /* 0x000fda0008701670 */
        /* <DEDUP_REMOVED lines=17> */
.L_x_3237:
[----:B------:R-:W-:Y:S05]  /*19df0*/  BSYNC.RECONVERGENT B0 ;  /* 0x0000000000007941 */ /* 0x000fea0003800200 */
.L_x_3236:
[----:B------:R-:W-:Y:S01]  /*19e00*/  ULEA.HI UR4, UR43, UR43, URZ, 0x1 ;  /* 0x0000002b2b047291 */ /* 0x000fe2000f8f08ff */
[----:B------:R-:W4:Y:S01]  /*19e10*/  S2UR UR5, SR_CTAID.Y ;  /* 0x00000000000579c3 */ /* 0x000f220000002600 */
[----:B------:R-:W5:Y:S01]  /*19e20*/  LDCU UR12, c[0x0][0x40c] ;  /* 0x00008180ff0c77ac */ /* 0x000f620008000800 */
[----:B------:R-:W-:Y:S01]  /*19e30*/  SHF.R.U32.HI R14, RZ, 0x6, R246 ;  /* 0x00000006ff0e7819 */ /* 0x000fe200000116f6 */
[----:B------:R-:W-:Y:S01]  /*19e40*/  IMAD.SHL.U32 R15, R246, 0x10, RZ ;  /* 0x00000010f60f7824 */ /* 0x000fe200078e00ff */
[----:B0--3--:R-:W-:Y:S01]  /*19e50*/  LOP3.LUT R0, R2, 0xfc, RZ, 0xc0, !PT ;  /* 0x000000fc02007812 */ /* 0x009fe200078ec0ff */
[----:B------:R-:W-:Y:S01]  /*19e60*/  ULOP3.LUT UR4, UR4, 0xfffffffe, URZ, 0xc0, !UPT ;  /* 0xfffffffe04047892 */ /* 0x000fe2000f8ec0ff */
[----:B------:R-:W-:Y:S01]  /*19e70*/  BSSY.RECONVERGENT B0, `(.L_x_3255) ;  /* 0x000001f000007945 */ /* 0x000fe20003800200 */
[----:B------:R-:W4:Y:S01]  /*19e80*/  LDCU UR11, c[0x0][0x3f8] ;  /* 0x00007f00ff0b77ac */ /* 0x000f220008000800 */
[----:B------:R-:W0:Y:S01]  /*19e90*/  S2UR UR17, SR_CgaCtaId ;  /* 0x00000000001179c3 */ /* 0x000e220000008800 */
[----:B------:R-:W-:-:S02]  /*19ea0*/  CS2R R6, SRZ ;  /* 0x0000000000067805 */ /* 0x000fc4000001ff00 */
[----:B------:R-:W-:Y:S01]  /*19eb0*/  CS2R R4, SRZ ;  /* 0x0000000000047805 */ /* 0x000fe2000001ff00 */
[----:B------:R-:W-:Y:S01]  /*19ec0*/  UIADD3 UR4, UPT, UPT, UR43, -UR4, URZ ;  /* 0x800000042b047290 */ /* 0x000fe2000fffe0ff */
[----:B------:R-:W-:Y:S01]  /*19ed0*/  LOP3.LUT R15, R15, 0x3f0, RZ, 0xc0, !PT ;  /* 0x000003f00f0f7812 */ /* 0x000fe200078ec0ff */
[----:B------:R-:W3:Y:S04]  /*19ee0*/  LDCU UR9, c[0x0][0x3f4] ;  /* 0x00007e80ff0977ac */ /* 0x000ee80008000800 */
[----:B------:R-:W-:Y:S01]  /*19ef0*/  ISETP.NE.AND P0, PT, R14, UR4, PT ;  /* 0x000000040e007c0c */ /* 0x000fe2000bf05270 */
[----:B------:R-:W-:Y:S02]  /*19f00*/  UMOV UR16, 0x400 ;  /* 0x0000040000107882 */ /* 0x000fe40000000000 */
[----:B------:R-:W-:Y:S01]  /*19f10*/  UIADD3 UR8, UPT, UPT, UR16, 0x420, URZ ;  /* 0x0000042010087890 */ /* 0x000fe2000fffe0ff */
[----:B-----5:R-:W-:-:S04]  /*19f20*/  ISETP.NE.OR P0, PT, RZ, UR12, P0 ;  /* 0x0000000cff007c0c */ /* 0x020fc80008705670 */
[----:B------:R-:W-:Y:S01]  /*19f30*/  ISETP.GT.U32.OR P0, PT, R0, 0xdf, P0 ;  /* 0x000000df0000780c */ /* 0x000fe20000704470 */
[----:B----4-:R-:W-:-:S04]  /*19f40*/  UIMAD UR5, UR5, UR11, UR10 ;  /* 0x0000000b050572a4 */ /* 0x010fc8000f8e020a */
[----:B------:R-:W-:Y:S01]  /*19f50*/  UIMAD UR7, UR5, 0xe0, URZ ;  /* 0x000000e0050778a4 */ /* 0x000fe2000f8e02ff */
[----:B---3--:R-:W-:Y:S01]  /*19f60*/  IMAD.U32 R17, RZ, RZ, UR9 ;  /* 0x00000009ff117e24 */ /* 0x008fe2000f8e00ff */
[----:B0-----:R-:W-:-:S03]  /*19f70*/  ULEA UR8, UR17, UR8, 0x18 ;  /* 0x0000000811087291 */ /* 0x001fc6000f8ec0ff */
[C-C-:B------:R-:W-:Y:S02]  /*19f80*/  IMAD R21, R17.reuse, UR6, R0.reuse ;  /* 0x0000000611157c24 */ /* 0x140fe4000f8e0200 */
[----:B------:R-:W-:Y:S01]  /*19f90*/  IMAD R19, R17, UR7, R0 ;  /* 0x0000000711137c24 */ /* 0x000fe2000f8e0200 */
[----:B------:R-:W-:Y:S06]  /*19fa0*/  @P0 BRA `(.L_x_3256) ;  /* 0x00000000002c0947 */ /* 0x000fec0003800000 */
        /* <DEDUP_REMOVED lines=10> */
.L_x_3257:
[----:B-----5:R0:W-:Y:S02]  /*1a050*/  STS.128 [R15+UR8], R4 ;  /* 0x000000040f007988 */ /* 0x0201e40008000c08 */
.L_x_3256:
[----:B------:R-:W-:Y:S05]  /*1a060*/  BSYNC.RECONVERGENT B0 ;  /* 0x0000000000007941 */ /* 0x000fea0003800200 */
.L_x_3255:
[----:B------:R-:W-:Y:S01]  /*1a070*/  BAR.SYNC.DEFER_BLOCKING 0x0 ;  /* 0x0000000000007b1d */ /* 0x000fe20000010000 */
[----:B------:R-:W-:Y:S02]  /*1a080*/  ISETP.GT.U32.AND P0, PT, R0, 0xdf, PT ;  /* 0x000000df0000780c */ /* 0x000fe40003f04070 */
[----:B------:R-:W-:Y:S02]  /*1a090*/  CS2R R10, SRZ ;  /* 0x00000000000a7805 */ /* 0x000fe4000001ff00 */
[----:B------:R-:W-:Y:S01]  /*1a0a0*/  CS2R R8, SRZ ;  /* 0x0000000000087805 */ /* 0x000fe2000001ff00 */
[----:B------:R-:W3:Y:S01]  /*1a0b0*/  LDCU UR18, c[0x0][0x40c] ;  /* 0x00008180ff1277ac */ /* 0x000ee20008000800 */
[----:B------:R-:W-:Y:S07]  /*1a0c0*/  BSSY.RECONVERGENT B0, `(.L_x_3258) ;  /* 0x00001d2000007945 */ /* 0x000fee0003800200 */
[----:B------:R-:W-:Y:S05]  /*1a0d0*/  @P0 BRA `(.L_x_3259) ;  /* 0x0000001c00400947 */ /* 0x000fea0003800000 */
[----:B------:R-:W4:Y:S01]  /*1a0e0*/  LDC.64 R12, c[0x0][0x3c0] ;  /* 0x0000f000ff0c7b82 */ /* 0x000f220000000a00 */
[----:B------:R-:W-:Y:S01]  /*1a0f0*/  VIADD R25, R14, UR13 ;  /* 0x0000000d0e197c36 */ /* 0x000fe20008000000 */
[----:B------:R-:W-:Y:S01]  /*1a100*/  VIMNMX R24, PT, PT, R17, UR43, PT ;  /* 0x0000002b11187c48 */ /* 0x000fe2000bfe0100 */
[----:B------:R-:W-:Y:S01]  /*1a110*/  BSSY.RECONVERGENT B1, `(.L_x_3260) ;  /* 0x00000cb000017945 */ /* 0x000fe20003800200 */
[----:B------:R-:W-:Y:S02]  /*1a120*/  IMAD.MOV.U32 R11, RZ, RZ, RZ ;  /* 0x000000ffff0b7224 */ /* 0x000fe400078e00ff */
[----:B------:R-:W-:Y:S01]  /*1a130*/  ISETP.GE.AND P0, PT, R25, R24, PT ;  /* 0x000000181900720c */ /* 0x000fe20003f06270 */
[----:B----4-:R-:W-:-:S04]  /*1a140*/  IMAD.WIDE R2, R19, 0x4, R12 ;  /* 0x0000000413027825 */ /* 0x010fc800078e020c */
[----:B------:R-:W-:-:S08]  /*1a150*/  IMAD.WIDE R12, R21, 0x4, R12 ;  /* 0x00000004150c7825 */ /* 0x000fd000078e020c */
[----:B------:R-:W-:Y:S05]  /*1a160*/  @P0 BRA `(.L_x_3261) ;  /* 0x0000000c00140947 */ /* 0x000fea0003800000 */
[----:B------:R-:W-:Y:S01]  /*1a170*/  ULOP3.LUT UR5, URZ, UR13, URZ, 0x33, !UPT ;  /* 0x0000000dff057292 */ /* 0x000fe2000f8e33ff */
[----:B------:R-:W-:Y:S01]  /*1a180*/  VIADDMNMX R11, R25, 0x2, R24, !PT ;  /* 0x00000002190b7846 */ /* 0x000fe20007800118 */
[----:B------:R-:W4:Y:S01]  /*1a190*/  LDC.64 R8, c[0x0][0x458] ;  /* 0x00011600ff087b82 */ /* 0x000f220000000a00 */
[----:B------:R-:W-:Y:S01]  /*1a1a0*/  UIMAD UR6, UR38, UR11, UR10 ;  /* 0x0000000b260672a4 */ /* 0x000fe2000f8e020a */
[----:B------:R-:W-:Y:S01]  /*1a1b0*/  BSSY.RECONVERGENT B2, `(.L_x_3262) ;  /* 0x0000042000027945 */ /* 0x000fe20003800200 */
[----:B-1----:R-:W-:Y:S01]  /*1a1c0*/  IMAD.MOV.U32 R27, RZ, RZ, R25 ;  /* 0x000000ffff1b7224 */ /* 0x002fe200078e0019 */
[----:B------:R-:W-:-:S03]  /*1a1d0*/  IADD3 R20, PT, PT, -R14, UR5, R11 ;  /* 0x000000050e147c10 */ /* 0x000fc6000fffe10b */
[----:B------:R-:W-:Y:S01]  /*1a1e0*/  IMAD.U32 R23, RZ, RZ, UR6 ;  /* 0x00000006ff177e24 */ /* 0x000fe2000f8e00ff */
[----:B------:R-:W-:-:S03]  /*1a1f0*/  LOP3.LUT R10, R20, 0x6, RZ, 0xc0, !PT ;  /* 0x00000006140a7812 */ /* 0x000fc600078ec0ff */
[----:B------:R-:W-:Y:S01]  /*1a200*/  IMAD R23, R23, 0xe0, R0 ;  /* 0x000000e017177824 */ /* 0x000fe200078e0200 */
[----:B------:R-:W-:Y:S02]  /*1a210*/  ISETP.NE.AND P0, PT, R10, 0x6, PT ;  /* 0x000000060a00780c */ /* 0x000fe40003f05270 */
[----:B------:R-:W-:Y:S01]  /*1a220*/  CS2R R10, SRZ ;  /* 0x00000000000a7805 */ /* 0x000fe2000001ff00 */
[----:B----4-:R-:W-:Y:S01]  /*1a230*/  IMAD.WIDE R22, R23, 0x4, R8 ;  /* 0x0000000417167825 */ /* 0x010fe200078e0208 */
[----:B------:R-:W-:-:S09]  /*1a240*/  CS2R R8, SRZ ;  /* 0x0000000000087805 */ /* 0x000fd2000001ff00 */
[----:B------:R-:W-:Y:S05]  /*1a250*/  @!P0 BRA `(.L_x_3263) ;  /* 0x0000000000dc8947 */ /* 0x000fea0003800000 */
[----:B------:R-:W1:Y:S01]  /*1a260*/  LDCU.64 UR14, c[0x0][0x3c0] ;  /* 0x00007800ff0e77ac */ /* 0x000e620008000a00 */
[----:B------:R-:W-:Y:S01]  /*1a270*/  IMAD R16, R25, 0xe0, RZ ;  /* 0x000000e019107824 */ /* 0x000fe200078e02ff */
[----:B------:R-:W-:Y:S01]  /*1a280*/  LEA.HI R8, R20, 0x1, RZ, 0x1f ;  /* 0x0000000114087811 */ /* 0x000fe200078ff8ff */
[----:B------:R-:W-:Y:S01]  /*1a290*/  IMAD.MOV.U32 R27, RZ, RZ, R25 ;  /* 0x000000ffff1b7224 */ /* 0x000fe200078e0019 */
[----:B------:R-:W-:Y:S01]  /*1a2a0*/  UIADD3 UR5, UPT, UPT, UR16, 0x820, URZ ;  /* 0x0000082010057890 */ /* 0x000fe2000fffe0ff */
[----:B------:R-:W-:-:S03]  /*1a2b0*/  IMAD.WIDE.U32 R16, R16, 0x4, RZ ;  /* 0x0000000410107825 */ /* 0x000fc600078e00ff */
[----:B------:R-:W-:Y:S01]  /*1a2c0*/  ULEA UR5, UR17, UR5, 0x18 ;  /* 0x0000000511057291 */ /* 0x000fe2000f8ec0ff */
[----:B------:R-:W-:-:S04]  /*1a2d0*/  IMAD.WIDE R18, R19, 0x4, R16 ;  /* 0x0000000413127825 */ /* 0x000fc800078e0210 */
[----:B------:R-:W-:Y:S01]  /*1a2e0*/  IMAD.WIDE R16, R21, 0x4, R16 ;  /* 0x0000000415107825 */ /* 0x000fe200078e0210 */
[----:B-1----:R-:W-:Y:S02]  /*1a2f0*/  IADD3 R40, P0, PT, R18, UR14, RZ ;  /* 0x0000000e12287c10 */ /* 0x002fe4000ff1e0ff */
[----:B------:R-:W-:Y:S02]  /*1a300*/  IADD3 R26, P1, PT, R16, UR14, RZ ;  /* 0x0000000e101a7c10 */ /* 0x000fe4000ff3e0ff */
[----:B------:R-:W-:Y:S01]  /*1a310*/  LOP3.LUT R16, R8, 0x3, RZ, 0xc0, !PT ;  /* 0x0000000308107812 */ /* 0x000fe200078ec0ff */
[----:B------:R-:W-:Y:S01]  /*1a320*/  IMAD.MOV.U32 R8, RZ, RZ, RZ ;  /* 0x000000ffff087224 */ /* 0x000fe200078e00ff */
[----:B------:R-:W-:Y:S02]  /*1a330*/  IADD3.X R43, PT, PT, R19, UR15, RZ, P0, !PT ;  /* 0x0000000f132b7c10 */ /* 0x000fe400087fe4ff */
[----:B------:R-:W-:Y:S01]  /*1a340*/  IADD3.X R41, PT, PT, R17, UR15, RZ, P1, !PT ;  /* 0x0000000f11297c10 */ /* 0x000fe20008ffe4ff */
[----:B------:R-:W-:Y:S01]  /*1a350*/  IMAD.MOV R19, RZ, RZ, -R16 ;  /* 0x000000ffff137224 */ /* 0x000fe200078e0a10 */
[----:B------:R-:W-:-:S07]  /*1a360*/  LEA R18, R14, UR5, 0x2 ;  /* 0x000000050e127c11 */ /* 0x000fce000f8e10ff */
.L_x_3265:
[----:B-1----:R-:W-:Y:S01]  /*1a370*/  IMAD.MOV.U32 R16, RZ, RZ, R26 ;  /* 0x000000ffff107224 */ /* 0x002fe200078e001a */
[----:B------:R1:W4:Y:S01]  /*1a380*/  LDS R21, [R18] ;  /* 0x0000000012157984 */ /* 0x0003220000000800 */
[----:B------:R-:W-:-:S05]  /*1a390*/  IMAD.MOV.U32 R17, RZ, RZ, R41 ;  /* 0x000000ffff117224 */ /* 0x000fca00078e0029 */
[----:B--2---:R1:W5:Y:S01]  /*1a3a0*/  LDG.E.128 R28, desc[UR36][R16.64] ;  /* 0x00000024101c7981 */ /* 0x004362000c1e1d00 */
[----:B------:R-:W-:Y:S01]  /*1a3b0*/  UISETP.NE.AND UP0, UPT, UR12, URZ, UPT ;  /* 0x000000ff0c00728c */ /* 0x000fe2000bf05270 */
[----:B------:R-:W-:-:S08]  /*1a3c0*/  VIADD R19, R19, 0x1 ;  /* 0x0000000113137836 */ /* 0x000fd00000000000 */
[----:B-1----:R-:W-:Y:S05]  /*1a3d0*/  BRA.U UP0, `(.L_x_3264) ;  /* 0x00000001004c7547 */ /* 0x002fea000b800000 */
[----:B------:R-:W-:Y:S01]  /*1a3e0*/  UISETP.NE.AND UP0, UPT, UR42, URZ, UPT ;  /* 0x000000ff2a00728c */ /* 0x000fe2000bf05270 */
[----:B------:R-:W1:Y:S05]  /*1a3f0*/  LDS.128 R32, [R15+UR8] ;  /* 0x000000080f207984 */ /* 0x000e6a0008000c00 */
[----:B------:R-:W-:-:S13]  /*1a400*/  PLOP3.LUT P0, PT, PT, PT, UP0, 0x80, 0x8 ;  /* 0x000000000008781c */ /* 0x000fda0003f0f008 */
[----:B------:R-:W2:Y:S01]  /*1a410*/  @P0 LDG.E.128 R36, desc[UR36][R22.64] ;  /* 0x0000002416240981 */ /* 0x000ea2000c1e1d00 */
[----:B------:R-:W-:Y:S01]  /*1a420*/  PLOP3.LUT P0, PT, PT, PT, UP0, 0x80, 0x8 ;  /* 0x000000000008781c */ /* 0x000fe20003f0f008 */
[----:B------:R-:W-:Y:S01]  /*1a430*/  IMAD.MOV.U32 R16, RZ, RZ, R40 ;  /* 0x000000ffff107224 */ /* 0x000fe200078e0028 */
[----:B------:R-:W-:Y:S01]  /*1a440*/  PLOP3.LUT P1, PT, PT, PT, UP0, 0x80, 0x8 ;  /* 0x000000000008781c */ /* 0x000fe20003f2f008 */
[----:B------:R-:W-:Y:S01]  /*1a450*/  IMAD.MOV.U32 R17, RZ, RZ, R43 ;  /* 0x000000ffff117224 */ /* 0x000fe200078e002b */
        /* <DEDUP_REMOVED lines=11> */
.L_x_3264:
[----:B------:R-:W-:Y:S01]  /*1a510*/  ISETP.NE.AND P0, PT, R19, RZ, PT ;  /* 0x000000ff1300720c */ /* 0x000fe20003f05270 */
[C---:B----45:R-:W-:Y:S01]  /*1a520*/  FFMA.FTZ R8, R21.reuse, R28, R8 ;  /* 0x0000001c15087223 */ /* 0x070fe20000010008 */
        /* <DEDUP_REMOVED lines=10> */
.L_x_3263:
[----:B---3--:R-:W-:Y:S05]  /*1a5d0*/  BSYNC.RECONVERGENT B2 ;  /* 0x0000000000027941 */ /* 0x008fea0003800200 */
.L_x_3262:
[----:B------:R-:W-:-:S13]  /*1a5e0*/  ISETP.GE.U32.AND P0, PT, R20, 0x6, PT ;  /* 0x000000061400780c */ /* 0x000fda0003f06070 */
[----:B------:R-:W-:Y:S05]  /*1a5f0*/  @!P0 BRA `(.L_x_3261) ;  /* 0x0000000400f08947 */ /* 0x000fea0003800000 */
[----:B------:R-:W3:Y:S02]  /*1a600*/  LDCU UR5, c[0x0][0x40c] ;  /* 0x00008180ff0577ac */ /* 0x000ee40008000800 */
[----:B---3--:R-:W-:-:S06]  /*1a610*/  UISETP.NE.AND UP0, UPT, UR5, URZ, UPT ;  /* 0x000000ff0500728c */ /* 0x008fcc000bf05270 */
[----:B------:R-:W-:-:S13]  /*1a620*/  PLOP3.LUT P0, PT, PT, PT, UP0, 0x80, 0x8 ;  /* 0x000000000008781c */ /* 0x000fda0003f0f008 */
.L_x_3271:
[----:B------:R-:W-:-:S04]  /*1a630*/  IMAD R21, R27, 0xe0, RZ ;  /* 0x000000e01b157824 */ /* 0x000fc800078e02ff */
[----:B-1----:R-:W-:-:S05]  /*1a640*/  IMAD.WIDE.U32 R16, R21, 0x4, R12 ;  /* 0x0000000415107825 */ /* 0x002fca00078e000c */
[----:B--2---:R1:W5:Y:S01]  /*1a650*/  LDG.E.128 R28, desc[UR36][R16.64] ;  /* 0x00000024101c7981 */ /* 0x004362000c1e1d00 */
[----:B------:R-:W-:Y:S04]  /*1a660*/  BSSY.RECONVERGENT B2, `(.L_x_3266) ;  /* 0x0000014000027945 */ /* 0x000fe80003800200 */
[----:B------:R-:W-:Y:S05]  /*1a670*/  @P0 BRA `(.L_x_3267) ;  /* 0x0000000000480947 */ /* 0x000fea0003800000 */
[----:B------:R-:W-:Y:S01]  /*1a680*/  UISETP.NE.AND UP0, UPT, UR42, URZ, UPT ;  /* 0x000000ff2a00728c */ /* 0x000fe2000bf05270 */
[----:B-1----:R-:W1:Y:S05]  /*1a690*/  LDS.128 R16, [R15+UR8] ;  /* 0x000000080f107984 */ /* 0x002e6a0008000c00 */
        /* <DEDUP_REMOVED lines=16> */
.L_x_3267:
[----:B------:R-:W-:Y:S05]  /*1a7a0*/  BSYNC.RECONVERGENT B2 ;  /* 0x0000000000027941 */ /* 0x000fea0003800200 */
.L_x_3266:
[----:B------:R-:W-:Y:S01]  /*1a7b0*/  VIADD R41, R21, 0x1c0 ;  /* 0x000001c015297836 */ /* 0x000fe20000000000 */
        /* <DEDUP_REMOVED lines=15> */
[----:B------:R-:W-:Y:S01]  /*1a8b0*/  UISETP.NE.AND UP0, UPT, UR42, URZ, UPT ;  /* 0x000000ff2a00728c */ /* 0x000fe2000bf05270 */
[----:B------:R-:W1:Y:S05]  /*1a8c0*/  LDS.128 R48, [R15+UR8] ;  /* 0x000000080f307984 */ /* 0x000e6a0008000c00 */
        /* <DEDUP_REMOVED lines=16> */
.L_x_3268:
[----:B------:R2:W5:Y:S01]  /*1a9d0*/  LDG.E.128 R36, desc[UR36][R18.64] ;  /* 0x0000002412247981 */ /* 0x000562000c1e1d00 */
[----:B------:R-:W-:Y:S05]  /*1a9e0*/  @P0 BRA `(.L_x_3269) ;  /* 0x0000000000480947 */ /* 0x000fea0003800000 */
[----:B------:R-:W-:Y:S01]  /*1a9f0*/  UISETP.NE.AND UP0, UPT, UR42, URZ, UPT ;  /* 0x000000ff2a00728c */ /* 0x000fe2000bf05270 */
[----:B------:R-:W3:Y:S05]  /*1aa00*/  LDS.128 R48, [R15+UR8] ;  /* 0x000000080f307984 */ /* 0x000eea0008000c00 */
[----:B------:R-:W-:-:S13]  /*1aa10*/  PLOP3.LUT P1, PT, PT, PT, UP0, 0x80, 0x8 ;  /* 0x000000000008781c */ /* 0x000fda0003f2f008 */
[----:B-12---:R-:W2:Y:S01]  /*1aa20*/  @P1 LDG.E.128 R16, desc[UR36][R22.64] ;  /* 0x0000002416101981 */ /* 0x006ea2000c1e1d00 */
[----:B------:R-:W-:Y:S02]  /*1aa30*/  PLOP3.LUT P1, PT, PT, PT, UP0, 0x80, 0x8 ;  /* 0x000000000008781c */ /* 0x000fe40003f2f008 */
[----:B------:R-:W-:Y:S02]  /*1aa40*/  PLOP3.LUT P2, PT, PT, PT, UP0, 0x80, 0x8 ;  /* 0x000000000008781c */ /* 0x000fe40003f4f008 */
[----:B------:R-:W-:Y:S02]  /*1aa50*/  PLOP3.LUT P3, PT, PT, PT, UP0, 0x80, 0x8 ;  /* 0x000000000008781c */ /* 0x000fe40003f6f008 */
[----:B------:R-:W-:Y:S01]  /*1aa60*/  PLOP3.LUT P4, PT, PT, PT, UP0, 0x80, 0x8 ;  /* 0x000000000008781c */ /* 0x000fe20003f8f008 */
[----:B---3-5:R-:W-:Y:S01]  /*1aa70*/  FADD.FTZ R36, R48, R36 ;  /* 0x0000002430247221 */ /* 0x028fe20000010000 */
        /* <DEDUP_REMOVED lines=9> */
.L_x_3269:
        /* <DEDUP_REMOVED lines=17> */
[----:B------:R-:W-:Y:S01]  /*1ac20*/  UISETP.NE.AND UP0, UPT, UR42, URZ, UPT ;  /* 0x000000ff2a00728c */ /* 0x000fe2000bf05270 */
[----:B------:R-:W1:Y:S05]  /*1ac30*/  LDS.128 R28, [R15+UR8] ;  /* 0x000000080f1c7984 */ /* 0x000e6a0008000c00 */
[----:B------:R-:W-:-:S13]  /*1ac40*/  PLOP3.LUT P1, PT, PT, PT, UP0, 0x80, 0x8 ;  /* 0x000000000008781c */ /* 0x000fda0003f2f008 */
        /* <DEDUP_REMOVED lines=15> */
.L_x_3270:
        /* <DEDUP_REMOVED lines=8> */
.L_x_3261:
[----:B---3--:R-:W-:Y:S05]  /*1adc0*/  BSYNC.RECONVERGENT B1 ;  /* 0x0000000000017941 */ /* 0x008fea0003800200 */
.L_x_3260:
[----:B------:R-:W-:Y:S01]  /*1add0*/  ISETP.GE.AND P0, PT, R25, UR43, PT ;  /* 0x0000002b19007c0c */ /* 0x000fe2000bf06270 */
[----:B------:R-:W-:-:S12]  /*1ade0*/  BSSY.RECONVERGENT B1, `(.L_x_3272) ;  /* 0x00000d1000017945 */ /* 0x000fd80003800200 */
[----:B------:R-:W-:Y:S05]  /*1adf0*/  @P0 BRA `(.L_x_3273) ;  /* 0x0000000c003c0947 */ /* 0x000fea0003800000 */
[----:B------:R-:W3:Y:S01]  /*1ae00*/  LDCU UR5, c[0x0][0x3f8] ;  /* 0x00007f00ff0577ac */ /* 0x000ee20008000800 */
[----:B------:R-:W-:Y:S01]  /*1ae10*/  VIADD R20, R25, 0x2 ;  /* 0x0000000219147836 */ /* 0x000fe20000000000 */
[----:B-1----:R-:W1:Y:S01]  /*1ae20*/  LDC.64 R16, c[0x0][0x458] ;  /* 0x00011600ff107b82 */ /* 0x002e620000000a00 */
[----:B------:R-:W-:Y:S01]  /*1ae30*/  BSSY.RECONVERGENT B2, `(.L_x_3274) ;  /* 0x0000049000027945 */ /* 0x000fe20003800200 */
[----:B------:R-:W-:Y:S01]  /*1ae40*/  ULOP3.LUT UR6, URZ, UR13, URZ, 0x33, !UPT ;  /* 0x0000000dff067292 */ /* 0x000fe2000f8e33ff */
[----:B------:R-:W-:Y:S01]  /*1ae50*/  IMAD.MOV.U32 R22, RZ, RZ, R25 ;  /* 0x000000ffff167224 */ /* 0x000fe200078e0019 */
[----:B------:R-:W-:-:S04]  /*1ae60*/  VIMNMX R19, PT, PT, R20, UR43, !PT ;  /* 0x0000002b14137c48 */ /* 0x000fc8000ffe0100 */
[----:B------:R-:W-:-:S04]  /*1ae70*/  IADD3 R21, PT, PT, -R14, UR6, R19 ;  /* 0x000000060e157c10 */ /* 0x000fc8000fffe113 */
[----:B------:R-:W-:Y:S01]  /*1ae80*/  LOP3.LUT P0, RZ, R21, 0x2, RZ, 0xc0, !PT ;  /* 0x0000000215ff7812 */ /* 0x000fe2000780c0ff */
[----:B---3--:R-:W-:-:S06]  /*1ae90*/  UIMAD UR5, UR38, UR5, UR10 ;  /* 0x00000005260572a4 */ /* 0x008fcc000f8e020a */
[----:B------:R-:W-:-:S04]  /*1aea0*/  IMAD.U32 R19, RZ, RZ, UR5 ;  /* 0x00000005ff137e24 */ /* 0x000fc8000f8e00ff */
[----:B------:R-:W-:-:S04]  /*1aeb0*/  IMAD R19, R19, 0xe0, R0 ;  /* 0x000000e013137824 */ /* 0x000fc800078e0200 */
[----:B-1----:R-:W-:Y:S01]  /*1aec0*/  IMAD.WIDE R18, R19, 0x4, R16 ;  /* 0x0000000413127825 */ /* 0x002fe200078e0210 */
        /* <DEDUP_REMOVED lines=29> */
[----:B--2---:R1:W5:Y:S01]  /*1b0a0*/  LDG.E.128 R28, desc[UR36][R16.64] ;  /* 0x00000024101c7981 */ /* 0x004362000c1e1d00 */
        /* <DEDUP_REMOVED lines=9> */
[----:B------:R-:W-:Y:S01]  /*1b140*/  UISETP.NE.AND UP0, UPT, UR42, URZ, UPT ;  /* 0x000000ff2a00728c */ /* 0x000fe2000bf05270 */
[----:B------:R-:W1:Y:S05]  /*1b150*/  LDS.128 R36, [R15+UR8] ;  /* 0x000000080f247984 */ /* 0x000e6a0008000c00 */
        /* <DEDUP_REMOVED lines=17> */
.L_x_3276:
[C---:B---3-5:R-:W-:Y:S01]  /*1b270*/  FFMA.FTZ R8, R23.reuse, R28, R8 ;  /* 0x0000001c17087223 */ /* 0x068fe20000010008 */
[C---:B------:R-:W-:Y:S01]  /*1b280*/  FFMA.FTZ R9, R23.reuse, R29, R9 ;  /* 0x0000001d17097223 */ /* 0x040fe20000010009 */
[C---:B------:R-:W-:Y:S01]  /*1b290*/  FFMA.FTZ R10, R23.reuse, R30, R10 ;  /* 0x0000001e170a7223 */ /* 0x040fe2000001000a */
[----:B------:R-:W-:Y:S01]  /*1b2a0*/  FFMA.FTZ R11, R23, R31, R11 ;  /* 0x0000001f170b7223 */ /* 0x000fe2000001000b */
[----:B------:R-:W-:-:S07]  /*1b2b0*/  IMAD.MOV.U32 R22, RZ, RZ, R20 ;  /* 0x000000ffff167224 */ /* 0x000fce00078e0014 */
.L_x_3275:
[----:B------:R-:W-:Y:S05]  /*1b2c0*/  BSYNC.RECONVERGENT B2 ;  /* 0x0000000000027941 */ /* 0x000fea0003800200 */
.L_x_3274:
[----:B------:R-:W-:-:S13]  /*1b2d0*/  ISETP.GE.U32.AND P0, PT, R21, 0x2, PT ;  /* 0x000000021500780c */ /* 0x000fda0003f06070 */
[----:B------:R-:W-:Y:S05]  /*1b2e0*/  @!P0 BRA `(.L_x_3273) ;  /* 0x0000000800008947 */ /* 0x000fea0003800000 */
[----:B------:R-:W3:Y:S01]  /*1b2f0*/  S2R R20, SR_CgaCtaId ;  /* 0x0000000000147919 */ /* 0x000ee20000008800 */
[----:B-1----:R-:W-:Y:S01]  /*1b300*/  MOV R16, 0x400 ;  /* 0x0000040000107802 */ /* 0x002fe20000000f00 */
[----:B------:R-:W-:Y:S01]  /*1b310*/  USHF.L.U32 UR5, UR13, 0x2, URZ ;  /* 0x000000020d057899 */ /* 0x000fe200080006ff */
[----:B------:R-:W-:-:S03]  /*1b320*/  IMAD R21, R22, 0xe0, RZ ;  /* 0x000000e016157824 */ /* 0x000fc600078e02ff */
[----:B------:R-:W-:Y:S02]  /*1b330*/  VIADD R17, R16, 0x820 ;  /* 0x0000082010117836 */ /* 0x000fe40000000000 */
[----:B------:R-:W-:-:S03]  /*1b340*/  LEA R16, R22, -UR5, 0x2 ;  /* 0x8000000516107c11 */ /* 0x000fc6000f8e10ff */
[----:B---3--:R-:W-:Y:S01]  /*1b350*/  LEA R17, R20, R17, 0x18 ;  /* 0x0000001114117211 */ /* 0x008fe200078ec0ff */
[----:B------:R-:W-:-:S03]  /*1b360*/  VIADD R20, R22, 0x2 ;  /* 0x0000000216147836 */ /* 0x000fc60000000000 */
[----:B------:R-:W-:-:S07]  /*1b370*/  IADD3 R22, PT, PT, R16, 0x8, R17 ;  /* 0x0000000810167810 */ /* 0x000fce0007ffe011 */
.L_x_3283:
        /* <DEDUP_REMOVED lines=8> */
[----:B------:R-:W3:Y:S01]  /*1b400*/  I2F.RP R24, R25 ;  /* 0x0000001900187306 */ /* 0x000ee20000209400 */
[----:B------:R-:W-:Y:S02]  /*1b410*/  ISETP.GE.AND P1, PT, R23, RZ, PT ;  /* 0x000000ff1700720c */ /* 0x000fe40003f26270 */
[----:B------:R-:W-:Y:S01]  /*1b420*/  ISETP.NE.AND P2, PT, R36, RZ, PT ;  /* 0x000000ff2400720c */ /* 0x000fe20003f45270 */
[----:B------:R4:W0:Y:S04]  /*1b430*/  LDS R23, [R22+-0x8] ;  /* 0xfffff80016177984 */ /* 0x0008280000000800 */
[----:B---3--:R-:W3:Y:S02]  /*1b440*/  MUFU.RCP R24, R24 ;  /* 0x0000001800187308 */ /* 0x008ee40000001000 */
[----:B---3--:R-:W-:-:S06]  /*1b450*/  VIADD R26, R24, 0xffffffe ;  /* 0x0ffffffe181a7836 */ /* 0x008fcc0000000000 */
[----:B------:R-:W3:Y:S02]  /*1b460*/  F2I.FTZ.U32.TRUNC.NTZ R17, R26 ;  /* 0x0000001a00117305 */ /* 0x000ee4000021f000 */
[----:B---3--:R-:W-:-:S04]  /*1b470*/  IMAD.MOV R16, RZ, RZ, -R17 ;  /* 0x000000ffff107224 */ /* 0x008fc800078e0a11 */
        /* <DEDUP_REMOVED lines=17> */
[----:B0---4-:R-:W-:Y:S05]  /*1b590*/  BRA.U UP0, `(.L_x_3279) ;  /* 0x0000000100487547 */ /* 0x011fea000b800000 */
[----:B------:R-:W-:Y:S01]  /*1b5a0*/  UISETP.NE.AND UP0, UPT, UR42, URZ, UPT ;  /* 0x000000ff2a00728c */ /* 0x000fe2000bf05270 */
[----:B--2---:R-:W0:Y:S05]  /*1b5b0*/  LDS.128 R28, [R15+UR8] ;  /* 0x000000080f1c7984 */ /* 0x004e2a0008000c00 */
[----:B------:R-:W-:-:S13]  /*1b5c0*/  PLOP3.LUT P0, PT, PT, PT, UP0, 0x80, 0x8 ;  /* 0x000000000008781c */ /* 0x000fda0003f0f008 */
[----:B------:R-:W2:Y:S01]  /*1b5d0*/  @P0 LDG.E.128 R32, desc[UR36][R18.64] ;  /* 0x0000002412200981 */ /* 0x000ea2000c1e1d00 */
[----:B------:R-:W-:Y:S01]  /*1b5e0*/  PLOP3.LUT P0, PT, PT, PT, UP0, 0x80, 0x8 ;  /* 0x000000000008781c */ /* 0x000fe20003f0f008 */
[----:B------:R-:W-:Y:S01]  /*1b5f0*/  IMAD.WIDE.U32 R16, R21, 0x4, R2 ;  /* 0x0000000415107825 */ /* 0x000fe200078e0002 */
[----:B------:R-:W-:Y:S02]  /*1b600*/  PLOP3.LUT P1, PT, PT, PT, UP0, 0x80, 0x8 ;  /* 0x000000000008781c */ /* 0x000fe40003f2f008 */
[----:B------:R-:W-:Y:S02]  /*1b610*/  PLOP3.LUT P2, PT, PT, PT, UP0, 0x80, 0x8 ;  /* 0x000000000008781c */ /* 0x000fe40003f4f008 */
[----:B------:R-:W-:Y:S01]  /*1b620*/  PLOP3.LUT P3, PT, PT, PT, UP0, 0x80, 0x8 ;  /* 0x000000000008781c */ /* 0x000fe20003f6f008 */
[----:B0----5:R-:W-:Y:S01]  /*1b630*/  FADD.FTZ R24, R24, R28 ;  /* 0x0000001c18187221 */ /* 0x021fe20000010000 */
        /* <DEDUP_REMOVED lines=8> */
.L_x_3279:
[C---:B-----5:R-:W-:Y:S01]  /*1b6c0*/  FFMA.FTZ R8, R23.reuse, R24, R8 ;  /* 0x0000001817087223 */ /* 0x060fe20000010008 */
[C---:B------:R-:W-:Y:S01]  /*1b6d0*/  FFMA.FTZ R9, R23.reuse, R25, R9 ;  /* 0x0000001917097223 */ /* 0x040fe20000010009 */
[C---:B------:R-:W-:Y:S01]  /*1b6e0*/  FFMA.FTZ R10, R23.reuse, R26, R10 ;  /* 0x0000001a170a7223 */ /* 0x040fe2000001000a */
[----:B------:R-:W-:-:S07]  /*1b6f0*/  FFMA.FTZ R11, R23, R27, R11 ;  /* 0x0000001b170b7223 */ /* 0x000fce000001000b */
.L_x_3278:
[----:B------:R-:W-:Y:S05]  /*1b700*/  BSYNC.RECONVERGENT B2 ;  /* 0x0000000000027941 */ /* 0x000fea0003800200 */
.L_x_3277:
[----:B------:R-:W-:Y:S01]  /*1b710*/  ISETP.GE.AND P0, PT, R20, R36, PT ;  /* 0x000000241400720c */ /* 0x000fe20003f06270 */
[----:B------:R-:W-:-:S12]  /*1b720*/  BSSY.RECONVERGENT B2, `(.L_x_3280) ;  /* 0x0000036000027945 */ /* 0x000fd80003800200 */
[----:B------:R-:W-:Y:S05]  /*1b730*/  @!P0 BRA `(.L_x_3281) ;  /* 0x0000000000d08947 */ /* 0x000fea0003800000 */
[----:B------:R-:W-:Y:S01]  /*1b740*/  IABS R23, R36 ;  /* 0x0000002400177213 */ /* 0x000fe20000000000 */
[----:B------:R-:W1:Y:S01]  /*1b750*/  LDCU UR5, c[0x0][0x40c] ;  /* 0x00008180ff0577ac */ /* 0x000e620008000800 */
[----:B0-----:R-:W-:Y:S02]  /*1b760*/  IABS R26, R20 ;  /* 0x00000014001a7213 */ /* 0x001fe40000000000 */
[----:B------:R-:W0:Y:S01]  /*1b770*/  I2F.RP R24, R23 ;  /* 0x0000001700187306 */ /* 0x000e220000209400 */
[----:B------:R-:W-:Y:S02]  /*1b780*/  ISETP.GE.AND P1, PT, R20, RZ, PT ;  /* 0x000000ff1400720c */ /* 0x000fe40003f26270 */
[----:B------:R-:W-:-:S05]  /*1b790*/  ISETP.NE.AND P2, PT, R36, RZ, PT ;  /* 0x000000ff2400720c */ /* 0x000fca0003f45270 */
[----:B0-----:R-:W0:Y:S02]  /*1b7a0*/  MUFU.RCP R24, R24 ;  /* 0x0000001800187308 */ /* 0x001e240000001000 */
[----:B0-----:R-:W-:-:S06]  /*1b7b0*/  VIADD R25, R24, 0xffffffe ;  /* 0x0ffffffe18197836 */ /* 0x001fcc0000000000 */
[----:B------:R-:W0:Y:S02]  /*1b7c0*/  F2I.FTZ.U32.TRUNC.NTZ R17, R25 ;  /* 0x0000001900117305 */ /* 0x000e24000021f000 */
        /* <DEDUP_REMOVED lines=12> */
[----:B------:R0:W3:Y:S02]  /*1b890*/  LDS R23, [R22] ;  /* 0x0000000016177984 */ /* 0x0000e40000000800 */
[----:B------:R-:W-:Y:S01]  /*1b8a0*/  @!P1 IMAD.MOV R16, RZ, RZ, -R16 ;  /* 0x000000ffff109224 */ /* 0x000fe200078e0a10 */
[----:B------:R-:W-:-:S05]  /*1b8b0*/  @!P2 LOP3.LUT R16, RZ, R36, RZ, 0x33, !PT ;  /* 0x00000024ff10a212 */ /* 0x000fca00078e33ff */
[----:B------:R-:W-:-:S04]  /*1b8c0*/  IMAD R17, R16, 0xe0, RZ ;  /* 0x000000e010117824 */ /* 0x000fc800078e02ff */
[----:B------:R-:W-:-:S05]  /*1b8d0*/  IMAD.WIDE.U32 R16, R17, 0x4, R12 ;  /* 0x0000000411107825 */ /* 0x000fca00078e000c */
[----:B------:R0:W5:Y:S01]  /*1b8e0*/  LDG.E.128 R24, desc[UR36][R16.64] ;  /* 0x0000002410187981 */ /* 0x000162000c1e1d00 */
[----:B-1----:R-:W-:-:S09]  /*1b8f0*/  UISETP.NE.AND UP0, UPT, UR5, URZ, UPT ;  /* 0x000000ff0500728c */ /* 0x002fd2000bf05270 */
[----:B0-----:R-:W-:Y:S05]  /*1b900*/  BRA.U UP0, `(.L_x_3282) ;  /* 0x00000001004c7547 */ /* 0x001fea000b800000 */
[----:B------:R-:W-:Y:S01]  /*1b910*/  UISETP.NE.AND UP0, UPT, UR42, URZ, UPT ;  /* 0x000000ff2a00728c */ /* 0x000fe2000bf05270 */
[----:B------:R-:W0:Y:S05]  /*1b920*/  LDS.128 R32, [R15+UR8] ;  /* 0x000000080f207984 */ /* 0x000e2a0008000c00 */
[----:B------:R-:W-:-:S13]  /*1b930*/  PLOP3.LUT P0, PT, PT, PT, UP0, 0x80, 0x8 ;  /* 0x000000000008781c */ /* 0x000fda0003f0f008 */
[----:B--2---:R-:W2:Y:S01]  /*1b940*/  @P0 LDG.E.128 R28, desc[UR36][R18.64] ;  /* 0x00000024121c0981 */ /* 0x004ea2000c1e1d00 */
[----:B------:R-:W-:Y:S01]  /*1b950*/  PLOP3.LUT P0, PT, PT, PT, UP0, 0x80, 0x8 ;  /* 0x000000000008781c */ /* 0x000fe20003f0f008 */
[----:B------:R-:W-:Y:S01]  /*1b960*/  VIADD R17, R21, 0x1c0 ;  /* 0x000001c015117836 */ /* 0x000fe20000000000 */
[----:B------:R-:W-:Y:S02]  /*1b970*/  PLOP3.LUT P1, PT, PT, PT, UP0, 0x80, 0x8 ;  /* 0x000000000008781c */ /* 0x000fe40003f2f008 */
[----:B------:R-:W-:Y:S01]  /*1b980*/  PLOP3.LUT P2, PT, PT, PT, UP0, 0x80, 0x8 ;  /* 0x000000000008781c */ /* 0x000fe20003f4f008 */
[----:B------:R-:W-:Y:S01]  /*1b990*/  IMAD.WIDE.U32 R16, R17, 0x4, R2 ;  /* 0x0000000411107825 */ /* 0x000fe200078e0002 */
[----:B------:R-:W-:-:S03]  /*1b9a0*/  PLOP3.LUT P3, PT, PT, PT, UP0, 0x80, 0x8 ;  /* 0x000000000008781c */ /* 0x000fc60003f6f008 */
[----:B0----5:R-:W-:Y:S01]  /*1b9b0*/  FADD.FTZ R24, R32, R24 ;  /* 0x0000001820187221 */ /* 0x021fe20000010000 */
        /* <DEDUP_REMOVED lines=8> */
.L_x_3282:
[C---:B---3-5:R-:W-:Y:S01]  /*1ba40*/  FFMA.FTZ R8, R23.reuse, R24, R8 ;  /* 0x0000001817087223 */ /* 0x068fe20000010008 */
[C---:B------:R-:W-:Y:S01]  /*1ba50*/  FFMA.FTZ R9, R23.reuse, R25, R9 ;  /* 0x0000001917097223 */ /* 0x040fe20000010009 */
[C---:B------:R-:W-:Y:S01]  /*1ba60*/  FFMA.FTZ R10, R23.reuse, R26, R10 ;  /* 0x0000001a170a7223 */ /* 0x040fe2000001000a */
[----:B------:R-:W-:-:S07]  /*1ba70*/  FFMA.FTZ R11, R23, R27, R11 ;  /* 0x0000001b170b7223 */ /* 0x000fce000001000b */
.L_x_3281:
[----:B------:R-:W-:Y:S05]  /*1ba80*/  BSYNC.RECONVERGENT B2 ;  /* 0x0000000000027941 */ /* 0x000fea0003800200 */
.L_x_3280:
[C---:B0-----:R-:W-:Y:S02]  /*1ba90*/  VIADD R16, R20.reuse, 0x2 ;  /* 0x0000000214107836 */ /* 0x041fe40000000000 */
[----:B------:R-:W-:Y:S02]  /*1baa0*/  VIADD R20, R20, 0x4 ;  /* 0x0000000414147836 */ /* 0x000fe40000000000 */
[----:B------:R-:W-:Y:S01]  /*1bab0*/  VIADD R21, R21, 0x380 ;  /* 0x0000038015157836 */ /* 0x000fe20000000000 */
[----:B------:R-:W-:Y:S01]  /*1bac0*/  ISETP.GE.AND P0, PT, R16, UR43, PT ;  /* 0x0000002b10007c0c */ /* 0x000fe2000bf06270 */
[----:B------:R-:W-:-:S12]  /*1bad0*/  VIADD R22, R22, 0x10 ;  /* 0x0000001016167836 */ /* 0x000fd80000000000 */
[----:B------:R-:W-:Y:S05]  /*1bae0*/  @!P0 BRA `(.L_x_3283) ;  /* 0xfffffff800248947 */ /* 0x000fea000383ffff */
.L_x_3273:
[----:B------:R-:W-:Y:S05]  /*1baf0*/  BSYNC.RECONVERGENT B1 ;  /* 0x0000000000017941 */ /* 0x000fea0003800200 */
.L_x_3272:
[----:B------:R-:W-:-:S13]  /*1bb00*/  ISETP.NE.AND P0, PT, R14, UR4, PT ;  /* 0x000000040e007c0c */ /* 0x000fda000bf05270 */
[----:B------:R-:W-:Y:S05]  /*1bb10*/  @P0 BRA `(.L_x_3259) ;  /* 0x0000000000b00947 */ /* 0x000fea0003800000 */
[----:B------:R-:W-:Y:S02]  /*1bb20*/  UMOV UR5, 0xe0 ;  /* 0x000000e000057882 */ /* 0x000fe40000000000 */
[----:B------:R-:W-:-:S06]  /*1bb30*/  UIMAD UR5, UR44, UR5, -0xe0 ;  /* 0xffffff202c0574a4 */ /* 0x000fcc000f8e0205 */
[----:B------:R-:W-:-:S04]  /*1bb40*/  IMAD.U32 R13, RZ, RZ, UR5 ;  /* 0x00000005ff0d7e24 */ /* 0x000fc8000f8e00ff */
[----:B------:R-:W-:-:S05]  /*1bb50*/  IMAD.WIDE R12, R13, 0x4, R2 ;  /* 0x000000040d0c7825 */ /* 0x000fca00078e0202 */
[----:B-1----:R1:W5:Y:S01]  /*1bb60*/  LDG.E.128 R16, desc[UR36][R12.64] ;  /* 0x000000240c107981 */ /* 0x002362000c1e1d00 */
[----:B------:R-:W3:Y:S01]  /*1bb70*/  S2UR UR6, SR_CgaCtaId ;  /* 0x00000000000679c3 */ /* 0x000ee20000008800 */
[----:B------:R-:W-:Y:S02]  /*1bb80*/  UMOV UR5, 0x400 ;  /* 0x0000040000057882 */ /* 0x000fe40000000000 */
[----:B------:R-:W-:Y:S02]  /*1bb90*/  UIADD3 UR9, UPT, UPT, UR5, 0x820, URZ ;  /* 0x0000082005097890 */ /* 0x000fe4000fffe0ff */
[----:B------:R-:W-:Y:S02]  /*1bba0*/  UIADD3 UR5, UPT, UPT, UR44, -UR13, URZ ;  /* 0x8000000d2c057290 */ /* 0x000fe4000fffe0ff */
[----:B---3--:R-:W-:-:S04]  /*1bbb0*/  ULEA UR6, UR6, UR9, 0x18 ;  /* 0x0000000906067291 */ /* 0x008fc8000f8ec0ff */
[----:B------:R-:W-:-:S09]  /*1bbc0*/  ULEA UR5, UR5, UR6, 0x2 ;  /* 0x0000000605057291 */ /* 0x000fd2000f8e10ff */
[----:B------:R-:W3:Y:S02]  /*1bbd0*/  LDS R21, [UR5+-0x4] ;  /* 0xfffffc05ff157984 */ /* 0x000ee40008000800 */
[----:B------:R-:W4:Y:S02]  /*1bbe0*/  LDCU UR5, c[0x0][0x40c] ;  /* 0x00008180ff0577ac */ /* 0x000f240008000800 */
[----:B----4-:R-:W-:-:S09]  /*1bbf0*/  UISETP.NE.AND UP0, UPT, UR5, URZ, UPT ;  /* 0x000000ff0500728c */ /* 0x010fd2000bf05270 */
[----:B-1----:R-:W-:Y:S05]  /*1bc00*/  BRA.U UP0, `(.L_x_3284) ;  /* 0x0000000100647547 */ /* 0x002fea000b800000 */
[----:B------:R-:W1:Y:S02]  /*1bc10*/  LDCU.64 UR14, c[0x0][0x460] ;  /* 0x00008c00ff0e77ac */ /* 0x000e640008000a00 */
[----:B-1----:R-:W-:-:S04]  /*1bc20*/  UISETP.NE.U32.AND UP0, UPT, UR14, URZ, UPT ;  /* 0x000000ff0e00728c */ /* 0x002fc8000bf05070 */
[----:B------:R-:W-:-:S06]  /*1bc30*/  UISETP.NE.AND.EX UP0, UPT, UR15, URZ, UPT, UP0 ;  /* 0x000000ff0f00728c */ /* 0x000fcc000bf05300 */
[----:B------:R-:W-:-:S05]  /*1bc40*/  PLOP3.LUT P0, PT, PT, PT, UP0, 0x80, 0x8 ;  /* 0x000000000008781c */ /* 0x000fca0003f0f008 */
[----:B------:R-:W1:Y:S01]  /*1bc50*/  @UP0 LDCU UR5, c[0x0][0x3f8] ;  /* 0x00007f00ff0507ac */ /* 0x000e620008000800 */
[----:B------:R-:W4:Y:S01]  /*1bc60*/  @UP0 LDCU.64 UR14, c[0x0][0x458] ;  /* 0x00008b00ff0e07ac */ /* 0x000f220008000a00 */
[----:B-1----:R-:W-:Y:S01]  /*1bc70*/  @UP0 UIMAD UR5, UR38, UR5, UR10 ;  /* 0x00000005260502a4 */ /* 0x002fe2000f8e020a */
[----:B----4-:R-:W-:-:S05]  /*1bc80*/  IMAD.U32 R12, RZ, RZ, UR14 ;  /* 0x0000000eff0c7e24 */ /* 0x010fca000f8e00ff */
[----:B0-----:R-:W-:Y:S02]  /*1bc90*/  IMAD.U32 R15, RZ, RZ, UR5 ;  /* 0x00000005ff0f7e24 */ /* 0x001fe4000f8e00ff */
[----:B------:R-:W-:Y:S02]  /*1bca0*/  IMAD.U32 R13, RZ, RZ, UR15 ;  /* 0x0000000fff0d7e24 */ /* 0x000fe4000f8e00ff */
[----:B------:R-:W-:-:S04]  /*1bcb0*/  @P0 IMAD R15, R15, 0xe0, R0 ;  /* 0x000000e00f0f0824 */ /* 0x000fc800078e0200 */
[----:B------:R-:W-:-:S06]  /*1bcc0*/  @P0 IMAD.WIDE R12, R15, 0x4, R12 ;  /* 0x000000040f0c0825 */ /* 0x000fcc00078e020c */
[----:B------:R-:W4:Y:S01]  /*1bcd0*/  @P0 LDG.E.128 R12, desc[UR36][R12.64] ;  /* 0x000000240c0c0981 */ /* 0x000f22000c1e1d00 */
[----:B------:R-:W-:Y:S01]  /*1bce0*/  UIMAD UR5, UR40, 0xe0, URZ ;  /* 0x000000e0280578a4 */ /* 0x000fe2000f8e02ff */
[----:B-----5:R-:W-:Y:S01]  /*1bcf0*/  FADD.FTZ R16, R16, R4 ;  /* 0x0000000410107221 */ /* 0x020fe20000010000 */
[----:B------:R-:W-:Y:S01]  /*1bd00*/  FADD.FTZ R17, R17, R5 ;  /* 0x0000000511117221 */ /* 0x000fe20000010000 */
[----:B------:R-:W-:Y:S01]  /*1bd10*/  FADD.FTZ R18, R18, R6 ;  /* 0x0000000612127221 */ /* 0x000fe20000010000 */
[----:B------:R-:W-:Y:S02]  /*1bd20*/  FADD.FTZ R19, R19, R7 ;  /* 0x0000000713137221 */ /* 0x000fe40000010000 */
[----:B------:R-:W-:-:S04]  /*1bd30*/  IMAD.U32 R23, RZ, RZ, UR5 ;  /* 0x00000005ff177e24 */ /* 0x000fc8000f8e00ff */
[----:B------:R-:W-:-:S04]  /*1bd40*/  IMAD.WIDE R2, R23, 0x4, R2 ;  /* 0x0000000417027825 */ /* 0x000fc800078e0202 */
[----:B----4-:R-:W-:Y:S01]  /*1bd50*/  @P0 FMUL.FTZ R16, R16, R12 ;  /* 0x0000000c10100220 */ /* 0x010fe20000410000 */
[----:B------:R-:W-:Y:S01]  /*1bd60*/  @P0 FMUL.FTZ R17, R17, R13 ;  /* 0x0000000d11110220 */ /* 0x000fe20000410000 */
[----:B------:R-:W-:Y:S01]  /*1bd70*/  @P0 FMUL.FTZ R18, R18, R14 ;  /* 0x0000000e12120220 */ /* 0x000fe20000410000 */
[----:B------:R-:W-:-:S05]  /*1bd80*/  @P0 FMUL.FTZ R19, R19, R15 ;  /* 0x0000000f13130220 */ /* 0x000fca0000410000 */
[----:B------:R1:W-:Y:S02]  /*1bd90*/  STG.E.128 desc[UR36][R2.64], R16 ;  /* 0x0000001002007986 */ /* 0x0003e4000c101d24 */
.L_x_3284:
[C---:B---3-5:R-:W-:Y:S01]  /*1bda0*/  FFMA.FTZ R8, R21.reuse, R16, R8 ;  /* 0x0000001015087223 */ /* 0x068fe20000010008 */
[C---:B------:R-:W-:Y:S01]  /*1bdb0*/  FFMA.FTZ R9, R21.reuse, R17, R9 ;  /* 0x0000001115097223 */ /* 0x040fe20000010009 */
[C---:B------:R-:W-:Y:S01]  /*1bdc0*/  FFMA.FTZ R10, R21.reuse, R18, R10 ;  /* 0x00000012150a7223 */ /* 0x040fe2000001000a */
[----:B------:R-:W-:-:S07]  /*1bdd0*/  FFMA.FTZ R11, R21, R19, R11 ;  /* 0x00000013150b7223 */ /* 0x000fce000001000b */
.L_x_3259:
[----:B---3--:R-:W-:Y:S05]  /*1bde0*/  BSYNC.RECONVERGENT B0 ;  /* 0x0000000000007941 */ /* 0x008fea0003800200 */
.L_x_3258:
[----:B------:R-:W-:Y:S01]  /*1bdf0*/  BAR.SYNC.DEFER_BLOCKING 0x0 ;  /* 0x0000000000007b1d */ /* 0x000fe20000010000 */
[----:B------:R-:W-:-:S13]  /*1be00*/  ISETP.GT.U32.AND P0, PT, R0, 0xdf, PT ;  /* 0x000000df0000780c */ /* 0x000fda0003f04070 */
[----:B------:R-:W-:Y:S05]  /*1be10*/  @P0 EXIT ;  /* 0x000000000000094d */ /* 0x000fea0003800000 */
[----:B------:R-:W3:Y:S01]  /*1be20*/  S2UR UR5, SR_CgaCtaId ;  /* 0x00000000000579c3 */ /* 0x000ee20000008800 */
[----:B------:R-:W-:Y:S01]  /*1be30*/  UMOV UR4, 0x400 ;  /* 0x0000040000047882 */ /* 0x000fe20000000000 */
[C---:B-1----:R-:W-:Y:S01]  /*1be40*/  LOP3.LUT R2, R246.reuse, 0x3c0, RZ, 0xc0, !PT ;  /* 0x000003c0f6027812 */ /* 0x042fe200078ec0ff */
[----:B------:R-:W-:Y:S01]  /*1be50*/  UIADD3 UR4, UPT, UPT, UR4, 0x820, URZ ;  /* 0x0000082004047890 */ /* 0x000fe2000fffe0ff */
[----:B------:R-:W-:Y:S02]  /*1be60*/  ISETP.GT.U32.AND P1, PT, R246, 0x3f, PT ;  /* 0x0000003ff600780c */ /* 0x000fe40003f24070 */
[----:B------:R-:W-:Y:S01]  /*1be70*/  ISETP.NE.AND P0, PT, R2, 0x40, PT ;  /* 0x000000400200780c */ /* 0x000fe20003f05270 */
[----:B---3--:R-:W-:-:S06]  /*1be80*/  ULEA UR4, UR5, UR4, 0x18 ;  /* 0x0000000405047291 */ /* 0x008fcc000f8ec0ff */
[----:B------:R-:W-:-:S06]  /*1be90*/  LEA R2, R0, UR4, 0x2 ;  /* 0x0000000400027c11 */ /* 0x000fcc000f8e10ff */
[----:B------:R1:W-:Y:S01]  /*1bea0*/  @!P0 STS.128 [R2], R8 ;  /* 0x0000000802008388 */ /* 0x0003e20000000c00 */
[----:B------:R-:W-:Y:S06]  /*1beb0*/  BAR.SYNC.DEFER_BLOCKING 0x0 ;  /* 0x0000000000007b1d */ /* 0x000fec0000010000 */
[----:B0-----:R1:W0:Y:S02]  /*1bec0*/  @!P1 LDS.128 R4, [R2] ;  /* 0x0000000002049984 */ /* 0x0012240000000c00 */
        /* <DEDUP_REMOVED lines=27> */
[----:B0-----:R-:W-:-:S03]  /*1c080*/  PRMT R9, R9, 0x8880, RZ ;  /* 0x0000888009097816 */ /* 0x001fc600000000ff */
[----:B------:R-:W-:Y:S01]  /*1c090*/  IMAD R3, R3, 0x1000000, R4 ;  /* 0x0100000003037824 */ /* 0x000fe200078e0204 */
[----:B------:R-:W-:Y:S02]  /*1c0a0*/  PRMT R2, R9, 0x7710, RZ ;  /* 0x0000771009027816 */ /* 0x000fe400000000ff */
[----:B---3--:R-:W-:Y:S02]  /*1c0b0*/  PRMT R5, R8, 0x8880, RZ ;  /* 0x0000888008057816 */ /* 0x008fe400000000ff */
[----:B------:R-:W-:Y:S02]  /*1c0c0*/  LOP3.LUT R4, R2, 0xff, RZ, 0xc0, !PT ;  /* 0x000000ff02047812 */ /* 0x000fe400078ec0ff */
[----:B------:R-:W-:Y:S02]  /*1c0d0*/  PRMT R0, R5, 0x7710, RZ ;  /* 0x0000771005007816 */ /* 0x000fe400000000ff */
[----:B-1----:R-:W-:Y:S01]  /*1c0e0*/  IADD3 R2, P0, PT, R6, UR4, RZ ;  /* 0x0000000406027c10 */ /* 0x002fe2000ff1e0ff */
[----:B------:R-:W-:Y:S01]  /*1c0f0*/  IMAD R4, R4, 0x100, R3 ;  /* 0x0000010004047824 */ /* 0x000fe200078e0203 */
[----:B------:R-:W-:-:S02]  /*1c100*/  LOP3.LUT R5, R0, 0xff, RZ, 0xc0, !PT ;  /* 0x000000ff00057812 */ /* 0x000fc400078ec0ff */
[----:B------:R-:W-:-:S03]  /*1c110*/  LEA.HI.X.SX32 R3, R6, UR5, 0x1, P0 ;  /* 0x0000000506037c11 */ /* 0x000fc600080f0eff */
[----:B------:R-:W-:-:S05]  /*1c120*/  IMAD.IADD R5, R4, 0x1, R5 ;  /* 0x0000000104057824 */ /* 0x000fca00078e0205 */
[----:B------:R-:W-:Y:S01]  /*1c130*/  STG.E desc[UR36][R2.64], R5 ;  /* 0x0000000502007986 */ /* 0x000fe2000c101924 */
[----:B------:R-:W-:Y:S05]  /*1c140*/  EXIT ;  /* 0x000000000000794d */ /* 0x000fea0003800000 */
.L_x_3285:
[----:B------:R-:W0:Y:S01]  /*1c150*/  LDC.64 R2, c[0x0][0x380] ;  /* 0x0000e000ff027b82 */ /* 0x000e220000000a00 */
[----:B------:R-:W-:-:S04]  /*1c160*/  VIADD R5, R0, UR7 ;  /* 0x0000000700057c36 */ /* 0x000fc80008000000 */
[----:B0-----:R-:W-:-:S05]  /*1c170*/  IMAD.WIDE R2, R5, 0x4, R2 ;  /* 0x0000000405027825 */ /* 0x001fca00078e0202 */
[----:B------:R-:W-:Y:S01]  /*1c180*/  STG.E.128 desc[UR36][R2.64], R8 ;  /* 0x0000000802007986 */ /* 0x000fe2000c101d24 */
[----:B------:R-:W-:Y:S05]  /*1c190*/  EXIT ;  /* 0x000000000000794d */ /* 0x000fea0003800000 */
.L_x_3215:
        /* <DEDUP_REMOVED lines=8> */
.L_x_3287:
[----:B------:R-:W-:Y:S05]  /*1c220*/  BSYNC B0 ;  /* 0x0000000000007941 */ /* 0x000fea0003800000 */
.L_x_3286:
[----:B------:R-:W-:Y:S05]  /*1c230*/  BRA `(.L_x_3288) ;  /* 0xffffffa800747947 */ /* 0x000fea000383ffff */
.L_x_3219:
[----:B------:R-:W2:Y:S01]  /*1c240*/  LDL R4, [R1+0x6c] ;  /* 0x00006c0001047983 */ /* 0x000ea20000100800 */
[----:B------:R-:W-:Y:S01]  /*1c250*/  BSSY B0, `(.L_x_3289) ;  /* 0x0000008000007945 */ /* 0x000fe20003800000 */
[----:B-1----:R-:W-:Y:S02]  /*1c260*/  IMAD.MOV.U32 R12, RZ, RZ, 0x10 ;  /* 0x00000010ff0c7424 */ /* 0x002fe400078e00ff */
[----:B------:R-:W-:Y:S02]  /*1c270*/  IMAD.MOV.U32 R11, RZ, RZ, 0x1f ;  /* 0x0000001fff0b7424 */ /* 0x000fe400078e00ff */
[----:B------:R-:W-:Y:S02]  /*1c280*/  IMAD.MOV.U32 R15, RZ, RZ, -0x1 ;  /* 0xffffffffff0f7424 */ /* 0x000fe400078e00ff */
[----:B--2---:R-:W-:-:S07]  /*1c290*/  IMAD.MOV.U32 R13, RZ, RZ, R4 ;  /* 0x000000ffff0d7224 */ /* 0x004fce00078e0004 */
[----:B----4-:R-:W-:Y:S05]  /*1c2a0*/  WARPSYNC.COLLECTIVE R15, `(.L_x_3290) ;  /* 0x000000000f087348 */ /* 0x010fea0003c00000 */
[----:B------:R0:W1:Y:S02]  /*1c2b0*/  SHFL.BFLY P6, R14, R13, R12, R11 ;  /* 0x0c00000c0d0e7389 */ /* 0x00006400000c000b */
[----:B01--4-:R-:W-:Y:S05]  /*1c2c0*/  ENDCOLLECTIVE ;  /* 0x000000000000791b */ /* 0x013fea0003800000 */
.L_x_3290:
[----:B------:R-:W-:Y:S05]  /*1c2d0*/  BSYNC B0 ;  /* 0x0000000000007941 */ /* 0x000fea0003800000 */
.L_x_3289:
[----:B------:R-:W-:Y:S01]  /*1c2e0*/  FMNMX.FTZ R13, R14, R4, !PT ;  /* 0x000000040e0d7209 */ /* 0x000fe20007810000 */
[----:B------:R-:W-:Y:S02]  /*1c2f0*/  IMAD.MOV.U32 R12, RZ, RZ, 0x8 ;  /* 0x00000008ff0c7424 */ /* 0x000fe400078e00ff */
[----:B------:R-:W-:Y:S02]  /*1c300*/  IMAD.MOV.U32 R11, RZ, RZ, 0x1f ;  /* 0x0000001fff0b7424 */ /* 0x000fe400078e00ff */
[----:B------:R-:W-:-:S07]  /*1c310*/  IMAD.MOV.U32 R15, RZ, RZ, -0x1 ;  /* 0xffffffffff0f7424 */ /* 0x000fce00078e00ff */
[----:B------:R-:W-:Y:S05]  /*1c320*/  WARPSYNC.COLLECTIVE R15, `(.L_x_3291) ;  /* 0x000000000f087348 */ /* 0x000fea0003c00000 */
[----:B------:R0:W1:Y:S02]  /*1c330*/  SHFL.BFLY P6, R14, R13, R12, R11 ;  /* 0x0c00000c0d0e7389 */ /* 0x00006400000c000b */
[----:B01----:R-:W-:Y:S05]  /*1c340*/  ENDCOLLECTIVE ;  /* 0x000000000000791b */ /* 0x003fea0003800000 */
.L_x_3291:
[----:B------:R-:W-:Y:S01]  /*1c350*/  IMAD.MOV.U32 R12, RZ, RZ, 0x4 ;  /* 0x00000004ff0c7424 */ /* 0x000fe200078e00ff */
[----:B------:R-:W-:-:S05]  /*1c360*/  FMNMX.FTZ R2, R13, R14, !PT ;  /* 0x0000000e0d027209 */ /* 0x000fca0007810000 */
[----:B------:R-:W-:-:S07]  /*1c370*/  IMAD.MOV.U32 R13, RZ, RZ, R2 ;  /* 0x000000ffff0d7224 */ /* 0x000fce00078e0002 */
[----:B------:R-:W-:Y:S05]  /*1c380*/  WARPSYNC.COLLECTIVE R15, `(.L_x_3292) ;  /* 0x000000000f087348 */ /* 0x000fea0003c00000 */
[----:B------:R0:W1:Y:S02]  /*1c390*/  SHFL.BFLY P6, R14, R13, R12, R11 ;  /* 0x0c00000c0d0e7389 */ /* 0x00006400000c000b */
[----:B01----:R-:W-:Y:S05]  /*1c3a0*/  ENDCOLLECTIVE ;  /* 0x000000000000791b */ /* 0x003fea0003800000 */
.L_x_3292:
[----:B------:R-:W-:Y:S01]  /*1c3b0*/  IMAD.MOV.U32 R12, RZ, RZ, 0x2 ;  /* 0x00000002ff0c7424 */ /* 0x000fe200078e00ff */
[----:B------:R-:W-:-:S05]  /*1c3c0*/  FMNMX.FTZ R3, R2, R14, !PT ;  /* 0x0000000e02037209 */ /* 0x000fca0007810000 */
[----:B------:R-:W-:-:S07]  /*1c3d0*/  IMAD.MOV.U32 R13, RZ, RZ, R3 ;  /* 0x000000ffff0d7224 */ /* 0x000fce00078e0003 */
[----:B------:R-:W-:Y:S05]  /*1c3e0*/  WARPSYNC.COLLECTIVE R15, `(.L_x_3293) ;  /* 0x000000000f087348 */ /* 0x000fea0003c00000 */
[----:B------:R0:W1:Y:S02]  /*1c3f0*/  SHFL.BFLY P6, R14, R13, R12, R11 ;  /* 0x0c00000c0d0e7389 */ /* 0x00006400000c000b */
[----:B01----:R-:W-:Y:S05]  /*1c400*/  ENDCOLLECTIVE ;  /* 0x000000000000791b */ /* 0x003fea0003800000 */
.L_x_3293:
[----:B------:R-:W-:Y:S05]  /*1c410*/  BRA `(.L_x_3294) ;  /* 0xffffffa800e07947 */ /* 0x000fea000383ffff */
.L_x_3295:
        /* <DEDUP_REMOVED lines=14> */
.L_x_5599:


//--------------------- .text._ZN4mmha33masked_multihead_attention_kernelIfLi224ELi256ELi4ELi64ELi64ELb1ELb0EEEv26Multihead_attention_paramsIT_XT5_EE --------------------------
	.section	.text._ZN4mmha33masked_multihead_attention_kernelIfLi224ELi256ELi4ELi64ELi64ELb1ELb0EEEv26Multihead_attention_paramsIT_XT5_EE,"ax",@progbits
	.align	128
        .global         _ZN4mmha33masked_multihead_attention_kernelIfLi224ELi256ELi4ELi64ELi64ELb1ELb0EEEv26Multihead_attention_paramsIT_XT5_EE
        .type           _ZN4mmha33masked_multihead_attention_kernelIfLi224ELi256ELi4ELi64ELi64ELb1ELb0EEEv26Multihead_attention_paramsIT_XT5_EE,@function
        .size           _ZN4mmha33masked_multihead_attention_kernelIfLi224ELi256ELi4ELi64ELi64ELb1ELb0EEEv26Multihead_attention_paramsIT_XT5_EE,(.L_x_5600 - _ZN4mmha33masked_multihead_attention_kernelIfLi224ELi256ELi4ELi64ELi64ELb1ELb0EEEv26Multihead_attention_paramsIT_XT5_EE)
        .other          _ZN4mmha33masked_multihead_attention_kernelIfLi224ELi256ELi4ELi64ELi64ELb1ELb0EEEv26Multihead_attention_paramsIT_XT5_EE,@"STO_CUDA_ENTRY STV_DEFAULT"
_ZN4mmha33masked_multihead_attention_kernelIfLi224ELi256ELi4ELi64ELi64ELb1ELb0EEEv26Multihead_attention_paramsIT_XT5_EE:
.text._ZN4mmha33masked_multihead_attention_kernelIfLi224ELi256ELi4ELi64ELi64ELb1ELb0EEEv26Multihead_attention_paramsIT_XT5_EE:
        /* <DEDUP_REMOVED lines=12> */
.L_x_3296:
[----:B------:R-:W1:Y:S08]  /*00c0*/  LDC R6, c[0x0][0x3f0] ;  /* 0x0000fc00ff067b82 */ /* 0x000e700000000800 */
[----:B------:R-:W3:Y:S08]  /*00d0*/  LDC.64 R8, c[0x0][0x460] ;  /* 0x00011800ff087b82 */ /* 0x000ef00000000a00 */
[----:B------:R-:W4:Y:S01]  /*00e0*/  LDC R48, c[0x0][0x40c] ;  /* 0x00010300ff307b82 */ /* 0x000f220000000800 */
[----:B-1----:R-:W-:-:S07]  /*00f0*/  IABS R5, R6 ;  /* 0x0000000600057213 */ /* 0x002fce0000000000 */
[----:B------:R-:W2:Y:S01]  /*0100*/  LDC.64 R16, c[0x0][0x498] ;  /* 0x00012600ff107b82 */ /* 0x000ea20000000a00 */
[----:B------:R-:W1:Y:S01]  /*0110*/  I2F.RP R0, R5 ;  /* 0x0000000500007306 */ /* 0x000e620000209400 */
[----:B---3--:R-:W-:Y:S01]  /*0120*/  ISETP.NE.U32.AND P0, PT, R8, RZ, PT ;  /* 0x000000ff0800720c */ /* 0x008fe20003f05070 */
[----:B------:R-:W3:Y:S05]  /*0130*/  S2R R37, SR_TID.X ;  /* 0x0000000000257919 */ /* 0x000eea0000002100 */
[----:B------:R-:W0:Y:S01]  /*0140*/  LDC R14, c[0x0][0x3f8] ;  /* 0x0000fe00ff0e7b82 */ /* 0x000e220000000800 */
[----:B------:R-:W-:-:S04]  /*0150*/  ISETP.NE.AND.EX P0, PT, R9, RZ, PT, P0 ;  /* 0x000000ff0900720c */ /* 0x000fc80003f05300 */
[----:B----4-:R-:W-:Y:S01]  /*0160*/  ISETP.EQ.AND P3, PT, R48, RZ, P0 ;  /* 0x000000ff3000720c */ /* 0x010fe20000762270 */
[----:B-1----:R-:W1:Y:S01]  /*0170*/  MUFU.RCP R0, R0 ;  /* 0x0000000000007308 */ /* 0x002e620000001000 */
[----:B------:R-:W0:Y:S01]  /*0180*/  S2R R23, SR_CTAID.X ;  /* 0x0000000000177919 */ /* 0x000e220000002500 */
[----:B------:R-:W-:Y:S01]  /*0190*/  BSSY.RECONVERGENT B0, `(.L_x_3297) ;  /* 0x000003b000007945 */ /* 0x000fe20003800200 */
[----:B------:R-:W-:Y:S01]  /*01a0*/  P2R R19, PR, RZ, 0x8 ;  /* 0x00000008ff137803 */ /* 0x000fe20000000000 */
[----:B--2---:R-:W-:-:S06]  /*01b0*/  IMAD.WIDE.U32 R16, R21, 0x4, R16 ;  /* 0x0000000415107825 */ /* 0x004fcc00078e0010 */
[----:B------:R2:W5:Y:S01]  /*01c0*/  LDG.E R16, desc[UR36][R16.64] ;  /* 0x0000002410107981 */ /* 0x000562000c1e1900 */
[----:B-1----:R-:W-:-:S04]  /*01d0*/  VIADD R2, R0, 0xffffffe ;  /* 0x0ffffffe00027836 */ /* 0x002fc80000000000 */
[----:B------:R1:W4:Y:S02]  /*01e0*/  F2I.FTZ.U32.TRUNC.NTZ R3, R2 ;  /* 0x0000000200037305 */ /* 0x000324000021f000 */
[----:B-1----:R-:W-:Y:S02]  /*01f0*/  IMAD.MOV.U32 R2, RZ, RZ, RZ ;  /* 0x000000ffff027224 */ /* 0x002fe400078e00ff */
[----:B----4-:R-:W-:-:S04]  /*0200*/  IMAD.MOV R4, RZ, RZ, -R3 ;  /* 0x000000ffff047224 */ /* 0x010fc800078e0a03 */
[----:B------:R-:W-:Y:S01]  /*0210*/  IMAD R7, R4, R5, RZ ;  /* 0x0000000504077224 */ /* 0x000fe200078e02ff */
[----:B------:R-:W-:-:S03]  /*0220*/  IABS R4, R21 ;  /* 0x0000001500047213 */ /* 0x000fc60000000000 */
[----:B------:R-:W-:-:S06]  /*0230*/  IMAD.HI.U32 R3, R3, R7, R2 ;  /* 0x0000000703037227 */ /* 0x000fcc00078e0002 */
        /* <DEDUP_REMOVED lines=8> */
[----:B------:R-:W1:Y:S01]  /*02c0*/  @P3 LDC.64 R4, c[0x0][0x460] ;  /* 0x00011800ff043b82 */ /* 0x000e620000000a00 */
[----:B------:R-:W-:-:S04]  /*02d0*/  LOP3.LUT R0, R21, R6, RZ, 0x3c, !PT ;  /* 0x0000000615007212 */ /* 0x000fc800078e3cff */
[----:B------:R-:W-:-:S03]  /*02e0*/  ISETP.GE.AND P2, PT, R0, RZ, PT ;  /* 0x000000ff0000720c */ /* 0x000fc60003f46270 */
[----:B------:R-:W4:Y:S03]  /*02f0*/  LDC R0, c[0x0][0x3e8] ;  /* 0x0000fa00ff007b82 */ /* 0x000f260000000800 */
[----:B------:R-:W-:-:S04]  /*0300*/  @P0 VIADD R3, R3, 0x1 ;  /* 0x0000000103030836 */ /* 0x000fc80000000000 */
[----:B------:R-:W-:-:S04]  /*0310*/  IMAD.MOV.U32 R51, RZ, RZ, R3 ;  /* 0x000000ffff337224 */ /* 0x000fc800078e0003 */
[----:B------:R-:W-:Y:S01]  /*0320*/  @!P2 IMAD.MOV R51, RZ, RZ, -R51 ;  /* 0x000000ffff33a224 */ /* 0x000fe200078e0a33 */
[----:B------:R-:W-:-:S05]  /*0330*/  @!P1 LOP3.LUT R51, RZ, R6, RZ, 0x33, !PT ;  /* 0x00000006ff339212 */ /* 0x000fca00078e33ff */
[----:B-1----:R-:W-:-:S05]  /*0340*/  @P3 IMAD.WIDE R4, R51, 0x4, R4 ;  /* 0x0000000433043825 */ /* 0x002fca00078e0204 */
[----:B------:R2:W5:Y:S01]  /*0350*/  @P3 LDG.E R2, desc[UR36][R4.64] ;  /* 0x0000002404023981 */ /* 0x000562000c1e1900 */
[----:B----4-:R-:W-:Y:S02]  /*0360*/  ISETP.NE.AND P0, PT, R0, RZ, PT ;  /* 0x000000ff0000720c */ /* 0x010fe40003f05270 */
[----:B---3--:R-:W-:Y:S01]  /*0370*/  ISETP.GT.U32.AND P2, PT, R37, 0x37, PT ;  /* 0x000000372500780c */ /* 0x008fe20003f44070 */
[----:B0-----:R-:W-:Y:S01]  /*0380*/  IMAD R38, R21, R14, R23 ;  /* 0x0000000e15267224 */ /* 0x001fe200078e0217 */
[----:B------:R-:W-:Y:S02]  /*0390*/  CS2R R34, SRZ ;  /* 0x0000000000227805 */ /* 0x000fe4000001ff00 */
        /* <DEDUP_REMOVED lines=26> */
.L_x_3298:
[----:B------:R-:W-:Y:S05]  /*0540*/  BSYNC.RECONVERGENT B0 ;  /* 0x0000000000007941 */ /* 0x000fea0003800200 */
.L_x_3297:
        /* <DEDUP_REMOVED lines=22> */
[----:B----4-:R-:W-:Y:S01]  /*06b0*/  @!P2 IMAD R0, R37, R20, R36 ;  /* 0x000000142500a224 */ /* 0x010fe200078e0224 */
[----:B--2---:R-:W-:Y:S01]  /*06c0*/  ISETP.NE.U32.AND P1, PT, R10, RZ, PT ;  /* 0x000000ff0a00720c */ /* 0x004fe20003f25070 */
[----:B------:R-:W-:Y:S01]  /*06d0*/  IMAD.MOV.U32 R17, RZ, RZ, RZ ;  /* 0x000000ffff117224 */ /* 0x000fe200078e00ff */
[----:B------:R-:W-:Y:S01]  /*06e0*/  IABS R18, R36 ;  /* 0x0000002400127213 */ /* 0x000fe20000000000 */
[----:B------:R-:W-:Y:S01]  /*06f0*/  @!P2 IMAD.SHL.U32 R13, R0, 0x4, RZ ;  /* 0x00000004000da824 */ /* 0x000fe200078e00ff */
[----:B------:R-:W-:Y:S01]  /*0700*/  ISETP.NE.AND.EX P1, PT, R11, RZ, PT, P1 ;  /* 0x000000ff0b00720c */ /* 0x000fe20003f25310 */
[----:B------:R-:W-:Y:S01]  /*0710*/  @!P3 IMAD R0, R2, R14, RZ ;  /* 0x0000000e0200b224 */ /* 0x000fe200078e02ff */
[----:B------:R-:W1:Y:S01]  /*0720*/  @!P3 LDC.64 R10, c[0x0][0x450] ;  /* 0x00011400ff0abb82 */ /* 0x000e620000000a00 */
[----:B------:R-:W-:Y:S01]  /*0730*/  @!P2 IMAD R13, R38, R20, R13 ;  /* 0x00000014260da224 */ /* 0x000fe200078e020d */
[----:B------:R-:W2:Y:S01]  /*0740*/  LDCU.U8 UR4, c[0x0][0x404] ;  /* 0x00008080ff0477ac */ /* 0x000ea20008000000 */
[----:B------:R-:W-:-:S02]  /*0750*/  @!P3 IMAD R15, R0, 0xe0, R3 ;  /* 0x000000e0000fb824 */ /* 0x000fc400078e0203 */
[----:B0-----:R-:W-:-:S03]  /*0760*/  @!P2 IMAD.WIDE R4, R13, 0x4, R4 ;  /* 0x000000040d04a825 */ /* 0x001fc600078e0204 */
[----:B------:R-:W0:Y:S02]  /*0770*/  @!P4 LDC.64 R8, c[0x0][0x3a0] ;  /* 0x0000e800ff08cb82 */ /* 0x000e240000000a00 */
[----:B------:R-:W3:Y:S06]  /*0780*/  @!P2 LDG.E.128 R28, desc[UR36][R4.64] ;  /* 0x00000024041ca981 */ /* 0x000eec000c1e1d00 */
[----:B------:R-:W4:Y:S01]  /*0790*/  @!P0 LDC.64 R6, c[0x0][0x390] ;  /* 0x0000e400ff068b82 */ /* 0x000f220000000a00 */
[----:B-1----:R-:W-:-:S07]  /*07a0*/  @!P3 IMAD.WIDE R10, R15, 0x4, R10 ;  /* 0x000000040f0ab825 */ /* 0x002fce00078e020a */
[----:B------:R-:W1:Y:S01]  /*07b0*/  @P1 LDC.64 R12, c[0x0][0x418] ;  /* 0x00010600ff0c1b82 */ /* 0x000e620000000a00 */
[----:B------:R-:W3:Y:S01]  /*07c0*/  @!P3 LDG.E.128 R44, desc[UR36][R10.64] ;  /* 0x000000240a2cb981 */ /* 0x000ee2000c1e1d00 */
[----:B0-----:R-:W-:-:S05]  /*07d0*/  @!P4 IMAD.WIDE.U32 R8, R3, 0x4, R8 ;  /* 0x000000040308c825 */ /* 0x001fca00078e0008 */
[----:B------:R-:W3:Y:S01]  /*07e0*/  @!P4 LDG.E.128 R24, desc[UR36][R8.64] ;  /* 0x000000240818c981 */ /* 0x000ee2000c1e1d00 */
[----:B----4-:R-:W-:-:S05]  /*07f0*/  @!P0 IMAD.WIDE.U32 R6, R3, 0x4, R6 ;  /* 0x0000000403068825 */ /* 0x010fca00078e0006 */
[----:B------:R1:W4:Y:S02]  /*0800*/  @!P0 LDG.E.128 R40, desc[UR36][R6.64] ;  /* 0x0000002406288981 */ /* 0x000324000c1e1d00 */
[----:B-1----:R-:W-:Y:S01]  /*0810*/  @P1 IMAD.WIDE.U32 R6, R21, 0x4, R12 ;  /* 0x0000000415061825 */ /* 0x002fe200078e000c */
[----:B------:R-:W-:-:S04]  /*0820*/  IABS R13, R20 ;  /* 0x00000014000d7213 */ /* 0x000fc80000000000 */
[----:B------:R-:W0:Y:S01]  /*0830*/  I2F.RP R0, R13 ;  /* 0x0000000d00007306 */ /* 0x000e220000209400 */
[----:B------:R1:W5:Y:S07]  /*0840*/  @P1 LDG.E R17, desc[UR36][R6.64] ;  /* 0x0000002406111981 */ /* 0x00036e000c1e1900 */
[----:B0-----:R-:W0:Y:S02]  /*0850*/  MUFU.RCP R0, R0 ;  /* 0x0000000000007308 */ /* 0x001e240000001000 */
[----:B0-----:R-:W-:-:S06]  /*0860*/  VIADD R3, R0, 0xffffffe ;  /* 0x0ffffffe00037836 */ /* 0x001fcc0000000000 */
[----:B------:R0:W2:Y:S01]  /*0870*/  F2I.FTZ.U32.TRUNC.NTZ R5, R3 ;  /* 0x0000000300057305 */ /* 0x0000a2000021f000 */
[----:B------:R-:W-:Y:S01]  /*0880*/  ISETP.GE.AND P2, PT, R36, RZ, PT ;  /* 0x000000ff2400720c */ /* 0x000fe20003f46270 */
[----:B0-----:R-:W0:Y:S01]  /*0890*/  LDC R3, c[0x0][0x400] ;  /* 0x00010000ff037b82 */ /* 0x001e220000000800 */
[----:B--2---:R-:W-:-:S04]  /*08a0*/  IMAD.MOV R4, RZ, RZ, -R5 ;  /* 0x000000ffff047224 */ /* 0x004fc800078e0a05 */
[----:B------:R-:W-:Y:S02]  /*08b0*/  IMAD R9, R4, R13, RZ ;  /* 0x0000000d04097224 */ /* 0x000fe400078e02ff */
[----:B------:R-:W-:-:S04]  /*08c0*/  IMAD.MOV.U32 R4, RZ, RZ, RZ ;  /* 0x000000ffff047224 */ /* 0x000fc800078e00ff */
        /* <DEDUP_REMOVED lines=10> */
[----:B------:R-:W-:Y:S02]  /*0970*/  @!P0 LOP3.LUT R18, RZ, R20, RZ, 0x33, !PT ;  /* 0x00000014ff128212 */ /* 0x000fe400078e33ff */
[----:B------:R-:W-:Y:S02]  /*0980*/  ISETP.NE.AND P0, PT, RZ, UR4, PT ;  /* 0x00000004ff007c0c */ /* 0x000fe4000bf05270 */
[----:B------:R-:W-:Y:S02]  /*0990*/  ISETP.NE.AND P1, PT, R48, RZ, PT ;  /* 0x000000ff3000720c */ /* 0x000fe40003f25270 */
[----:B0-----:R-:W-:Y:S01]  /*09a0*/  ISETP.LT.OR P0, PT, R3, 0x1, P0 ;  /* 0x000000010300780c */ /* 0x001fe20000701670 */
[----:B------:R-:W-:Y:S01]  /*09b0*/  BSSY.RECONVERGENT B6, `(.L_x_3299) ;  /* 0x000011f000067945 */ /* 0x000fe20003800200 */
[----:B------:R-:W-:-:S09]  /*09c0*/  IMAD R51, R51, R14, RZ ;  /* 0x0000000e33337224 */ /* 0x000fd200078e02ff */
        /* <DEDUP_REMOVED lines=12> */
[----:B-1----:R-:W-:Y:S06]  /*0a90*/  @P0 BRA `(.L_x_3300) ;  /* 0x00000004002c0947 */ /* 0x002fec0003800000 */
        /* <DEDUP_REMOVED lines=43> */
.L_x_3301:
        /* <DEDUP_REMOVED lines=11> */
[----:B------:R-:W-:Y:S02]  /*0e00*/  FMUL.FTZ R0, R0, R3 ;  /* 0x0000000300007220 */ /* 0x000fe40000410000 */
[----:B------:R-:W0:Y:S02]  /*0e10*/  MUFU.EX2 R5, -R4 ;  /* 0x8000000400057308 */ /* 0x000e240000000800 */
[----:B------:R-:W-:-:S04]  /*0e20*/  FMUL.FTZ R0, R0, 13.28771209716796875 ;  /* 0x41549a7800007820 */ /* 0x000fc80000410000 */
        /* <DEDUP_REMOVED lines=18> */
.L_x_3300:
        /* <DEDUP_REMOVED lines=54> */
.L_x_3303:
        /* <DEDUP_REMOVED lines=15> */
.L_x_3304:
        /* <DEDUP_REMOVED lines=71> */
.L_x_3310:
[----:B------:R-:W-:Y:S05]  /*1810*/  BSYNC.RECONVERGENT B2 ;  /* 0x0000000000027941 */ /* 0x000fea0003800200 */
.L_x_3309:
[----:B-1----:R0:W-:Y:S04]  /*1820*/  STS [R43], R28 ;  /* 0x0000001c2b007388 */ /* 0x0021e80000000800 */
[----:B--2---:R0:W-:Y:S04]  /*1830*/  STS [R43+0x4], R30 ;  /* 0x0000041e2b007388 */ /* 0x0041e80000000800 */
[----:B---3--:R0:W-:Y:S04]  /*1840*/  STS [R42], R29 ;  /* 0x0000001d2a007388 */ /* 0x0081e80000000800 */
[----:B----4-:R0:W-:Y:S01]  /*1850*/  STS [R42+0x4], R31 ;  /* 0x0000041f2a007388 */ /* 0x0101e20000000800 */
[----:B------:R-:W-:Y:S05]  /*1860*/  BRA `(.L_x_3311) ;  /* 0x0000000000847947 */ /* 0x000fea0003800000 */
.L_x_3308:
        /* <DEDUP_REMOVED lines=33> */
.L_x_3311:
[----:B------:R-:W-:Y:S05]  /*1a80*/  BSYNC.RECONVERGENT B1 ;  /* 0x0000000000017941 */ /* 0x000fea0003800200 */
.L_x_3307:
[----:B------:R1:W-:Y:S04]  /*1a90*/  STS [R21], R32 ;  /* 0x0000002015007388 */ /* 0x0003e80000000800 */
[----:B------:R1:W-:Y:S04]  /*1aa0*/  STS [R21+0x4], R34 ;  /* 0x0000042215007388 */ /* 0x0003e80000000800 */
[----:B------:R1:W-:Y:S04]  /*1ab0*/  STS [R20], R33 ;  /* 0x0000002114007388 */ /* 0x0003e80000000800 */
[----:B------:R1:W-:Y:S02]  /*1ac0*/  STS [R20+0x4], R35 ;  /* 0x0000042314007388 */ /* 0x0003e40000000800 */
.L_x_3306:
[----:B------:R-:W-:Y:S05]  /*1ad0*/  BSYNC.RECONVERGENT B0 ;  /* 0x0000000000007941 */ /* 0x000fea0003800200 */
.L_x_3305:
        /* <DEDUP_REMOVED lines=10> */
.L_x_3313:
[----:B------:R-:W-:Y:S05]  /*1b80*/  BSYNC.RECONVERGENT B0 ;  /* 0x0000000000007941 */ /* 0x000fea0003800200 */
.L_x_3312:
[----:B------:R-:W-:Y:S06]  /*1b90*/  BAR.SYNC.DEFER_BLOCKING 0x0 ;  /* 0x0000000000007b1d */ /* 0x000fec0000010000 */
.L_x_3302:
[----:B------:R-:W-:Y:S05]  /*1ba0*/  BSYNC.RECONVERGENT B6 ;  /* 0x0000000000067941 */ /* 0x000fea0003800200 */
.L_x_3299:
        /* <DEDUP_REMOVED lines=9> */
[----:B------:R-:W-:-:S04]  /*1c40*/  ISETP.GT.U32.OR P0, PT, R37, 0x37, P1 ;  /* 0x000000372500780c */ /* 0x000fc80000f04470 */
[----:B0-----:R-:W-:-:S05]  /*1c50*/  LEA R0, R8, R0, 0x18 ;  /* 0x0000000008007211 */ /* 0x001fca00078ec0ff */
[----:B------:R-:W-:-:S04]  /*1c60*/  @!P1 VIADD R3, R3, 0x410 ;  /* 0x0000041003039836 */ /* 0x000fc80000000000 */
[----:B------:R-:W0:Y:S08]  /*1c70*/  @!P0 LDC R9, c[0x0][0x3f4] ;  /* 0x0000fd00ff098b82 */ /* 0x000e300000000800 */
[----:B-1----:R-:W1:Y:S01]  /*1c80*/  @!P0 LDC.64 R4, c[0x0][0x3b8] ;  /* 0x0000ee00ff048b82 */ /* 0x002e620000000a00 */
[----:B0-----:R-:W-:-:S04]  /*1c90*/  @!P0 IMAD R6, R37, R9, R18 ;  /* 0x0000000925068224 */ /* 0x001fc800078e0212 */
[----:B------:R-:W-:Y:S01]  /*1ca0*/  @!P0 IMAD.SHL.U32 R7, R6, 0x4, RZ ;  /* 0x0000000406078824 */ /* 0x000fe200078e00ff */
[----:B------:R-:W-:Y:S01]  /*1cb0*/  @!P1 LEA R6, R8, R3, 0x18 ;  /* 0x0000000308069211 */ /* 0x000fe200078ec0ff */
[C---:B------:R-:W-:Y:S02]  /*1cc0*/  IMAD R3, R37.reuse, 0x10, R0 ;  /* 0x0000001025037824 */ /* 0x040fe400078e0200 */
[----:B--2-4-:R-:W-:Y:S01]  /*1cd0*/  FMUL.FTZ R0, R32, R28 ;  /* 0x0000001c20007220 */ /* 0x014fe20000410000 */
[----:B------:R-:W-:Y:S02]  /*1ce0*/  @!P0 IMAD R7, R38, R9, R7 ;  /* 0x0000000926078224 */ /* 0x000fe400078e0207 */
[----:B------:R-:W-:Y:S01]  /*1cf0*/  @!P1 IMAD R6, R37, 0x10, R6 ;  /* 0x0000001025069824 */ /* 0x000fe200078e0206 */
[----:B------:R3:W-:Y:S01]  /*1d00*/  STS.128 [R3], R32 ;  /* 0x0000002003007388 */ /* 0x0007e20000000c00 */
[----:B-1----:R-:W-:-:S04]  /*1d10*/  @!P0 IMAD.WIDE R4, R7, 0x4, R4 ;  /* 0x0000000407048825 */ /* 0x002fc800078e0204 */
[----:B------:R-:W-:Y:S01]  /*1d20*/  FFMA.FTZ R7, R33, R29, R0 ;  /* 0x0000001d21077223 */ /* 0x000fe20000010000 */
[----:B------:R3:W-:Y:S03]  /*1d30*/  @!P1 STS.128 [R6], R24 ;  /* 0x0000001806009388 */ /* 0x0007e60000000c00 */
[----:B------:R-:W-:Y:S01]  /*1d40*/  FFMA.FTZ R0, R34, R30, R7 ;  /* 0x0000001e22007223 */ /* 0x000fe20000010007 */
[----:B------:R3:W-:Y:S03]  /*1d50*/  @!P0 STG.E.128 desc[UR36][R4.64], R28 ;  /* 0x0000001c04008986 */ /* 0x0007e6000c101d24 */
[----:B------:R-:W-:-:S07]  /*1d60*/  FFMA.FTZ R0, R35, R31, R0 ;  /* 0x0000001f23007223 */ /* 0x000fce0000010000 */
.L_x_3315:
[----:B------:R-:W-:Y:S05]  /*1d70*/  BSYNC.RECONVERGENT B0 ;  /* 0x0000000000007941 */ /* 0x000fea0003800200 */
.L_x_3314:
[----:B---3--:R-:W1:Y:S01]  /*1d80*/  SHFL.BFLY PT, R3, R0, 0x10, 0x1f ;  /* 0x0e001f0000037f89 */ /* 0x008e6200000e0000 */
[----:B------:R-:W3:Y:S01]  /*1d90*/  S2UR UR5, SR_CgaCtaId ;  /* 0x00000000000579c3 */ /* 0x000ee20000008800 */
[----:B------:R-:W-:Y:S01]  /*1da0*/  UMOV UR4, 0x400 ;  /* 0x0000040000047882 */ /* 0x000fe20000000000 */
[----:B------:R-:W-:Y:S01]  /*1db0*/  BSSY.RECONVERGENT B0, `(.L_x_3316) ;  /* 0x000002f000007945 */ /* 0x000fe20003800200 */
[----:B------:R-:W-:Y:S02]  /*1dc0*/  IMAD.MOV.U32 R159, RZ, RZ, -0x800001 ;  /* 0xff7fffffff9f7424 */ /* 0x000fe400078e00ff */
[----:B-1----:R-:W-:Y:S01]  /*1dd0*/  FADD.FTZ R4, R3, R0 ;  /* 0x0000000003047221 */ /* 0x002fe20000010000 */
[----:B------:R-:W-:Y:S01]  /*1de0*/  SHF.R.U32.HI R0, RZ, 0x3, R37 ;  /* 0x00000003ff007819 */ /* 0x000fe20000011625 */
[----:B---3--:R-:W-:-:S03]  /*1df0*/  ULEA UR6, UR5, UR4, 0x18 ;  /* 0x0000000405067291 */ /* 0x008fc6000f8ec0ff */
[----:B------:R-:W1:Y:S01]  /*1e00*/  SHFL.BFLY PT, R3, R4, 0x8, 0x1f ;  /* 0x0d001f0004037f89 */ /* 0x000e6200000e0000 */
[----:B------:R-:W-:Y:S01]  /*1e10*/  LOP3.LUT R0, R0, 0x7c, RZ, 0xc0, !PT ;  /* 0x0000007c00007812 */ /* 0x000fe200078ec0ff */
        /* <DEDUP_REMOVED lines=15> */
[----:B------:R-:W-:-:S04]  /*1f10*/  UIADD3 UR6, UPT, UPT, UR4, 0x810, URZ ;  /* 0x0000081004067890 */ /* 0x000fc8000fffe0ff */
[C---:B------:R-:W-:Y:S01]  /*1f20*/  VIADDMNMX R5, R16.reuse, -R3, RZ, !PT ;  /* 0x8000000310057246 */ /* 0x040fe200078001ff */
[----:B------:R-:W-:Y:S01]  /*1f30*/  ULEA UR6, UR5, UR6, 0x18 ;  /* 0x0000000605067291 */ /* 0x000fe2000f8ec0ff */
[----:B------:R-:W1:Y:S03]  /*1f40*/  @!P1 LDS R9, [R4+0x8] ;  /* 0x0000080004099984 */ /* 0x000e660000000800 */
[----:B------:R-:W-:-:S05]  /*1f50*/  IMAD.IADD R160, R16, 0x1, -R5 ;  /* 0x0000000110a07824 */ /* 0x000fca00078e0a05 */
[----:B------:R-:W-:Y:S01]  /*1f60*/  LEA R160, R160, UR6, 0x2 ;  /* 0x00000006a0a07c11 */ /* 0x000fe2000f8e10ff */
        /* <DEDUP_REMOVED lines=11> */
[----:B------:R-:W3:Y:S01]  /*2020*/  LDC.64 R6, c[0x0][0x438] ;  /* 0x00010e00ff067b82 */ /* 0x000ee20000000a00 */
[----:B-----5:R-:W-:-:S04]  /*2030*/  IMAD.IADD R36, R36, 0x1, -R17 ;  /* 0x0000000124247824 */ /* 0x020fc800078e0a11 */
[----:B-1----:R-:W-:-:S04]  /*2040*/  IMAD R23, R23, UR7, R36 ;  /* 0x0000000717177c24 */ /* 0x002fc8000f8e0224 */
[----:B------:R-:W-:-:S04]  /*2050*/  IMAD R23, R23, UR7, R36 ;  /* 0x0000000717177c24 */ /* 0x000fc8000f8e0224 */
[----:B---3--:R-:W-:-:S06]  /*2060*/  IMAD.WIDE R6, R23, 0x4, R6 ;  /* 0x0000000417067825 */ /* 0x008fcc00078e0206 */
[----:B------:R-:W3:Y:S02]  /*2070*/  LDG.E R6, desc[UR36][R6.64] ;  /* 0x0000002406067981 */ /* 0x000ee4000c1e1900 */
[----:B---3--:R-:W-:-:S07]  /*2080*/  FADD.FTZ R159, R159, R6 ;  /* 0x000000069f9f7221 */ /* 0x008fce0000010000 */
.L_x_3318:
[----:B------:R3:W-:Y:S02]  /*2090*/  STS [R160+-0x4], R159 ;  /* 0xfffffc9fa0007388 */ /* 0x0007e40000000800 */
.L_x_3317:
[----:B------:R-:W-:Y:S05]  /*20a0*/  BSYNC.RECONVERGENT B0 ;  /* 0x0000000000007941 */ /* 0x000fea0003800200 */
.L_x_3316:
[----:B------:R-:W-:Y:S01]  /*20b0*/  BAR.SYNC.DEFER_BLOCKING 0x0 ;  /* 0x0000000000007b1d */ /* 0x000fe20000010000 */
[----:B------:R-:W-:Y:S01]  /*20c0*/  UIADD3 UR7, UPT, UPT, UR4, 0x10, URZ ;  /* 0x0000001004077890 */ /* 0x000fe2000fffe0ff */
[----:B------:R-:W-:Y:S02]  /*20d0*/  LOP3.LUT R11, R22, 0xc, RZ, 0xc0, !PT ;  /* 0x0000000c160b7812 */ /* 0x000fe400078ec0ff */
[----:B------:R-:W-:Y:S01]  /*20e0*/  LOP3.LUT R13, RZ, R5, RZ, 0x33, !PT ;  /* 0x00000005ff0d7212 */ /* 0x000fe200078e33ff */
[----:B------:R-:W-:-:S03]  /*20f0*/  ULEA UR7, UR5, UR7, 0x18 ;  /* 0x0000000705077291 */ /* 0x000fc6000f8ec0ff */
[----:B------:R-:W0:Y:S01]  /*2100*/  S2UR UR12, SR_CTAID.X ;  /* 0x00000000000c79c3 */ /* 0x000e220000002500 */
[----:B------:R-:W0:Y:S01]  /*2110*/  LDCU UR13, c[0x0][0x40c] ;  /* 0x00008180ff0d77ac */ /* 0x000e220008000800 */
[----:B------:R-:W2:Y:S01]  /*2120*/  S2R R130, SR_TID.X ;  /* 0x0000000000827919 */ /* 0x000ea20000002100 */
[----:B------:R-:W-:Y:S01]  /*2130*/  IADD3 R13, PT, PT, R13, 0x7, R16 ;  /* 0x000000070d0d7810 */ /* 0x000fe20007ffe010 */
[----:B------:R-:W0:Y:S03]  /*2140*/  LDCU UR17, c[0x0][0x3f4] ;  /* 0x00007e80ff1177ac */ /* 0x000e260008000800 */
[----:B------:R-:W-:Y:S01]  /*2150*/  SHF.R.S32.HI R12, RZ, 0x1f, R13 ;  /* 0x0000001fff0c7819 */ /* 0x000fe2000001140d */
[----:B------:R-:W0:Y:S01]  /*2160*/  LDC R116, c[0x0][0x3f0] ;  /* 0x0000fc00ff747b82 */ /* 0x000e220000000800 */
[----:B------:R-:W0:Y:S02]  /*2170*/  LDCU UR16, c[0x0][0x410] ;  /* 0x00008200ff1077ac */ /* 0x000e240008000800 */
[----:B------:R-:W-:Y:S01]  /*2180*/  LEA.HI R12, R12, R13, RZ, 0x3 ;  /* 0x0000000d0c0c7211 */ /* 0x000fe200078f18ff */
[----:B------:R-:W0:Y:S03]  /*2190*/  LDCU.64 UR14, c[0x0][0x3b8] ;  /* 0x00007700ff0e77ac */ /* 0x000e260008000a00 */
[----:B------:R-:W-:Y:S01]  /*21a0*/  LOP3.LUT R122, R12, 0xfffffff8, RZ, 0xc0, !PT ;  /* 0xfffffff80c7a7812 */ /* 0x000fe200078ec0ff */
[----:B------:R-:W0:Y:S01]  /*21b0*/  LDCU.64 UR18, c[0x0][0x438] ;  /* 0x00008700ff1277ac */ /* 0x000e220008000a00 */
[----:B------:R0:W1:Y:S01]  /*21c0*/  LDS R158, [R11+UR7] ;  /* 0x000000070b9e7984 */ /* 0x0000620008000800 */
[----:B------:R-:W0:Y:S03]  /*21d0*/  LDCU.64 UR10, c[0x0][0x448] ;  /* 0x00008900ff0a77ac */ /* 0x000e260008000a00 */
[----:B------:R0:W1:Y:S04]  /*21e0*/  LDS R157, [R11+UR7+0x10] ;  /* 0x000010070b9d7984 */ /* 0x0000680008000800 */
[----:B------:R0:W1:Y:S04]  /*21f0*/  LDS R156, [R11+UR7+0x20] ;  /* 0x000020070b9c7984 */ /* 0x0000680008000800 */
[----:B------:R0:W1:Y:S02]  /*2200*/  LDS R155, [R11+UR7+0x30] ;  /* 0x000030070b9b7984 */ /* 0x0000640008000800 */
[----:B0-----:R-:W-:-:S02]  /*2210*/  IMAD R116, R51, R116, UR12 ;  /* 0x0000000c33747e24 */ /* 0x001fc4000f8e0274 */
[----:B------:R0:W0:Y:S01]  /*2220*/  LDS R154, [R11+UR7+0x40] ;  /* 0x000040070b9a7984 */ /* 0x0000220008000800 */
[----:B--2---:R-:W-:-:S03]  /*2230*/  SHF.R.U32.HI R13, RZ, 0x2, R130 ;  /* 0x00000002ff0d7819 */ /* 0x004fc60000011682 */
[----:B------:R2:W0:Y:S01]  /*2240*/  LDS R153, [R11+UR7+0x50] ;  /* 0x000050070b997984 */ /* 0x0004220008000800 */
[----:B------:R-:W-:-:S03]  /*2250*/  ISETP.GE.AND P0, PT, R13, R122, PT ;  /* 0x0000007a0d00720c */ /* 0x000fc60003f06270 */
        /* <DEDUP_REMOVED lines=22> */
[----:B-1----:R2:W1:Y:S04]  /*23c0*/  LDS R6, [R11+UR7+0x1c0] ;  /* 0x0001c0070b067984 */ /* 0x0024680008000800 */
        /* <DEDUP_REMOVED lines=39> */
[----:B------:R-:W-:-:S09]  /*2640*/  ULEA UR4, UR5, UR4, 0x18 ;  /* 0x0000000405047291 */ /* 0x000fd2000f8ec0ff */
[----:B------:R1:W2:Y:S04]  /*2650*/  LDS R51, [R11+UR4] ;  /* 0x000000040b337984 */ /* 0x0002a80008000800 */
[----:B------:R1:W3:Y:S04]  /*2660*/  LDS R52, [R11+UR4+0x10] ;  /* 0x000010040b347984 */ /* 0x0002e80008000800 */
[----:B------:R1:W4:Y:S04]  /*2670*/  LDS R53, [R11+UR4+0x20] ;  /* 0x000020040b357984 */ /* 0x0003280008000800 */
        /* <DEDUP_REMOVED lines=60> */
[----:B--234-:R1:W0:Y:S02]  /*2a40*/  LDS R114, [R11+UR4+0x3f0] ;  /* 0x0003f0040b727984 */ /* 0x01c2240008000800 */
.L_x_3319:
[----:B------:R-:W-:Y:S01]  /*2a50*/  BSSY B1, `(.L_x_3320) ;  /* 0x00010e8000017945 */ /* 0x000fe20003800000 */
[----:B------:R-:W-:-:S03]  /*2a60*/  IMAD R116, R116, 0xe0, RZ ;  /* 0x000000e074747824 */ /* 0x000fc600078e02ff */
[----:B------:R-:W-:Y:S05]  /*2a70*/  @P0 BRA `(.L_x_3321) ;  /* 0x0000010c00940947 */ /* 0x000fea0003800000 */
[----:B------:R-:W-:Y:S01]  /*2a80*/  IABS R115, R3 ;  /* 0x0000000300737213 */ /* 0x000fe20000000000 */
[----:B------:R-:W2:Y:S01]  /*2a90*/  S2R R124, SR_CTAID.Y ;  /* 0x00000000007c7919 */ /* 0x000ea20000002600 */
[----:B------:R-:W2:Y:S01]  /*2aa0*/  LDC R15, c[0x0][0x3f8] ;  /* 0x0000fe00ff0f7b82 */ /* 0x000ea20000000800 */
[----:B------:R-:W3:Y:S01]  /*2ab0*/  LDCU.64 UR8, c[0x0][0x420] ;  /* 0x00008400ff0877ac */ /* 0x000ee20008000a00 */
[----:B01----:R-:W0:Y:S01]  /*2ac0*/  I2F.RP R11, R115 ;  /* 0x00000073000b7306 */ /* 0x003e220000209400 */
[----:B------:R-:W-:Y:S01]  /*2ad0*/  LEA.HI R123, R130, R5, RZ, 0x1e ;  /* 0x00000005827b7211 */ /* 0x000fe200078ff0ff */
[----:B------:R-:W-:Y:S01]  /*2ae0*/  IMAD.IADD R122, R122, 0x1, R5 ;  /* 0x000000017a7a7824 */ /* 0x000fe200078e0205 */
[----:B------:R-:W1:Y:S03]  /*2af0*/  LDCU UR4, c[0x0][0x408] ;  /* 0x00008100ff0477ac */ /* 0x000e660008000800 */
[----:B------:R-:W4:Y:S08]  /*2b00*/  LDC R119, c[0x0][0x440] ;  /* 0x00011000ff777b82 */ /* 0x000f300000000800 */
[----:B------:R-:W1:Y:S01]  /*2b10*/  LDC.64 R228, c[0x0][0x450] ;  /* 0x00011400ffe47b82 */ /* 0x000e620000000a00 */
[----:B0-----:R-:W0:Y:S01]  /*2b20*/  MUFU.RCP R11, R11 ;  /* 0x0000000b000b7308 */ /* 0x001e220000001000 */
[----:B---3--:R-:W-:-:S04]  /*2b30*/  ISETP.NE.U32.AND P0, PT, RZ, UR8, PT ;  /* 0x00000008ff007c0c */ /* 0x008fc8000bf05070 */
[----:B------:R-:W-:Y:S02]  /*2b40*/  ISETP.NE.AND.EX P0, PT, RZ, UR9, PT, P0 ;  /* 0x00000009ff007c0c */ /* 0x000fe4000bf05300 */
[----:B------:R-:W1:Y:S01]  /*2b50*/  LDC R125, c[0x0][0x430] ;  /* 0x00010c00ff7d7b82 */ /* 0x000e620000000800 */
[C---:B--2---:R-:W-:Y:S02]  /*2b60*/  IMAD R118, R124.reuse, R15, UR12 ;  /* 0x0000000c7c767e24 */ /* 0x044fe4000f8e020f */
[-C--:B------:R-:W-:Y:S02]  /*2b70*/  IMAD R124, R124, R3.reuse, RZ ;  /* 0x000000037c7c7224 */ /* 0x080fe400078e02ff */
[----:B0-----:R-:W-:Y:S02]  /*2b80*/  VIADD R12, R11, 0xffffffe ;  /* 0x0ffffffe0b0c7836 */ /* 0x001fe40000000000 */
[----:B----4-:R-:W-:Y:S01]  /*2b90*/  IMAD R11, R119, UR12, R16 ;  /* 0x0000000c770b7c24 */ /* 0x010fe2000f8e0210 */
[----:B------:R-:W-:Y:S01]  /*2ba0*/  SHF.R.S32.HI R121, RZ, 0x1f, R124 ;  /* 0x0000001fff797819 */ /* 0x000fe2000001147c */
[----:B------:R0:W2:Y:S01]  /*2bb0*/  F2I.FTZ.U32.TRUNC.NTZ R13, R12 ;  /* 0x0000000c000d7305 */ /* 0x0000a2000021f000 */
[----:B------:R-:W-:Y:S01]  /*2bc0*/  IMAD R118, R118, R3, RZ ;  /* 0x0000000376767224 */ /* 0x000fe200078e02ff */
[----:B------:R-:W-:Y:S01]  /*2bd0*/  LOP3.LUT R3, R130, 0x3, RZ, 0xc0, !PT ;  /* 0x0000000382037812 */ /* 0x000fe200078ec0ff */
[----:B------:R-:W-:-:S04]  /*2be0*/  VIADD R120, R11, 0xffffffff ;  /* 0xffffffff0b787836 */ /* 0x000fc80000000000 */
[--C-:B------:R-:W-:Y:S01]  /*2bf0*/  IMAD R119, R120, R119, R123.reuse ;  /* 0x0000007778777224 */ /* 0x100fe200078e027b */
[----:B------:R-:W-:Y:S01]  /*2c00*/  IADD3 R120, P1, P2, R124, UR8, R123 ;  /* 0x000000087c787c10 */ /* 0x000fe2000fa3e07b */
[----:B------:R-:W-:Y:S01]  /*2c10*/  IMAD R118, R118, 0xe0, R3 ;  /* 0x000000e076767824 */ /* 0x000fe200078e0203 */
[----:B------:R-:W-:Y:S01]  /*2c20*/  LOP3.LUT R124, R130, 0x3fc, RZ, 0xc0, !PT ;  /* 0x000003fc827c7812 */ /* 0x000fe200078ec0ff */
[----:B0-----:R-:W-:Y:S01]  /*2c30*/  IMAD.MOV.U32 R12, RZ, RZ, RZ ;  /* 0x000000ffff0c7224 */ /* 0x001fe200078e00ff */
[----:B------:R-:W-:Y:S01]  /*2c40*/  IADD3.X R121, PT, PT, R121, UR9, RZ, P1, P2 ;  /* 0x0000000979797c10 */ /* 0x000fe20008fe44ff */
[----:B------:R-:W-:Y:S01]  /*2c50*/  VIADD R123, R123, 0x1 ;  /* 0x000000017b7b7836 */ /* 0x000fe20000000000 */
[----:B------:R-:W-:Y:S01]  /*2c60*/  SHF.R.S32.HI R126, RZ, 0x1f, R118 ;  /* 0x0000001fff7e7819 */ /* 0x000fe20000011476 */
[----:B--2---:R-:W-:Y:S02]  /*2c70*/  IMAD.MOV R14, RZ, RZ, -R13 ;  /* 0x000000ffff0e7224 */ /* 0x004fe400078e0a0d */
[----:B------:R-:W-:-:S02]  /*2c80*/  VIADD R124, R124, UR6 ;  /* 0x000000067c7c7c36 */ /* 0x000fc40008000000 */
[----:B------:R-:W-:Y:S02]  /*2c90*/  IMAD R117, R14, R115, RZ ;  /* 0x000000730e757224 */ /* 0x000fe400078e02ff */
[----:B------:R-:W-:Y:S02]  /*2ca0*/  IMAD R14, R2, R15, UR12 ;  /* 0x0000000c020e7e24 */ /* 0x000fe4000f8e020f */
[----:B------:R-:W-:-:S04]  /*2cb0*/  IMAD.HI.U32 R117, R13, R117, R12 ;  /* 0x000000750d757227 */ /* 0x000fc800078e000c */
[----:B------:R-:W-:Y:S02]  /*2cc0*/  IMAD R11, R14, 0xe0, R3 ;  /* 0x000000e00e0b7824 */ /* 0x000fe400078e0203 */
[----:B-1----:R-:W-:Y:S02]  /*2cd0*/  VIADD R125, R125, UR4 ;  /* 0x000000047d7d7c36 */ /* 0x002fe40008000000 */
[----:B------:R-:W-:-:S07]  /*2ce0*/  IMAD.WIDE R228, R11, 0x4, R228 ;  /* 0x000000040be47825 */ /* 0x000fce00078e02e4 */
.L_x_3583:
[----:B------:R-:W2:Y:S01]  /*2cf0*/  @P0 LDG.E.U8 R14, desc[UR36][R120.64] ;  /* 0x00000024780e0981 */ /* 0x000ea2000c1e1100 */
[----:B------:R-:W-:Y:S01]  /*2d00*/  VIADD R128, R123, 0xffffffff ;  /* 0xffffffff7b807836 */ /* 0x000fe20000000000 */
[----:B------:R-:W-:Y:S01]  /*2d10*/  UISETP.NE.AND UP0, UPT, UR13, URZ, UPT ;  /* 0x000000ff0d00728c */ /* 0x000fe2000bf05270 */
[----:B------:R-:W-:Y:S01]  /*2d20*/  IMAD.U32 R3, RZ, RZ, UR17 ;  /* 0x00000011ff037e24 */ /* 0x000fe2000f8e00ff */
[----:B------:R-:W-:Y:S02]  /*2d30*/  BSSY.RECONVERGENT B0, `(.L_x_3322) ;  /* 0x0001051000007945 */ /* 0x000fe40003800200 */
        /* <DEDUP_REMOVED lines=8> */
[----:B------:R-:W-:-:S05]  /*2dc0*/  @!P1 IMAD.IADD R12, R12, 0x1, -R13 ;  /* 0x000000010c0c9824 */ /* 0x000fca00078e0a0d */
[----:B------:R-:W-:-:S13]  /*2dd0*/  ISETP.GT.U32.AND P1, PT, R115, R12, PT ;  /* 0x0000000c7300720c */ /* 0x000fda0003f24070 */
[----:B------:R-:W-:-:S04]  /*2de0*/  @!P1 IMAD.IADD R12, R12, 0x1, -R13 ;  /* 0x000000010c0c9824 */ /* 0x000fc800078e0a0d */
[----:B------:R-:W-:Y:S01]  /*2df0*/  @!P2 IMAD.MOV R12, RZ, RZ, -R12 ;  /* 0x000000ffff0ca224 */ /* 0x000fe200078e0a0c */
[----:B------:R-:W-:Y:S02]  /*2e00*/  @!P3 LOP3.LUT R12, RZ, R3, RZ, 0x33, !PT ;  /* 0x00000003ff0cb212 */ /* 0x000fe400078e33ff */
[----:B--2---:R-:W-:Y:S01]  /*2e10*/  ISETP.NE.AND P4, PT, R14, RZ, P0 ;  /* 0x000000ff0e00720c */ /* 0x004fe20000785270 */
[----:B------:R-:W-:-:S12]  /*2e20*/  BRA.U UP0, `(.L_x_3323) ;  /* 0x000000c900107547 */ /* 0x000fd8000b800000 */
[----:B------:R-:W-:-:S13]  /*2e30*/  ISETP.NE.AND P5, PT, R19, RZ, PT ;  /* 0x000000ff1300720c */ /* 0x000fda0003fa5270 */
[----:B------:R-:W-:Y:S05]  /*2e40*/  @!P5 BRA `(.L_x_3324) ;  /* 0x000000680000d947 */ /* 0x000fea0003800000 */
[--C-:B------:R-:W-:Y:S01]  /*2e50*/  IMAD.IADD R224, R12, 0x1, R3.reuse ;  /* 0x000000010ce07824 */ /* 0x100fe200078e0203 */
[----:B------:R-:W-:Y:S01]  /*2e60*/  BSSY.RECONVERGENT B2, `(.L_x_3325) ;  /* 0x0000028000027945 */ /* 0x000fe20003800200 */
[----:B------:R-:W-:Y:S02]  /*2e70*/  VIADD R127, R16, 0xffffffff ;  /* 0xffffffff107f7836 */ /* 0x000fe40000000000 */
[C---:B------:R-:W-:Y:S02]  /*2e80*/  IMAD R234, R3.reuse, 0x4, R224 ;  /* 0x0000000403ea7824 */ /* 0x040fe400078e02e0 */
[----:B------:R-:W-:Y:S01]  /*2e90*/  IMAD.SHL.U32 R12, R12, 0x4, RZ ;  /* 0x000000040c0c7824 */ /* 0x000fe200078e00ff */
[----:B------:R-:W-:Y:S01]  /*2ea0*/  ISETP.GE.AND P1, PT, R128, R127, PT ;  /* 0x0000007f8000720c */ /* 0x000fe20003f26270 */
[----:B------:R-:W-:Y:S02]  /*2eb0*/  IMAD.IADD R232, R234, 0x1, R3 ;  /* 0x00000001eae87824 */ /* 0x000fe400078e0203 */
[----:B------:R-:W-:-:S02]  /*2ec0*/  IMAD R11, R3, 0xe0, RZ ;  /* 0x000000e0030b7824 */ /* 0x000fc400078e02ff */
[----:B------:R-:W-:-:S04]  /*2ed0*/  IMAD.IADD R230, R232, 0x1, R3 ;  /* 0x00000001e8e67824 */ /* 0x000fc800078e0203 */
        /* <DEDUP_REMOVED lines=8> */
[----:B------:R-:W-:-:S04]  /*2f60*/  IMAD.IADD R222, R226, 0x1, R3 ;  /* 0x00000001e2de7824 */ /* 0x000fc800078e0203 */
[----:B------:R-:W-:-:S04]  /*2f70*/  IMAD.IADD R132, R222, 0x1, R3 ;  /* 0x00000001de847824 */ /* 0x000fc800078e0203 */
[----:B------:R-:W-:Y:S01]  /*2f80*/  IMAD.IADD R130, R132, 0x1, R3 ;  /* 0x0000000184827824 */ /* 0x000fe200078e0203 */
[----:B------:R-:W-:Y:S06]  /*2f90*/  @P1 BRA `(.L_x_3326) ;  /* 0x0000000000501947 */ /* 0x000fec0003800000 */
[----:B------:R-:W-:Y:S01]  /*2fa0*/  ISETP.GE.AND P2, PT, R12, R11, PT ;  /* 0x0000000b0c00720c */ /* 0x000fe20003f46270 */
[----:B------:R-:W2:-:S12]  /*2fb0*/  LDG.E R227, desc[UR36][R228.64] ;  /* 0x00000024e4e37981 */ /* 0x000e98000c1e1900 */
[----:B------:R-:W0:Y:S01]  /*2fc0*/  @!P2 S2R R13, SR_TID.X ;  /* 0x00000000000da919 */ /* 0x000e220000002100 */
[----:B------:R-:W1:Y:S01]  /*2fd0*/  @!P2 LDC.64 R14, c[0x0][0x3b8] ;  /* 0x0000ee00ff0eab82 */ /* 0x000e620000000a00 */
[----:B0-----:R-:W-:-:S05]  /*2fe0*/  @!P2 LOP3.LUT R13, R13, 0x3, RZ, 0xc0, !PT ;  /* 0x000000030d0da812 */ /* 0x001fca00078ec0ff */
[----:B------:R-:W-:-:S05]  /*2ff0*/  @!P2 IMAD R13, R116, R3, R13 ;  /* 0x00000003740da224 */ /* 0x000fca00078e020d */
[----:B------:R-:W-:-:S04]  /*3000*/  @!P2 IADD3 R131, P3, PT, R12, R13, RZ ;  /* 0x0000000d0c83a210 */ /* 0x000fc80007f7e0ff */
[----:B------:R-:W-:Y:S02]  /*3010*/  @!P2 LEA.HI.X.SX32 R252, R13, RZ, 0x1, P3 ;  /* 0x000000ff0dfca211 */ /* 0x000fe400018f0eff */
[----:B-1----:R-:W-:-:S04]  /*3020*/  @!P2 LEA R250, P3, R131, R14, 0x2 ;  /* 0x0000000e83faa211 */ /* 0x002fc800078610ff */
[----:B------:R-:W-:Y:S01]  /*3030*/  @!P2 LEA.HI.X R251, R131, R15, R252, 0x2, P3 ;  /* 0x0000000f83fba211 */ /* 0x000fe200018f14fc */
[----:B------:R-:W-:Y:S01]  /*3040*/  IMAD.MOV.U32 R252, RZ, RZ, RZ ;  /* 0x000000fffffc7224 */ /* 0x000fe200078e00ff */
[----:B------:R-:W0:Y:S05]  /*3050*/  @!P2 LDC.64 R14, c[0x0][0x3b8] ;  /* 0x0000ee00ff0eab82 */ /* 0x000e2a0000000a00 */
        /* <DEDUP_REMOVED lines=8> */
.L_x_3326:
[----:B------:R-:W-:Y:S05]  /*30e0*/  BSYNC.RECONVERGENT B2 ;  /* 0x0000000000027941 */ /* 0x000fea0003800200 */
.L_x_3325:
[----:B------:R-:W-:Y:S04]  /*30f0*/  BSSY.RECONVERGENT B2, `(.L_x_3327) ;  /* 0x0000018000027945 */ /* 0x000fe80003800200 */
[----:B------:R-:W-:Y:S05]  /*3100*/  @P1 BRA `(.L_x_3328) ;  /* 0x0000000000581947 */ /* 0x000fea0003800000 */
[----:B------:R-:W-:-:S05]  /*3110*/  IMAD.SHL.U32 R13, R224, 0x4, RZ ;  /* 0x00000004e00d7824 */ /* 0x000fca00078e00ff */
[----:B------:R-:W-:-:S13]  /*3120*/  ISETP.GE.AND P2, PT, R13, R11, PT ;  /* 0x0000000b0d00720c */ /* 0x000fda0003f46270 */
[----:B------:R-:W1:Y:S01]  /*3130*/  @!P2 S2R R131, SR_TID.X ;  /* 0x000000000083a919 */ /* 0x000e620000002100 */
[----:B0-----:R-:W0:Y:S01]  /*3140*/  @!P2 LDC.64 R14, c[0x0][0x3b8] ;  /* 0x0000ee00ff0eab82 */ /* 0x001e220000000a00 */
[----:B-1----:R-:W-:-:S05]  /*3150*/  @!P2 LOP3.LUT R131, R131, 0x3, RZ, 0xc0, !PT ;  /* 0x000000038383a812 */ /* 0x002fca00078ec0ff */
[----:B------:R-:W-:Y:S01]  /*3160*/  @!P2 IMAD R220, R116, R3, R131 ;  /* 0x0000000374dca224 */ /* 0x000fe200078e0283 */
[----:B------:R-:W-:-:S04]  /*3170*/  @!P2 SHF.R.S32.HI R131, RZ, 0x1f, R13 ;  /* 0x0000001fff83a819 */ /* 0x000fc8000001140d */
        /* <DEDUP_REMOVED lines=15> */
.L_x_3328:
[----:B------:R-:W-:Y:S05]  /*3270*/  BSYNC.RECONVERGENT B2 ;  /* 0x0000000000027941 */ /* 0x000fea0003800200 */
.L_x_3327:
[----:B------:R-:W-:Y:S04]  /*3280*/  BSSY.RECONVERGENT B2, `(.L_x_3329) ;  /* 0x0000019000027945 */ /* 0x000fe80003800200 */
[----:B------:R-:W-:Y:S05]  /*3290*/  @P1 BRA `(.L_x_3330) ;  /* 0x00000000005c1947 */ /* 0x000fea0003800000 */
[----:B------:R-:W-:Y:S01]  /*32a0*/  IMAD R133, R3, 0x8, R12 ;  /* 0x0000000803857824 */ /* 0x000fe200078e020c */
[----:B------:R-:W2:Y:S04]  /*32b0*/  LDG.E R225, desc[UR36][R228.64+0x20] ;  /* 0x00002024e4e17981 */ /* 0x000ea8000c1e1900 */
[----:B------:R-:W-:-:S13]  /*32c0*/  ISETP.GE.AND P2, PT, R133, R11, PT ;  /* 0x0000000b8500720c */ /* 0x000fda0003f46270 */
[----:B------:R-:W3:Y:S01]  /*32d0*/  @!P2 S2R R13, SR_TID.X ;  /* 0x00000000000da919 */ /* 0x000ee20000002100 */
[----:B01----:R-:W0:Y:S01]  /*32e0*/  @!P2 LDC.64 R14, c[0x0][0x3b8] ;  /* 0x0000ee00ff0eab82 */ /* 0x003e220000000a00 */
[----:B---3--:R-:W-:-:S05]  /*32f0*/  @!P2 LOP3.LUT R13, R13, 0x3, RZ, 0xc0, !PT ;  /* 0x000000030d0da812 */ /* 0x008fca00078ec0ff */
[----:B------:R-:W-:Y:S01]  /*3300*/  @!P2 IMAD R252, R116, R3, R13 ;  /* 0x0000000374fca224 */ /* 0x000fe200078e020d */
[----:B------:R-:W-:-:S04]  /*3310*/  @!P2 SHF.R.S32.HI R13, RZ, 0x1f, R133 ;  /* 0x0000001fff0da819 */ /* 0x000fc80000011485 */
[----:B------:R-:W-:-:S04]  /*3320*/  @!P2 IADD3 R131, P3, PT, R252, R133, RZ ;  /* 0x00000085fc83a210 */ /* 0x000fc80007f7e0ff */
[----:B------:R-:W-:Y:S02]  /*3330*/  @!P2 LEA.HI.X.SX32 R252, R252, R13, 0x1, P3 ;  /* 0x0000000dfcfca211 */ /* 0x000fe400018f0eff */
[----:B0-----:R-:W-:-:S04]  /*3340*/  @!P2 LEA R250, P3, R131, R14, 0x2 ;  /* 0x0000000e83faa211 */ /* 0x001fc800078610ff */
[----:B------:R-:W-:Y:S01]  /*3350*/  @!P2 LEA.HI.X R251, R131, R15, R252, 0x2, P3 ;  /* 0x0000000f83fba211 */ /* 0x000fe200018f14fc */
[----:B------:R-:W-:-:S06]  /*3360*/  IMAD.MOV.U32 R252, RZ, RZ, RZ ;  /* 0x000000fffffc7224 */ /* 0x000fcc00078e00ff */
[----:B------:R-:W3:Y:S01]  /*3370*/  @!P2 LDG.E R252, desc[UR36][R250.64] ;  /* 0x00000024fafca981 */ /* 0x000ee2000c1e1900 */
[----:B------:R-:W-:-:S13]  /*3380*/  ISETP.GE.AND P2, PT, R133, R11, PT ;  /* 0x0000000b8500720c */ /* 0x000fda0003f46270 */
[----:B------:R-:W0:Y:S01]  /*3390*/  @!P2 LDC.64 R14, c[0x0][0x3b8] ;  /* 0x0000ee00ff0eab82 */ /* 0x000e220000000a00 */
[----:B------:R-:W-:-:S04]  /*33a0*/  @!P2 IADD3 R13, P3, PT, R118, R133, RZ ;  /* 0x00000085760da210 */ /* 0x000fc80007f7e0ff */
[----:B------:R-:W-:Y:S02]  /*33b0*/  @!P2 LEA.HI.X.SX32 R131, R133, R126, 0x1, P3 ;  /* 0x0000007e8583a211 */ /* 0x000fe400018f0eff */
[----:B0-----:R-:W-:-:S04]  /*33c0*/  @!P2 LEA R14, P3, R13, R14, 0x2 ;  /* 0x0000000e0d0ea211 */ /* 0x001fc800078610ff */
[----:B------:R-:W-:Y:S01]  /*33d0*/  @!P2 LEA.HI.X R15, R13, R15, R131, 0x2, P3 ;  /* 0x0000000f0d0fa211 */ /* 0x000fe200018f1483 */
[----:B---3--:R-:W-:-:S04]  /*33e0*/  FADD.FTZ R252, R53, R252 ;  /* 0x000000fc35fc7221 */ /* 0x008fc80000010000 */
[----:B--2---:R-:W-:-:S05]  /*33f0*/  FMUL.FTZ R225, R252, R225 ;  /* 0x000000e1fce17220 */ /* 0x004fca0000410000 */
[----:B------:R2:W-:Y:S02]  /*3400*/  @!P2 STG.E desc[UR36][R14.64], R225 ;  /* 0x000000e10e00a986 */ /* 0x0005e4000c101924 */
.L_x_3330:
[----:B------:R-:W-:Y:S05]  /*3410*/  BSYNC.RECONVERGENT B2 ;  /* 0x0000000000027941 */ /* 0x000fea0003800200 */
.L_x_3329:
[----:B------:R-:W-:Y:S04]  /*3420*/  BSSY.RECONVERGENT B2, `(.L_x_3331) ;  /* 0x000001a000027945 */ /* 0x000fe80003800200 */
[----:B------:R-:W-:Y:S05]  /*3430*/  @P1 BRA `(.L_x_3332) ;  /* 0x0000000000601947 */ /* 0x000fea0003800000 */
[----:B------:R-:W-:-:S04]  /*3440*/  IMAD R224, R3, 0x2, R224 ;  /* 0x0000000203e07824 */ /* 0x000fc800078e02e0 */
[----:B------:R-:W-:-:S05]  /*3450*/  IMAD.SHL.U32 R224, R224, 0x4, RZ ;  /* 0x00000004e0e07824 */ /* 0x000fca00078e00ff */
[----:B------:R-:W-:-:S13]  /*3460*/  ISETP.GE.AND P2, PT, R224, R11, PT ;  /* 0x0000000be000720c */ /* 0x000fda0003f46270 */
[----:B------:R-:W3:Y:S01]  /*3470*/  @!P2 S2R R13, SR_TID.X ;  /* 0x00000000000da919 */ /* 0x000ee20000002100 */
[----:B012---:R-:W0:Y:S01]  /*3480*/  @!P2 LDC.64 R14, c[0x0][0x3b8] ;  /* 0x0000ee00ff0eab82 */ /* 0x007e220000000a00 */
[----:B---3--:R-:W-:-:S05]  /*3490*/  @!P2 LOP3.LUT R13, R13, 0x3, RZ, 0xc0, !PT ;  /* 0x000000030d0da812 */ /* 0x008fca00078ec0ff */
[----:B------:R-:W-:Y:S01]  /*34a0*/  @!P2 IMAD R218, R116, R3, R13 ;  /* 0x0000000374daa224 */ /* 0x000fe200078e020d */
[----:B------:R-:W-:-:S04]  /*34b0*/  @!P2 SHF.R.S32.HI R13, RZ, 0x1f, R224 ;  /* 0x0000001fff0da819 */ /* 0x000fc800000114e0 */
[----:B------:R-:W-:-:S04]  /*34c0*/  @!P2 IADD3 R131, P3, PT, R218, R224, RZ ;  /* 0x000000e0da83a210 */ /* 0x000fc80007f7e0ff */
[----:B------:R-:W-:Y:S01]  /*34d0*/  @!P2 LEA.HI.X.SX32 R218, R218, R13, 0x1, P3 ;  /* 0x0000000ddadaa211 */ /* 0x000fe200018f0eff */
[----:B------:R-:W-:Y:S01]  /*34e0*/  IMAD.MOV.U32 R13, RZ, RZ, RZ ;  /* 0x000000ffff0d7224 */ /* 0x000fe200078e00ff */
[----:B0-----:R-:W-:-:S04]  /*34f0*/  @!P2 LEA R250, P3, R131, R14, 0x2 ;  /* 0x0000000e83faa211 */ /* 0x001fc800078610ff */
[----:B------:R-:W-:Y:S02]  /*3500*/  @!P2 LEA.HI.X R251, R131, R15, R218, 0x2, P3 ;  /* 0x0000000f83fba211 */ /* 0x000fe400018f14da */
[----:B------:R-:W2:Y:S04]  /*3510*/  LDG.E R218, desc[UR36][R228.64+0x30] ;  /* 0x00003024e4da7981 */ /* 0x000ea8000c1e1900 */
        /* <DEDUP_REMOVED lines=10> */
.L_x_3332:
[----:B------:R-:W-:Y:S05]  /*35c0*/  BSYNC.RECONVERGENT B2 ;  /* 0x0000000000027941 */ /* 0x000fea0003800200 */
.L_x_3331:
[----:B------:R-:W-:Y:S01]  /*35d0*/  BSSY.RECONVERGENT B2, `(.L_x_3333) ;  /* 0x000001a000027945 */ /* 0x000fe20003800200 */
[----:B------:R-:W-:-:S03]  /*35e0*/  IMAD.IADD R224, R130, 0x1, R3 ;  /* 0x0000000182e07824 */ /* 0x000fc600078e0203 */
[----:B------:R-:W-:Y:S05]  /*35f0*/  @P1 BRA `(.L_x_3334) ;  /* 0x00000000005c1947 */ /* 0x000fea0003800000 */
[----:B------:R-:W-:Y:S01]  /*3600*/  IMAD R133, R3, 0x10, R12 ;  /* 0x0000001003857824 */ /* 0x000fe200078e020c */
[----:B------:R-:W4:Y:S04]  /*3610*/  LDG.E R223, desc[UR36][R228.64+0x40] ;  /* 0x00004024e4df7981 */ /* 0x000f28000c1e1900 */
[----:B------:R-:W-:-:S13]  /*3620*/  ISETP.GE.AND P2, PT, R133, R11, PT ;  /* 0x0000000b8500720c */ /* 0x000fda0003f46270 */
[----:B------:R-:W0:Y:S02]  /*3630*/  @!P2 S2R R13, SR_TID.X ;  /* 0x00000000000da919 */ /* 0x000e240000002100 */
[----:B0123--:R-:W0:Y:S01]  /*3640*/  @!P2 LDC.64 R14, c[0x0][0x3b8] ;  /* 0x0000ee00ff0eab82 */ /* 0x00fe220000000a00 */
[----:B------:R-:W-:-:S05]  /*3650*/  @!P2 LOP3.LUT R13, R13, 0x3, RZ, 0xc0, !PT ;  /* 0x000000030d0da812 */ /* 0x000fca00078ec0ff */
[----:B------:R-:W-:Y:S01]  /*3660*/  @!P2 IMAD R252, R116, R3, R13 ;  /* 0x0000000374fca224 */ /* 0x000fe200078e020d */
[----:B------:R-:W-:-:S04]  /*3670*/  @!P2 SHF.R.S32.HI R13, RZ, 0x1f, R133 ;  /* 0x0000001fff0da819 */ /* 0x000fc80000011485 */
[----:B------:R-:W-:-:S04]  /*3680*/  @!P2 IADD3 R131, P3, PT, R252, R133, RZ ;  /* 0x00000085fc83a210 */ /* 0x000fc80007f7e0ff */
[----:B------:R-:W-:Y:S02]  /*3690*/  @!P2 LEA.HI.X.SX32 R252, R252, R13, 0x1, P3 ;  /* 0x0000000dfcfca211 */ /* 0x000fe400018f0eff */
[----:B0-----:R-:W-:-:S04]  /*36a0*/  @!P2 LEA R250, P3, R131, R14, 0x2 ;  /* 0x0000000e83faa211 */ /* 0x001fc800078610ff */
[----:B------:R-:W-:Y:S01]  /*36b0*/  @!P2 LEA.HI.X R251, R131, R15, R252, 0x2, P3 ;  /* 0x0000000f83fba211 */ /* 0x000fe200018f14fc */
[----:B------:R-:W-:-:S06]  /*36c0*/  IMAD.MOV.U32 R252, RZ, RZ, RZ ;  /* 0x000000fffffc7224 */ /* 0x000fcc00078e00ff */
[----:B------:R-:W2:Y:S01]  /*36d0*/  @!P2 LDG.E R252, desc[UR36][R250.64] ;  /* 0x00000024fafca981 */ /* 0x000ea2000c1e1900 */
[----:B------:R-:W-:-:S13]  /*36e0*/  ISETP.GE.AND P2, PT, R133, R11, PT ;  /* 0x0000000b8500720c */ /* 0x000fda0003f46270 */
[----:B------:R-:W0:Y:S01]  /*36f0*/  @!P2 LDC.64 R14, c[0x0][0x3b8] ;  /* 0x0000ee00ff0eab82 */ /* 0x000e220000000a00 */
[----:B------:R-:W-:-:S04]  /*3700*/  @!P2 IADD3 R13, P3, PT, R118, R133, RZ ;  /* 0x00000085760da210 */ /* 0x000fc80007f7e0ff */
[----:B------:R-:W-:Y:S02]  /*3710*/  @!P2 LEA.HI.X.SX32 R131, R133, R126, 0x1, P3 ;  /* 0x0000007e8583a211 */ /* 0x000fe400018f0eff */
[----:B0-----:R-:W-:-:S04]  /*3720*/  @!P2 LEA R14, P3, R13, R14, 0x2 ;  /* 0x0000000e0d0ea211 */ /* 0x001fc800078610ff */
[----:B------:R-:W-:Y:S01]  /*3730*/  @!P2 LEA.HI.X R15, R13, R15, R131, 0x2, P3 ;  /* 0x0000000f0d0fa211 */ /* 0x000fe200018f1483 */
[----:B--2---:R-:W-:-:S04]  /*3740*/  FADD.FTZ R252, R55, R252 ;  /* 0x000000fc37fc7221 */ /* 0x004fc80000010000 */
[----:B----4-:R-:W-:-:S05]  /*3750*/  FMUL.FTZ R223, R252, R223 ;  /* 0x000000dffcdf7220 */ /* 0x010fca0000410000 */
[----:B------:R4:W-:Y:S02]  /*3760*/  @!P2 STG.E desc[UR36][R14.64], R223 ;  /* 0x000000df0e00a986 */ /* 0x0009e4000c101924 */
.L_x_3334:
[----:B------:R-:W-:Y:S05]  /*3770*/  BSYNC.RECONVERGENT B2 ;  /* 0x0000000000027941 */ /* 0x000fea0003800200 */
.L_x_3333:
[----:B------:R-:W-:Y:S04]  /*3780*/  BSSY.RECONVERGENT B2, `(.L_x_3335) ;  /* 0x0000018000027945 */ /* 0x000fe80003800200 */
[----:B------:R-:W-:Y:S05]  /*3790*/  @P1 BRA `(.L_x_3336) ;  /* 0x0000000000581947 */ /* 0x000fea0003800000 */
[----:B------:R-:W-:-:S05]  /*37a0*/  IMAD.SHL.U32 R13, R234, 0x4, RZ ;  /* 0x00000004ea0d7824 */ /* 0x000fca00078e00ff */
[----:B------:R-:W-:-:S13]  /*37b0*/  ISETP.GE.AND P2, PT, R13, R11, PT ;  /* 0x0000000b0d00720c */ /* 0x000fda0003f46270 */
[----:B------:R-:W0:Y:S02]  /*37c0*/  @!P2 S2R R131, SR_TID.X ;  /* 0x000000000083a919 */ /* 0x000e240000002100 */
[----:B01234-:R-:W0:Y:S01]  /*37d0*/  @!P2 LDC.64 R14, c[0x0][0x3b8] ;  /* 0x0000ee00ff0eab82 */ /* 0x01fe220000000a00 */
[----:B------:R-:W-:-:S05]  /*37e0*/  @!P2 LOP3.LUT R131, R131, 0x3, RZ, 0xc0, !PT ;  /* 0x000000038383a812 */ /* 0x000fca00078ec0ff */
        /* <DEDUP_REMOVED lines=17> */
.L_x_3336:
[----:B------:R-:W-:Y:S05]  /*3900*/  BSYNC.RECONVERGENT B2 ;  /* 0x0000000000027941 */ /* 0x000fea0003800200 */
.L_x_3335:
[----:B------:R-:W-:Y:S01]  /*3910*/  BSSY.RECONVERGENT B2, `(.L_x_3337) ;  /* 0x0000019000027945 */ /* 0x000fe20003800200 */
[----:B------:R-:W-:-:S03]  /*3920*/  IMAD.IADD R234, R224, 0x1, R3 ;  /* 0x00000001e0ea7824 */ /* 0x000fc600078e0203 */
[----:B------:R-:W-:Y:S05]  /*3930*/  @P1 BRA `(.L_x_3338) ;  /* 0x0000000000581947 */ /* 0x000fea0003800000 */
[----:B------:R-:W-:Y:S01]  /*3940*/  IMAD.SHL.U32 R13, R232, 0x4, RZ ;  /* 0x00000004e80d7824 */ /* 0x000fe200078e00ff */
[----:B------:R-:W2:Y:S04]  /*3950*/  LDG.E R221, desc[UR36][R228.64+0x60] ;  /* 0x00006024e4dd7981 */ /* 0x000ea8000c1e1900 */
[----:B------:R-:W-:-:S13]  /*3960*/  ISETP.GE.AND P2, PT, R13, R11, PT ;  /* 0x0000000b0d00720c */ /* 0x000fda0003f46270 */
[----:B------:R-:W0:Y:S02]  /*3970*/  @!P2 S2R R131, SR_TID.X ;  /* 0x000000000083a919 */ /* 0x000e240000002100 */
[----:B01234-:R-:W0:Y:S01]  /*3980*/  @!P2 LDC.64 R14, c[0x0][0x3b8] ;  /* 0x0000ee00ff0eab82 */ /* 0x01fe220000000a00 */
[----:B------:R-:W-:-:S05]  /*3990*/  @!P2 LOP3.LUT R131, R131, 0x3, RZ, 0xc0, !PT ;  /* 0x000000038383a812 */ /* 0x000fca00078ec0ff */
[----:B------:R-:W-:Y:S01]  /*39a0*/  @!P2 IMAD R250, R116, R3, R131 ;  /* 0x0000000374faa224 */ /* 0x000fe200078e0283 */
[----:B------:R-:W-:-:S04]  /*39b0*/  @!P2 SHF.R.S32.HI R131, RZ, 0x1f, R13 ;  /* 0x0000001fff83a819 */ /* 0x000fc8000001140d */
        /* <DEDUP_REMOVED lines=11> */
[----:B--2---:R-:W-:-:S04]  /*3a70*/  FADD.FTZ R250, R57, R250 ;  /* 0x000000fa39fa7221 */ /* 0x004fc80000010000 */
[----:B------:R-:W-:-:S05]  /*3a80*/  FMUL.FTZ R221, R250, R221 ;  /* 0x000000ddfadd7220 */ /* 0x000fca0000410000 */
[----:B------:R0:W-:Y:S02]  /*3a90*/  @!P2 STG.E desc[UR36][R14.64], R221 ;  /* 0x000000dd0e00a986 */ /* 0x0001e4000c101924 */
.L_x_3338:
[----:B------:R-:W-:Y:S05]  /*3aa0*/  BSYNC.RECONVERGENT B2 ;  /* 0x0000000000027941 */ /* 0x000fea0003800200 */
.L_x_3337:
[----:B------:R-:W-:Y:S01]  /*3ab0*/  BSSY.RECONVERGENT B2, `(.L_x_3339) ;  /* 0x0000019000027945 */ /* 0x000fe20003800200 */
[----:B------:R-:W-:-:S03]  /*3ac0*/  IMAD.IADD R232, R234, 0x1, R3 ;  /* 0x00000001eae87824 */ /* 0x000fc600078e0203 */
        /* <DEDUP_REMOVED lines=23> */
.L_x_3340:
[----:B------:R-:W-:Y:S05]  /*3c40*/  BSYNC.RECONVERGENT B2 ;  /* 0x0000000000027941 */ /* 0x000fea0003800200 */
.L_x_3339:
[----:B------:R-:W-:Y:S01]  /*3c50*/  BSSY.RECONVERGENT B2, `(.L_x_3341) ;  /* 0x000001a000027945 */ /* 0x000fe20003800200 */
[----:B------:R-:W-:-:S03]  /*3c60*/  IMAD.IADD R230, R232, 0x1, R3 ;  /* 0x00000001e8e67824 */ /* 0x000fc600078e0203 */
[----:B------:R-:W-:Y:S05]  /*3c70*/  @P1 BRA `(.L_x_3342) ;  /* 0x00000000005c1947 */ /* 0x000fea0003800000 */
[----:B------:R-:W-:Y:S01]  /*3c80*/  IMAD R133, R3, 0x20, R12 ;  /* 0x0000002003857824 */ /* 0x000fe200078e020c */
        /* <DEDUP_REMOVED lines=20> */
[----:B------:R-:W-:-:S05]  /*3dd0*/  FMUL.FTZ R219, R252, R219 ;  /* 0x000000dbfcdb7220 */ /* 0x000fca0000410000 */
[----:B------:R0:W-:Y:S02]  /*3de0*/  @!P2 STG.E desc[UR36][R14.64], R219 ;  /* 0x000000db0e00a986 */ /* 0x0001e4000c101924 */
.L_x_3342:
[----:B------:R-:W-:Y:S05]  /*3df0*/  BSYNC.RECONVERGENT B2 ;  /* 0x0000000000027941 */ /* 0x000fea0003800200 */
.L_x_3341:
        /* <DEDUP_REMOVED lines=24> */
.L_x_3344:
[----:B------:R-:W-:Y:S05]  /*3f80*/  BSYNC.RECONVERGENT B2 ;  /* 0x0000000000027941 */ /* 0x000fea0003800200 */
.L_x_3343:
        /* <DEDUP_REMOVED lines=25> */
.L_x_3346:
[----:B------:R-:W-:Y:S05]  /*4120*/  BSYNC.RECONVERGENT B2 ;  /* 0x0000000000027941 */ /* 0x000fea0003800200 */
.L_x_3345:
        /* <DEDUP_REMOVED lines=25> */
.L_x_3348:
[----:B------:R-:W-:Y:S05]  /*42c0*/  BSYNC.RECONVERGENT B2 ;  /* 0x0000000000027941 */ /* 0x000fea0003800200 */
.L_x_3347:
        /* <DEDUP_REMOVED lines=25> */
.L_x_3350:
[----:B------:R-:W-:Y:S05]  /*4460*/  BSYNC.RECONVERGENT B2 ;  /* 0x0000000000027941 */ /* 0x000fea0003800200 */
.L_x_3349:
        /* <DEDUP_REMOVED lines=25> */
.L_x_3352:
[----:B------:R-:W-:Y:S05]  /*4600*/  BSYNC.RECONVERGENT B2 ;  /* 0x0000000000027941 */ /* 0x000fea0003800200 */
.L_x_3351:
        /* <DEDUP_REMOVED lines=25> */
.L_x_3354:
[----:B------:R-:W-:Y:S05]  /*47a0*/  BSYNC.RECONVERGENT B2 ;  /* 0x0000000000027941 */ /* 0x000fea0003800200 */
.L_x_3353:
        /* <DEDUP_REMOVED lines=25> */
.L_x_3356:
[----:B------:R-:W-:Y:S05]  /*4940*/  BSYNC.RECONVERGENT B2 ;  /* 0x0000000000027941 */ /* 0x000fea0003800200 */
.L_x_3355:
        /* <DEDUP_REMOVED lines=26> */
.L_x_3358:
[----:B------:R-:W-:Y:S05]  /*4af0*/  BSYNC.RECONVERGENT B2 ;  /* 0x0000000000027941 */ /* 0x000fea0003800200 */
.L_x_3357:
        /* <DEDUP_REMOVED lines=24> */
.L_x_3360:
[----:B------:R-:W-:Y:S05]  /*4c80*/  BSYNC.RECONVERGENT B2 ;  /* 0x0000000000027941 */ /* 0x000fea0003800200 */
.L_x_3359:
[----:B------:R-:W-:Y:S01]  /*4c90*/  BSSY.RECONVERGENT B2, `(.L_x_3361) ;  /* 0x0000019000027945 */ /* 0x000fe20003800200 */
[----:B------:R-:W-:-:S03]  /*4ca0*/  IMAD R226, R3, 0x2, R236 ;  /* 0x0000000203e27824 */ /* 0x000fc600078e02ec */
        /* <DEDUP_REMOVED lines=23> */
.L_x_3362:
[----:B------:R-:W-:Y:S05]  /*4e20*/  BSYNC.RECONVERGENT B2 ;  /* 0x0000000000027941 */ /* 0x000fea0003800200 */
.L_x_3361:
        /* <DEDUP_REMOVED lines=25> */
.L_x_3364:
[----:B------:R-:W-:Y:S05]  /*4fc0*/  BSYNC.RECONVERGENT B2 ;  /* 0x0000000000027941 */ /* 0x000fea0003800200 */
.L_x_3363:
        /* <DEDUP_REMOVED lines=25> */
.L_x_3366:
[----:B------:R-:W-:Y:S05]  /*5160*/  BSYNC.RECONVERGENT B2 ;  /* 0x0000000000027941 */ /* 0x000fea0003800200 */
.L_x_3365:
        /* <DEDUP_REMOVED lines=25> */
.L_x_3368:
[----:B------:R-:W-:Y:S05]  /*5300*/  BSYNC.RECONVERGENT B2 ;  /* 0x0000000000027941 */ /* 0x000fea0003800200 */
.L_x_3367:
        /* <DEDUP_REMOVED lines=25> */
.L_x_3370:
[----:B------:R-:W-:Y:S05]  /*54a0*/  BSYNC.RECONVERGENT B2 ;  /* 0x0000000000027941 */ /* 0x000fea0003800200 */
.L_x_3369:
        /* <DEDUP_REMOVED lines=25> */
.L_x_3372:
[----:B------:R-:W-:Y:S05]  /*5640*/  BSYNC.RECONVERGENT B2 ;  /* 0x0000000000027941 */ /* 0x000fea0003800200 */
.L_x_3371:
        /* <DEDUP_REMOVED lines=25> */
.L_x_3374:
[----:B------:R-:W-:Y:S05]  /*57e0*/  BSYNC.RECONVERGENT B2 ;  /* 0x0000000000027941 */ /* 0x000fea0003800200 */
.L_x_3373:
        /* <DEDUP_REMOVED lines=25> */
.L_x_3376:
[----:B------:R-:W-:Y:S05]  /*5980*/  BSYNC.RECONVERGENT B2 ;  /* 0x0000000000027941 */ /* 0x000fea0003800200 */
.L_x_3375:
        /* <DEDUP_REMOVED lines=25> */
.L_x_3378:
[----:B------:R-:W-:Y:S05]  /*5b20*/  BSYNC.RECONVERGENT B2 ;  /* 0x0000000000027941 */ /* 0x000fea0003800200 */
.L_x_3377:
        /* <DEDUP_REMOVED lines=25> */
.L_x_3380:
[----:B------:R-:W-:Y:S05]  /*5cc0*/  BSYNC.RECONVERGENT B2 ;  /* 0x0000000000027941 */ /* 0x000fea0003800200 */
.L_x_3379:
        /* <DEDUP_REMOVED lines=25> */
.L_x_3382:
[----:B------:R-:W-:Y:S05]  /*5e60*/  BSYNC.RECONVERGENT B2 ;  /* 0x0000000000027941 */ /* 0x000fea0003800200 */
.L_x_3381:
        /* <DEDUP_REMOVED lines=25> */
.L_x_3384:
[----:B------:R-:W-:Y:S05]  /*6000*/  BSYNC.RECONVERGENT B2 ;  /* 0x0000000000027941 */ /* 0x000fea0003800200 */
.L_x_3383:
        /* <DEDUP_REMOVED lines=25> */
.L_x_3386:
[----:B------:R-:W-:Y:S05]  /*61a0*/  BSYNC.RECONVERGENT B2 ;  /* 0x0000000000027941 */ /* 0x000fea0003800200 */
.L_x_3385:
        /* <DEDUP_REMOVED lines=25> */
.L_x_3388:
[----:B------:R-:W-:Y:S05]  /*6340*/  BSYNC.RECONVERGENT B2 ;  /* 0x0000000000027941 */ /* 0x000fea0003800200 */
.L_x_3387:
[----:B------:R-:W-:Y:S01]  /*6350*/  BSSY.RECONVERGENT B2, `(.L_x_3389) ;  /* 0x0000019000027945 */ /* 0x000fe20003800200 */
[----:B------:R-:W-:Y:S02]  /*6360*/  IMAD.IADD R236, R238, 0x1, R3 ;  /* 0x00000001eeec7824 */ /* 0x000fe400078e0203 */
[----:B------:R-:W-:Y:S01]  /*6370*/  IMAD R133, R3, 0x80, R12 ;  /* 0x0000008003857824 */ /* 0x000fe200078e020c */
[----:B------:R-:W-:Y:S06]  /*6380*/  @P1 BRA `(.L_x_3390) ;  /* 0x0000000000541947 */ /* 0x000fec0003800000 */
[----:B------:R-:W-:Y:S01]  /*6390*/  ISETP.GE.AND P2, PT, R133, R11, PT ;  /* 0x0000000b8500720c */ /* 0x000fe20003f46270 */
[----:B------:R-:W2:-:S12]  /*63a0*/  LDG.E R193, desc[UR36][R228.64+0x200] ;  /* 0x00020024e4c17981 */ /* 0x000e98000c1e1900 */
        /* <DEDUP_REMOVED lines=19> */
.L_x_3390:
[----:B------:R-:W-:Y:S05]  /*64e0*/  BSYNC.RECONVERGENT B2 ;  /* 0x0000000000027941 */ /* 0x000fea0003800200 */
.L_x_3389:
        /* <DEDUP_REMOVED lines=25> */
.L_x_3392:
[----:B------:R-:W-:Y:S05]  /*6680*/  BSYNC.RECONVERGENT B2 ;  /* 0x0000000000027941 */ /* 0x000fea0003800200 */
.L_x_3391:
        /* <DEDUP_REMOVED lines=25> */
.L_x_3394:
[----:B------:R-:W-:Y:S05]  /*6820*/  BSYNC.RECONVERGENT B2 ;  /* 0x0000000000027941 */ /* 0x000fea0003800200 */
.L_x_3393:
        /* <DEDUP_REMOVED lines=25> */
.L_x_3396:
[----:B------:R-:W-:Y:S05]  /*69c0*/  BSYNC.RECONVERGENT B2 ;  /* 0x0000000000027941 */ /* 0x000fea0003800200 */
.L_x_3395:
        /* <DEDUP_REMOVED lines=25> */
.L_x_3398:
[----:B------:R-:W-:Y:S05]  /*6b60*/  BSYNC.RECONVERGENT B2 ;  /* 0x0000000000027941 */ /* 0x000fea0003800200 */
.L_x_3397:
        /* <DEDUP_REMOVED lines=25> */
.L_x_3400:
[----:B------:R-:W-:Y:S05]  /*6d00*/  BSYNC.RECONVERGENT B2 ;  /* 0x0000000000027941 */ /* 0x000fea0003800200 */
.L_x_3399:
        /* <DEDUP_REMOVED lines=25> */
.L_x_3402:
[----:B------:R-:W-:Y:S05]  /*6ea0*/  BSYNC.RECONVERGENT B2 ;  /* 0x0000000000027941 */ /* 0x000fea0003800200 */
.L_x_3401:
        /* <DEDUP_REMOVED lines=25> */
.L_x_3404:
[----:B------:R-:W-:Y:S05]  /*7040*/  BSYNC.RECONVERGENT B2 ;  /* 0x0000000000027941 */ /* 0x000fea0003800200 */
.L_x_3403:
        /* <DEDUP_REMOVED lines=25> */
.L_x_3406:
[----:B------:R-:W-:Y:S05]  /*71e0*/  BSYNC.RECONVERGENT B2 ;  /* 0x0000000000027941 */ /* 0x000fea0003800200 */
.L_x_3405:
        /* <DEDUP_REMOVED lines=25> */
.L_x_3408:
[----:B------:R-:W-:Y:S05]  /*7380*/  BSYNC.RECONVERGENT B2 ;  /* 0x0000000000027941 */ /* 0x000fea0003800200 */
.L_x_3407:
        /* <DEDUP_REMOVED lines=25> */
.L_x_3410:
[----:B------:R-:W-:Y:S05]  /*7520*/  BSYNC.RECONVERGENT B2 ;  /* 0x0000000000027941 */ /* 0x000fea0003800200 */
.L_x_3409:
        /* <DEDUP_REMOVED lines=25> */
.L_x_3412:
[----:B------:R-:W-:Y:S05]  /*76c0*/  BSYNC.RECONVERGENT B2 ;  /* 0x0000000000027941 */ /* 0x000fea0003800200 */
.L_x_3411:
        /* <DEDUP_REMOVED lines=25> */
.L_x_3414:
[----:B------:R-:W-:Y:S05]  /*7860*/  BSYNC.RECONVERGENT B2 ;  /* 0x0000000000027941 */ /* 0x000fea0003800200 */
.L_x_3413:
        /* <DEDUP_REMOVED lines=25> */
.L_x_3416:
[----:B------:R-:W-:Y:S05]  /*7a00*/  BSYNC.RECONVERGENT B2 ;  /* 0x0000000000027941 */ /* 0x000fea0003800200 */
.L_x_3415:
        /* <DEDUP_REMOVED lines=25> */
.L_x_3418:
[----:B------:R-:W-:Y:S05]  /*7ba0*/  BSYNC.RECONVERGENT B2 ;  /* 0x0000000000027941 */ /* 0x000fea0003800200 */
.L_x_3417:
        /* <DEDUP_REMOVED lines=25> */
.L_x_3420:
[----:B------:R-:W-:Y:S05]  /*7d40*/  BSYNC.RECONVERGENT B2 ;  /* 0x0000000000027941 */ /* 0x000fea0003800200 */
.L_x_3419:
[----:B------:R-:W-:Y:S04]  /*7d50*/  BSSY.RECONVERGENT B2, `(.L_x_3421) ;  /* 0x0000018000027945 */ /* 0x000fe80003800200 */
        /* <DEDUP_REMOVED lines=23> */
.L_x_3422:
[----:B------:R-:W-:Y:S05]  /*7ed0*/  BSYNC.RECONVERGENT B2 ;  /* 0x0000000000027941 */ /* 0x000fea0003800200 */
.L_x_3421:
[----:B------:R-:W-:Y:S04]  /*7ee0*/  BSSY.RECONVERGENT B2, `(.L_x_3423) ;  /* 0x0000018000027945 */ /* 0x000fe80003800200 */
[----:B------:R-:W-:Y:S05]  /*7ef0*/  @P1 BRA `(.L_x_3424) ;  /* 0x0000000000581947 */ /* 0x000fea0003800000 */
[----:B------:R-:W-:Y:S02]  /*7f00*/  IMAD.SHL.U32 R131, R226, 0x4, RZ ;  /* 0x00000004e2837824 */ /* 0x000fe400078e00ff */
[----:B------:R-:W-:-:S03]  /*7f10*/  IMAD.MOV.U32 R133, RZ, RZ, RZ ;  /* 0x000000ffff857224 */ /* 0x000fc600078e00ff */
        /* <DEDUP_REMOVED lines=20> */
.L_x_3424:
[----:B------:R-:W-:Y:S05]  /*8060*/  BSYNC.RECONVERGENT B2 ;  /* 0x0000000000027941 */ /* 0x000fea0003800200 */
.L_x_3423:
        /* <DEDUP_REMOVED lines=24> */
.L_x_3426:
[----:B------:R-:W-:Y:S05]  /*81f0*/  BSYNC.RECONVERGENT B2 ;  /* 0x0000000000027941 */ /* 0x000fea0003800200 */
.L_x_3425:
        /* <DEDUP_REMOVED lines=24> */
.L_x_3428:
[----:B------:R-:W-:Y:S05]  /*8380*/  BSYNC.RECONVERGENT B2 ;  /* 0x0000000000027941 */ /* 0x000fea0003800200 */
.L_x_3427:
        /* <DEDUP_REMOVED lines=24> */
.L_x_3430:
[----:B------:R-:W-:Y:S05]  /*8510*/  BSYNC.RECONVERGENT B2 ;  /* 0x0000000000027941 */ /* 0x000fea0003800200 */
.L_x_3429:
        /* <DEDUP_REMOVED lines=24> */
.L_x_3432:
[----:B------:R-:W-:Y:S05]  /*86a0*/  BSYNC.RECONVERGENT B2 ;  /* 0x0000000000027941 */ /* 0x000fea0003800200 */
.L_x_3431:
        /* <DEDUP_REMOVED lines=24> */
.L_x_3434:
[----:B------:R-:W-:Y:S05]  /*8830*/  BSYNC.RECONVERGENT B2 ;  /* 0x0000000000027941 */ /* 0x000fea0003800200 */
.L_x_3433:
        /* <DEDUP_REMOVED lines=24> */
.L_x_3436:
[----:B------:R-:W-:Y:S05]  /*89c0*/  BSYNC.RECONVERGENT B2 ;  /* 0x0000000000027941 */ /* 0x000fea0003800200 */
.L_x_3435:
        /* <DEDUP_REMOVED lines=24> */
.L_x_3438:
[----:B------:R-:W-:Y:S05]  /*8b50*/  BSYNC.RECONVERGENT B2 ;  /* 0x0000000000027941 */ /* 0x000fea0003800200 */
.L_x_3437:
        /* <DEDUP_REMOVED lines=24> */
.L_x_3440:
[----:B------:R-:W-:Y:S05]  /*8ce0*/  BSYNC.RECONVERGENT B2 ;  /* 0x0000000000027941 */ /* 0x000fea0003800200 */
.L_x_3439:
        /* <DEDUP_REMOVED lines=24> */
.L_x_3442:
[----:B------:R-:W-:Y:S05]  /*8e70*/  BSYNC.RECONVERGENT B2 ;  /* 0x0000000000027941 */ /* 0x000fea0003800200 */
.L_x_3441:
        /* <DEDUP_REMOVED lines=24> */
.L_x_3444:
[----:B------:R-:W-:Y:S05]  /*9000*/  BSYNC.RECONVERGENT B2 ;  /* 0x0000000000027941 */ /* 0x000fea0003800200 */
.L_x_3443:
        /* <DEDUP_REMOVED lines=24> */
.L_x_3446:
[----:B------:R-:W-:Y:S05]  /*9190*/  BSYNC.RECONVERGENT B2 ;  /* 0x0000000000027941 */ /* 0x000fea0003800200 */
.L_x_3445:
        /* <DEDUP_REMOVED lines=24> */
.L_x_3448:
[----:B------:R-:W-:Y:S05]  /*9320*/  BSYNC.RECONVERGENT B2 ;  /* 0x0000000000027941 */ /* 0x000fea0003800200 */
.L_x_3447:
        /* <DEDUP_REMOVED lines=24> */
.L_x_3450:
[----:B------:R-:W-:Y:S05]  /*94b0*/  BSYNC.RECONVERGENT B2 ;  /* 0x0000000000027941 */ /* 0x000fea0003800200 */
.L_x_3449:
[----:B------:R-:W-:Y:S05]  /*94c0*/  @P1 BRA `(.L_x_3451) ;  /* 0x0000009c005c1947 */ /* 0x000fea0003800000 */
[----:B------:R-:W-:-:S04]  /*94d0*/  IMAD.IADD R238, R238, 0x1, R3 ;  /* 0x00000001eeee7824 */ /* 0x000fc800078e0203 */
        /* <DEDUP_REMOVED lines=23> */
.L_x_3324:
        /* <DEDUP_REMOVED lines=21> */
[----:B------:R-:W-:-:S13]  /*97a0*/  ISETP.GE.AND P2, PT, R12, R11, PT ;  /* 0x0000000b0c00720c */ /* 0x000fda0003f46270 */
        /* <DEDUP_REMOVED lines=17> */
.L_x_3453:
[----:B------:R-:W-:Y:S05]  /*98c0*/  BSYNC.RECONVERGENT B2 ;  /* 0x0000000000027941 */ /* 0x000fea0003800200 */
.L_x_3452:
        /* <DEDUP_REMOVED lines=14> */
[----:B------:R-:W0:Y:S03]  /*99b0*/  @!P2 LDC.64 R14, c[0x0][0x3b8] ;  /* 0x0000ee00ff0eab82 */ /* 0x000e260000000a00 */
[----:B------:R-:W2:Y:S01]  /*99c0*/  @!P2 LDG.E R131, desc[UR36][R250.64] ;  /* 0x00000024fa83a981 */ /* 0x000ea2000c1e1900 */
[----:B------:R-:W-:-:S04]  /*99d0*/  @!P2 IADD3 R133, P3, PT, R118, R13, RZ ;  /* 0x0000000d7685a210 */ /* 0x000fc80007f7e0ff */
[----:B------:R-:W-:Y:S02]  /*99e0*/  @!P2 LEA.HI.X.SX32 R220, R13, R126, 0x1, P3 ;  /* 0x0000007e0ddca211 */ /* 0x000fe400018f0eff */
[----:B0-----:R-:W-:-:S04]  /*99f0*/  @!P2 LEA R14, P3, R133, R14, 0x2 ;  /* 0x0000000e850ea211 */ /* 0x001fc800078610ff */
[----:B------:R-:W-:Y:S01]  /*9a00*/  @!P2 LEA.HI.X R15, R133, R15, R220, 0x2, P3 ;  /* 0x0000000f850fa211 */ /* 0x000fe200018f14dc */
[----:B--2---:R-:W-:-:S05]  /*9a10*/  FADD.FTZ R220, R52, R131 ;  /* 0x0000008334dc7221 */ /* 0x004fca0000010000 */
[----:B------:R1:W-:Y:S03]  /*9a20*/  @!P2 STG.E desc[UR36][R14.64], R220 ;  /* 0x000000dc0e00a986 */ /* 0x0003e6000c101924 */
.L_x_3455:
[----:B------:R-:W-:Y:S05]  /*9a30*/  BSYNC.RECONVERGENT B2 ;  /* 0x0000000000027941 */ /* 0x000fea0003800200 */
.L_x_3454:
[----:B------:R-:W-:Y:S04]  /*9a40*/  BSSY.RECONVERGENT B2, `(.L_x_3456) ;  /* 0x0000017000027945 */ /* 0x000fe80003800200 */
[----:B------:R-:W-:Y:S05]  /*9a50*/  @P1 BRA `(.L_x_3457) ;  /* 0x0000000000541947 */ /* 0x000fea0003800000 */
[----:B------:R-:W-:-:S05]  /*9a60*/  IMAD R133, R3, 0x8, R12 ;  /* 0x0000000803857824 */ /* 0x000fca00078e020c */
[----:B------:R-:W-:-:S13]  /*9a70*/  ISETP.GE.AND P2, PT, R133, R11, PT ;  /* 0x0000000b8500720c */ /* 0x000fda0003f46270 */
[----:B------:R-:W2:Y:S01]  /*9a80*/  @!P2 S2R R13, SR_TID.X ;  /* 0x00000000000da919 */ /* 0x000ea20000002100 */
[----:B01----:R-:W0:Y:S01]  /*9a90*/  @!P2 LDC.64 R14, c[0x0][0x3b8] ;  /* 0x0000ee00ff0eab82 */ /* 0x003e220000000a00 */
[----:B--2---:R-:W-:-:S05]  /*9aa0*/  @!P2 LOP3.LUT R13, R13, 0x3, RZ, 0xc0, !PT ;  /* 0x000000030d0da812 */ /* 0x004fca00078ec0ff */
        /* <DEDUP_REMOVED lines=14> */
[----:B--2---:R-:W-:-:S05]  /*9b90*/  FADD.FTZ R225, R53, R252 ;  /* 0x000000fc35e17221 */ /* 0x004fca0000010000 */
[----:B------:R2:W-:Y:S03]  /*9ba0*/  @!P2 STG.E desc[UR36][R14.64], R225 ;  /* 0x000000e10e00a986 */ /* 0x0005e6000c101924 */
.L_x_3457:
[----:B------:R-:W-:Y:S05]  /*9bb0*/  BSYNC.RECONVERGENT B2 ;  /* 0x0000000000027941 */ /* 0x000fea0003800200 */
.L_x_3456:
        /* <DEDUP_REMOVED lines=14> */
[----:B------:R-:W-:-:S05]  /*9ca0*/  @!P2 LEA.HI.X R251, R131, R15, R218, 0x2, P3 ;  /* 0x0000000f83fba211 */ /* 0x000fca00018f14da */
        /* <DEDUP_REMOVED lines=9> */
.L_x_3459:
[----:B------:R-:W-:Y:S05]  /*9d40*/  BSYNC.RECONVERGENT B2 ;  /* 0x0000000000027941 */ /* 0x000fea0003800200 */
.L_x_3458:
[----:B------:R-:W-:Y:S01]  /*9d50*/  BSSY.RECONVERGENT B2, `(.L_x_3460) ;  /* 0x0000018000027945 */ /* 0x000fe20003800200 */
[----:B------:R-:W-:-:S03]  /*9d60*/  IMAD.IADD R224, R130, 0x1, R3 ;  /* 0x0000000182e07824 */ /* 0x000fc600078e0203 */
[----:B------:R-:W-:Y:S05]  /*9d70*/  @P1 BRA `(.L_x_3461) ;  /* 0x0000000000541947 */ /* 0x000fea0003800000 */
[----:B------:R-:W-:-:S05]  /*9d80*/  IMAD R133, R3, 0x10, R12 ;  /* 0x0000001003857824 */ /* 0x000fca00078e020c */
[----:B------:R-:W-:-:S13]  /*9d90*/  ISETP.GE.AND P2, PT, R133, R11, PT ;  /* 0x0000000b8500720c */ /* 0x000fda0003f46270 */
[----:B------:R-:W4:Y:S01]  /*9da0*/  @!P2 S2R R13, SR_TID.X ;  /* 0x00000000000da919 */ /* 0x000f220000002100 */
[----:B0123--:R-:W0:Y:S01]  /*9db0*/  @!P2 LDC.64 R14, c[0x0][0x3b8] ;  /* 0x0000ee00ff0eab82 */ /* 0x00fe220000000a00 */
[----:B----4-:R-:W-:-:S05]  /*9dc0*/  @!P2 LOP3.LUT R13, R13, 0x3, RZ, 0xc0, !PT ;  /* 0x000000030d0da812 */ /* 0x010fca00078ec0ff */
        /* <DEDUP_REMOVED lines=16> */
.L_x_3461:
[----:B------:R-:W-:Y:S05]  /*9ed0*/  BSYNC.RECONVERGENT B2 ;  /* 0x0000000000027941 */ /* 0x000fea0003800200 */
.L_x_3460:
        /* <DEDUP_REMOVED lines=22> */
.L_x_3463:
[----:B------:R-:W-:Y:S05]  /*a040*/  BSYNC.RECONVERGENT B2 ;  /* 0x0000000000027941 */ /* 0x000fea0003800200 */
.L_x_3462:
        /* <DEDUP_REMOVED lines=23> */
.L_x_3465:
[----:B------:R-:W-:Y:S05]  /*a1c0*/  BSYNC.RECONVERGENT B2 ;  /* 0x0000000000027941 */ /* 0x000fea0003800200 */
.L_x_3464:
        /* <DEDUP_REMOVED lines=23> */
.L_x_3467:
[----:B------:R-:W-:Y:S05]  /*a340*/  BSYNC.RECONVERGENT B2 ;  /* 0x0000000000027941 */ /* 0x000fea0003800200 */
.L_x_3466:
[----:B------:R-:W-:Y:S01]  /*a350*/  BSSY.RECONVERGENT B2, `(.L_x_3468) ;  /* 0x0000018000027945 */ /* 0x000fe20003800200 */
[----:B------:R-:W-:-:S03]  /*a360*/  IMAD.IADD R230, R232, 0x1, R3 ;  /* 0x00000001e8e67824 */ /* 0x000fc600078e0203 */
[----:B------:R-:W-:Y:S05]  /*a370*/  @P1 BRA `(.L_x_3469) ;  /* 0x0000000000541947 */ /* 0x000fea0003800000 */
[----:B------:R-:W-:-:S05]  /*a380*/  IMAD R133, R3, 0x20, R12 ;  /* 0x0000002003857824 */ /* 0x000fca00078e020c */
        /* <DEDUP_REMOVED lines=20> */
.L_x_3469:
[----:B------:R-:W-:Y:S05]  /*a4d0*/  BSYNC.RECONVERGENT B2 ;  /* 0x0000000000027941 */ /* 0x000fea0003800200 */
.L_x_3468:
        /* <DEDUP_REMOVED lines=22> */
.L_x_3471:
[----:B------:R-:W-:Y:S05]  /*a640*/  BSYNC.RECONVERGENT B2 ;  /* 0x0000000000027941 */ /* 0x000fea0003800200 */
.L_x_3470:
        /* <DEDUP_REMOVED lines=23> */
.L_x_3473:
[----:B------:R-:W-:Y:S05]  /*a7c0*/  BSYNC.RECONVERGENT B2 ;  /* 0x0000000000027941 */ /* 0x000fea0003800200 */
.L_x_3472:
        /* <DEDUP_REMOVED lines=23> */
.L_x_3475:
[----:B------:R-:W-:Y:S05]  /*a940*/  BSYNC.RECONVERGENT B2 ;  /* 0x0000000000027941 */ /* 0x000fea0003800200 */
.L_x_3474:
        /* <DEDUP_REMOVED lines=23> */
.L_x_3477:
[----:B------:R-:W-:Y:S05]  /*aac0*/  BSYNC.RECONVERGENT B2 ;  /* 0x0000000000027941 */ /* 0x000fea0003800200 */
.L_x_3476:
        /* <DEDUP_REMOVED lines=23> */
.L_x_3479:
[----:B------:R-:W-:Y:S05]  /*ac40*/  BSYNC.RECONVERGENT B2 ;  /* 0x0000000000027941 */ /* 0x000fea0003800200 */
.L_x_3478:
        /* <DEDUP_REMOVED lines=23> */
.L_x_3481:
[----:B------:R-:W-:Y:S05]  /*adc0*/  BSYNC.RECONVERGENT B2 ;  /* 0x0000000000027941 */ /* 0x000fea0003800200 */
.L_x_3480:
        /* <DEDUP_REMOVED lines=23> */
.L_x_3483:
[----:B------:R-:W-:Y:S05]  /*af40*/  BSYNC.RECONVERGENT B2 ;  /* 0x0000000000027941 */ /* 0x000fea0003800200 */
.L_x_3482:
        /* <DEDUP_REMOVED lines=24> */
.L_x_3485:
[----:B------:R-:W-:Y:S05]  /*b0d0*/  BSYNC.RECONVERGENT B2 ;  /* 0x0000000000027941 */ /* 0x000fea0003800200 */
.L_x_3484:
        /* <DEDUP_REMOVED lines=22> */
.L_x_3487:
[----:B------:R-:W-:Y:S05]  /*b240*/  BSYNC.RECONVERGENT B2 ;  /* 0x0000000000027941 */ /* 0x000fea0003800200 */
.L_x_3486:
[----:B------:R-:W-:Y:S01]  /*b250*/  BSSY.RECONVERGENT B2, `(.L_x_3488) ;  /* 0x0000017000027945 */ /* 0x000fe20003800200 */
[----:B------:R-:W-:-:S03]  /*b260*/  IMAD R226, R3, 0x2, R236 ;  /* 0x0000000203e27824 */ /* 0x000fc600078e02ec */
        /* <DEDUP_REMOVED lines=21> */
.L_x_3489:
[----:B------:R-:W-:Y:S05]  /*b3c0*/  BSYNC.RECONVERGENT B2 ;  /* 0x0000000000027941 */ /* 0x000fea0003800200 */
.L_x_3488:
        /* <DEDUP_REMOVED lines=23> */
.L_x_3491:
[----:B------:R-:W-:Y:S05]  /*b540*/  BSYNC.RECONVERGENT B2 ;  /* 0x0000000000027941 */ /* 0x000fea0003800200 */
.L_x_3490:
        /* <DEDUP_REMOVED lines=23> */
.L_x_3493:
[----:B------:R-:W-:Y:S05]  /*b6c0*/  BSYNC.RECONVERGENT B2 ;  /* 0x0000000000027941 */ /* 0x000fea0003800200 */
.L_x_3492:
        /* <DEDUP_REMOVED lines=23> */
.L_x_3495:
[----:B------:R-:W-:Y:S05]  /*b840*/  BSYNC.RECONVERGENT B2 ;  /* 0x0000000000027941 */ /* 0x000fea0003800200 */
.L_x_3494:
        /* <DEDUP_REMOVED lines=23> */
.L_x_3497:
[----:B------:R-:W-:Y:S05]  /*b9c0*/  BSYNC.RECONVERGENT B2 ;  /* 0x0000000000027941 */ /* 0x000fea0003800200 */
.L_x_3496:
        /* <DEDUP_REMOVED lines=23> */
.L_x_3499:
[----:B------:R-:W-:Y:S05]  /*bb40*/  BSYNC.RECONVERGENT B2 ;  /* 0x0000000000027941 */ /* 0x000fea0003800200 */
.L_x_3498:
        /* <DEDUP_REMOVED lines=23> */
.L_x_3501:
[----:B------:R-:W-:Y:S05]  /*bcc0*/  BSYNC.RECONVERGENT B2 ;  /* 0x0000000000027941 */ /* 0x000fea0003800200 */
.L_x_3500:
        /* <DEDUP_REMOVED lines=23> */
.L_x_3503:
[----:B------:R-:W-:Y:S05]  /*be40*/  BSYNC.RECONVERGENT B2 ;  /* 0x0000000000027941 */ /* 0x000fea0003800200 */
.L_x_3502:
        /* <DEDUP_REMOVED lines=23> */
.L_x_3505:
[----:B------:R-:W-:Y:S05]  /*bfc0*/  BSYNC.RECONVERGENT B2 ;  /* 0x0000000000027941 */ /* 0x000fea0003800200 */
.L_x_3504:
[----:B------:R-:W-:Y:S01]  /*bfd0*/  BSSY.RECONVERGENT B2, `(.L_x_3506) ;  /* 0x0000017000027945 */ /* 0x000fe20003800200 */
[----:B------:R-:W-:-:S03]  /*bfe0*/  IMAD.IADD R246, R248, 0x1, R3 ;  /* 0x00000001f8f67824 */ /* 0x000fc600078e0203 */
        /* <DEDUP_REMOVED lines=21> */
.L_x_3507:
[----:B------:R-:W-:Y:S05]  /*c140*/  BSYNC.RECONVERGENT B2 ;  /* 0x0000000000027941 */ /* 0x000fea0003800200 */
.L_x_3506:
        /* <DEDUP_REMOVED lines=23> */
.L_x_3509:
[----:B------:R-:W-:Y:S05]  /*c2c0*/  BSYNC.RECONVERGENT B2 ;  /* 0x0000000000027941 */ /* 0x000fea0003800200 */
.L_x_3508:
        /* <DEDUP_REMOVED lines=23> */
.L_x_3511:
[----:B------:R-:W-:Y:S05]  /*c440*/  BSYNC.RECONVERGENT B2 ;  /* 0x0000000000027941 */ /* 0x000fea0003800200 */
.L_x_3510:
        /* <DEDUP_REMOVED lines=23> */
.L_x_3513:
[----:B------:R-:W-:Y:S05]  /*c5c0*/  BSYNC.RECONVERGENT B2 ;  /* 0x0000000000027941 */ /* 0x000fea0003800200 */
.L_x_3512:
        /* <DEDUP_REMOVED lines=23> */
.L_x_3515:
[----:B------:R-:W-:Y:S05]  /*c740*/  BSYNC.RECONVERGENT B2 ;  /* 0x0000000000027941 */ /* 0x000fea0003800200 */
.L_x_3514:
[----:B------:R-:W-:Y:S01]  /*c750*/  BSSY.RECONVERGENT B2, `(.L_x_3516) ;  /* 0x0000017000027945 */ /* 0x000fe20003800200 */
[----:B------:R-:W-:Y:S02]  /*c760*/  IMAD.IADD R236, R238, 0x1, R3 ;  /* 0x00000001eeec7824 */ /* 0x000fe400078e0203 */
[----:B------:R-:W-:Y:S01]  /*c770*/  IMAD R133, R3, 0x80, R12 ;  /* 0x0000008003857824 */ /* 0x000fe200078e020c */
[----:B------:R-:W-:Y:S06]  /*c780*/  @P1 BRA `(.L_x_3517) ;  /* 0x00000000004c1947 */ /* 0x000fec0003800000 */
        /* <DEDUP_REMOVED lines=19> */
.L_x_3517:
[----:B------:R-:W-:Y:S05]  /*c8c0*/  BSYNC.RECONVERGENT B2 ;  /* 0x0000000000027941 */ /* 0x000fea0003800200 */
.L_x_3516:
        /* <DEDUP_REMOVED lines=23> */
.L_x_3519:
[----:B------:R-:W-:Y:S05]  /*ca40*/  BSYNC.RECONVERGENT B2 ;  /* 0x0000000000027941 */ /* 0x000fea0003800200 */
.L_x_3518:
        /* <DEDUP_REMOVED lines=23> */
.L_x_3521:
[----:B------:R-:W-:Y:S05]  /*cbc0*/  BSYNC.RECONVERGENT B2 ;  /* 0x0000000000027941 */ /* 0x000fea0003800200 */
.L_x_3520:
        /* <DEDUP_REMOVED lines=23> */
.L_x_3523:
[----:B------:R-:W-:Y:S05]  /*cd40*/  BSYNC.RECONVERGENT B2 ;  /* 0x0000000000027941 */ /* 0x000fea0003800200 */
.L_x_3522:
        /* <DEDUP_REMOVED lines=23> */
.L_x_3525:
[----:B------:R-:W-:Y:S05]  /*cec0*/  BSYNC.RECONVERGENT B2 ;  /* 0x0000000000027941 */ /* 0x000fea0003800200 */
.L_x_3524:
        /* <DEDUP_REMOVED lines=23> */
.L_x_3527:
[----:B------:R-:W-:Y:S05]  /*d040*/  BSYNC.RECONVERGENT B2 ;  /* 0x0000000000027941 */ /* 0x000fea0003800200 */
.L_x_3526:
        /* <DEDUP_REMOVED lines=23> */
.L_x_3529:
[----:B------:R-:W-:Y:S05]  /*d1c0*/  BSYNC.RECONVERGENT B2 ;  /* 0x0000000000027941 */ /* 0x000fea0003800200 */
.L_x_3528:
        /* <DEDUP_REMOVED lines=23> */
.L_x_3531:
[----:B------:R-:W-:Y:S05]  /*d340*/  BSYNC.RECONVERGENT B2 ;  /* 0x0000000000027941 */ /* 0x000fea0003800200 */
.L_x_3530:
        /* <DEDUP_REMOVED lines=23> */
.L_x_3533:
[----:B------:R-:W-:Y:S05]  /*d4c0*/  BSYNC.RECONVERGENT B2 ;  /* 0x0000000000027941 */ /* 0x000fea0003800200 */
.L_x_3532:
        /* <DEDUP_REMOVED lines=23> */
.L_x_3535:
[----:B------:R-:W-:Y:S05]  /*d640*/  BSYNC.RECONVERGENT B2 ;  /* 0x0000000000027941 */ /* 0x000fea0003800200 */
.L_x_3534:
        /* <DEDUP_REMOVED lines=23> */
.L_x_3537:
[----:B------:R-:W-:Y:S05]  /*d7c0*/  BSYNC.RECONVERGENT B2 ;  /* 0x0000000000027941 */ /* 0x000fea0003800200 */
.L_x_3536:
        /* <DEDUP_REMOVED lines=23> */
.L_x_3539:
[----:B------:R-:W-:Y:S05]  /*d940*/  BSYNC.RECONVERGENT B2 ;  /* 0x0000000000027941 */ /* 0x000fea0003800200 */
.L_x_3538:
        /* <DEDUP_REMOVED lines=23> */
.L_x_3541:
[----:B------:R-:W-:Y:S05]  /*dac0*/  BSYNC.RECONVERGENT B2 ;  /* 0x0000000000027941 */ /* 0x000fea0003800200 */
.L_x_3540:
        /* <DEDUP_REMOVED lines=23> */
.L_x_3543:
[----:B------:R-:W-:Y:S05]  /*dc40*/  BSYNC.RECONVERGENT B2 ;  /* 0x0000000000027941 */ /* 0x000fea0003800200 */
.L_x_3542:
        /* <DEDUP_REMOVED lines=23> */
.L_x_3545:
[----:B------:R-:W-:Y:S05]  /*ddc0*/  BSYNC.RECONVERGENT B2 ;  /* 0x0000000000027941 */ /* 0x000fea0003800200 */
.L_x_3544:
        /* <DEDUP_REMOVED lines=23> */
.L_x_3547:
[----:B------:R-:W-:Y:S05]  /*df40*/  BSYNC.RECONVERGENT B2 ;  /* 0x0000000000027941 */ /* 0x000fea0003800200 */
.L_x_3546:
        /* <DEDUP_REMOVED lines=22> */
.L_x_3549:
[----:B------:R-:W-:Y:S05]  /*e0b0*/  BSYNC.RECONVERGENT B2 ;  /* 0x0000000000027941 */ /* 0x000fea0003800200 */
.L_x_3548:
        /* <DEDUP_REMOVED lines=22> */
.L_x_3551:
[----:B------:R-:W-:Y:S05]  /*e220*/  BSYNC.RECONVERGENT B2 ;  /* 0x0000000000027941 */ /* 0x000fea0003800200 */
.L_x_3550:
        /* <DEDUP_REMOVED lines=22> */
.L_x_3553:
[----:B------:R-:W-:Y:S05]  /*e390*/  BSYNC.RECONVERGENT B2 ;  /* 0x0000000000027941 */ /* 0x000fea0003800200 */
.L_x_3552:
        /* <DEDUP_REMOVED lines=22> */
.L_x_3555:
[----:B------:R-:W-:Y:S05]  /*e500*/  BSYNC.RECONVERGENT B2 ;  /* 0x0000000000027941 */ /* 0x000fea0003800200 */
.L_x_3554:
        /* <DEDUP_REMOVED lines=22> */
.L_x_3557:
[----:B------:R-:W-:Y:S05]  /*e670*/  BSYNC.RECONVERGENT B2 ;  /* 0x0000000000027941 */ /* 0x000fea0003800200 */
.L_x_3556:
        /* <DEDUP_REMOVED lines=22> */
.L_x_3559:
[----:B------:R-:W-:Y:S05]  /*e7e0*/  BSYNC.RECONVERGENT B2 ;  /* 0x0000000000027941 */ /* 0x000fea0003800200 */
.L_x_3558:
        /* <DEDUP_REMOVED lines=22> */
.L_x_3561:
[----:B------:R-:W-:Y:S05]  /*e950*/  BSYNC.RECONVERGENT B2 ;  /* 0x0000000000027941 */ /* 0x000fea0003800200 */
.L_x_3560:
        /* <DEDUP_REMOVED lines=22> */
.L_x_3563:
[----:B------:R-:W-:Y:S05]  /*eac0*/  BSYNC.RECONVERGENT B2 ;  /* 0x0000000000027941 */ /* 0x000fea0003800200 */
.L_x_3562:
        /* <DEDUP_REMOVED lines=22> */
.L_x_3565:
[----:B------:R-:W-:Y:S05]  /*ec30*/  BSYNC.RECONVERGENT B2 ;  /* 0x0000000000027941 */ /* 0x000fea0003800200 */
.L_x_3564:
        /* <DEDUP_REMOVED lines=22> */
.L_x_3567:
[----:B------:R-:W-:Y:S05]  /*eda0*/  BSYNC.RECONVERGENT B2 ;  /* 0x0000000000027941 */ /* 0x000fea0003800200 */
.L_x_3566:
        /* <DEDUP_REMOVED lines=22> */
.L_x_3569:
[----:B------:R-:W-:Y:S05]  /*ef10*/  BSYNC.RECONVERGENT B2 ;  /* 0x0000000000027941 */ /* 0x000fea0003800200 */
.L_x_3568:
        /* <DEDUP_REMOVED lines=22> */
.L_x_3571:
[----:B------:R-:W-:Y:S05]  /*f080*/  BSYNC.RECONVERGENT B2 ;  /* 0x0000000000027941 */ /* 0x000fea0003800200 */
.L_x_3570:
        /* <DEDUP_REMOVED lines=22> */
.L_x_3573:
[----:B------:R-:W-:Y:S05]  /*f1f0*/  BSYNC.RECONVERGENT B2 ;  /* 0x0000000000027941 */ /* 0x000fea0003800200 */
.L_x_3572:
        /* <DEDUP_REMOVED lines=22> */
.L_x_3575:
[----:B------:R-:W-:Y:S05]  /*f360*/  BSYNC.RECONVERGENT B2 ;  /* 0x0000000000027941 */ /* 0x000fea0003800200 */
.L_x_3574:
        /* <DEDUP_REMOVED lines=22> */
.L_x_3577:
[----:B------:R-:W-:Y:S05]  /*f4d0*/  BSYNC.RECONVERGENT B2 ;  /* 0x0000000000027941 */ /* 0x000fea0003800200 */
.L_x_3576:
[----:B------:R-:W-:Y:S05]  /*f4e0*/  @P1 BRA `(.L_x_3451) ;  /* 0x0000003c00541947 */ /* 0x000fea0003800000 */
[----:B------:R-:W-:Y:S01]  /*f4f0*/  IMAD.IADD R238, R238, 0x1, R3 ;  /* 0x00000001eeee7824 */ /* 0x000fe200078e0203 */
[----:B------:R-:W-:Y:S01]  /*f500*/  BSSY.RECONVERGENT B2, `(.L_x_3578) ;  /* 0x000000e000027945 */ /* 0x000fe20003800200 */
[----:B------:R-:W-:Y:S02]  /*f510*/  IMAD.MOV.U32 R13, RZ, RZ, RZ ;  /* 0x000000ffff0d7224 */ /* 0x000fe400078e00ff */
[----:B01234-:R-:W-:-:S05]  /*f520*/  IMAD.SHL.U32 R15, R238, 0x4, RZ ;  /* 0x00000004ee0f7824 */ /* 0x01ffca00078e00ff */
[----:B------:R-:W-:-:S13]  /*f530*/  ISETP.GE.AND P1, PT, R15, R11, PT ;  /* 0x0000000b0f00720c */ /* 0x000fda0003f26270 */
[----:B------:R-:W-:Y:S05]  /*f540*/  @P1 BRA `(.L_x_3579) ;  /* 0x0000000000241947 */ /* 0x000fea0003800000 */
[----:B------:R-:W0:Y:S02]  /*f550*/  S2R R11, SR_TID.X ;  /* 0x00000000000b7919 */ /* 0x000e240000002100 */
[----:B0-----:R-:W-:-:S05]  /*f560*/  LOP3.LUT R11, R11, 0x3, RZ, 0xc0, !PT ;  /* 0x000000030b0b7812 */ /* 0x001fca00078ec0ff */
[----:B------:R-:W-:Y:S01]  /*f570*/  IMAD R14, R116, R3, R11 ;  /* 0x00000003740e7224 */ /* 0x000fe200078e020b */
[----:B------:R-:W-:-:S04]  /*f580*/  SHF.R.S32.HI R11, RZ, 0x1f, R15 ;  /* 0x0000001fff0b7819 */ /* 0x000fc8000001140f */
[----:B------:R-:W-:-:S04]  /*f590*/  IADD3 R13, P2, PT, R14, R15, RZ ;  /* 0x0000000f0e0d7210 */ /* 0x000fc80007f5e0ff */
[----:B------:R-:W-:Y:S02]  /*f5a0*/  LEA.HI.X.SX32 R14, R14, R11, 0x1, P2 ;  /* 0x0000000b0e0e7211 */ /* 0x000fe400010f0eff */
[----:B------:R-:W-:-:S04]  /*f5b0*/  LEA R12, P2, R13, UR14, 0x2 ;  /* 0x0000000e0d0c7c11 */ /* 0x000fc8000f8410ff */
[----:B------:R-:W-:-:S06]  /*f5c0*/  LEA.HI.X R13, R13, UR15, R14, 0x2, P2 ;  /* 0x0000000f0d0d7c11 */ /* 0x000fcc00090f140e */
[----:B------:R0:W5:Y:S03]  /*f5d0*/  LDG.E R13, desc[UR36][R12.64] ;  /* 0x000000240c0d7981 */ /* 0x000166000c1e1900 */
.L_x_3579:
[----:B------:R-:W-:Y:S05]  /*f5e0*/  BSYNC.RECONVERGENT B2 ;  /* 0x0000000000027941 */ /* 0x000fea0003800200 */
.L_x_3578:
[----:B-----5:R-:W-:Y:S01]  /*f5f0*/  FADD.FTZ R161, R114, R13 ;  /* 0x0000000d72a17221 */ /* 0x020fe20000010000 */
[----:B------:R-:W-:Y:S06]  /*f600*/  @P1 BRA `(.L_x_3451) ;  /* 0x0000003c000c1947 */ /* 0x000fec0003800000 */
[----:B------:R-:W-:-:S04]  /*f610*/  IADD3 R11, P1, PT, R118, R15, RZ ;  /* 0x0000000f760b7210 */ /* 0x000fc80007f3e0ff */
[----:B------:R-:W-:Y:S02]  /*f620*/  LEA.HI.X.SX32 R14, R15, R126, 0x1, P1 ;  /* 0x0000007e0f0e7211 */ /* 0x000fe400008f0eff */
[----:B0-----:R-:W-:-:S04]  /*f630*/  LEA R12, P1, R11, UR14, 0x2 ;  /* 0x0000000e0b0c7c11 */ /* 0x001fc8000f8210ff */
[----:B------:R-:W-:-:S05]  /*f640*/  LEA.HI.X R13, R11, UR15, R14, 0x2, P1 ;  /* 0x0000000f0b0d7c11 */ /* 0x000fca00088f140e */
[----:B------:R0:W-:Y:S01]  /*f650*/  STG.E desc[UR36][R12.64], R161 ;  /* 0x000000a10c007986 */ /* 0x0001e2000c101924 */
[----:B------:R-:W-:Y:S05]  /*f660*/  BRA `(.L_x_3451) ;  /* 0x0000003800f47947 */ /* 0x000fea0003800000 */
.L_x_3323:
[----:B------:R-:W-:Y:S02]  /*f670*/  IMAD.SHL.U32 R222, R12, 0x4, RZ ;  /* 0x000000040cde7824 */ /* 0x000fe400078e00ff */
[C---:B------:R-:W-:Y:S02]  /*f680*/  IMAD R11, R3.reuse, 0xe0, RZ ;  /* 0x000000e0030b7824 */ /* 0x040fe400078e02ff */
[C-C-:B------:R-:W-:Y:S02]  /*f690*/  IMAD R14, R3.reuse, 0x8, R222.reuse ;  /* 0x00000008030e7824 */ /* 0x140fe400078e02de */
[----:B------:R-:W-:Y:S02]  /*f6a0*/  VIADD R127, R16, 0xffffffff ;  /* 0xffffffff107f7836 */ /* 0x000fe40000000000 */
[C-C-:B------:R-:W-:Y:S01]  /*f6b0*/  IMAD R226, R3.reuse, 0x10, R222.reuse ;  /* 0x0000001003e27824 */ /* 0x140fe200078e02de */
[----:B------:R-:W-:Y:S01]  /*f6c0*/  ISETP.GE.AND P2, PT, R14, R11, PT ;  /* 0x0000000b0e00720c */ /* 0x000fe20003f46270 */
[----:B------:R-:W-:-:S03]  /*f6d0*/  IMAD R232, R3, 0x20, R222 ;  /* 0x0000002003e87824 */ /* 0x000fc600078e02de */
[----:B------:R-:W-:Y:S02]  /*f6e0*/  ISETP.GE.OR P2, PT, R128, R127, P2 ;  /* 0x0000007f8000720c */ /* 0x000fe40001746670 */
[-C--:B------:R-:W-:Y:S02]  /*f6f0*/  ISETP.GE.AND P1, PT, R226, R11.reuse, PT ;  /* 0x0000000be200720c */ /* 0x080fe40003f26270 */
[----:B------:R-:W-:Y:S02]  /*f700*/  ISETP.GE.AND P3, PT, R232, R11, PT ;  /* 0x0000000be800720c */ /* 0x000fe40003f66270 */
[CC--:B------:R-:W-:Y:S02]  /*f710*/  ISETP.GE.OR P1, PT, R128.reuse, R127.reuse, P1 ;  /* 0x0000007f8000720c */ /* 0x0c0fe40000f26670 */
[----:B------:R-:W-:-:S05]  /*f720*/  ISETP.GE.OR P3, PT, R128, R127, P3 ;  /* 0x0000007f8000720c */ /* 0x000fca0001f66670 */
[----:B------:R-:W0:Y:S01]  /*f730*/  @!P2 S2R R13, SR_TID.X ;  /* 0x00000000000da919 */ /* 0x000e220000002100 */
[----:B------:R-:W1:Y:S05]  /*f740*/  @!P2 LDC.64 R130, c[0x0][0x3b8] ;  /* 0x0000ee00ff82ab82 */ /* 0x000e6a0000000a00 */
[----:B------:R-:W2:Y:S02]  /*f750*/  @!P1 S2R R230, SR_TID.X ;  /* 0x0000000000e69919 */ /* 0x000ea40000002100 */
[----:B------:R-:W3:Y:S01]  /*f760*/  @!P3 S2R R233, SR_TID.X ;  /* 0x0000000000e9b919 */ /* 0x000ee20000002100 */
[----:B0-----:R-:W-:-:S05]  /*f770*/  @!P2 LOP3.LUT R13, R13, 0x3, RZ, 0xc0, !PT ;  /* 0x000000030d0da812 */ /* 0x001fca00078ec0ff */
[-C--:B------:R-:W-:Y:S01]  /*f780*/  @!P2 IMAD R224, R116, R3.reuse, R13 ;  /* 0x0000000374e0a224 */ /* 0x080fe200078e020d */
[----:B------:R-:W-:Y:S02]  /*f790*/  @!P2 SHF.R.S32.HI R13, RZ, 0x1f, R14 ;  /* 0x0000001fff0da819 */ /* 0x000fe4000001140e */
[----:B--2---:R-:W-:Y:S02]  /*f7a0*/  @!P1 LOP3.LUT R230, R230, 0x3, RZ, 0xc0, !PT ;  /* 0x00000003e6e69812 */ /* 0x004fe400078ec0ff */
[----:B------:R-:W-:Y:S02]  /*f7b0*/  @!P2 IADD3 R133, P5, PT, R224, R14, RZ ;  /* 0x0000000ee085a210 */ /* 0x000fe40007fbe0ff */
[----:B------:R-:W0:Y:S01]  /*f7c0*/  @!P1 LDC.64 R14, c[0x0][0x3b8] ;  /* 0x0000ee00ff0e9b82 */ /* 0x000e220000000a00 */
[----:B------:R-:W-:Y:S01]  /*f7d0*/  @!P1 IMAD R230, R116, R3, R230 ;  /* 0x0000000374e69224 */ /* 0x000fe200078e02e6 */
[----:B------:R-:W-:Y:S02]  /*f7e0*/  @!P2 LEA.HI.X.SX32 R224, R224, R13, 0x1, P5 ;  /* 0x0000000de0e0a211 */ /* 0x000fe400028f0eff */
[----:B-1----:R-:W-:-:S04]  /*f7f0*/  @!P2 LEA R132, P5, R133, R130, 0x2 ;  /* 0x000000828584a211 */ /* 0x002fc800078a10ff */
[----:B------:R-:W-:Y:S02]  /*f800*/  @!P2 LEA.HI.X R133, R133, R131, R224, 0x2, P5 ;  /* 0x000000838585a211 */ /* 0x000fe400028f14e0 */
[----:B------:R-:W-:Y:S01]  /*f810*/  ISETP.GE.AND P5, PT, R128, R127, PT ;  /* 0x0000007f8000720c */ /* 0x000fe20003fa6270 */
[----:B------:R-:W1:Y:S03]  /*f820*/  @!P3 LDC.64 R130, c[0x0][0x3b8] ;  /* 0x0000ee00ff82bb82 */ /* 0x000e660000000a00 */
[----:B------:R-:W-:Y:S02]  /*f830*/  FSEL R225, R225, RZ, P5 ;  /* 0x000000ffe1e17208 */ /* 0x000fe40002800000 */
[----:B------:R-:W-:-:S04]  /*f840*/  @!P1 SHF.R.S32.HI R13, RZ, 0x1f, R226 ;  /* 0x0000001fff0d9819 */ /* 0x000fc800000114e2 */
[----:B------:R1:W5:Y:S01]  /*f850*/  @!P2 LDG.E R225, desc[UR36][R132.64] ;  /* 0x0000002484e1a981 */ /* 0x000362000c1e1900 */
[C---:B------:R-:W-:Y:S01]  /*f860*/  @!P1 IADD3 R224, P2, PT, R230.reuse, R226, RZ ;  /* 0x000000e2e6e09210 */ /* 0x040fe20007f5e0ff */
[----:B------:R-:W-:Y:S01]  /*f870*/  IMAD R226, R3, 0x40, R222 ;  /* 0x0000004003e27824 */ /* 0x000fe200078e02de */
[----:B---3--:R-:W-:Y:S02]  /*f880*/  @!P3 LOP3.LUT R233, R233, 0x3, RZ, 0xc0, !PT ;  /* 0x00000003e9e9b812 */ /* 0x008fe400078ec0ff */
[----:B------:R-:W-:Y:S02]  /*f890*/  @!P1 LEA.HI.X.SX32 R13, R230, R13, 0x1, P2 ;  /* 0x0000000de60d9211 */ /* 0x000fe400010f0eff */
[----:B0-----:R-:W-:Y:S01]  /*f8a0*/  @!P1 LEA R230, P2, R224, R14, 0x2 ;  /* 0x0000000ee0e69211 */ /* 0x001fe200078410ff */
[----:B------:R-:W-:Y:S01]  /*f8b0*/  @!P3 IMAD R233, R116, R3, R233 ;  /* 0x0000000374e9b224 */ /* 0x000fe200078e02e9 */
[----:B------:R-:W-:Y:S02]  /*f8c0*/  FSEL R223, R223, RZ, P5 ;  /* 0x000000ffdfdf7208 */ /* 0x000fe40002800000 */
[----:B------:R-:W-:-:S02]  /*f8d0*/  @!P1 LEA.HI.X R231, R224, R15, R13, 0x2, P2 ;  /* 0x0000000fe0e79211 */ /* 0x000fc400010f140d */
[----:B------:R-:W-:Y:S02]  /*f8e0*/  ISETP.GE.AND P2, PT, R226, R11, PT ;  /* 0x0000000be200720c */ /* 0x000fe40003f46270 */
[----:B------:R-:W-:Y:S01]  /*f8f0*/  @!P3 SHF.R.S32.HI R13, RZ, 0x1f, R232 ;  /* 0x0000001fff0db819 */ /* 0x000fe200000114e8 */
[----:B------:R0:W5:Y:S01]  /*f900*/  @!P1 LDG.E R223, desc[UR36][R230.64] ;  /* 0x00000024e6df9981 */ /* 0x000162000c1e1900 */
[----:B------:R-:W-:Y:S02]  /*f910*/  ISETP.GE.OR P2, PT, R128, R127, P2 ;  /* 0x0000007f8000720c */ /* 0x000fe40001746670 */
[----:B------:R-:W-:-:S04]  /*f920*/  @!P3 IADD3 R14, P1, PT, R233, R232, RZ ;  /* 0x000000e8e90eb210 */ /* 0x000fc80007f3e0ff */
[----:B------:R-:W-:Y:S02]  /*f930*/  @!P3 LEA.HI.X.SX32 R13, R233, R13, 0x1, P1 ;  /* 0x0000000de90db211 */ /* 0x000fe400008f0eff */
[----:B-1----:R-:W-:-:S04]  /*f940*/  @!P3 LEA R132, P1, R14, R130, 0x2 ;  /* 0x000000820e84b211 */ /* 0x002fc800078210ff */
[----:B------:R-:W-:Y:S02]  /*f950*/  @!P3 LEA.HI.X R133, R14, R131, R13, 0x2, P1 ;  /* 0x000000830e85b211 */ /* 0x000fe400008f140d */
[----:B------:R-:W-:Y:S01]  /*f960*/  ISETP.GE.AND P1, PT, R222, R11, PT ;  /* 0x0000000bde00720c */ /* 0x000fe20003f26270 */
[----:B------:R-:W1:Y:S01]  /*f970*/  @!P2 S2R R130, SR_TID.X ;  /* 0x000000000082a919 */ /* 0x000e620000002100 */
[----:B------:R-:W2:Y:S02]  /*f980*/  @!P2 LDC.64 R14, c[0x0][0x3b8] ;  /* 0x0000ee00ff0eab82 */ /* 0x000ea40000000a00 */
[----:B------:R-:W-:-:S13]  /*f990*/  ISETP.GE.OR P1, PT, R128, R127, P1 ;  /* 0x0000007f8000720c */ /* 0x000fda0000f26670 */
[----:B------:R-:W3:Y:S01]  /*f9a0*/  @!P1 S2R R232, SR_TID.X ;  /* 0x0000000000e89919 */ /* 0x000ee20000002100 */
[----:B------:R-:W-:Y:S02]  /*f9b0*/  FSEL R219, R219, RZ, P5 ;  /* 0x000000ffdbdb7208 */ /* 0x000fe40002800000 */
[----:B------:R-:W-:-:S04]  /*f9c0*/  @!P2 SHF.R.S32.HI R13, RZ, 0x1f, R226 ;  /* 0x0000001fff0da819 */ /* 0x000fc800000114e2 */
[----:B------:R4:W5:Y:S01]  /*f9d0*/  @!P3 LDG.E R219, desc[UR36][R132.64] ;  /* 0x0000002484dbb981 */ /* 0x000962000c1e1900 */
[----:B-1----:R-:W-:-:S05]  /*f9e0*/  @!P2 LOP3.LUT R130, R130, 0x3, RZ, 0xc0, !PT ;  /* 0x000000038282a812 */ /* 0x002fca00078ec0ff */
[----:B0-----:R-:W-:Y:S02]  /*f9f0*/  @!P2 IMAD R230, R116, R3, R130 ;  /* 0x0000000374e6a224 */ /* 0x001fe400078e0282 */
[----:B------:R-:W0:Y:S03]  /*fa00*/  @!P1 LDC.64 R130, c[0x0][0x3b8] ;  /* 0x0000ee00ff829b82 */ /* 0x000e260000000a00 */
[----:B------:R-:W-:Y:S01]  /*fa10*/  @!P2 IADD3 R224, P3, PT, R230, R226, RZ ;  /* 0x000000e2e6e0a210 */ /* 0x000fe20007f7e0ff */
[----:B------:R-:W-:-:S03]  /*fa20*/  IMAD R226, R3, 0x80, R222 ;  /* 0x0000008003e27824 */ /* 0x000fc600078e02de */
[----:B------:R-:W-:Y:S02]  /*fa30*/  @!P2 LEA.HI.X.SX32 R13, R230, R13, 0x1, P3 ;  /* 0x0000000de60da211 */ /* 0x000fe400018f0eff */
[----:B--2---:R-:W-:Y:S02]  /*fa40*/  @!P2 LEA R14, P3, R224, R14, 0x2 ;  /* 0x0000000ee00ea211 */ /* 0x004fe400078610ff */
[----:B---3--:R-:W-:Y:S02]  /*fa50*/  @!P1 LOP3.LUT R232, R232, 0x3, RZ, 0xc0, !PT ;  /* 0x00000003e8e89812 */ /* 0x008fe400078ec0ff */
[----:B------:R-:W-:Y:S02]  /*fa60*/  FSEL R211, R211, RZ, P5 ;  /* 0x000000ffd3d37208 */ /* 0x000fe40002800000 */
[----:B------:R-:W-:Y:S01]  /*fa70*/  @!P2 LEA.HI.X R15, R224, R15, R13, 0x2, P3 ;  /* 0x0000000fe00fa211 */ /* 0x000fe200018f140d */
[----:B------:R-:W-:Y:S01]  /*fa80*/  @!P1 IMAD R13, R116, R3, R232 ;  /* 0x00000003740d9224 */ /* 0x000fe200078e02e8 */
[----:B------:R-:W-:Y:S01]  /*fa90*/  ISETP.GE.AND P3, PT, R226, R11, PT ;  /* 0x0000000be200720c */ /* 0x000fe20003f66270 */
[----:B------:R-:W-:-:S02]  /*faa0*/  IMAD.IADD R230, R12, 0x1, R3 ;  /* 0x000000010ce67824 */ /* 0x000fc400078e0203 */
[----:B------:R1:W5:Y:S01]  /*fab0*/  @!P2 LDG.E R211, desc[UR36][R14.64] ;  /* 0x000000240ed3a981 */ /* 0x000362000c1e1900 */
[----:B------:R-:W-:Y:S02]  /*fac0*/  ISETP.GE.OR P3, PT, R128, R127, P3 ;  /* 0x0000007f8000720c */ /* 0x000fe40001f66670 */
[----:B------:R-:W-:Y:S01]  /*fad0*/  @!P1 IADD3 R222, P2, PT, R13, R222, RZ ;  /* 0x000000de0dde9210 */ /* 0x000fe20007f5e0ff */
[----:B----4-:R-:W-:-:S03]  /*fae0*/  IMAD.SHL.U32 R132, R230, 0x4, RZ ;  /* 0x00000004e6847824 */ /* 0x010fc600078e00ff */
[----:B------:R-:W-:Y:S02]  /*faf0*/  @!P1 LEA.HI.X.SX32 R13, R13, RZ, 0x1, P2 ;  /* 0x000000ff0d0d9211 */ /* 0x000fe400010f0eff */
[----:B0-----:R-:W-:-:S04]  /*fb00*/  @!P1 LEA R12, P2, R222, R130, 0x2 ;  /* 0x00000082de0c9211 */ /* 0x001fc800078410ff */
[----:B------:R-:W-:Y:S01]  /*fb10*/  @!P1 LEA.HI.X R13, R222, R131, R13, 0x2, P2 ;  /* 0x00000083de0d9211 */ /* 0x000fe200010f140d */
[----:B-1----:R-:W0:Y:S01]  /*fb20*/  @!P3 LDC.64 R14, c[0x0][0x3b8] ;  /* 0x0000ee00ff0ebb82 */ /* 0x002e220000000a00 */
[----:B------:R-:W-:Y:S01]  /*fb30*/  ISETP.GE.AND P2, PT, R132, R11, PT ;  /* 0x0000000b8400720c */ /* 0x000fe20003f46270 */
[----:B------:R-:W1:Y:S03]  /*fb40*/  @!P3 S2R R130, SR_TID.X ;  /* 0x000000000082b919 */ /* 0x000e660000002100 */
[----:B------:R-:W-:-:S13]  /*fb50*/  ISETP.GE.OR P2, PT, R128, R127, P2 ;  /* 0x0000007f8000720c */ /* 0x000fda0001746670 */
[----:B------:R-:W2:Y:S01]  /*fb60*/  @!P2 S2R R231, SR_TID.X ;  /* 0x0000000000e7a919 */ /* 0x000ea20000002100 */
[----:B------:R-:W-:Y:S01]  /*fb70*/  FSEL R227, R227, RZ, P5 ;  /* 0x000000ffe3e37208 */ /* 0x000fe20002800000 */
[----:B------:R-:W-:Y:S01]  /*fb80*/  IMAD R133, R3, 0x2, R230 ;  /* 0x0000000203857824 */ /* 0x000fe200078e02e6 */
[----:B------:R-:W-:-:S04]  /*fb90*/  @!P3 SHF.R.S32.HI R222, RZ, 0x1f, R226 ;  /* 0x0000001fffdeb819 */ /* 0x000fc800000114e2 */
[----:B------:R3:W5:Y:S01]  /*fba0*/  @!P1 LDG.E R227, desc[UR36][R12.64] ;  /* 0x000000240ce39981 */ /* 0x000762000c1e1900 */
[----:B-1----:R-:W-:-:S05]  /*fbb0*/  @!P3 LOP3.LUT R130, R130, 0x3, RZ, 0xc0, !PT ;  /* 0x000000038282b812 */ /* 0x002fca00078ec0ff */
[----:B------:R-:W-:Y:S02]  /*fbc0*/  @!P3 IMAD R233, R116, R3, R130 ;  /* 0x0000000374e9b224 */ /* 0x000fe400078e0282 */
[----:B------:R-:W1:Y:S03]  /*fbd0*/  @!P2 LDC.64 R130, c[0x0][0x3b8] ;  /* 0x0000ee00ff82ab82 */ /* 0x000e660000000a00 */
[----:B------:R-:W-:Y:S01]  /*fbe0*/  @!P3 IADD3 R224, P1, PT, R233, R226, RZ ;  /* 0x000000e2e9e0b210 */ /* 0x000fe20007f3e0ff */
[----:B------:R-:W-:-:S03]  /*fbf0*/  IMAD.SHL.U32 R226, R133, 0x4, RZ ;  /* 0x0000000485e27824 */ /* 0x000fc600078e00ff */
[----:B------:R-:W-:Y:S02]  /*fc00*/  @!P3 LEA.HI.X.SX32 R222, R233, R222, 0x1, P1 ;  /* 0x000000dee9deb211 */ /* 0x000fe400008f0eff */
[C---:B0-----:R-:W-:Y:S02]  /*fc10*/  @!P3 LEA R14, P1, R224.reuse, R14, 0x2 ;  /* 0x0000000ee00eb211 */ /* 0x041fe400078210ff */
[----:B--2---:R-:W-:Y:S02]  /*fc20*/  @!P2 LOP3.LUT R231, R231, 0x3, RZ, 0xc0, !PT ;  /* 0x00000003e7e7a812 */ /* 0x004fe400078ec0ff */
[----:B------:R-:W-:Y:S02]  /*fc30*/  FSEL R193, R193, RZ, P5 ;  /* 0x000000ffc1c17208 */ /* 0x000fe40002800000 */
[----:B------:R-:W-:Y:S01]  /*fc40*/  @!P3 LEA.HI.X R15, R224, R15, R222, 0x2, P1 ;  /* 0x0000000fe00fb211 */ /* 0x000fe200008f14de */
[----:B------:R-:W-:Y:S01]  /*fc50*/  @!P2 IMAD R231, R116, R3, R231 ;  /* 0x0000000374e7a224 */ /* 0x000fe200078e02e7 */
[----:B------:R-:W-:Y:S01]  /*fc60*/  ISETP.GE.AND P1, PT, R226, R11, PT ;  /* 0x0000000be200720c */ /* 0x000fe20003f26270 */
[----:B------:R-:W-:Y:S01]  /*fc70*/  IMAD R230, R3, 0x4, R230 ;  /* 0x0000000403e67824 */ /* 0x000fe200078e02e6 */
[----:B---3--:R-:W-:Y:S01]  /*fc80*/  @!P2 SHF.R.S32.HI R12, RZ, 0x1f, R132 ;  /* 0x0000001fff0ca819 */ /* 0x008fe20000011484 */
[----:B------:R0:W5:Y:S01]  /*fc90*/  @!P3 LDG.E R193, desc[UR36][R14.64] ;  /* 0x000000240ec1b981 */ /* 0x000162000c1e1900 */
[----:B------:R-:W-:-:S02]  /*fca0*/  ISETP.GE.OR P1, PT, R128, R127, P1 ;  /* 0x0000007f8000720c */ /* 0x000fc40000f26670 */
[----:B------:R-:W-:Y:S01]  /*fcb0*/  @!P2 IADD3 R13, P3, PT, R231, R132, RZ ;  /* 0x00000084e70da210 */ /* 0x000fe20007f7e0ff */
[----:B------:R-:W-:-:S03]  /*fcc0*/  IMAD.SHL.U32 R132, R230, 0x4, RZ ;  /* 0x00000004e6847824 */ /* 0x000fc600078e00ff */
[----:B------:R-:W-:Y:S02]  /*fcd0*/  @!P2 LEA.HI.X.SX32 R222, R231, R12, 0x1, P3 ;  /* 0x0000000ce7dea211 */ /* 0x000fe400018f0eff */
[----:B-1----:R-:W-:-:S04]  /*fce0*/  @!P2 LEA R12, P3, R13, R130, 0x2 ;  /* 0x000000820d0ca211 */ /* 0x002fc800078610ff */
[----:B------:R-:W-:Y:S01]  /*fcf0*/  @!P2 LEA.HI.X R13, R13, R131, R222, 0x2, P3 ;  /* 0x000000830d0da211 */ /* 0x000fe200018f14de */
[----:B0-----:R-:W0:Y:S01]  /*fd00*/  @!P1 LDC.64 R14, c[0x0][0x3b8] ;  /* 0x0000ee00ff0e9b82 */ /* 0x001e220000000a00 */
[----:B------:R-:W-:Y:S01]  /*fd10*/  ISETP.GE.AND P3, PT, R132, R11, PT ;  /* 0x0000000b8400720c */ /* 0x000fe20003f66270 */
[----:B------:R-:W1:Y:S03]  /*fd20*/  @!P1 S2R R130, SR_TID.X ;  /* 0x0000000000829919 */ /* 0x000e660000002100 */
[----:B------:R-:W-:-:S13]  /*fd30*/  ISETP.GE.OR P3, PT, R128, R127, P3 ;  /* 0x0000007f8000720c */ /* 0x000fda0001f66670 */
[----:B------:R-:W2:Y:S01]  /*fd40*/  @!P3 S2R R231, SR_TID.X ;  /* 0x0000000000e7b919 */ /* 0x000ea20000002100 */
[----:B------:R-:W-:Y:S01]  /*fd50*/  FSEL R220, R220, RZ, P5 ;  /* 0x000000ffdcdc7208 */ /* 0x000fe20002800000 */
[----:B------:R-:W-:Y:S01]  /*fd60*/  IMAD.IADD R230, R230, 0x1, R3 ;  /* 0x00000001e6e67824 */ /* 0x000fe200078e0203 */
[----:B------:R-:W-:-:S04]  /*fd70*/  @!P1 SHF.R.S32.HI R133, RZ, 0x1f, R226 ;  /* 0x0000001fff859819 */ /* 0x000fc800000114e2 */
[----:B------:R3:W5:Y:S01]  /*fd80*/  @!P2 LDG.E R220, desc[UR36][R12.64] ;  /* 0x000000240cdca981 */ /* 0x000762000c1e1900 */
[----:B-1----:R-:W-:-:S05]  /*fd90*/  @!P1 LOP3.LUT R130, R130, 0x3, RZ, 0xc0, !PT ;  /* 0x0000000382829812 */ /* 0x002fca00078ec0ff */
[----:B------:R-:W-:Y:S02]  /*fda0*/  @!P1 IMAD R222, R116, R3, R130 ;  /* 0x0000000374de9224 */ /* 0x000fe400078e0282 */
[----:B------:R-:W1:Y:S03]  /*fdb0*/  @!P3 LDC.64 R130, c[0x0][0x3b8] ;  /* 0x0000ee00ff82bb82 */ /* 0x000e660000000a00 */
[----:B------:R-:W-:-:S04]  /*fdc0*/  @!P1 IADD3 R224, P2, PT, R222, R226, RZ ;  /* 0x000000e2dee09210 */ /* 0x000fc80007f5e0ff */
[----:B------:R-:W-:Y:S01]  /*fdd0*/  @!P1 LEA.HI.X.SX32 R133, R222, R133, 0x1, P2 ;  /* 0x00000085de859211 */ /* 0x000fe200010f0eff */
[----:B------:R-:W-:Y:S01]  /*fde0*/  IMAD.SHL.U32 R222, R230, 0x4, RZ ;  /* 0x00000004e6de7824 */ /* 0x000fe200078e00ff */
[----:B0-----:R-:W-:Y:S02]  /*fdf0*/  @!P1 LEA R14, P2, R224, R14, 0x2 ;  /* 0x0000000ee00e9211 */ /* 0x001fe400078410ff */
[----:B--2---:R-:W-:Y:S02]  /*fe00*/  @!P3 LOP3.LUT R231, R231, 0x3, RZ, 0xc0, !PT ;  /* 0x00000003e7e7b812 */ /* 0x004fe400078ec0ff */
[----:B------:R-:W-:Y:S02]  /*fe10*/  FSEL R218, R218, RZ, P5 ;  /* 0x000000ffdada7208 */ /* 0x000fe40002800000 */
[----:B------:R-:W-:Y:S01]  /*fe20*/  @!P1 LEA.HI.X R15, R224, R15, R133, 0x2, P2 ;  /* 0x0000000fe00f9211 */ /* 0x000fe200010f1485 */
[----:B------:R-:W-:Y:S01]  /*fe30*/  @!P3 IMAD R231, R116, R3, R231 ;  /* 0x0000000374e7b224 */ /* 0x000fe200078e02e7 */
[----:B------:R-:W-:Y:S01]  /*fe40*/  ISETP.GE.AND P2, PT, R222, R11, PT ;  /* 0x0000000bde00720c */ /* 0x000fe20003f46270 */
[----:B------:R-:W-:Y:S01]  /*fe50*/  IMAD.IADD R230, R230, 0x1, R3 ;  /* 0x00000001e6e67824 */ /* 0x000fe200078e0203 */
        /* <DEDUP_REMOVED lines=703> */
[----:B------:R-:W-:Y:S01]  /*12a50*/  IMAD.IADD R230, R230, 0x1, R3 ;  /* 0x00000001e6e67824 */ /* 0x000fe200078e0203 */
[----:B------:R-:W-:-:S03]  /*12a60*/  FSEL R170, R170, RZ, P5 ;  /* 0x000000ffaaaa7208 */ /* 0x000fc60002800000 */
[----:B------:R-:W-:-:S03]  /*12a70*/  IMAD.SHL.U32 R12, R230, 0x4, RZ ;  /* 0x00000004e60c7824 */ /* 0x000fc600078e00ff */
[----:B------:R3:W5:Y:S01]  /*12a80*/  @!P2 LDG.E R170, desc[UR36][R130.64] ;  /* 0x0000002482aaa981 */ /* 0x000762000c1e1900 */
[----:B-1----:R-:W-:Y:S01]  /*12a90*/  @!P1 LOP3.LUT R133, R133, 0x3, RZ, 0xc0, !PT ;  /* 0x0000000385859812 */ /* 0x002fe200078ec0ff */
[----:B---3--:R-:W1:Y:S01]  /*12aa0*/  @!P3 LDC.64 R130, c[0x0][0x3b8] ;  /* 0x0000ee00ff82bb82 */ /* 0x008e620000000a00 */
[----:B------:R-:W-:-:S03]  /*12ab0*/  ISETP.GE.AND P2, PT, R12, R11, PT ;  /* 0x0000000b0c00720c */ /* 0x000fc60003f46270 */
[----:B------:R-:W-:Y:S01]  /*12ac0*/  @!P1 IMAD R224, R116, R3, R133 ;  /* 0x0000000374e09224 */ /* 0x000fe200078e0285 */
        /* <DEDUP_REMOVED lines=8> */
[----:B------:R-:W-:Y:S02]  /*12b50*/  @!P1 SHF.R.S32.HI R13, RZ, 0x1f, R222 ;  /* 0x0000001fff0d9819 */ /* 0x000fe400000114de */
[----:B------:R-:W-:Y:S01]  /*12b60*/  @!P1 IADD3 R133, P5, PT, R224, R222, RZ ;  /* 0x000000dee0859210 */ /* 0x000fe20007fbe0ff */
[----:B------:R-:W-:Y:S01]  /*12b70*/  IMAD.IADD R230, R230, 0x1, R3 ;  /* 0x00000001e6e67824 */ /* 0x000fe200078e0203 */
[----:B------:R-:W-:Y:S02]  /*12b80*/  ISETP.GE.OR P2, PT, R128, R127, P2 ;  /* 0x0000007f8000720c */ /* 0x000fe40001746670 */
[----:B------:R-:W-:Y:S01]  /*12b90*/  @!P1 LEA.HI.X.SX32 R224, R224, R13, 0x1, P5 ;  /* 0x0000000de0e09211 */ /* 0x000fe200028f0eff */
[----:B------:R-:W-:Y:S01]  /*12ba0*/  IMAD.SHL.U32 R222, R230, 0x4, RZ ;  /* 0x00000004e6de7824 */ /* 0x000fe200078e00ff */
[----:B0-----:R-:W-:-:S02]  /*12bb0*/  @!P1 LEA R14, P5, R133, R14, 0x2 ;  /* 0x0000000e850e9211 */ /* 0x001fc400078a10ff */
[----:B--2---:R-:W-:Y:S02]  /*12bc0*/  @!P3 LOP3.LUT R226, R226, 0x3, RZ, 0xc0, !PT ;  /* 0x00000003e2e2b812 */ /* 0x004fe400078ec0ff */
[----:B------:R-:W-:Y:S02]  /*12bd0*/  @!P1 LEA.HI.X R15, R133, R15, R224, 0x2, P5 ;  /* 0x0000000f850f9211 */ /* 0x000fe400028f14e0 */
[----:B------:R-:W-:Y:S01]  /*12be0*/  ISETP.GE.AND P5, PT, R222, R11, PT ;  /* 0x0000000bde00720c */ /* 0x000fe20003fa6270 */
[----:B------:R-:W-:Y:S01]  /*12bf0*/  @!P3 IMAD R226, R116, R3, R226 ;  /* 0x0000000374e2b224 */ /* 0x000fe200078e02e2 */
[----:B------:R-:W-:Y:S01]  /*12c00*/  @!P3 SHF.R.S32.HI R13, RZ, 0x1f, R132 ;  /* 0x0000001fff0db819 */ /* 0x000fe20000011484 */
[----:B------:R0:W5:Y:S01]  /*12c10*/  @!P1 LDG.E R169, desc[UR36][R14.64] ;  /* 0x000000240ea99981 */ /* 0x000162000c1e1900 */
[----:B------:R-:W-:Y:S01]  /*12c20*/  ISETP.GE.OR P5, PT, R128, R127, P5 ;  /* 0x0000007f8000720c */ /* 0x000fe20002fa6670 */
[----:B------:R-:W-:Y:S01]  /*12c30*/  IMAD.IADD R230, R230, 0x1, R3 ;  /* 0x00000001e6e67824 */ /* 0x000fe200078e0203 */
[----:B------:R-:W-:Y:S01]  /*12c40*/  @!P3 IADD3 R133, P1, PT, R226, R132, RZ ;  /* 0x00000084e285b210 */ /* 0x000fe20007f3e0ff */
[----:B------:R-:W2:Y:S02]  /*12c50*/  @!P2 S2R R231, SR_TID.X ;  /* 0x0000000000e7a919 */ /* 0x000ea40000002100 */
[----:B------:R-:W-:Y:S01]  /*12c60*/  IMAD.SHL.U32 R224, R230, 0x4, RZ ;  /* 0x00000004e6e07824 */ /* 0x000fe200078e00ff */
[----:B------:R-:W-:-:S02]  /*12c70*/  @!P3 LEA.HI.X.SX32 R226, R226, R13, 0x1, P1 ;  /* 0x0000000de2e2b211 */ /* 0x000fc400008f0eff */
[----:B-1----:R-:W-:-:S04]  /*12c80*/  @!P3 LEA R132, P1, R133, R130, 0x2 ;  /* 0x000000828584b211 */ /* 0x002fc800078210ff */
[----:B------:R-:W-:Y:S01]  /*12c90*/  @!P3 LEA.HI.X R133, R133, R131, R226, 0x2, P1 ;  /* 0x000000838585b211 */ /* 0x000fe200008f14e2 */
[----:B0-----:R-:W0:Y:S01]  /*12ca0*/  @!P5 LDC.64 R14, c[0x0][0x3b8] ;  /* 0x0000ee00ff0edb82 */ /* 0x001e220000000a00 */
[----:B------:R-:W-:Y:S01]  /*12cb0*/  ISETP.GE.AND P1, PT, R224, R11, PT ;  /* 0x0000000be000720c */ /* 0x000fe20003f26270 */
[----:B------:R-:W1:Y:S03]  /*12cc0*/  @!P5 S2R R232, SR_TID.X ;  /* 0x0000000000e8d919 */ /* 0x000e660000002100 */
[----:B------:R-:W-:Y:S01]  /*12cd0*/  ISETP.GE.OR P1, PT, R128, R127, P1 ;  /* 0x0000007f8000720c */ /* 0x000fe20000f26670 */
[----:B------:R3:W5:Y:S02]  /*12ce0*/  @!P3 LDG.E R168, desc[UR36][R132.64] ;  /* 0x0000002484a8b981 */ /* 0x000764000c1e1900 */
[----:B------:R-:W4:Y:S10]  /*12cf0*/  @!P2 LDC.64 R130, c[0x0][0x3b8] ;  /* 0x0000ee00ff82ab82 */ /* 0x000f340000000a00 */
[----:B------:R-:W3:Y:S01]  /*12d00*/  @!P1 S2R R234, SR_TID.X ;  /* 0x0000000000ea9919 */ /* 0x000ee20000002100 */
[----:B--2---:R-:W-:-:S05]  /*12d10*/  @!P2 LOP3.LUT R231, R231, 0x3, RZ, 0xc0, !PT ;  /* 0x00000003e7e7a812 */ /* 0x004fca00078ec0ff */
[----:B------:R-:W-:Y:S01]  /*12d20*/  @!P2 IMAD R231, R116, R3, R231 ;  /* 0x0000000374e7a224 */ /* 0x000fe200078e02e7 */
[----:B------:R-:W-:-:S04]  /*12d30*/  @!P2 SHF.R.S32.HI R13, RZ, 0x1f, R12 ;  /* 0x0000001fff0da819 */ /* 0x000fc8000001140c */
[C---:B------:R-:W-:Y:S02]  /*12d40*/  @!P2 IADD3 R226, P3, PT, R231.reuse, R12, RZ ;  /* 0x0000000ce7e2a210 */ /* 0x040fe40007f7e0ff */
[----:B-1----:R-:W-:Y:S02]  /*12d50*/  @!P5 LOP3.LUT R233, R232, 0x3, RZ, 0xc0, !PT ;  /* 0x00000003e8e9d812 */ /* 0x002fe400078ec0ff */
[----:B------:R-:W-:Y:S02]  /*12d60*/  @!P2 LEA.HI.X.SX32 R13, R231, R13, 0x1, P3 ;  /* 0x0000000de70da211 */ /* 0x000fe400018f0eff */
[----:B----4-:R-:W-:Y:S01]  /*12d70*/  @!P2 LEA R12, P3, R226, R130, 0x2 ;  /* 0x00000082e20ca211 */ /* 0x010fe200078610ff */
[----:B------:R-:W-:Y:S02]  /*12d80*/  IMAD.IADD R232, R230, 0x1, R3 ;  /* 0x00000001e6e87824 */ /* 0x000fe400078e0203 */
[----:B------:R-:W-:Y:S01]  /*12d90*/  @!P5 IMAD R233, R116, R3, R233 ;  /* 0x0000000374e9d224 */ /* 0x000fe200078e02e9 */
[----:B------:R-:W-:-:S02]  /*12da0*/  @!P2 LEA.HI.X R13, R226, R131, R13, 0x2, P3 ;  /* 0x00000083e20da211 */ /* 0x000fc400018f140d */
[----:B------:R-:W1:Y:S01]  /*12db0*/  @!P1 LDC.64 R130, c[0x0][0x3b8] ;  /* 0x0000ee00ff829b82 */ /* 0x000e620000000a00 */
[----:B------:R-:W-:Y:S01]  /*12dc0*/  IMAD.SHL.U32 R226, R232, 0x4, RZ ;  /* 0x00000004e8e27824 */ /* 0x000fe200078e00ff */
[----:B------:R-:W-:Y:S01]  /*12dd0*/  @!P5 SHF.R.S32.HI R230, RZ, 0x1f, R222 ;  /* 0x0000001fffe6d819 */ /* 0x000fe200000114de */
[----:B------:R2:W5:Y:S01]  /*12de0*/  @!P2 LDG.E R167, desc[UR36][R12.64] ;  /* 0x000000240ca7a981 */ /* 0x000562000c1e1900 */
[C---:B------:R-:W-:Y:S02]  /*12df0*/  @!P5 IADD3 R222, P3, PT, R233.reuse, R222, RZ ;  /* 0x000000dee9ded210 */ /* 0x040fe40007f7e0ff */
[----:B------:R-:W-:Y:S02]  /*12e00*/  ISETP.GE.AND P2, PT, R226, R11, PT ;  /* 0x0000000be200720c */ /* 0x000fe40003f46270 */
[----:B---3--:R-:W-:Y:S02]  /*12e10*/  @!P1 LOP3.LUT R234, R234, 0x3, RZ, 0xc0, !PT ;  /* 0x00000003eaea9812 */ /* 0x008fe400078ec0ff */
[----:B------:R-:W-:Y:S01]  /*12e20*/  @!P5 LEA.HI.X.SX32 R230, R233, R230, 0x1, P3 ;  /* 0x000000e6e9e6d211 */ /* 0x000fe200018f0eff */
[----:B------:R-:W-:Y:S01]  /*12e30*/  IMAD.IADD R232, R232, 0x1, R3 ;  /* 0x00000001e8e87824 */ /* 0x000fe200078e0203 */
[----:B0-----:R-:W-:Y:S01]  /*12e40*/  @!P5 LEA R14, P3, R222, R14, 0x2 ;  /* 0x0000000ede0ed211 */ /* 0x001fe200078610ff */
[----:B------:R-:W-:Y:S01]  /*12e50*/  @!P1 IMAD R133, R116, R3, R234 ;  /* 0x0000000374859224 */ /* 0x000fe200078e02ea */
[----:B------:R-:W-:-:S02]  /*12e60*/  ISETP.GE.OR P2, PT, R128, R127, P2 ;  /* 0x0000007f8000720c */ /* 0x000fc40001746670 */
[----:B------:R-:W-:Y:S01]  /*12e70*/  @!P5 LEA.HI.X R15, R222, R15, R230, 0x2, P3 ;  /* 0x0000000fde0fd211 */ /* 0x000fe200018f14e6 */
[----:B------:R-:W-:Y:S01]  /*12e80*/  IMAD.SHL.U32 R230, R232, 0x4, RZ ;  /* 0x00000004e8e67824 */ /* 0x000fe200078e00ff */
[----:B------:R-:W-:Y:S02]  /*12e90*/  @!P1 SHF.R.S32.HI R132, RZ, 0x1f, R224 ;  /* 0x0000001fff849819 */ /* 0x000fe400000114e0 */
[C---:B--2---:R-:W-:Y:S01]  /*12ea0*/  @!P1 IADD3 R13, P3, PT, R133.reuse, R224, RZ ;  /* 0x000000e0850d9210 */ /* 0x044fe20007f7e0ff */
[----:B------:R0:W5:Y:S01]  /*12eb0*/  @!P5 LDG.E R166, desc[UR36][R14.64] ;  /* 0x000000240ea6d981 */ /* 0x000162000c1e1900 */
[----:B------:R-:W-:Y:S01]  /*12ec0*/  ISETP.GE.AND P5, PT, R230, R11, PT ;  /* 0x0000000be600720c */ /* 0x000fe20003fa6270 */
[----:B------:R-:W-:Y:S01]  /*12ed0*/  IMAD.IADD R222, R232, 0x1, R3 ;  /* 0x00000001e8de7824 */ /* 0x000fe200078e0203 */
[----:B------:R-:W-:Y:S02]  /*12ee0*/  @!P1 LEA.HI.X.SX32 R132, R133, R132, 0x1, P3 ;  /* 0x0000008485849211 */ /* 0x000fe400018f0eff */
[----:B------:R-:W-:Y:S01]  /*12ef0*/  ISETP.GE.OR P3, PT, R128, R127, P5 ;  /* 0x0000007f8000720c */ /* 0x000fe20002f66670 */
[----:B------:R-:W-:Y:S01]  /*12f00*/  IMAD.SHL.U32 R224, R222, 0x4, RZ ;  /* 0x00000004dee07824 */ /* 0x000fe200078e00ff */
[C---:B-1----:R-:W-:Y:S01]  /*12f10*/  @!P1 LEA R12, P5, R13.reuse, R130, 0x2 ;  /* 0x000000820d0c9211 */ /* 0x042fe200078a10ff */
[----:B------:R-:W1:Y:S01]  /*12f20*/  @!P2 S2R R133, SR_TID.X ;  /* 0x000000000085a919 */ /* 0x000e620000002100 */
[----:B0-----:R-:W0:Y:S02]  /*12f30*/  @!P2 LDC.64 R14, c[0x0][0x3b8] ;  /* 0x0000ee00ff0eab82 */ /* 0x001e240000000a00 */
[----:B------:R-:W-:-:S02]  /*12f40*/  @!P1 LEA.HI.X R13, R13, R131, R132, 0x2, P5 ;  /* 0x000000830d0d9211 */ /* 0x000fc400028f1484 */
[----:B------:R-:W-:Y:S02]  /*12f50*/  ISETP.GE.AND P5, PT, R224, R11, PT ;  /* 0x0000000be000720c */ /* 0x000fe40003fa6270 */
[----:B------:R-:W-:Y:S01]  /*12f60*/  @!P2 SHF.R.S32.HI R231, RZ, 0x1f, R226 ;  /* 0x0000001fffe7a819 */ /* 0x000fe200000114e2 */
[----:B------:R2:W5:Y:S01]  /*12f70*/  @!P1 LDG.E R165, desc[UR36][R12.64] ;  /* 0x000000240ca59981 */ /* 0x000562000c1e1900 */
[----:B------:R-:W-:Y:S01]  /*12f80*/  ISETP.GE.OR P5, PT, R128, R127, P5 ;  /* 0x0000007f8000720c */ /* 0x000fe20002fa6670 */
[----:B------:R-:W3:Y:S01]  /*12f90*/  @!P3 LDC.64 R130, c[0x0][0x3b8] ;  /* 0x0000ee00ff82bb82 */ /* 0x000ee20000000a00 */
[----:B------:R-:W4:Y:S11]  /*12fa0*/  @!P3 S2R R132, SR_TID.X ;  /* 0x000000000084b919 */ /* 0x000f360000002100 */
[----:B------:R-:W2:Y:S01]  /*12fb0*/  @!P5 S2R R234, SR_TID.X ;  /* 0x0000000000ead919 */ /* 0x000ea20000002100 */
[----:B-1----:R-:W-:-:S05]  /*12fc0*/  @!P2 LOP3.LUT R133, R133, 0x3, RZ, 0xc0, !PT ;  /* 0x000000038585a812 */ /* 0x002fca00078ec0ff */
[----:B------:R-:W-:-:S05]  /*12fd0*/  @!P2 IMAD R232, R116, R3, R133 ;  /* 0x0000000374e8a224 */ /* 0x000fca00078e0285 */
[----:B------:R-:W-:Y:S02]  /*12fe0*/  @!P2 IADD3 R226, P1, PT, R232, R226, RZ ;  /* 0x000000e2e8e2a210 */ /* 0x000fe40007f3e0ff */
[----:B----4-:R-:W-:Y:S02]  /*12ff0*/  @!P3 LOP3.LUT R233, R132, 0x3, RZ, 0xc0, !PT ;  /* 0x0000000384e9b812 */ /* 0x010fe400078ec0ff */
[----:B------:R-:W1:Y:S01]  /*13000*/  @!P5 LDC.64 R132, c[0x0][0x3b8] ;  /* 0x0000ee00ff84db82 */ /* 0x000e620000000a00 */
[----:B------:R-:W-:Y:S02]  /*13010*/  @!P2 LEA.HI.X.SX32 R231, R232, R231, 0x1, P1 ;  /* 0x000000e7e8e7a211 */ /* 0x000fe400008f0eff */
[----:B0-----:R-:W-:Y:S01]  /*13020*/  @!P2 LEA R14, P1, R226, R14, 0x2 ;  /* 0x0000000ee20ea211 */ /* 0x001fe200078210ff */
[----:B------:R-:W-:-:S03]  /*13030*/  @!P3 IMAD R233, R116, R3, R233 ;  /* 0x0000000374e9b224 */ /* 0x000fc600078e02e9 */
[----:B------:R-:W-:Y:S02]  /*13040*/  @!P2 LEA.HI.X R15, R226, R15, R231, 0x2, P1 ;  /* 0x0000000fe20fa211 */ /* 0x000fe400008f14e7 */
[----:B------:R-:W-:Y:S02]  /*13050*/  @!P3 SHF.R.S32.HI R226, RZ, 0x1f, R230 ;  /* 0x0000001fffe2b819 */ /* 0x000fe400000114e6 */
[C---:B------:R-:W-:Y:S01]  /*13060*/  @!P3 IADD3 R230, P1, PT, R233.reuse, R230, RZ ;  /* 0x000000e6e9e6b210 */ /* 0x040fe20007f3e0ff */
[----:B------:R0:W5:Y:S01]  /*13070*/  @!P2 LDG.E R164, desc[UR36][R14.64] ;  /* 0x000000240ea4a981 */ /* 0x000162000c1e1900 */
[----:B--2---:R-:W-:Y:S02]  /*13080*/  @!P5 LOP3.LUT R234, R234, 0x3, RZ, 0xc0, !PT ;  /* 0x00000003eaead812 */ /* 0x004fe400078ec0ff */
[----:B------:R-:W-:Y:S02]  /*13090*/  @!P3 LEA.HI.X.SX32 R226, R233, R226, 0x1, P1 ;  /* 0x000000e2e9e2b211 */ /* 0x000fe400008f0eff */
[----:B---3--:R-:W-:Y:S01]  /*130a0*/  @!P3 LEA R130, P1, R230, R130, 0x2 ;  /* 0x00000082e682b211 */ /* 0x008fe200078210ff */
[----:B------:R-:W-:Y:S01]  /*130b0*/  @!P5 IMAD R13, R116, R3, R234 ;  /* 0x00000003740dd224 */ /* 0x000fe200078e02ea */
[----:B------:R-:W-:-:S02]  /*130c0*/  @!P5 SHF.R.S32.HI R12, RZ, 0x1f, R224 ;  /* 0x0000001fff0cd819 */ /* 0x000fc400000114e0 */
[----:B------:R-:W-:Y:S02]  /*130d0*/  @!P3 LEA.HI.X R131, R230, R131, R226, 0x2, P1 ;  /* 0x00000083e683b211 */ /* 0x000fe400008f14e2 */
[----:B------:R-:W-:-:S03]  /*130e0*/  @!P5 IADD3 R224, P1, PT, R13, R224, RZ ;  /* 0x000000e00de0d210 */ /* 0x000fc60007f3e0ff */
[----:B------:R0:W5:Y:S01]  /*130f0*/  @!P3 LDG.E R163, desc[UR36][R130.64] ;  /* 0x0000002482a3b981 */ /* 0x000162000c1e1900 */
[----:B------:R-:W-:Y:S02]  /*13100*/  @!P5 LEA.HI.X.SX32 R12, R13, R12, 0x1, P1 ;  /* 0x0000000c0d0cd211 */ /* 0x000fe400008f0eff */
[----:B-1----:R-:W-:-:S04]  /*13110*/  @!P5 LEA R132, P1, R224, R132, 0x2 ;  /* 0x00000084e084d211 */ /* 0x002fc800078210ff */
[----:B------:R-:W-:-:S05]  /*13120*/  @!P5 LEA.HI.X R133, R224, R133, R12, 0x2, P1 ;  /* 0x00000085e085d211 */ /* 0x000fca00008f140c */
[----:B------:R0:W5:Y:S01]  /*13130*/  @!P5 LDG.E R162, desc[UR36][R132.64] ;  /* 0x0000002484a2d981 */ /* 0x000162000c1e1900 */
[----:B------:R-:W-:-:S13]  /*13140*/  ISETP.GE.AND P1, PT, R128, R127, PT ;  /* 0x0000007f8000720c */ /* 0x000fda0003f26270 */
[----:B0-----:R-:W-:Y:S05]  /*13150*/  @P1 BRA `(.L_x_3451) ;  /* 0x0000000000381947 */ /* 0x001fea0003800000 */
[----:B------:R-:W-:Y:S02]  /*13160*/  IMAD.IADD R222, R222, 0x1, R3 ;  /* 0x00000001dede7824 */ /* 0x000fe400078e0203 */
[----:B------:R-:W-:Y:S02]  /*13170*/  IMAD.MOV.U32 R161, RZ, RZ, RZ ;  /* 0x000000ffffa17224 */ /* 0x000fe400078e00ff */
[----:B------:R-:W-:-:S05]  /*13180*/  IMAD.SHL.U32 R222, R222, 0x4, RZ ;  /* 0x00000004dede7824 */ /* 0x000fca00078e00ff */
        /* <DEDUP_REMOVED lines=9> */
[----:B------:R-:W-:-:S05]  /*13220*/  LEA.HI.X R13, R13, UR15, R14, 0x2, P1 ;  /* 0x0000000f0d0d7c11 */ /* 0x000fca00088f140e */
[----:B------:R0:W5:Y:S04]  /*13230*/  LDG.E R161, desc[UR36][R12.64] ;  /* 0x000000240ca17981 */ /* 0x000168000c1e1900 */
.L_x_3451:
[----:B------:R-:W-:Y:S05]  /*13240*/  BSYNC.RECONVERGENT B0 ;  /* 0x0000000000007941 */ /* 0x000fea0003800200 */
.L_x_3322:
[----:B-----5:R-:W-:Y:S01]  /*13250*/  FMUL.FTZ R11, R157, R220 ;  /* 0x000000dc9d0b7220 */ /* 0x020fe20000410000 */
[----:B------:R-:W1:Y:S01]  /*13260*/  S2R R130, SR_TID.X ;  /* 0x0000000000827919 */ /* 0x000e620000002100 */
[----:B------:R-:W-:Y:S02]  /*13270*/  UMOV UR4, 0xffffffff ;  /* 0xffffffff00047882 */ /* 0x000fe40000000000 */
[----:B------:R-:W-:-:S04]  /*13280*/  FFMA.FTZ R11, R158, R227, R11 ;  /* 0x000000e39e0b7223 */ /* 0x000fc8000001000b */
[----:B0-----:R-:W-:-:S04]  /*13290*/  FFMA.FTZ R12, R156, R225, R11 ;  /* 0x000000e19c0c7223 */ /* 0x001fc8000001000b */
[----:B------:R-:W-:-:S04]  /*132a0*/  FFMA.FTZ R11, R155, R218, R12 ;  /* 0x000000da9b0b7223 */ /* 0x000fc8000001000c */
[----:B------:R-:W-:-:S04]  /*132b0*/  FFMA.FTZ R12, R154, R223, R11 ;  /* 0x000000df9a0c7223 */ /* 0x000fc8000001000b */
[----:B------:R-:W-:-:S04]  /*132c0*/  FFMA.FTZ R11, R153, R216, R12 ;  /* 0x000000d8990b7223 */ /* 0x000fc8000001000c */
[----:B------:R-:W-:-:S04]  /*132d0*/  FFMA.FTZ R12, R152, R221, R11 ;  /* 0x000000dd980c7223 */ /* 0x000fc8000001000b */
[----:B------:R-:W-:-:S04]  /*132e0*/  FFMA.FTZ R11, R151, R214, R12 ;  /* 0x000000d6970b7223 */ /* 0x000fc8000001000c */
[----:B------:R-:W-:Y:S01]  /*132f0*/  FFMA.FTZ R12, R150, R219, R11 ;  /* 0x000000db960c7223 */ /* 0x000fe2000001000b */
[----:B-1----:R-:W-:-:S03]  /*13300*/  LOP3.LUT P1, RZ, R130, 0x3, RZ, 0xc0, !PT ;  /* 0x0000000382ff7812 */ /* 0x002fc6000782c0ff */
        /* <DEDUP_REMOVED lines=56> */
[----:B--234-:R-:W0:Y:S02]  /*13690*/  SHFL.BFLY PT, R14, R13, 0x2, 0x1f ;  /* 0x0c401f000d0e7f89 */ /* 0x01ce2400000e0000 */
[----:B0-----:R-:W-:-:S05]  /*136a0*/  FADD.FTZ R13, R13, R14 ;  /* 0x0000000e0d0d7221 */ /* 0x001fca0000010000 */
[----:B------:R0:W1:Y:S02]  /*136b0*/  SHFL.BFLY PT, R14, R13, 0x1, 0x1f ;  /* 0x0c201f000d0e7f89 */ /* 0x00006400000e0000 */
.L_x_3660:
        /* <DEDUP_REMOVED lines=11> */
[----:B0-----:R-:W0:Y:S01]  /*13770*/  @P2 LDC.64 R12, c[0x0][0x438] ;  /* 0x00010e00ff0c2b82 */ /* 0x001e220000000a00 */
[----:B-1----:R-:W-:-:S04]  /*13780*/  @P1 IMAD.WIDE.U32 R14, R127, 0x4, R14 ;  /* 0x000000047f0e1825 */ /* 0x002fc800078e000e */
[----:B0-----:R-:W-:Y:S02]  /*13790*/  @P2 IMAD.WIDE R12, R119, 0x4, R12 ;  /* 0x00000004770c2825 */ /* 0x001fe400078e020c */
[----:B------:R-:W2:Y:S04]  /*137a0*/  @P1 LDG.E R14, desc[UR36][R14.64] ;  /* 0x000000240e0e1981 */ /* 0x000ea8000c1e1900 */
[----:B------:R-:W3:Y:S01]  /*137b0*/  @P2 LDG.E R12, desc[UR36][R12.64] ;  /* 0x000000240c0c2981 */ /* 0x000ee2000c1e1900 */
[----:B------:R-:W-:-:S04]  /*137c0*/  @P1 ISETP.GE.AND P3, PT, R128, R125, PT ;  /* 0x0000007d8000120c */ /* 0x000fc80003f66270 */
[----:B------:R-:W-:-:S04]  /*137d0*/  @P1 SEL R127, R17, RZ, !P3 ;  /* 0x000000ff117f1207 */ /* 0x000fc80005800000 */
[----:B------:R-:W-:-:S04]  /*137e0*/  @P1 IADD3 R127, PT, PT, R123, R127, -R16 ;  /* 0x0000007f7b7f1210 */ /* 0x000fc80007ffe810 */
[----:B------:R-:W-:Y:S01]  /*137f0*/  @P1 I2FP.F32.S32 R128, R127 ;  /* 0x0000007f00801245 */ /* 0x000fe20000201400 */
[----:B---3--:R-:W-:-:S04]  /*13800*/  @P2 FADD.FTZ R11, R11, R12 ;  /* 0x0000000c0b0b2221 */ /* 0x008fc80000010000 */
[----:B--2---:R-:W-:-:S05]  /*13810*/  @P1 FFMA.FTZ R11, R128, R14, R11 ;  /* 0x0000000e800b1223 */ /* 0x004fca000001000b */
[----:B------:R1:W-:Y:S01]  /*13820*/  STS [R124], R11 ;  /* 0x0000000b7c007388 */ /* 0x0003e20000000800 */
[----:B------:R-:W-:-:S07]  /*13830*/  @!P4 FMNMX.FTZ R159, R159, R11, !PT ;  /* 0x0000000b9f9fc209 */ /* 0x000fce0007810000 */
.L_x_3582:
[----:B------:R-:W-:Y:S05]  /*13840*/  BSYNC.RECONVERGENT B0 ;  /* 0x0000000000007941 */ /* 0x000fea0003800200 */
.L_x_3581:
[C---:B-1----:R-:W-:Y:S01]  /*13850*/  VIADD R11, R123.reuse, 0xf ;  /* 0x0000000f7b0b7836 */ /* 0x042fe20000000000 */
[----:B------:R-:W-:Y:S01]  /*13860*/  IADD3 R120, P2, PT, R120, 0x10, RZ ;  /* 0x0000001078787810 */ /* 0x000fe20007f5e0ff */
[----:B------:R-:W-:Y:S02]  /*13870*/  VIADD R123, R123, 0x10 ;  /* 0x000000107b7b7836 */ /* 0x000fe40000000000 */
[----:B------:R-:W-:Y:S01]  /*13880*/  VIADD R124, R124, 0x40 ;  /* 0x000000407c7c7836 */ /* 0x000fe20000000000 */
[----:B------:R-:W-:Y:S01]  /*13890*/  ISETP.GE.AND P1, PT, R11, R122, PT ;  /* 0x0000007a0b00720c */ /* 0x000fe20003f26270 */
[----:B------:R-:W-:Y:S02]  /*138a0*/  VIADD R119, R119, 0x10 ;  /* 0x0000001077777836 */ /* 0x000fe40000000000 */
[----:B------:R-:W-:-:S10]  /*138b0*/  IMAD.X R121, RZ, RZ, R121, P2 ;  /* 0x000000ffff797224 */ /* 0x000fd400010e0679 */
[----:B------:R-:W-:Y:S05]  /*138c0*/  @!P1 BRA `(.L_x_3583) ;  /* 0xfffffef400089947 */ /* 0x000fea000383ffff */
.L_x_3321:
[----:B------:R-:W-:Y:S05]  /*138d0*/  BSYNC B1 ;  /* 0x0000000000017941 */ /* 0x000fea0003800000 */
.L_x_3320:
[----:B------:R-:W-:Y:S01]  /*138e0*/  UMOV UR4, 0xffffffff ;  /* 0xffffffff00047882 */ /* 0x000fe20000000000 */
[----:B0-----:R-:W-:Y:S02]  /*138f0*/  LOP3.LUT P0, R38, R130, 0x1f, RZ, 0xc0, !PT ;  /* 0x0000001f82267812 */ /* 0x001fe4000780c0ff */
[----:B------:R-:W-:Y:S11]  /*13900*/  BRA.DIV UR4, `(.L_x_3584) ;  /* 0x0000005604dc7947 */ /* 0x000ff6000b800000 */
[----:B------:R-:W0:Y:S02]  /*13910*/  SHFL.BFLY PT, R14, R159, 0x10, 0x1f ;  /* 0x0e001f009f0e7f89 */ /* 0x000e2400000e0000 */
[----:B0-----:R-:W-:-:S05]  /*13920*/  FMNMX.FTZ R13, R14, R159, !PT ;  /* 0x0000009f0e0d7209 */ /* 0x001fca0007810000 */
[----:B------:R-:W0:Y:S02]  /*13930*/  SHFL.BFLY PT, R14, R13, 0x8, 0x1f ;  /* 0x0d001f000d0e7f89 */ /* 0x000e2400000e0000 */
[----:B0-----:R-:W-:-:S05]  /*13940*/  FMNMX.FTZ R0, R13, R14, !PT ;  /* 0x0000000e0d007209 */ /* 0x001fca0007810000 */
[----:B------:R0:W2:Y:S02]  /*13950*/  SHFL.BFLY PT, R14, R0, 0x4, 0x1f ;  /* 0x0c801f00000e7f89 */ /* 0x0000a400000e0000 */
.L_x_3665:
[----:B------:R-:W3:Y:S01]  /*13960*/  S2R R20, SR_CgaCtaId ;  /* 0x0000000000147919 */ /* 0x000ee20000008800 */
[----:B------:R-:W-:Y:S01]  /*13970*/  MOV R13, 0x400 ;  /* 0x00000400000d7802 */ /* 0x000fe20000000f00 */
[----:B------:R-:W-:Y:S05]  /*13980*/  WARPSYNC.ALL ;  /* 0x0000000000007948 */ /* 0x000fea0003800000 */
[----:B--2---:R-:W-:Y:S01]  /*13990*/  FMNMX.FTZ R7, R0, R14, !PT ;  /* 0x0000000e00077209 */ /* 0x004fe20007810000 */
[----:B0-----:R-:W-:-:S05]  /*139a0*/  IMAD.SHL.U32 R0, R130, 0x4, RZ ;  /* 0x0000000482007824 */ /* 0x001fca00078e00ff */
[----:B------:R-:W-:Y:S02]  /*139b0*/  LOP3.LUT R4, R0, 0x7c, RZ, 0xc0, !PT ;  /* 0x0000007c00047812 */ /* 0x000fe400078ec0ff */
[----:B---3--:R-:W-:-:S04]  /*139c0*/  LEA R9, R20, R13, 0x18 ;  /* 0x0000000d14097211 */ /* 0x008fc800078ec0ff */
[----:B------:R-:W-:Y:S01]  /*139d0*/  @!P0 LEA.HI R6, R130, R9, RZ, 0x1d ;  /* 0x0000000982068211 */ /* 0x000fe200078fe8ff */
[----:B------:R-:W-:-:S04]  /*139e0*/  IMAD.IADD R4, R9, 0x1, R4 ;  /* 0x0000000109047824 */ /* 0x000fc800078e0204 */
        /* <DEDUP_REMOVED lines=10> */
[----:B------:R0:W2:Y:S01]  /*13a90*/  SHFL.IDX PT, R41, R8, RZ, 0x1f ;  /* 0x00001fff08297589 */ /* 0x0000a200000e0000 */
[----:B------:R-:W-:-:S13]  /*13aa0*/  ISETP.GE.AND P0, PT, R7, R16, PT ;  /* 0x000000100700720c */ /* 0x000fda0003f06270 */
[----:B0-----:R-:W-:Y:S05]  /*13ab0*/  @P0 BRA `(.L_x_3586) ;  /* 0x0000001400180947 */ /* 0x001fea0003800000 */
[----:B-1----:R-:W0:Y:S02]  /*13ac0*/  LDC.64 R10, c[0x0][0x420] ;  /* 0x00010800ff0a7b82 */ /* 0x002e240000000a00 */
        /* <DEDUP_REMOVED lines=21> */
.L_x_3590:
[----:B------:R-:W2:Y:S01]  /*13c20*/  LDS R10, [R8] ;  /* 0x00000000080a7984 */ /* 0x000ea20000000800 */
[----:B------:R-:W-:Y:S02]  /*13c30*/  VIADD R6, R6, 0x1 ;  /* 0x0000000106067836 */ /* 0x000fe40000000000 */
[----:B------:R-:W-:-:S03]  /*13c40*/  VIADD R3, R3, 0x40 ;  /* 0x0000004003037836 */ /* 0x000fc60000000000 */
[----:B------:R-:W-:Y:S01]  /*13c50*/  ISETP.NE.AND P0, PT, R6, RZ, PT ;  /* 0x000000ff0600720c */ /* 0x000fe20003f05270 */
[----:B--2---:R-:W-:-:S04]  /*13c60*/  FADD.FTZ R10, -R41, R10 ;  /* 0x0000000a290a7221 */ /* 0x004fc80000010100 */
[----:B------:R-:W-:-:S04]  /*13c70*/  FMUL.FTZ R10, R10, 1.4426950216293334961 ;  /* 0x3fb8aa3b0a0a7820 */ /* 0x000fc80000410000 */
[----:B------:R-:W0:Y:S02]  /*13c80*/  MUFU.EX2 R11, R10 ;  /* 0x0000000a000b7308 */ /* 0x000e240000000800 */
[----:B0-----:R0:W-:Y:S01]  /*13c90*/  STS [R8], R11 ;  /* 0x0000000b08007388 */ /* 0x0011e20000000800 */
[----:B------:R-:W-:Y:S01]  /*13ca0*/  FADD.FTZ R12, R11, R12 ;  /* 0x0000000c0b0c7221 */ /* 0x000fe20000010000 */
[----:B0-----:R-:W-:Y:S01]  /*13cb0*/  VIADD R8, R8, 0x100 ;  /* 0x0000010008087836 */ /* 0x001fe20000000000 */
[----:B------:R-:W-:Y:S06]  /*13cc0*/  @P0 BRA `(.L_x_3590) ;  /* 0xfffffffc00d40947 */ /* 0x000fec000383ffff */
.L_x_3589:
[----:B------:R-:W-:Y:S05]  /*13cd0*/  BSYNC.RECONVERGENT B1 ;  /* 0x0000000000017941 */ /* 0x000fea0003800200 */
.L_x_3588:
[----:B------:R-:W-:Y:S05]  /*13ce0*/  @!P1 BRA `(.L_x_3586) ;  /* 0x00000010008c9947 */ /* 0x000fea0003800000 */
[----:B------:R-:W-:Y:S01]  /*13cf0*/  IMAD.IADD R8, R16, 0x1, -R3 ;  /* 0x0000000110087824 */ /* 0x000fe200078e0a03 */
[----:B------:R-:W-:Y:S01]  /*13d00*/  BSSY.RECONVERGENT B1, `(.L_x_3591) ;  /* 0x000006f000017945 */ /* 0x000fe20003800200 */
[----:B------:R-:W-:Y:S01]  /*13d10*/  VIADD R13, R13, 0x810 ;  /* 0x000008100d0d7836 */ /* 0x000fe20000000000 */
[----:B------:R-:W-:Y:S01]  /*13d20*/  PLOP3.LUT P0, PT, PT, PT, PT, 0x80, 0x8 ;  /* 0x000000000008781c */ /* 0x000fe20003f0f070 */
[----:B------:R-:W-:Y:S01]  /*13d30*/  IMAD.SHL.U32 R6, R5, 0x4, RZ ;  /* 0x0000000405067824 */ /* 0x000fe200078e00ff */
[----:B------:R-:W-:Y:S02]  /*13d40*/  ISETP.GT.AND P1, PT, R8, 0x300, PT ;  /* 0x000003000800780c */ /* 0x000fe40003f24270 */
[----:B------:R-:W-:Y:S01]  /*13d50*/  LEA R13, R20, R13, 0x18 ;  /* 0x0000000d140d7211 */ /* 0x000fe200078ec0ff */
[----:B------:R-:W-:-:S05]  /*13d60*/  IMAD R6, R3, 0x4, -R6 ;  /* 0x0000000403067824 */ /* 0x000fca00078e0a06 */
[----:B------:R-:W-:-:S05]  /*13d70*/  IADD3 R6, PT, PT, R6, 0x200, R13 ;  /* 0x0000020006067810 */ /* 0x000fca0007ffe00d */
[----:B------:R-:W-:Y:S05]  /*13d80*/  @!P1 BRA `(.L_x_3592) ;  /* 0x0000000400989947 */ /* 0x000fea0003800000 */
[----:B------:R-:W-:Y:S01]  /*13d90*/  PLOP3.LUT P0, PT, PT, PT, PT, 0x8, 0x80 ;  /* 0x000000000080781c */ /* 0x000fe20003f0e170 */
[----:B------:R-:W-:-:S12]  /*13da0*/  VIADD R36, R16, 0xfffffd00 ;  /* 0xfffffd0010247836 */ /* 0x000fd80000000000 */
.L_x_3593:
[----:B------:R-:W2:Y:S01]  /*13db0*/  LDS R8, [R6+-0x200] ;  /* 0xfffe000006087984 */ /* 0x000ea20000000800 */
[----:B------:R-:W-:-:S03]  /*13dc0*/  VIADD R3, R3, 0x400 ;  /* 0x0000040003037836 */ /* 0x000fc60000000000 */
[----:B------:R-:W0:Y:S02]  /*13dd0*/  LDS R10, [R6+-0x100] ;  /* 0xffff0000060a7984 */ /* 0x000e240000000800 */
[----:B------:R-:W-:Y:S02]  /*13de0*/  ISETP.GE.AND P1, PT, R3, R36, PT ;  /* 0x000000240300720c */ /* 0x000fe40003f26270 */
[----:B------:R-:W1:Y:S04]  /*13df0*/  LDS R11, [R6] ;  /* 0x00000000060b7984 */ /* 0x000e680000000800 */
[----:B------:R-:W3:Y:S04]  /*13e00*/  LDS R14, [R6+0x100] ;  /* 0x00010000060e7984 */ /* 0x000ee80000000800 */
[----:B-----5:R-:W4:Y:S04]  /*13e10*/  LDS R17, [R6+0x200] ;  /* 0x0002000006117984 */ /* 0x020f280000000800 */
[----:B------:R-:W4:Y:S04]  /*13e20*/  LDS R21, [R6+0x300] ;  /* 0x0003000006157984 */ /* 0x000f280000000800 */
[----:B------:R-:W4:Y:S04]  /*13e30*/  LDS R22, [R6+0x400] ;  /* 0x0004000006167984 */ /* 0x000f280000000800 */
[----:B------:R-:W4:Y:S04]  /*13e40*/  LDS R23, [R6+0x500] ;  /* 0x0005000006177984 */ /* 0x000f280000000800 */
[----:B------:R-:W4:Y:S04]  /*13e50*/  LDS R24, [R6+0x600] ;  /* 0x0006000006187984 */ /* 0x000f280000000800 */
[----:B------:R-:W4:Y:S04]  /*13e60*/  LDS R26, [R6+0x700] ;  /* 0x00070000061a7984 */ /* 0x000f280000000800 */
[----:B------:R-:W4:Y:S01]  /*13e70*/  LDS R28, [R6+0x800] ;  /* 0x00080000061c7984 */ /* 0x000f220000000800 */
[----:B--2---:R-:W-:-:S03]  /*13e80*/  FADD.FTZ R8, -R41, R8 ;  /* 0x0000000829087221 */ /* 0x004fc60000010100 */
[----:B------:R-:W2:Y:S01]  /*13e90*/  LDS R30, [R6+0x900] ;  /* 0x00090000061e7984 */ /* 0x000ea20000000800 */
[C---:B0-----:R-:W-:Y:S01]  /*13ea0*/  FADD.FTZ R10, -R41.reuse, R10 ;  /* 0x0000000a290a7221 */ /* 0x041fe20000010100 */
[----:B------:R-:W-:Y:S01]  /*13eb0*/  FMUL.FTZ R8, R8, 1.4426950216293334961 ;  /* 0x3fb8aa3b08087820 */ /* 0x000fe20000410000 */
[C---:B-1----:R-:W-:Y:S01]  /*13ec0*/  FADD.FTZ R13, -R41.reuse, R11 ;  /* 0x0000000b290d7221 */ /* 0x042fe20000010100 */
[----:B------:R-:W0:Y:S01]  /*13ed0*/  LDS R32, [R6+0xa00] ;  /* 0x000a000006207984 */ /* 0x000e220000000800 */
[----:B------:R-:W-:Y:S01]  /*13ee0*/  FMUL.FTZ R10, R10, 1.4426950216293334961 ;  /* 0x3fb8aa3b0a0a7820 */ /* 0x000fe20000410000 */
[----:B------:R-:W1:Y:S01]  /*13ef0*/  MUFU.EX2 R11, R8 ;  /* 0x00000008000b7308 */ /* 0x000e620000000800 */
[----:B---3--:R-:W-:Y:S01]  /*13f00*/  FADD.FTZ R15, -R41, R14 ;  /* 0x0000000e290f7221 */ /* 0x008fe20000010100 */
[----:B------:R-:W3:Y:S01]  /*13f10*/  LDS R33, [R6+0xb00] ;  /* 0x000b000006217984 */ /* 0x000ee20000000800 */
[----:B------:R-:W-:Y:S02]  /*13f20*/  FMUL.FTZ R14, R13, 1.4426950216293334961 ;  /* 0x3fb8aa3b0d0e7820 */ /* 0x000fe40000410000 */
[----:B------:R1:W1:Y:S01]  /*13f30*/  MUFU.EX2 R13, R10 ;  /* 0x0000000a000d7308 */ /* 0x0002620000000800 */
[----:B----4-:R-:W-:Y:S01]  /*13f40*/  FADD.FTZ R20, -R41, R17 ;  /* 0x0000001129147221 */ /* 0x010fe20000010100 */
[----:B------:R-:W-:Y:S01]  /*13f50*/  FMUL.FTZ R17, R15, 1.4426950216293334961 ;  /* 0x3fb8aa3b0f117820 */ /* 0x000fe20000410000 */
[----:B------:R-:W4:Y:S01]  /*13f60*/  LDS R34, [R6+0xc00] ;  /* 0x000c000006227984 */ /* 0x000f220000000800 */
[----:B------:R-:W1:Y:S01]  /*13f70*/  MUFU.EX2 R15, R14 ;  /* 0x0000000e000f7308 */ /* 0x000e620000000800 */
[----:B------:R-:W-:Y:S01]  /*13f80*/  FADD.FTZ R21, -R41, R21 ;  /* 0x0000001529157221 */ /* 0x000fe20000010100 */
[----:B------:R-:W-:Y:S01]  /*13f90*/  FMUL.FTZ R20, R20, 1.4426950216293334961 ;  /* 0x3fb8aa3b14147820 */ /* 0x000fe20000410000 */
[----:B------:R-:W4:Y:S01]  /*13fa0*/  LDS R35, [R6+0xd00] ;  /* 0x000d000006237984 */ /* 0x000f220000000800 */
[----:B------:R-:W2:Y:S01]  /*13fb0*/  MUFU.EX2 R17, R17 ;  /* 0x0000001100117308 */ /* 0x000ea20000000800 */
[----:B-1----:R-:W-:Y:S01]  /*13fc0*/  FADD.FTZ R12, R11, R12 ;  /* 0x0000000c0b0c7221 */ /* 0x002fe20000010000 */
[----:B------:R-:W-:Y:S01]  /*13fd0*/  FMUL.FTZ R8, R21, 1.4426950216293334961 ;  /* 0x3fb8aa3b15087820 */ /* 0x000fe20000410000 */
[C---:B------:R-:W-:Y:S01]  /*13fe0*/  FADD.FTZ R22, -R41.reuse, R22 ;  /* 0x0000001629167221 */ /* 0x040fe20000010100 */
[----:B------:R-:W1:Y:S01]  /*13ff0*/  MUFU.EX2 R21, R20 ;  /* 0x0000001400157308 */ /* 0x000e620000000800 */
[C---:B------:R-:W-:Y:S01]  /*14000*/  FADD.FTZ R10, -R41.reuse, R23 ;  /* 0x00000017290a7221 */ /* 0x040fe20000010100 */
[----:B------:R-:W-:Y:S01]  /*14010*/  FADD.FTZ R12, R12, R13 ;  /* 0x0000000d0c0c7221 */ /* 0x000fe20000010000 */
[----:B------:R-:W-:Y:S01]  /*14020*/  FMUL.FTZ R22, R22, 1.4426950216293334961 ;  /* 0x3fb8aa3b16167820 */ /* 0x000fe20000410000 */
[----:B------:R-:W0:Y:S01]  /*14030*/  MUFU.EX2 R23, R8 ;  /* 0x0000000800177308 */ /* 0x000e220000000800 */
[C---:B------:R-:W-:Y:S01]  /*14040*/  FADD.FTZ R24, -R41.reuse, R24 ;  /* 0x0000001829187221 */ /* 0x040fe20000010100 */
[----:B------:R-:W-:Y:S01]  /*14050*/  FADD.FTZ R12, R12, R15 ;  /* 0x0000000f0c0c7221 */ /* 0x000fe20000010000 */
[----:B------:R-:W-:Y:S01]  /*14060*/  FMUL.FTZ R10, R10, 1.4426950216293334961 ;  /* 0x3fb8aa3b0a0a7820 */ /* 0x000fe20000410000 */
[----:B------:R-:W3:Y:S01]  /*14070*/  MUFU.EX2 R25, R22 ;  /* 0x0000001600197308 */ /* 0x000ee20000000800 */
[C---:B------:R-:W-:Y:S01]  /*14080*/  FADD.FTZ R26, -R41.reuse, R26 ;  /* 0x0000001a291a7221 */ /* 0x040fe20000010100 */
[----:B--2---:R-:W-:Y:S01]  /*14090*/  FADD.FTZ R12, R12, R17 ;  /* 0x000000110c0c7221 */ /* 0x004fe20000010000 */
[----:B------:R-:W-:Y:S01]  /*140a0*/  FMUL.FTZ R24, R24, 1.4426950216293334961 ;  /* 0x3fb8aa3b18187820 */ /* 0x000fe20000410000 */
[----:B------:R-:W2:Y:S01]  /*140b0*/  MUFU.EX2 R27, R10 ;  /* 0x0000000a001b7308 */ /* 0x000ea20000000800 */
[C---:B------:R-:W-:Y:S01]  /*140c0*/  FADD.FTZ R28, -R41.reuse, R28 ;  /* 0x0000001c291c7221 */ /* 0x040fe20000010100 */
[----:B-1----:R-:W-:Y:S01]  /*140d0*/  FADD.FTZ R12, R12, R21 ;  /* 0x000000150c0c7221 */ /* 0x002fe20000010000 */
[----:B------:R-:W-:Y:S01]  /*140e0*/  FMUL.FTZ R26, R26, 1.4426950216293334961 ;  /* 0x3fb8aa3b1a1a7820 */ /* 0x000fe20000410000 */
[----:B------:R-:W1:Y:S01]  /*140f0*/  MUFU.EX2 R29, R24 ;  /* 0x00000018001d7308 */ /* 0x000e620000000800 */
[C---:B------:R-:W-:Y:S01]  /*14100*/  FADD.FTZ R30, -R41.reuse, R30 ;  /* 0x0000001e291e7221 */ /* 0x040fe20000010100 */
[----:B0-----:R-:W-:Y:S01]  /*14110*/  FADD.FTZ R12, R12, R23 ;  /* 0x000000170c0c7221 */ /* 0x001fe20000010000 */
[----:B------:R-:W-:Y:S01]  /*14120*/  FMUL.FTZ R28, R28, 1.4426950216293334961 ;  /* 0x3fb8aa3b1c1c7820 */ /* 0x000fe20000410000 */
[----:B------:R-:W0:Y:S01]  /*14130*/  MUFU.EX2 R31, R26 ;  /* 0x0000001a001f7308 */ /* 0x000e220000000800 */
[----:B------:R1:W-:Y:S01]  /*14140*/  STS [R6+-0x200], R11 ;  /* 0xfffe000b06007388 */ /* 0x0003e20000000800 */
[----:B---3--:R-:W-:Y:S01]  /*14150*/  FADD.FTZ R12, R12, R25 ;  /* 0x000000190c0c7221 */ /* 0x008fe20000010000 */
[C---:B------:R-:W-:Y:S01]  /*14160*/  FADD.FTZ R32, -R41.reuse, R32 ;  /* 0x0000002029207221 */ /* 0x040fe20000010100 */
[----:B------:R-:W-:Y:S01]  /*14170*/  FMUL.FTZ R30, R30, 1.4426950216293334961 ;  /* 0x3fb8aa3b1e1e7820 */ /* 0x000fe20000410000 */
[----:B------:R-:W-:Y:S01]  /*14180*/  FADD.FTZ R33, -R41, R33 ;  /* 0x0000002129217221 */ /* 0x000fe20000010100 */
[----:B--2---:R-:W-:Y:S01]  /*14190*/  FADD.FTZ R12, R12, R27 ;  /* 0x0000001b0c0c7221 */ /* 0x004fe20000010000 */
[----:B------:R2:W-:Y:S01]  /*141a0*/  STS [R6+-0x100], R13 ;  /* 0xffff000d06007388 */ /* 0x0005e20000000800 */
[----:B------:R-:W-:Y:S01]  /*141b0*/  FMUL.FTZ R32, R32, 1.4426950216293334961 ;  /* 0x3fb8aa3b20207820 */ /* 0x000fe20000410000 */
[----:B------:R-:W-:Y:S01]  /*141c0*/  FMUL.FTZ R8, R33, 1.4426950216293334961 ;  /* 0x3fb8aa3b21087820 */ /* 0x000fe20000410000 */
[----:B-1----:R-:W-:Y:S01]  /*141d0*/  FADD.FTZ R12, R12, R29 ;  /* 0x0000001d0c0c7221 */ /* 0x002fe20000010000 */
[----:B------:R-:W1:Y:S01]  /*141e0*/  MUFU.EX2 R11, R28 ;  /* 0x0000001c000b7308 */ /* 0x000e620000000800 */
[C---:B----4-:R-:W-:Y:S01]  /*141f0*/  FADD.FTZ R34, -R41.reuse, R34 ;  /* 0x0000002229227221 */ /* 0x050fe20000010100 */
[----:B------:R-:W-:Y:S01]  /*14200*/  STS [R6], R15 ;  /* 0x0000000f06007388 */ /* 0x000fe20000000800 */
[----:B0-----:R-:W-:Y:S01]  /*14210*/  FADD.FTZ R12, R12, R31 ;  /* 0x0000001f0c0c7221 */ /* 0x001fe20000010000 */
[----:B------:R-:W-:Y:S01]  /*14220*/  MUFU.EX2 R33, R32 ;  /* 0x0000002000217308 */ /* 0x000fe20000000800 */
[----:B------:R-:W-:Y:S01]  /*14230*/  FADD.FTZ R10, -R41, R35 ;  /* 0x00000023290a7221 */ /* 0x000fe20000010100 */
[----:B------:R-:W-:Y:S01]  /*14240*/  FMUL.FTZ R34, R34, 1.4426950216293334961 ;  /* 0x3fb8aa3b22227820 */ /* 0x000fe20000410000 */
[----:B------:R-:W-:Y:S01]  /*14250*/  STS [R6+0x100], R17 ;  /* 0x0001001106007388 */ /* 0x000fe20000000800 */
[----:B--2---:R-:W0:Y:S01]  /*14260*/  MUFU.EX2 R13, R30 ;  /* 0x0000001e000d7308 */ /* 0x004e220000000800 */
[----:B------:R-:W-:-:S02]  /*14270*/  FMUL.FTZ R10, R10, 1.4426950216293334961 ;  /* 0x3fb8aa3b0a0a7820 */ /* 0x000fc40000410000 */
[----:B------:R-:W-:Y:S01]  /*14280*/  STS [R6+0x200], R21 ;  /* 0x0002001506007388 */ /* 0x000fe20000000800 */
[----:B------:R-:W2:Y:S01]  /*14290*/  MUFU.EX2 R35, R8 ;  /* 0x0000000800237308 */ /* 0x000ea20000000800 */
[----:B-1----:R-:W-:Y:S02]  /*142a0*/  FADD.FTZ R12, R12, R11 ;  /* 0x0000000b0c0c7221 */ /* 0x002fe40000010000 */
[----:B------:R-:W-:Y:S01]  /*142b0*/  STS [R6+0x300], R23 ;  /* 0x0003001706007388 */ /* 0x000fe20000000800 */
[----:B------:R-:W1:Y:S03]  /*142c0*/  MUFU.EX2 R37, R34 ;  /* 0x0000002200257308 */ /* 0x000e660000000800 */
[----:B------:R-:W-:Y:S01]  /*142d0*/  STS [R6+0x400], R25 ;  /* 0x0004001906007388 */ /* 0x000fe20000000800 */
[----:B------:R-:W3:Y:S01]  /*142e0*/  MUFU.EX2 R39, R10 ;  /* 0x0000000a00277308 */ /* 0x000ee20000000800 */
[----:B0-----:R-:W-:-:S02]  /*142f0*/  FADD.FTZ R12, R12, R13 ;  /* 0x0000000d0c0c7221 */ /* 0x001fc40000010000 */
[----:B------:R-:W-:Y:S02]  /*14300*/  STS [R6+0x500], R27 ;  /* 0x0005001b06007388 */ /* 0x000fe40000000800 */
[----:B------:R-:W-:Y:S02]  /*14310*/  FADD.FTZ R12, R12, R33 ;  /* 0x000000210c0c7221 */ /* 0x000fe40000010000 */
[----:B------:R-:W-:Y:S02]  /*14320*/  STS [R6+0x600], R29 ;  /* 0x0006001d06007388 */ /* 0x000fe40000000800 */
[----:B--2---:R-:W-:Y:S02]  /*14330*/  FADD.FTZ R12, R12, R35 ;  /* 0x000000230c0c7221 */ /* 0x004fe40000010000 */
[----:B------:R-:W-:Y:S02]  /*14340*/  STS [R6+0x700], R31 ;  /* 0x0007001f06007388 */ /* 0x000fe40000000800 */
[----:B-1----:R-:W-:-:S02]  /*14350*/  FADD.FTZ R12, R12, R37 ;  /* 0x000000250c0c7221 */ /* 0x002fc40000010000 */
[----:B------:R-:W-:Y:S02]  /*14360*/  STS [R6+0x800], R11 ;  /* 0x0008000b06007388 */ /* 0x000fe40000000800 */
[----:B---3--:R-:W-:Y:S02]  /*14370*/  FADD.FTZ R12, R12, R39 ;  /* 0x000000270c0c7221 */ /* 0x008fe40000010000 */
[----:B------:R-:W-:Y:S04]  /*14380*/  STS [R6+0x900], R13 ;  /* 0x0009000d06007388 */ /* 0x000fe80000000800 */
[----:B------:R-:W-:Y:S04]  /*14390*/  STS [R6+0xa00], R33 ;  /* 0x000a002106007388 */ /* 0x000fe80000000800 */
[----:B------:R-:W-:Y:S04]  /*143a0*/  STS [R6+0xb00], R35 ;  /* 0x000b002306007388 */ /* 0x000fe80000000800 */
[----:B------:R-:W-:Y:S04]  /*143b0*/  STS [R6+0xc00], R37 ;  /* 0x000c002506007388 */ /* 0x000fe80000000800 */
[----:B------:R0:W-:Y:S02]  /*143c0*/  STS [R6+0xd00], R39 ;  /* 0x000d002706007388 */ /* 0x0001e40000000800 */
[----:B0-----:R-:W-:Y:S01]  /*143d0*/  VIADD R6, R6, 0x1000 ;  /* 0x0000100006067836 */ /* 0x001fe20000000000 */
[----:B------:R-:W-:Y:S06]  /*143e0*/  @!P1 BRA `(.L_x_3593) ;  /* 0xfffffff800709947 */ /* 0x000fec000383ffff */
.L_x_3592:
[----:B------:R-:W-:Y:S05]  /*143f0*/  BSYNC.RECONVERGENT B1 ;  /* 0x0000000000017941 */ /* 0x000fea0003800200 */
.L_x_3591:
        /* <DEDUP_REMOVED lines=8> */
[----:B------:R-:W1:Y:S04]  /*14480*/  LDS R11, [R6] ;  /* 0x00000000060b7984 */ /* 0x000e680000000800 */
[----:B------:R-:W3:Y:S04]  /*14490*/  LDS R14, [R6+0x100] ;  /* 0x00010000060e7984 */ /* 0x000ee80000000800 */
[----:B-----5:R-:W4:Y:S04]  /*144a0*/  LDS R17, [R6+0x200] ;  /* 0x0002000006117984 */ /* 0x020f280000000800 */
[----:B------:R-:W4:Y:S04]  /*144b0*/  LDS R21, [R6+0x300] ;  /* 0x0003000006157984 */ /* 0x000f280000000800 */
[----:B------:R-:W4:Y:S04]  /*144c0*/  LDS R22, [R6+0x400] ;  /* 0x0004000006167984 */ /* 0x000f280000000800 */
[----:B------:R-:W4:Y:S01]  /*144d0*/  LDS R23, [R6+0x500] ;  /* 0x0005000006177984 */ /* 0x000f220000000800 */
[C---:B--2---:R-:W-:Y:S01]  /*144e0*/  FADD.FTZ R8, -R41.reuse, R8 ;  /* 0x0000000829087221 */ /* 0x044fe20000010100 */
[----:B0-----:R-:W-:-:S03]  /*144f0*/  FADD.FTZ R10, -R41, R10 ;  /* 0x0000000a290a7221 */ /* 0x001fc60000010100 */
[----:B------:R-:W-:Y:S01]  /*14500*/  FMUL.FTZ R8, R8, 1.4426950216293334961 ;  /* 0x3fb8aa3b08087820 */ /* 0x000fe20000410000 */
[C---:B-1----:R-:W-:Y:S01]  /*14510*/  FADD.FTZ R13, -R41.reuse, R11 ;  /* 0x0000000b290d7221 */ /* 0x042fe20000010100 */
[----:B------:R-:W-:Y:S02]  /*14520*/  FMUL.FTZ R10, R10, 1.4426950216293334961 ;  /* 0x3fb8aa3b0a0a7820 */ /* 0x000fe40000410000 */
[----:B------:R-:W0:Y:S01]  /*14530*/  MUFU.EX2 R11, R8 ;  /* 0x00000008000b7308 */ /* 0x000e220000000800 */
[----:B---3--:R-:W-:Y:S01]  /*14540*/  FADD.FTZ R15, -R41, R14 ;  /* 0x0000000e290f7221 */ /* 0x008fe20000010100 */
[----:B------:R-:W-:Y:S02]  /*14550*/  FMUL.FTZ R14, R13, 1.4426950216293334961 ;  /* 0x3fb8aa3b0d0e7820 */ /* 0x000fe40000410000 */
[----:B------:R-:W1:Y:S01]  /*14560*/  MUFU.EX2 R13, R10 ;  /* 0x0000000a000d7308 */ /* 0x000e620000000800 */
[----:B----4-:R-:W-:Y:S01]  /*14570*/  FADD.FTZ R20, -R41, R17 ;  /* 0x0000001129147221 */ /* 0x010fe20000010100 */
[----:B------:R-:W-:-:S02]  /*14580*/  FMUL.FTZ R17, R15, 1.4426950216293334961 ;  /* 0x3fb8aa3b0f117820 */ /* 0x000fc40000410000 */
[----:B------:R-:W2:Y:S01]  /*14590*/  MUFU.EX2 R15, R14 ;  /* 0x0000000e000f7308 */ /* 0x000ea20000000800 */
[----:B------:R-:W-:Y:S01]  /*145a0*/  FADD.FTZ R21, -R41, R21 ;  /* 0x0000001529157221 */ /* 0x000fe20000010100 */
[----:B------:R-:W-:Y:S02]  /*145b0*/  FMUL.FTZ R20, R20, 1.4426950216293334961 ;  /* 0x3fb8aa3b14147820 */ /* 0x000fe40000410000 */
[----:B------:R-:W3:Y:S01]  /*145c0*/  MUFU.EX2 R17, R17 ;  /* 0x0000001100117308 */ /* 0x000ee20000000800 */
[----:B0-----:R-:W-:Y:S01]  /*145d0*/  FADD.FTZ R12, R12, R11 ;  /* 0x0000000b0c0c7221 */ /* 0x001fe20000010000 */
[----:B------:R-:W-:Y:S01]  /*145e0*/  FMUL.FTZ R8, R21, 1.4426950216293334961 ;  /* 0x3fb8aa3b15087820 */ /* 0x000fe20000410000 */
[C---:B------:R-:W-:Y:S01]  /*145f0*/  FADD.FTZ R22, -R41.reuse, R22 ;  /* 0x0000001629167221 */ /* 0x040fe20000010100 */
[----:B------:R-:W0:Y:S01]  /*14600*/  MUFU.EX2 R21, R20 ;  /* 0x0000001400157308 */ /* 0x000e220000000800 */
[----:B------:R-:W-:Y:S01]  /*14610*/  FADD.FTZ R24, -R41, R23 ;  /* 0x0000001729187221 */ /* 0x000fe20000010100 */
[----:B-1----:R-:W-:Y:S01]  /*14620*/  FADD.FTZ R12, R12, R13 ;  /* 0x0000000d0c0c7221 */ /* 0x002fe20000010000 */
[----:B------:R-:W-:Y:S01]  /*14630*/  FMUL.FTZ R22, R22, 1.4426950216293334961 ;  /* 0x3fb8aa3b16167820 */ /* 0x000fe20000410000 */
[----:B------:R-:W1:Y:S01]  /*14640*/  MUFU.EX2 R23, R8 ;  /* 0x0000000800177308 */ /* 0x000e620000000800 */
[----:B------:R-:W-:Y:S01]  /*14650*/  FMUL.FTZ R24, R24, 1.4426950216293334961 ;  /* 0x3fb8aa3b18187820 */ /* 0x000fe20000410000 */
[----:B--2---:R-:W-:Y:S01]  /*14660*/  FADD.FTZ R12, R12, R15 ;  /* 0x0000000f0c0c7221 */ /* 0x004fe20000010000 */
[----:B------:R-:W-:Y:S01]  /*14670*/  STS [R6+-0x200], R11 ;  /* 0xfffe000b06007388 */ /* 0x000fe20000000800 */
[----:B------:R-:W2:Y:S02]  /*14680*/  MUFU.EX2 R25, R22 ;  /* 0x0000001600197308 */ /* 0x000ea40000000800 */
[----:B---3--:R-:W-:Y:S01]  /*14690*/  FADD.FTZ R12, R12, R17 ;  /* 0x000000110c0c7221 */ /* 0x008fe20000010000 */
        /* <DEDUP_REMOVED lines=13> */
.L_x_3595:
[----:B------:R-:W-:Y:S05]  /*14770*/  BSYNC.RECONVERGENT B1 ;  /* 0x0000000000017941 */ /* 0x000fea0003800200 */
.L_x_3594:
[----:B------:R-:W-:-:S13]  /*14780*/  ISETP.LT.OR P0, PT, R3, R16, P0 ;  /* 0x000000100300720c */ /* 0x000fda0000701670 */
[----:B------:R-:W-:Y:S05]  /*14790*/  @!P0 BRA `(.L_x_3586) ;  /* 0x0000000400e08947 */ /* 0x000fea0003800000 */
[----:B------:R-:W2:Y:S04]  /*147a0*/  LDS R3, [R6+-0x200] ;  /* 0xfffe000006037984 */ /* 0x000ea80000000800 */
[----:B------:R-:W0:Y:S04]  /*147b0*/  LDS R8, [R6+-0x100] ;  /* 0xffff000006087984 */ /* 0x000e280000000800 */
[----:B------:R-:W1:Y:S04]  /*147c0*/  LDS R10, [R6] ;  /* 0x00000000060a7984 */ /* 0x000e680000000800 */
[----:B------:R-:W3:Y:S01]  /*147d0*/  LDS R11, [R6+0x100] ;  /* 0x00010000060b7984 */ /* 0x000ee20000000800 */
[C---:B--2---:R-:W-:Y:S01]  /*147e0*/  FADD.FTZ R3, -R41.reuse, R3 ;  /* 0x0000000329037221 */ /* 0x044fe20000010100 */
[----:B0-----:R-:W-:-:S03]  /*147f0*/  FADD.FTZ R8, -R41, R8 ;  /* 0x0000000829087221 */ /* 0x001fc60000010100 */
[----:B------:R-:W-:Y:S01]  /*14800*/  FMUL.FTZ R3, R3, 1.4426950216293334961 ;  /* 0x3fb8aa3b03037820 */ /* 0x000fe20000410000 */
[----:B-1----:R-:W-:Y:S01]  /*14810*/  FADD.FTZ R10, -R41, R10 ;  /* 0x0000000a290a7221 */ /* 0x002fe20000010100 */
        /* <DEDUP_REMOVED lines=17> */
.L_x_3587:
[----:B------:R-:W0:Y:S01]  /*14930*/  S2UR UR4, SR_CTAID.Y ;  /* 0x00000000000479c3 */ /* 0x000e220000002600 */
        /* <DEDUP_REMOVED lines=8> */
[----:B0-----:R-:W-:Y:S02]  /*149c0*/  IMAD R22, R3, UR4, RZ ;  /* 0x0000000403167c24 */ /* 0x001fe4000f8e02ff */
[----:B------:R-:W-:-:S03]  /*149d0*/  IMAD.MOV.U32 R3, RZ, RZ, R7 ;  /* 0x000000ffff037224 */ /* 0x000fc600078e0007 */
[----:B------:R-:W-:-:S07]  /*149e0*/  SHF.R.S32.HI R24, RZ, 0x1f, R22 ;  /* 0x0000001fff187819 */ /* 0x000fce0000011416 */
        /* <DEDUP_REMOVED lines=11> */
.L_x_3598:
[----:B------:R0:W3:Y:S01]  /*14aa0*/  LDG.E.U8 R13, desc[UR36][R10.64] ;  /* 0x000000240a0d7981 */ /* 0x0000e2000c1e1100 */
[----:B------:R-:W-:Y:S02]  /*14ab0*/  VIADD R6, R6, 0x1 ;  /* 0x0000000106067836 */ /* 0x000fe40000000000 */
[----:B------:R-:W-:Y:S01]  /*14ac0*/  VIADD R3, R3, 0x40 ;  /* 0x0000004003037836 */ /* 0x000fe20000000000 */
[----:B0-----:R-:W-:-:S05]  /*14ad0*/  IADD3 R10, P2, PT, R10, 0x40, RZ ;  /* 0x000000400a0a7810 */ /* 0x001fca0007f5e0ff */
[----:B------:R-:W-:Y:S01]  /*14ae0*/  IMAD.X R11, RZ, RZ, R11, P2 ;  /* 0x000000ffff0b7224 */ /* 0x000fe200010e060b */
[----:B---3--:R-:W-:-:S13]  /*14af0*/  ISETP.NE.AND P1, PT, R13, RZ, PT ;  /* 0x000000ff0d00720c */ /* 0x008fda0003f25270 */
[----:B------:R-:W2:Y:S02]  /*14b00*/  @!P1 LDS R13, [R8] ;  /* 0x00000000080d9984 */ /* 0x000ea40000000800 */
[----:B--2---:R-:W-:Y:S01]  /*14b10*/  @!P1 FADD.FTZ R14, -R41, R13 ;  /* 0x0000000d290e9221 */ /* 0x004fe20000010100 */
        /* <DEDUP_REMOVED lines=8> */
.L_x_3597:
[----:B------:R-:W-:Y:S05]  /*14ba0*/  BSYNC.RECONVERGENT B1 ;  /* 0x0000000000017941 */ /* 0x000fea0003800200 */
.L_x_3596:
[----:B------:R-:W-:Y:S05]  /*14bb0*/  @!P0 BRA `(.L_x_3586) ;  /* 0x0000000000d88947 */ /* 0x000fea0003800000 */
[----:B------:R-:W0:Y:S01]  /*14bc0*/  S2R R11, SR_CgaCtaId ;  /* 0x00000000000b7919 */ /* 0x000e220000008800 */
[----:B------:R-:W1:Y:S01]  /*14bd0*/  LDCU.64 UR4, c[0x0][0x420] ;  /* 0x00008400ff0477ac */ /* 0x000e620008000a00 */
[----:B------:R-:W-:Y:S01]  /*14be0*/  MOV R8, 0x400 ;  /* 0x0000040000087802 */ /* 0x000fe20000000f00 */
[----:B------:R-:W-:-:S04]  /*14bf0*/  IMAD.SHL.U32 R6, R5, 0x4, RZ ;  /* 0x0000000405067824 */ /* 0x000fc800078e00ff */
[----:B------:R-:W-:Y:S02]  /*14c00*/  VIADD R8, R8, 0x810 ;  /* 0x0000081008087836 */ /* 0x000fe40000000000 */
[----:B------:R-:W-:Y:S01]  /*14c10*/  IMAD R6, R3, 0x4, -R6 ;  /* 0x0000000403067824 */ /* 0x000fe200078e0a06 */
[----:B-1----:R-:W-:-:S04]  /*14c20*/  IADD3 R10, P0, P1, R22, UR4, R3 ;  /* 0x00000004160a7c10 */ /* 0x002fc8000f91e003 */
[----:B------:R-:W-:Y:S02]  /*14c30*/  IADD3 R10, P2, PT, R10, 0x80, RZ ;  /* 0x000000800a0a7810 */ /* 0x000fe40007f5e0ff */
[----:B0-----:R-:W-:Y:S02]  /*14c40*/  LEA R13, R11, R8, 0x18 ;  /* 0x000000080b0d7211 */ /* 0x001fe400078ec0ff */
[----:B------:R-:W-:Y:S02]  /*14c50*/  IADD3.X R11, PT, PT, R24, UR5, RZ, P0, P1 ;  /* 0x00000005180b7c10 */ /* 0x000fe400087e24ff */
[----:B------:R-:W-:-:S03]  /*14c60*/  IADD3 R6, PT, PT, R6, 0x200, R13 ;  /* 0x0000020006067810 */ /* 0x000fc60007ffe00d */
[----:B------:R-:W-:-:S07]  /*14c70*/  IMAD.X R11, RZ, RZ, R11, P2 ;  /* 0x000000ffff0b7224 */ /* 0x000fce00010e060b */
.L_x_3599:
[----:B------:R-:W3:Y:S04]  /*14c80*/  LDG.E.U8 R15, desc[UR36][R10.64+-0x80] ;  /* 0xffff80240a0f7981 */ /* 0x000ee8000c1e1100 */
[----:B------:R-:W4:Y:S04]  /*14c90*/  LDG.E.U8 R8, desc[UR36][R10.64+-0x40] ;  /* 0xffffc0240a087981 */ /* 0x000f28000c1e1100 */
[----:B------:R-:W2:Y:S04]  /*14ca0*/  LDG.E.U8 R13, desc[UR36][R10.64] ;  /* 0x000000240a0d7981 */ /* 0x000ea8000c1e1100 */
[----:B------:R-:W2:Y:S01]  /*14cb0*/  LDG.E.U8 R14, desc[UR36][R10.64+0x40] ;  /* 0x000040240a0e7981 */ /* 0x000ea2000c1e1100 */
[----:B------:R-:W-:Y:S01]  /*14cc0*/  VIADD R3, R3, 0x100 ;  /* 0x0000010003037836 */ /* 0x000fe20000000000 */
[----:B---3--:R-:W-:Y:S01]  /*14cd0*/  ISETP.NE.AND P0, PT, R15, RZ, PT ;  /* 0x000000ff0f00720c */ /* 0x008fe20003f05270 */
[----:B------:R-:W-:Y:S01]  /*14ce0*/  IMAD.MOV.U32 R15, RZ, RZ, RZ ;  /* 0x000000ffff0f7224 */ /* 0x000fe200078e00ff */
[----:B----4-:R-:W-:-:S02]  /*14cf0*/  ISETP.NE.AND P1, PT, R8, RZ, PT ;  /* 0x000000ff0800720c */ /* 0x010fc40003f25270 */
[----:B--2---:R-:W-:Y:S01]  /*14d00*/  ISETP.NE.AND P2, PT, R13, RZ, PT ;  /* 0x000000ff0d00720c */ /* 0x004fe20003f45270 */
[----:B------:R-:W-:Y:S01]  /*14d10*/  IMAD.MOV.U32 R13, RZ, RZ, RZ ;  /* 0x000000ffff0d7224 */ /* 0x000fe200078e00ff */
[----:B------:R-:W-:-:S07]  /*14d20*/  ISETP.NE.AND P3, PT, R14, RZ, PT ;  /* 0x000000ff0e00720c */ /* 0x000fce0003f65270 */
[----:B------:R-:W0:Y:S04]  /*14d30*/  @!P0 LDS R8, [R6+-0x200] ;  /* 0xfffe000006088984 */ /* 0x000e280000000800 */
[----:B------:R-:W1:Y:S04]  /*14d40*/  @!P1 LDS R14, [R6+-0x100] ;  /* 0xffff0000060e9984 */ /* 0x000e680000000800 */
[----:B-----5:R-:W2:Y:S04]  /*14d50*/  @!P2 LDS R17, [R6] ;  /* 0x000000000611a984 */ /* 0x020ea80000000800 */
[----:B------:R-:W3:Y:S01]  /*14d60*/  @!P3 LDS R21, [R6+0x100] ;  /* 0x000100000615b984 */ /* 0x000ee20000000800 */
[----:B0-----:R-:W-:-:S04]  /*14d70*/  @!P0 FADD.FTZ R8, -R41, R8 ;  /* 0x0000000829088221 */ /* 0x001fc80000010100 */
[----:B------:R-:W-:Y:S01]  /*14d80*/  @!P0 FMUL.FTZ R8, R8, 1.4426950216293334961 ;  /* 0x3fb8aa3b08088820 */ /* 0x000fe20000410000 */
[----:B-1----:R-:W-:-:S03]  /*14d90*/  @!P1 FADD.FTZ R14, -R41, R14 ;  /* 0x0000000e290e9221 */ /* 0x002fc60000010100 */
[----:B------:R-:W0:Y:S01]  /*14da0*/  @!P0 MUFU.EX2 R13, R8 ;  /* 0x00000008000d8308 */ /* 0x000e220000000800 */
[----:B------:R-:W-:Y:S01]  /*14db0*/  @!P1 FMUL.FTZ R14, R14, 1.4426950216293334961 ;  /* 0x3fb8aa3b0e0e9820 */ /* 0x000fe20000410000 */
[C---:B--2---:R-:W-:Y:S01]  /*14dc0*/  @!P2 FADD.FTZ R20, -R41.reuse, R17 ;  /* 0x000000112914a221 */ /* 0x044fe20000010100 */
[----:B------:R-:W-:Y:S02]  /*14dd0*/  IMAD.MOV.U32 R17, RZ, RZ, RZ ;  /* 0x000000ffff117224 */ /* 0x000fe400078e00ff */
[----:B---3--:R-:W-:Y:S01]  /*14de0*/  @!P3 FADD.FTZ R22, -R41, R21 ;  /* 0x000000152916b221 */ /* 0x008fe20000010100 */
[----:B------:R-:W1:Y:S01]  /*14df0*/  @!P1 MUFU.EX2 R15, R14 ;  /* 0x0000000e000f9308 */ /* 0x000e620000000800 */
[----:B------:R-:W-:Y:S01]  /*14e00*/  @!P2 FMUL.FTZ R20, R20, 1.4426950216293334961 ;  /* 0x3fb8aa3b1414a820 */ /* 0x000fe20000410000 */
[----:B------:R-:W-:Y:S02]  /*14e10*/  IMAD.MOV.U32 R21, RZ, RZ, RZ ;  /* 0x000000ffff157224 */ /* 0x000fe400078e00ff */
        /* <DEDUP_REMOVED lines=16> */
.L_x_3586:
[----:B------:R-:W-:Y:S05]  /*14f20*/  BSYNC.RECONVERGENT B0 ;  /* 0x0000000000007941 */ /* 0x000fea0003800200 */
.L_x_3585:
[----:B0-----:R-:W0:Y:S01]  /*14f30*/  SHFL.BFLY PT, R3, R12, 0x10, 0x1f ;  /* 0x0e001f000c037f89 */ /* 0x001e2200000e0000 */
[C---:B------:R-:W-:Y:S01]  /*14f40*/  ISETP.NE.AND P0, PT, R38.reuse, RZ, PT ;  /* 0x000000ff2600720c */ /* 0x040fe20003f05270 */
[----:B------:R-:W3:Y:S01]  /*14f50*/  LDCU.U8 UR6, c[0x0][0x48c] ;  /* 0x00009180ff0677ac */ /* 0x000ee20008000000 */
[----:B------:R-:W-:-:S11]  /*14f60*/  ISETP.GT.U32.AND P1, PT, R38, 0x1, PT ;  /* 0x000000012600780c */ /* 0x000fd60003f24070 */
[----:B------:R-:W-:-:S04]  /*14f70*/  @!P0 SHF.R.U32.HI R10, RZ, 0x3, R130 ;  /* 0x00000003ff0a8819 */ /* 0x000fc80000011682 */
[----:B------:R-:W-:Y:S01]  /*14f80*/  @!P0 LOP3.LUT R10, R10, 0x7c, RZ, 0xc0, !PT ;  /* 0x0000007c0a0a8812 */ /* 0x000fe200078ec0ff */
[----:B---3--:R-:W-:Y:S01]  /*14f90*/  UISETP.NE.AND UP0, UPT, UR6, URZ, UPT ;  /* 0x000000ff0600728c */ /* 0x008fe2000bf05270 */
[----:B0-----:R-:W-:-:S03]  /*14fa0*/  FADD.FTZ R3, R3, R12 ;  /* 0x0000000c03037221 */ /* 0x001fc60000010000 */
[----:B------:R-:W-:Y:S02]  /*14fb0*/  @!P0 IMAD.IADD R12, R10, 0x1, R9 ;  /* 0x000000010a0c8824 */ /* 0x000fe400078e0209 */
[----:B------:R-:W0:Y:S02]  /*14fc0*/  SHFL.BFLY PT, R6, R3, 0x8, 0x1f ;  /* 0x0d001f0003067f89 */ /* 0x000e2400000e0000 */
[----:B0-----:R-:W-:Y:S02]  /*14fd0*/  FADD.FTZ R6, R3, R6 ;  /* 0x0000000603067221 */ /* 0x001fe40000010000 */
[----:B------:R-:W0:Y:S03]  /*14fe0*/  S2R R3, SR_CTAID.X ;  /* 0x0000000000037919 */ /* 0x000e260000002500 */
[----:B-1----:R-:W1:Y:S02]  /*14ff0*/  SHFL.BFLY PT, R11, R6, 0x4, 0x1f ;  /* 0x0c801f00060b7f89 */ /* 0x002e6400000e0000 */
[----:B-1----:R-:W-:-:S05]  /*15000*/  FADD.FTZ R11, R6, R11 ;  /* 0x0000000b060b7221 */ /* 0x002fca0000010000 */
[----:B------:R-:W1:Y:S02]  /*15010*/  SHFL.BFLY PT, R8, R11, 0x2, 0x1f ;  /* 0x0c401f000b087f89 */ /* 0x000e6400000e0000 */
[----:B-1----:R-:W-:-:S05]  /*15020*/  FADD.FTZ R8, R11, R8 ;  /* 0x000000080b087221 */ /* 0x002fca0000010000 */
[----:B------:R-:W1:Y:S02]  /*15030*/  SHFL.BFLY PT, R13, R8, 0x1, 0x1f ;  /* 0x0c201f00080d7f89 */ /* 0x000e6400000e0000 */
[----:B-1----:R-:W-:Y:S01]  /*15040*/  FADD.FTZ R13, R8, R13 ;  /* 0x0000000d080d7221 */ /* 0x002fe20000010000 */
[----:B------:R-:W-:-:S04]  /*15050*/  CS2R R8, SRZ ;  /* 0x0000000000087805 */ /* 0x000fc8000001ff00 */
[----:B------:R-:W-:Y:S01]  /*15060*/  @!P0 STS [R12+0x8], R13 ;  /* 0x0000080d0c008388 */ /* 0x000fe20000000800 */
[----:B------:R-:W-:Y:S01]  /*15070*/  BAR.SYNC.DEFER_BLOCKING 0x0 ;  /* 0x0000000000007b1d */ /* 0x000fe20000010000 */
[----:B------:R-:W-:-:S05]  /*15080*/  ISETP.GE.AND P0, PT, R7, R16, PT ;  /* 0x000000100700720c */ /* 0x000fca0003f06270 */
[----:B------:R-:W1:Y:S04]  /*15090*/  @!P1 LDS R13, [R4+0x8] ;  /* 0x00000800040d9984 */ /* 0x000e680000000800 */
[----:B-1----:R-:W1:Y:S02]  /*150a0*/  SHFL.BFLY PT, R6, R13, 0x1, 0x1f ;  /* 0x0c201f000d067f89 */ /* 0x002e6400000e0000 */
[----:B-1----:R-:W-:-:S06]  /*150b0*/  FADD.FTZ R6, R6, R13 ;  /* 0x0000000d06067221 */ /* 0x002fcc0000010000 */
[----:B------:R-:W1:Y:S02]  /*150c0*/  SHFL.IDX PT, R6, R6, RZ, 0x1f ;  /* 0x00001fff06067589 */ /* 0x000e6400000e0000 */
[----:B-1----:R-:W-:-:S04]  /*150d0*/  FADD.FTZ R10, R6, 9.9999999747524270788e-07 ;  /* 0x358637bd060a7421 */ /* 0x002fc80000010000 */
[----:B------:R1:W3:Y:S01]  /*150e0*/  MUFU.RCP R35, R10 ;  /* 0x0000000a00237308 */ /* 0x0002e20000001000 */
[----:B0-----:R-:W-:Y:S05]  /*150f0*/  BRA.U !UP0, `(.L_x_3600) ;  /* 0x0000000108247547 */ /* 0x001fea000b800000 */
[----:B------:R-:W0:Y:S01]  /*15100*/  S2R R6, SR_CTAID.Y ;  /* 0x0000000000067919 */ /* 0x000e220000002600 */
[----:B------:R-:W0:Y:S08]  /*15110*/  LDC R8, c[0x0][0x3f8] ;  /* 0x0000fe00ff087b82 */ /* 0x000e300000000800 */
[----:B------:R-:W4:Y:S08]  /*15120*/  LDC R4, c[0x0][0x488] ;  /* 0x00012200ff047b82 */ /* 0x000f300000000800 */
[----:B-1----:R-:W4:Y:S08]  /*15130*/  LDC R10, c[0x0][0x40c] ;  /* 0x00010300ff0a7b82 */ /* 0x002f300000000800 */
[----:B------:R-:W1:Y:S01]  /*15140*/  LDC R11, c[0x0][0x3f4] ;  /* 0x0000fd00ff0b7b82 */ /* 0x000e620000000800 */
[----:B0-----:R-:W-:-:S04]  /*15150*/  IMAD R9, R6, R8, R3 ;  /* 0x0000000806097224 */ /* 0x001fc800078e0203 */
[----:B----4-:R-:W-:-:S04]  /*15160*/  IMAD R4, R9, R4, R10 ;  /* 0x0000000409047224 */ /* 0x010fc800078e020a */
[----:B-1----:R-:W-:-:S05]  /*15170*/  IMAD R8, R4, R11, RZ ;  /* 0x0000000b04087224 */ /* 0x002fca00078e02ff */
[----:B------:R-:W-:-:S07]  /*15180*/  SHF.R.S32.HI R9, RZ, 0x1f, R8 ;  /* 0x0000001fff097819 */ /* 0x000fce0000011408 */
.L_x_3600:
        /* <DEDUP_REMOVED lines=21> */
[----:B0-----:R-:W-:-:S06]  /*152e0*/  ULEA UR4, UR5, UR4, 0x18 ;  /* 0x0000000405047291 */ /* 0x001fcc000f8ec0ff */
[----:B------:R-:W-:-:S07]  /*152f0*/  VIADD R4, R0, UR4 ;  /* 0x0000000400047c36 */ /* 0x000fce0008000000 */
.L_x_3606:
[----:B------:R-:W3:Y:S01]  /*15300*/  LDS R6, [R4] ;  /* 0x0000000004067984 */ /* 0x000ee20000000800 */
[----:B------:R-:W-:-:S05]  /*15310*/  VIADD R8, R8, 0x1 ;  /* 0x0000000108087836 */ /* 0x000fca0000000000 */
[----:B------:R-:W-:Y:S01]  /*15320*/  ISETP.NE.AND P0, PT, R8, RZ, PT ;  /* 0x000000ff0800720c */ /* 0x000fe20003f05270 */
[----:B---3--:R-:W-:-:S05]  /*15330*/  FMUL.FTZ R9, R6, R35 ;  /* 0x0000002306097220 */ /* 0x008fca0000410000 */
[----:B------:R0:W-:Y:S02]  /*15340*/  STS [R4], R9 ;  /* 0x0000000904007388 */ /* 0x0001e40000000800 */
[----:B0-----:R-:W-:-:S05]  /*15350*/  VIADD R4, R4, 0x100 ;  /* 0x0000010004047836 */ /* 0x001fca0000000000 */
[----:B------:R-:W-:Y:S05]  /*15360*/  @P0 BRA `(.L_x_3606) ;  /* 0xfffffffc00e40947 */ /* 0x000fea000383ffff */
.L_x_3605:
[----:B------:R-:W-:Y:S05]  /*15370*/  BSYNC.RECONVERGENT B1 ;  /* 0x0000000000017941 */ /* 0x000fea0003800200 */
.L_x_3604:
        /* <DEDUP_REMOVED lines=15> */
.L_x_3609:
[----:B------:R-:W3:Y:S01]  /*15470*/  LDS R6, [R4+-0x200] ;  /* 0xfffe000004067984 */ /* 0x000ee20000000800 */
[----:B------:R-:W-:-:S03]  /*15480*/  VIADD R7, R7, 0x400 ;  /* 0x0000040007077836 */ /* 0x000fc60000000000 */
[----:B------:R-:W0:Y:S02]  /*15490*/  LDS R8, [R4+-0x100] ;  /* 0xffff000004087984 */ /* 0x000e240000000800 */
[----:B------:R-:W-:Y:S02]  /*154a0*/  ISETP.GE.AND P1, PT, R7, R36, PT ;  /* 0x000000240700720c */ /* 0x000fe40003f26270 */
[----:B-1----:R-:W1:Y:S04]  /*154b0*/  LDS R10, [R4] ;  /* 0x00000000040a7984 */ /* 0x002e680000000800 */
[----:B------:R-:W4:Y:S04]  /*154c0*/  LDS R12, [R4+0x100] ;  /* 0x00010000040c7984 */ /* 0x000f280000000800 */
[----:B------:R-:W2:Y:S04]  /*154d0*/  LDS R14, [R4+0x200] ;  /* 0x00020000040e7984 */ /* 0x000ea80000000800 */
[----:B------:R-:W2:Y:S04]  /*154e0*/  LDS R20, [R4+0x300] ;  /* 0x0003000004147984 */ /* 0x000ea80000000800 */
[----:B------:R-:W-:Y:S04]  /*154f0*/  LDS R22, [R4+0x400] ;  /* 0x0004000004167984 */ /* 0x000fe80000000800 */
[----:B------:R-:W2:Y:S04]  /*15500*/  LDS R23, [R4+0x500] ;  /* 0x0005000004177984 */ /* 0x000ea80000000800 */
[----:B------:R-:W2:Y:S04]  /*15510*/  LDS R24, [R4+0x600] ;  /* 0x0006000004187984 */ /* 0x000ea80000000800 */
[----:B------:R-:W2:Y:S04]  /*15520*/  LDS R26, [R4+0x700] ;  /* 0x00070000041a7984 */ /* 0x000ea80000000800 */
[----:B------:R-:W2:Y:S01]  /*15530*/  LDS R28, [R4+0x800] ;  /* 0x00080000041c7984 */ /* 0x000ea20000000800 */
[----:B---3--:R-:W-:-:S03]  /*15540*/  FMUL.FTZ R9, R35, R6 ;  /* 0x0000000623097220 */ /* 0x008fc60000410000 */
[----:B------:R-:W3:Y:S01]  /*15550*/  LDS R30, [R4+0x900] ;  /* 0x00090000041e7984 */ /* 0x000ee20000000800 */
[----:B0-----:R-:W-:-:S03]  /*15560*/  FMUL.FTZ R11, R35, R8 ;  /* 0x00000008230b7220 */ /* 0x001fc60000410000 */
[----:B------:R-:W0:Y:S01]  /*15570*/  LDS R31, [R4+0xa00] ;  /* 0x000a0000041f7984 */ /* 0x000e220000000800 */
[----:B-1----:R-:W-:-:S03]  /*15580*/  FMUL.FTZ R13, R35, R10 ;  /* 0x0000000a230d7220 */ /* 0x002fc60000410000 */
[----:B------:R-:W1:Y:S01]  /*15590*/  LDS R32, [R4+0xb00] ;  /* 0x000b000004207984 */ /* 0x000e620000000800 */
[----:B----4-:R-:W-:-:S03]  /*155a0*/  FMUL.FTZ R15, R35, R12 ;  /* 0x0000000c230f7220 */ /* 0x010fc60000410000 */
[----:B------:R-:W4:Y:S01]  /*155b0*/  LDS R33, [R4+0xc00] ;  /* 0x000c000004217984 */ /* 0x000f220000000800 */
[----:B--2--5:R-:W-:-:S03]  /*155c0*/  FMUL.FTZ R17, R35, R14 ;  /* 0x0000000e23117220 */ /* 0x024fc60000410000 */
[----:B------:R-:W2:Y:S01]  /*155d0*/  LDS R34, [R4+0xd00] ;  /* 0x000d000004227984 */ /* 0x000ea20000000800 */
        /* <DEDUP_REMOVED lines=11> */
[----:B0-----:R-:W-:-:S03]  /*15690*/  FMUL.FTZ R11, R35, R30 ;  /* 0x0000001e230b7220 */ /* 0x001fc60000410000 */
[----:B------:R-:W-:Y:S01]  /*156a0*/  STS [R4+0x300], R21 ;  /* 0x0003001504007388 */ /* 0x000fe20000000800 */
[----:B------:R-:W-:-:S03]  /*156b0*/  FMUL.FTZ R31, R35, R31 ;  /* 0x0000001f231f7220 */ /* 0x000fc60000410000 */
[----:B------:R-:W-:Y:S01]  /*156c0*/  STS [R4+0x400], R9 ;  /* 0x0004000904007388 */ /* 0x000fe20000000800 */
[----:B-1----:R-:W-:-:S03]  /*156d0*/  FMUL.FTZ R13, R35, R32 ;  /* 0x00000020230d7220 */ /* 0x002fc60000410000 */
[----:B------:R-:W-:Y:S01]  /*156e0*/  STS [R4+0x500], R23 ;  /* 0x0005001704007388 */ /* 0x000fe20000000800 */
[----:B----4-:R-:W-:-:S03]  /*156f0*/  FMUL.FTZ R33, R35, R33 ;  /* 0x0000002123217220 */ /* 0x010fc60000410000 */
[----:B------:R-:W-:Y:S01]  /*15700*/  STS [R4+0x600], R25 ;  /* 0x0006001904007388 */ /* 0x000fe20000000800 */
[----:B--2---:R-:W-:-:S03]  /*15710*/  FMUL.FTZ R15, R35, R34 ;  /* 0x00000022230f7220 */ /* 0x004fc60000410000 */
        /* <DEDUP_REMOVED lines=9> */
.L_x_3608:
[----:B------:R-:W-:Y:S05]  /*157b0*/  BSYNC.RECONVERGENT B1 ;  /* 0x0000000000017941 */ /* 0x000fea0003800200 */
.L_x_3607:
[----:B------:R-:W-:Y:S01]  /*157c0*/  IMAD.IADD R6, R16, 0x1, -R7 ;  /* 0x0000000110067824 */ /* 0x000fe200078e0a07 */
[----:B------:R-:W-:Y:S04]  /*157d0*/  BSSY.RECONVERGENT B1, `(.L_x_3610) ;  /* 0x000001e000017945 */ /* 0x000fe80003800200 */
[----:B------:R-:W-:-:S13]  /*157e0*/  ISETP.GT.AND P1, PT, R6, 0x100, PT ;  /* 0x000001000600780c */ /* 0x000fda0003f24270 */
[----:B------:R-:W-:Y:S05]  /*157f0*/  @!P1 BRA `(.L_x_3611) ;  /* 0x00000000006c9947 */ /* 0x000fea0003800000 */
[----:B------:R-:W3:Y:S01]  /*15800*/  LDS R6, [R4+-0x200] ;  /* 0xfffe000004067984 */ /* 0x000ee20000000800 */
[----:B------:R-:W-:Y:S01]  /*15810*/  PLOP3.LUT P0, PT, PT, PT, PT, 0x8, 0x80 ;  /* 0x000000000080781c */ /* 0x000fe20003f0e170 */
[----:B------:R-:W-:Y:S02]  /*15820*/  VIADD R7, R7, 0x200 ;  /* 0x0000020007077836 */ /* 0x000fe40000000000 */
[----:B------:R-:W0:Y:S04]  /*15830*/  LDS R8, [R4+-0x100] ;  /* 0xffff000004087984 */ /* 0x000e280000000800 */
[----:B-1----:R-:W1:Y:S04]  /*15840*/  LDS R10, [R4] ;  /* 0x00000000040a7984 */ /* 0x002e680000000800 */
[----:B------:R-:W4:Y:S04]  /*15850*/  LDS R12, [R4+0x100] ;  /* 0x00010000040c7984 */ /* 0x000f280000000800 */
[----:B------:R-:W2:Y:S04]  /*15860*/  LDS R14, [R4+0x200] ;  /* 0x00020000040e7984 */ /* 0x000ea80000000800 */
[----:B------:R-:W2:Y:S04]  /*15870*/  LDS R20, [R4+0x300] ;  /* 0x0003000004147984 */ /* 0x000ea80000000800 */
[----:B------:R-:W2:Y:S04]  /*15880*/  LDS R22, [R4+0x400] ;  /* 0x0004000004167984 */ /* 0x000ea80000000800 */
[----:B------:R-:W2:Y:S01]  /*15890*/  LDS R24, [R4+0x500] ;  /* 0x0005000004187984 */ /* 0x000ea20000000800 */
[C---:B---3--:R-:W-:Y:S01]  /*158a0*/  FMUL.FTZ R9, R35.reuse, R6 ;  /* 0x0000000623097220 */ /* 0x048fe20000410000 */
[----:B0-----:R-:W-:-:S04]  /*158b0*/  FMUL.FTZ R11, R35, R8 ;  /* 0x00000008230b7220 */ /* 0x001fc80000410000 */
[----:B------:R-:W-:Y:S01]  /*158c0*/  STS [R4+-0x200], R9 ;  /* 0xfffe000904007388 */ /* 0x000fe20000000800 */
[----:B-1----:R-:W-:-:S03]  /*158d0*/  FMUL.FTZ R13, R35, R10 ;  /* 0x0000000a230d7220 */ /* 0x002fc60000410000 */
[----:B------:R-:W-:Y:S01]  /*158e0*/  STS [R4+-0x100], R11 ;  /* 0xffff000b04007388 */ /* 0x000fe20000000800 */
[----:B----4-:R-:W-:-:S03]  /*158f0*/  FMUL.FTZ R15, R35, R12 ;  /* 0x0000000c230f7220 */ /* 0x010fc60000410000 */
[----:B------:R-:W-:Y:S01]  /*15900*/  STS [R4], R13 ;  /* 0x0000000d04007388 */ /* 0x000fe20000000800 */
[----:B--2--5:R-:W-:-:S03]  /*15910*/  FMUL.FTZ R17, R35, R14 ;  /* 0x0000000e23117220 */ /* 0x024fc60000410000 */
        /* <DEDUP_REMOVED lines=9> */
.L_x_3611:
[----:B------:R-:W-:Y:S05]  /*159b0*/  BSYNC.RECONVERGENT B1 ;  /* 0x0000000000017941 */ /* 0x000fea0003800200 */
.L_x_3610:
[----:B------:R-:W-:-:S13]  /*159c0*/  ISETP.LT.OR P0, PT, R7, R16, P0 ;  /* 0x000000100700720c */ /* 0x000fda0000701670 */
[----:B------:R-:W-:Y:S05]  /*159d0*/  @!P0 BRA `(.L_x_3602) ;  /* 0x0000000c003c8947 */ /* 0x000fea0003800000 */
[----:B------:R-:W3:Y:S04]  /*159e0*/  LDS R6, [R4+-0x200] ;  /* 0xfffe000004067984 */ /* 0x000ee80000000800 */
[----:B------:R-:W0:Y:S04]  /*159f0*/  LDS R8, [R4+-0x100] ;  /* 0xffff000004087984 */ /* 0x000e280000000800 */
[----:B-1----:R-:W1:Y:S04]  /*15a00*/  LDS R10, [R4] ;  /* 0x00000000040a7984 */ /* 0x002e680000000800 */
[----:B------:R-:W4:Y:S01]  /*15a10*/  LDS R12, [R4+0x100] ;  /* 0x00010000040c7984 */ /* 0x000f220000000800 */
[-C--:B---3--:R-:W-:Y:S01]  /*15a20*/  FMUL.FTZ R7, R6, R35.reuse ;  /* 0x0000002306077220 */ /* 0x088fe20000410000 */
[----:B0-----:R-:W-:-:S04]  /*15a30*/  FMUL.FTZ R9, R8, R35 ;  /* 0x0000002308097220 */ /* 0x001fc80000410000 */
[----:B------:R0:W-:Y:S01]  /*15a40*/  STS [R4+-0x200], R7 ;  /* 0xfffe000704007388 */ /* 0x0001e20000000800 */
[----:B-1----:R-:W-:-:S03]  /*15a50*/  FMUL.FTZ R11, R10, R35 ;  /* 0x000000230a0b7220 */ /* 0x002fc60000410000 */
[----:B------:R0:W-:Y:S01]  /*15a60*/  STS [R4+-0x100], R9 ;  /* 0xffff000904007388 */ /* 0x0001e20000000800 */
[----:B----4-:R-:W-:-:S03]  /*15a70*/  FMUL.FTZ R13, R12, R35 ;  /* 0x000000230c0d7220 */ /* 0x010fc60000410000 */
[----:B------:R0:W-:Y:S04]  /*15a80*/  STS [R4], R11 ;  /* 0x0000000b04007388 */ /* 0x0001e80000000800 */
[----:B------:R0:W-:Y:S01]  /*15a90*/  STS [R4+0x100], R13 ;  /* 0x0001000d04007388 */ /* 0x0001e20000000800 */
[----:B------:R-:W-:Y:S05]  /*15aa0*/  BRA `(.L_x_3602) ;  /* 0x0000000c00087947 */ /* 0x000fea0003800000 */
.L_x_3603:
        /* <DEDUP_REMOVED lines=9> */
[----:B------:R-:W4:Y:S01]  /*15b40*/  LDCU.64 UR8, c[0x0][0x480] ;  /* 0x00009000ff0877ac */ /* 0x000f220008000a00 */
[----:B------:R-:W-:Y:S02]  /*15b50*/  LEA.HI R4, R4, 0x1, RZ, 0x1a ;  /* 0x0000000104047811 */ /* 0x000fe400078fd0ff */
[----:B------:R-:W-:Y:S01]  /*15b60*/  IADD3 R15, P0, PT, R7, R8, RZ ;  /* 0x00000008070f7210 */ /* 0x000fe20007f1e0ff */
[----:B------:R-:W-:Y:S02]  /*15b70*/  UMOV UR4, 0x400 ;  /* 0x0000040000047882 */ /* 0x000fe40000000000 */
[C---:B------:R-:W-:Y:S01]  /*15b80*/  IMAD.SHL.U32 R6, R4.reuse, 0x40, RZ ;  /* 0x0000004004067824 */ /* 0x040fe200078e00ff */
[----:B------:R-:W-:Y:S01]  /*15b90*/  UIADD3 UR4, UPT, UPT, UR4, 0x810, URZ ;  /* 0x0000081004047890 */ /* 0x000fe2000fffe0ff */
[----:B------:R-:W-:Y:S01]  /*15ba0*/  LOP3.LUT R4, R4, 0x3, RZ, 0xc0, !PT ;  /* 0x0000000304047812 */ /* 0x000fe200078ec0ff */
[----:B-1----:R-:W-:-:S02]  /*15bb0*/  IMAD.X R10, RZ, RZ, R9, P0 ;  /* 0x000000ffff0a7224 */ /* 0x002fc400000e0609 */
[----:B------:R-:W-:-:S05]  /*15bc0*/  LOP3.LUT R6, R6, 0xc0, RZ, 0xc0, !PT ;  /* 0x000000c006067812 */ /* 0x000fca00078ec0ff */
[----:B------:R-:W-:Y:S01]  /*15bd0*/  IMAD.IADD R7, R7, 0x1, R6 ;  /* 0x0000000107077824 */ /* 0x000fe200078e0206 */
[----:B----4-:R-:W-:Y:S01]  /*15be0*/  LEA R12, P0, R15, UR8, 0x2 ;  /* 0x000000080f0c7c11 */ /* 0x010fe2000f8010ff */
[----:B------:R-:W-:-:S03]  /*15bf0*/  IMAD.MOV R6, RZ, RZ, -R4 ;  /* 0x000000ffff067224 */ /* 0x000fc600078e0a04 */
[----:B------:R-:W-:Y:S01]  /*15c00*/  LEA.HI.X R15, R15, UR9, R10, 0x2, P0 ;  /* 0x000000090f0f7c11 */ /* 0x000fe200080f140a */
[----:B0-----:R-:W-:-:S06]  /*15c10*/  ULEA UR4, UR5, UR4, 0x18 ;  /* 0x0000000405047291 */ /* 0x001fcc000f8ec0ff */
[----:B------:R-:W-:-:S07]  /*15c20*/  VIADD R4, R0, UR4 ;  /* 0x0000000400047c36 */ /* 0x000fce0008000000 */
.L_x_3614:
[----:B----4-:R-:W3:Y:S01]  /*15c30*/  LDS R10, [R4] ;  /* 0x00000000040a7984 */ /* 0x010ee20000000800 */
[----:B------:R-:W-:Y:S02]  /*15c40*/  IMAD.MOV.U32 R11, RZ, RZ, R15 ;  /* 0x000000ffff0b7224 */ /* 0x000fe400078e000f */
[----:B------:R-:W-:-:S05]  /*15c50*/  VIADD R6, R6, 0x1 ;  /* 0x0000000106067836 */ /* 0x000fca0000000000 */
[----:B------:R-:W-:Y:S01]  /*15c60*/  ISETP.NE.AND P0, PT, R6, RZ, PT ;  /* 0x000000ff0600720c */ /* 0x000fe20003f05270 */
[----:B---3--:R-:W-:Y:S01]  /*15c70*/  FMUL.FTZ R13, R10, R35 ;  /* 0x000000230a0d7220 */ /* 0x008fe20000410000 */
[----:B------:R-:W-:Y:S01]  /*15c80*/  IMAD.MOV.U32 R10, RZ, RZ, R12 ;  /* 0x000000ffff0a7224 */ /* 0x000fe200078e000c */
[----:B------:R-:W-:-:S03]  /*15c90*/  IADD3 R12, P2, PT, R12, 0x100, RZ ;  /* 0x000001000c0c7810 */ /* 0x000fc60007f5e0ff */
[----:B------:R0:W-:Y:S02]  /*15ca0*/  STS [R4], R13 ;  /* 0x0000000d04007388 */ /* 0x0001e40000000800 */
[----:B------:R-:W-:Y:S02]  /*15cb0*/  IMAD.X R15, RZ, RZ, R15, P2 ;  /* 0x000000ffff0f7224 */ /* 0x000fe400010e060f */
[----:B------:R4:W-:Y:S01]  /*15cc0*/  STG.E desc[UR36][R10.64], R13 ;  /* 0x0000000d0a007986 */ /* 0x0009e2000c101924 */
[----:B0-----:R-:W-:Y:S02]  /*15cd0*/  VIADD R4, R4, 0x100 ;  /* 0x0000010004047836 */ /* 0x001fe40000000000 */
[----:B------:R-:W-:Y:S05]  /*15ce0*/  @P0 BRA `(.L_x_3614) ;  /* 0xfffffffc00d00947 */ /* 0x000fea000383ffff */
.L_x_3613:
[----:B------:R-:W-:Y:S05]  /*15cf0*/  BSYNC.RECONVERGENT B1 ;  /* 0x0000000000017941 */ /* 0x000fea0003800200 */
.L_x_3612:
[----:B------:R-:W-:Y:S05]  /*15d00*/  @!P1 BRA `(.L_x_3602) ;  /* 0x0000000800709947 */ /* 0x000fea0003800000 */
[----:B----4-:R-:W0:Y:S01]  /*15d10*/  S2R R11, SR_CgaCtaId ;  /* 0x00000000000b7919 */ /* 0x010e220000008800 */
[----:B------:R-:W4:Y:S01]  /*15d20*/  LDCU.64 UR4, c[0x0][0x480] ;  /* 0x00009000ff0477ac */ /* 0x000f220008000a00 */
[----:B------:R-:W-:Y:S01]  /*15d30*/  IADD3 R6, P0, PT, R7, R8, RZ ;  /* 0x0000000807067210 */ /* 0x000fe20007f1e0ff */
[----:B-1----:R-:W-:Y:S01]  /*15d40*/  IMAD.IADD R10, R16, 0x1, -R7 ;  /* 0x00000001100a7824 */ /* 0x002fe200078e0a07 */
[----:B------:R-:W-:Y:S01]  /*15d50*/  MOV R4, 0x400 ;  /* 0x0000040000047802 */ /* 0x000fe20000000f00 */
[----:B------:R-:W-:Y:S02]  /*15d60*/  BSSY.RECONVERGENT B1, `(.L_x_3615) ;  /* 0x0000058000017945 */ /* 0x000fe40003800200 */
[----:B------:R-:W-:Y:S01]  /*15d70*/  IMAD.X R9, RZ, RZ, R9, P0 ;  /* 0x000000ffff097224 */ /* 0x000fe200000e0609 */
[----:B------:R-:W-:Y:S02]  /*15d80*/  ISETP.GT.AND P1, PT, R10, 0x300, PT ;  /* 0x000003000a00780c */ /* 0x000fe40003f24270 */
[----:B----4-:R-:W-:-:S04]  /*15d90*/  LEA R8, P0, R6, UR4, 0x2 ;  /* 0x0000000406087c11 */ /* 0x010fc8000f8010ff */
[----:B------:R-:W-:Y:S01]  /*15da0*/  LEA.HI.X R9, R6, UR5, R9, 0x2, P0 ;  /* 0x0000000506097c11 */ /* 0x000fe200080f1409 */
[----:B------:R-:W-:Y:S01]  /*15db0*/  VIADD R6, R4, 0x810 ;  /* 0x0000081004067836 */ /* 0x000fe20000000000 */
[----:B------:R-:W-:Y:S01]  /*15dc0*/  IADD3 R8, P0, PT, R8, 0x200, RZ ;  /* 0x0000020008087810 */ /* 0x000fe20007f1e0ff */
[----:B------:R-:W-:-:S04]  /*15dd0*/  IMAD.SHL.U32 R4, R5, 0x4, RZ ;  /* 0x0000000405047824 */ /* 0x000fc800078e00ff */
[----:B------:R-:W-:Y:S01]  /*15de0*/  IMAD R4, R7, 0x4, -R4 ;  /* 0x0000000407047824 */ /* 0x000fe200078e0a04 */
[----:B0-----:R-:W-:Y:S01]  /*15df0*/  LEA R11, R11, R6, 0x18 ;  /* 0x000000060b0b7211 */ /* 0x001fe200078ec0ff */
[----:B------:R-:W-:Y:S01]  /*15e00*/  IMAD.X R9, RZ, RZ, R9, P0 ;  /* 0x000000ffff097224 */ /* 0x000fe200000e0609 */
[----:B------:R-:W-:Y:S02]  /*15e10*/  PLOP3.LUT P0, PT, PT, PT, PT, 0x80, 0x8 ;  /* 0x000000000008781c */ /* 0x000fe40003f0f070 */
[----:B------:R-:W-:Y:S01]  /*15e20*/  IADD3 R4, PT, PT, R4, 0x200, R11 ;  /* 0x0000020004047810 */ /* 0x000fe20007ffe00b */
[----:B------:R-:W-:Y:S10]  /*15e30*/  @!P1 BRA `(.L_x_3616) ;  /* 0x0000000400289947 */ /* 0x000ff40003800000 */
[----:B------:R-:W-:Y:S01]  /*15e40*/  PLOP3.LUT P0, PT, PT, PT, PT, 0x8, 0x80 ;  /* 0x000000000080781c */ /* 0x000fe20003f0e170 */
[----:B------:R-:W-:-:S12]  /*15e50*/  VIADD R34, R16, 0xfffffd00 ;  /* 0xfffffd0010227836 */ /* 0x000fd80000000000 */
.L_x_3617:
[----:B------:R-:W3:Y:S01]  /*15e60*/  LDS R6, [R4+-0x200] ;  /* 0xfffe000004067984 */ /* 0x000ee20000000800 */
[----:B------:R-:W-:-:S03]  /*15e70*/  VIADD R7, R7, 0x400 ;  /* 0x0000040007077836 */ /* 0x000fc60000000000 */
[----:B------:R-:W0:Y:S02]  /*15e80*/  LDS R10, [R4+-0x100] ;  /* 0xffff0000040a7984 */ /* 0x000e240000000800 */
[----:B------:R-:W-:Y:S02]  /*15e90*/  ISETP.GE.AND P2, PT, R7, R34, PT ;  /* 0x000000220700720c */ /* 0x000fe40003f46270 */
[----:B------:R-:W1:Y:S04]  /*15ea0*/  LDS R14, [R4+0x100] ;  /* 0x00010000040e7984 */ /* 0x000e680000000800 */
[----:B------:R-:W4:Y:S04]  /*15eb0*/  LDS R12, [R4] ;  /* 0x00000000040c7984 */ /* 0x000f280000000800 */
[----:B------:R-:W-:Y:S04]  /*15ec0*/  LDS R26, [R4+0x500] ;  /* 0x00050000041a7984 */ /* 0x000fe80000000800 */
        /* <DEDUP_REMOVED lines=8> */
[----:B------:R-:W-:Y:S01]  /*15f50*/  LDS R6, [R4+0xd00] ;  /* 0x000d000004067984 */ /* 0x000fe20000000800 */
[----:B-1---5:R-:W-:-:S03]  /*15f60*/  FMUL.FTZ R17, R35, R14 ;  /* 0x0000000e23117220 */ /* 0x022fc60000410000 */
[----:B------:R-:W-:Y:S01]  /*15f70*/  LDS R30, [R4+0x900] ;  /* 0x00090000041e7984 */ /* 0x000fe20000000800 */
[----:B----4-:R-:W-:-:S03]  /*15f80*/  FMUL.FTZ R15, R35, R12 ;  /* 0x0000000c230f7220 */ /* 0x010fc60000410000 */
[----:B------:R-:W0:Y:S04]  /*15f90*/  LDS R31, [R4+0xa00] ;  /* 0x000a0000041f7984 */ /* 0x000e280000000800 */
[----:B------:R-:W-:Y:S04]  /*15fa0*/  LDS R32, [R4+0xb00] ;  /* 0x000b000004207984 */ /* 0x000fe80000000800 */
[----:B------:R-:W1:Y:S01]  /*15fb0*/  LDS R33, [R4+0xc00] ;  /* 0x000c000004217984 */ /* 0x000e620000000800 */
[----:B--2---:R-:W-:-:S03]  /*15fc0*/  FMUL.FTZ R21, R35, R20 ;  /* 0x0000001423157220 */ /* 0x004fc60000410000 */
[----:B------:R-:W-:Y:S01]  /*15fd0*/  STG.E desc[UR36][R8.64+-0x200], R11 ;  /* 0xfffe000b08007986 */ /* 0x000fe2000c101924 */
[----:B------:R-:W-:-:S03]  /*15fe0*/  FMUL.FTZ R23, R35, R22 ;  /* 0x0000001623177220 */ /* 0x000fc60000410000 */
[----:B------:R2:W-:Y:S01]  /*15ff0*/  STS [R4+-0x200], R11 ;  /* 0xfffe000b04007388 */ /* 0x0005e20000000800 */
[----:B------:R-:W-:-:S03]  /*16000*/  FMUL.FTZ R25, R35, R24 ;  /* 0x0000001823197220 */ /* 0x000fc60000410000 */
[----:B------:R-:W-:Y:S01]  /*16010*/  STG.E desc[UR36][R8.64+-0x100], R13 ;  /* 0xffff000d08007986 */ /* 0x000fe2000c101924 */
[----:B------:R-:W-:-:S03]  /*16020*/  FMUL.FTZ R27, R35, R27 ;  /* 0x0000001b231b7220 */ /* 0x000fc60000410000 */
[----:B------:R4:W-:Y:S01]  /*16030*/  STS [R4+-0x100], R13 ;  /* 0xffff000d04007388 */ /* 0x0009e20000000800 */
[----:B--2---:R-:W-:-:S03]  /*16040*/  FMUL.FTZ R11, R35, R26 ;  /* 0x0000001a230b7220 */ /* 0x004fc60000410000 */
[----:B------:R-:W-:Y:S01]  /*16050*/  STG.E desc[UR36][R8.64+0x100], R17 ;  /* 0x0001001108007986 */ /* 0x000fe2000c101924 */
[----:B---3--:R-:W-:-:S03]  /*16060*/  FMUL.FTZ R29, R35, R29 ;  /* 0x0000001d231d7220 */ /* 0x008fc60000410000 */
        /* <DEDUP_REMOVED lines=39> */
.L_x_3616:
[----:B------:R-:W-:Y:S05]  /*162e0*/  BSYNC.RECONVERGENT B1 ;  /* 0x0000000000017941 */ /* 0x000fea0003800200 */
.L_x_3615:
        /* <DEDUP_REMOVED lines=8> */
[----:B------:R-:W1:Y:S04]  /*16370*/  LDS R12, [R4] ;  /* 0x00000000040c7984 */ /* 0x000e680000000800 */
[----:B------:R-:W4:Y:S04]  /*16380*/  LDS R14, [R4+0x100] ;  /* 0x00010000040e7984 */ /* 0x000f280000000800 */
[----:B------:R-:W2:Y:S04]  /*16390*/  LDS R20, [R4+0x200] ;  /* 0x0002000004147984 */ /* 0x000ea80000000800 */
[----:B------:R-:W2:Y:S04]  /*163a0*/  LDS R22, [R4+0x300] ;  /* 0x0003000004167984 */ /* 0x000ea80000000800 */
[----:B------:R-:W2:Y:S04]  /*163b0*/  LDS R24, [R4+0x400] ;  /* 0x0004000004187984 */ /* 0x000ea80000000800 */
[----:B------:R-:W2:Y:S01]  /*163c0*/  LDS R26, [R4+0x500] ;  /* 0x00050000041a7984 */ /* 0x000ea20000000800 */
[C---:B---3--:R-:W-:Y:S01]  /*163d0*/  FMUL.FTZ R11, R35.reuse, R6 ;  /* 0x00000006230b7220 */ /* 0x048fe20000410000 */
[----:B------:R-:W-:Y:S01]  /*163e0*/  IADD3 R6, P1, PT, R8, 0x800, RZ ;  /* 0x0000080008067810 */ /* 0x000fe20007f3e0ff */
[----:B0-----:R-:W-:-:S03]  /*163f0*/  FMUL.FTZ R13, R35, R10 ;  /* 0x0000000a230d7220 */ /* 0x001fc60000410000 */
[----:B------:R-:W-:Y:S01]  /*16400*/  STG.E desc[UR36][R8.64+-0x200], R11 ;  /* 0xfffe000b08007986 */ /* 0x000fe2000c101924 */
[----:B-1----:R-:W-:-:S03]  /*16410*/  FMUL.FTZ R15, R35, R12 ;  /* 0x0000000c230f7220 */ /* 0x002fc60000410000 */
[----:B------:R-:W-:Y:S01]  /*16420*/  STS [R4+-0x200], R11 ;  /* 0xfffe000b04007388 */ /* 0x000fe20000000800 */
[----:B----45:R-:W-:-:S03]  /*16430*/  FMUL.FTZ R17, R35, R14 ;  /* 0x0000000e23117220 */ /* 0x030fc60000410000 */
[----:B------:R-:W-:Y:S01]  /*16440*/  STG.E desc[UR36][R8.64+-0x100], R13 ;  /* 0xffff000d08007986 */ /* 0x000fe2000c101924 */
[----:B--2---:R-:W-:-:S03]  /*16450*/  FMUL.FTZ R21, R35, R20 ;  /* 0x0000001423157220 */ /* 0x004fc60000410000 */
[----:B------:R0:W-:Y:S01]  /*16460*/  STS [R4+-0x100], R13 ;  /* 0xffff000d04007388 */ /* 0x0001e20000000800 */
[----:B------:R-:W-:-:S03]  /*16470*/  FMUL.FTZ R23, R35, R22 ;  /* 0x0000001623177220 */ /* 0x000fc60000410000 */
        /* <DEDUP_REMOVED lines=18> */
.L_x_3619:
[----:B------:R-:W-:Y:S05]  /*165a0*/  BSYNC.RECONVERGENT B1 ;  /* 0x0000000000017941 */ /* 0x000fea0003800200 */
.L_x_3618:
[----:B------:R-:W-:-:S13]  /*165b0*/  ISETP.LT.OR P0, PT, R7, R16, P0 ;  /* 0x000000100700720c */ /* 0x000fda0000701670 */
[----:B------:R-:W-:Y:S05]  /*165c0*/  @!P0 BRA `(.L_x_3602) ;  /* 0x0000000000408947 */ /* 0x000fea0003800000 */
[----:B------:R-:W3:Y:S04]  /*165d0*/  LDS R6, [R4+-0x200] ;  /* 0xfffe000004067984 */ /* 0x000ee80000000800 */
[----:B------:R-:W0:Y:S04]  /*165e0*/  LDS R10, [R4+-0x100] ;  /* 0xffff0000040a7984 */ /* 0x000e280000000800 */
[----:B------:R-:W1:Y:S04]  /*165f0*/  LDS R12, [R4] ;  /* 0x00000000040c7984 */ /* 0x000e680000000800 */
[----:B------:R-:W4:Y:S01]  /*16600*/  LDS R14, [R4+0x100] ;  /* 0x00010000040e7984 */ /* 0x000f220000000800 */
[-C--:B---3--:R-:W-:Y:S01]  /*16610*/  FMUL.FTZ R7, R6, R35.reuse ;  /* 0x0000002306077220 */ /* 0x088fe20000410000 */
        /* <DEDUP_REMOVED lines=11> */
.L_x_3602:
[----:B------:R-:W-:Y:S05]  /*166d0*/  BSYNC.RECONVERGENT B0 ;  /* 0x0000000000007941 */ /* 0x000fea0003800200 */
.L_x_3601:
[----:B------:R-:W1:Y:S01]  /*166e0*/  S2R R25, SR_CgaCtaId ;  /* 0x0000000000197919 */ /* 0x000e620000008800 */
[----:B------:R-:W2:Y:S01]  /*166f0*/  LDCU UR7, c[0x0][0x40c] ;  /* 0x00008180ff0777ac */ /* 0x000ea20008000800 */
[----:B------:R-:W3:Y:S01]  /*16700*/  S2UR UR4, SR_CTAID.Y ;  /* 0x00000000000479c3 */ /* 0x000ee20000002600 */
[C---:B------:R-:W-:Y:S01]  /*16710*/  ISETP.GT.U32.AND P0, PT, R130.reuse, 0x3f, PT ;  /* 0x0000003f8200780c */ /* 0x040fe20003f04070 */
[----:B0-----:R-:W-:Y:S01]  /*16720*/  IMAD.SHL.U32 R4, R130, 0x10, RZ ;  /* 0x0000001082047824 */ /* 0x001fe200078e00ff */
[----:B------:R-:W-:Y:S01]  /*16730*/  LOP3.LUT R0, R0, 0xfc, RZ, 0xc0, !PT ;  /* 0x000000fc00007812 */ /* 0x000fe200078ec0ff */
[----:B------:R-:W0:Y:S01]  /*16740*/  LDCU UR6, c[0x0][0x3f4] ;  /* 0x00007e80ff0677ac */ /* 0x000e220008000800 */
[----:B------:R-:W-:Y:S01]  /*16750*/  MOV R71, 0x400 ;  /* 0x0000040000477802 */ /* 0x000fe20000000f00 */
[----:B------:R-:W-:Y:S01]  /*16760*/  BSSY.RECONVERGENT B0, `(.L_x_3620) ;  /* 0x000001a000007945 */ /* 0x000fe20003800200 */
[----:B------:R-:W-:Y:S01]  /*16770*/  ISETP.GT.U32.OR P0, PT, R0, 0xdf, P0 ;  /* 0x000000df0000780c */ /* 0x000fe20000704470 */
[----:B------:R-:W3:Y:S01]  /*16780*/  LDC R26, c[0x0][0x3f8] ;  /* 0x0000fe00ff1a7b82 */ /* 0x000ee20000000800 */
[----:B------:R-:W-:Y:S01]  /*16790*/  LOP3.LUT R4, R4, 0x3f0, RZ, 0xc0, !PT ;  /* 0x000003f004047812 */ /* 0x000fe200078ec0ff */
[----:B------:R-:W-:Y:S01]  /*167a0*/  VIADD R6, R71, 0x410 ;  /* 0x0000041047067836 */ /* 0x000fe20000000000 */
[----:B------:R-:W-:-:S02]  /*167b0*/  SHF.R.U32.HI R24, RZ, 0x6, R130 ;  /* 0x00000006ff187819 */ /* 0x000fc40000011682 */
[----:B------:R-:W-:Y:S02]  /*167c0*/  CS2R R14, SRZ ;  /* 0x00000000000e7805 */ /* 0x000fe4000001ff00 */
[----:B----4-:R-:W-:Y:S02]  /*167d0*/  CS2R R12, SRZ ;  /* 0x00000000000c7805 */ /* 0x010fe4000001ff00 */
[----:B--2---:R-:W-:Y:S01]  /*167e0*/  ISETP.NE.OR P0, PT, RZ, UR7, P0 ;  /* 0x00000007ff007c0c */ /* 0x004fe20008705670 */
[----:B0-----:R-:W-:Y:S01]  /*167f0*/  IMAD R31, R116, UR6, R0 ;  /* 0x00000006741f7c24 */ /* 0x001fe2000f8e0200 */
[----:B-1----:R-:W-:Y:S01]  /*16800*/  LEA R7, R25, R6, 0x18 ;  /* 0x0000000619077211 */ /* 0x002fe200078ec0ff */
[----:B---3-5:R-:W-:-:S04]  /*16810*/  IMAD R17, R26, UR4, R3 ;  /* 0x000000041a117c24 */ /* 0x028fc8000f8e0203 */
[----:B------:R-:W-:Y:S02]  /*16820*/  IMAD.IADD R4, R7, 0x1, R4 ;  /* 0x0000000107047824 */ /* 0x000fe400078e0204 */
[----:B------:R-:W-:-:S04]  /*16830*/  IMAD R17, R17, 0xe0, RZ ;  /* 0x000000e011117824 */ /* 0x000fc800078e02ff */
[----:B------:R-:W-:Y:S01]  /*16840*/  IMAD R29, R17, UR6, R0 ;  /* 0x00000006111d7c24 */ /* 0x000fe2000f8e0200 */
[----:B------:R-:W-:Y:S06]  /*16850*/  @P0 BRA `(.L_x_3621) ;  /* 0x0000000000280947 */ /* 0x000fec0003800000 */
        /* <DEDUP_REMOVED lines=9> */
.L_x_3622:
[----:B-----5:R0:W-:Y:S02]  /*168f0*/  STS.128 [R4], R12 ;  /* 0x0000000c04007388 */ /* 0x0201e40000000c00 */
.L_x_3621:
[----:B------:R-:W-:Y:S05]  /*16900*/  BSYNC.RECONVERGENT B0 ;  /* 0x0000000000007941 */ /* 0x000fea0003800200 */
.L_x_3620:
[----:B------:R-:W-:Y:S01]  /*16910*/  BAR.SYNC.DEFER_BLOCKING 0x0 ;  /* 0x0000000000007b1d */ /* 0x000fe20000010000 */
[----:B------:R-:W-:Y:S02]  /*16920*/  ISETP.GT.U32.AND P1, PT, R0, 0xdf, PT ;  /* 0x000000df0000780c */ /* 0x000fe40003f24070 */
[----:B------:R-:W-:Y:S02]  /*16930*/  CS2R R10, SRZ ;  /* 0x00000000000a7805 */ /* 0x000fe4000001ff00 */
[----:B------:R-:W-:Y:S02]  /*16940*/  PLOP3.LUT P0, PT, PT, PT, PT, 0x8, 0x80 ;  /* 0x000000000080781c */ /* 0x000fe40003f0e170 */
[----:B------:R-:W-:Y:S01]  /*16950*/  CS2R R8, SRZ ;  /* 0x0000000000087805 */ /* 0x000fe2000001ff00 */
[----:B------:R-:W-:Y:S06]  /*16960*/  BSSY.RECONVERGENT B0, `(.L_x_3623) ;  /* 0x0000238000007945 */ /* 0x000fec0003800200 */
[----:B------:R-:W-:Y:S05]  /*16970*/  @P1 BRA `(.L_x_3624) ;  /* 0x0000002000d81947 */ /* 0x000fea0003800000 */
[----:B------:R-:W1:Y:S01]  /*16980*/  LDC.64 R20, c[0x0][0x3c0] ;  /* 0x0000f000ff147b82 */ /* 0x000e620000000a00 */
[----:B------:R-:W-:Y:S01]  /*16990*/  VIADD R22, R16, 0xffffffff ;  /* 0xffffffff10167836 */ /* 0x000fe20000000000 */
[----:B------:R-:W-:Y:S01]  /*169a0*/  BSSY.RECONVERGENT B1, `(.L_x_3625) ;  /* 0x000014d000017945 */ /* 0x000fe20003800200 */
[----:B------:R-:W-:Y:S02]  /*169b0*/  IMAD.IADD R23, R24, 0x1, R5 ;  /* 0x0000000118177824 */ /* 0x000fe400078e0205 */
[----:B------:R-:W-:Y:S01]  /*169c0*/  IMAD.MOV.U32 R11, RZ, RZ, RZ ;  /* 0x000000ffff0b7224 */ /* 0x000fe200078e00ff */
[----:B------:R-:W-:-:S04]  /*169d0*/  VIMNMX R36, PT, PT, R22, UR6, PT ;  /* 0x0000000616247c48 */ /* 0x000fc8000bfe0100 */
[----:B------:R-:W-:Y:S01]  /*169e0*/  ISETP.GT.AND P1, PT, R36, R23, PT ;  /* 0x000000172400720c */ /* 0x000fe20003f24270 */
[----:B-1----:R-:W-:-:S04]  /*169f0*/  IMAD.WIDE R6, R29, 0x4, R20 ;  /* 0x000000041d067825 */ /* 0x002fc800078e0214 */
[----:B------:R-:W-:-:S08]  /*16a00*/  IMAD.WIDE R20, R31, 0x4, R20 ;  /* 0x000000041f147825 */ /* 0x000fd000078e0214 */
[----:B------:R-:W-:Y:S05]  /*16a10*/  @!P1 BRA `(.L_x_3626) ;  /* 0x0000001400149947 */ /* 0x000fea0003800000 */
[----:B------:R-:W-:-:S09]  /*16a20*/  UISETP.NE.AND UP0, UPT, UR7, URZ, UPT ;  /* 0x000000ff0700728c */ /* 0x000fd2000bf05270 */
[----:B------:R-:W-:Y:S05]  /*16a30*/  BRA.U UP0, `(.L_x_3627) ;  /* 0x00000009005c7547 */ /* 0x000fea000b800000 */
[----:B------:R-:W1:Y:S01]  /*16a40*/  LDC.64 R8, c[0x0][0x458] ;  /* 0x00011600ff087b82 */ /* 0x000e620000000a00 */
[----:B------:R-:W-:Y:S01]  /*16a50*/  IMAD.IADD R10, R36, 0x1, -R23 ;  /* 0x00000001240a7824 */ /* 0x000fe200078e0a17 */
[----:B------:R-:W-:Y:S01]  /*16a60*/  IADD3 R11, PT, PT, R24, R5, -R36 ;  /* 0x00000005180b7210 */ /* 0x000fe20007ffe824 */
[----:B------:R-:W-:Y:S01]  /*16a70*/  IMAD R35, R2, R26, R3 ;  /* 0x0000001a02237224 */ /* 0x000fe200078e0203 */
[----:B------:R-:W-:Y:S01]  /*16a80*/  BSSY.RECONVERGENT B2, `(.L_x_3628) ;  /* 0x0000037000027945 */ /* 0x000fe20003800200 */
[----:B------:R-:W-:Y:S01]  /*16a90*/  IMAD.MOV.U32 R37, RZ, RZ, R23 ;  /* 0x000000ffff257224 */ /* 0x000fe200078e0017 */
[----:B------:R-:W-:Y:S01]  /*16aa0*/  LOP3.LUT P2, R30, R10, 0x3, RZ, 0xc0, !PT ;  /* 0x000000030a1e7812 */ /* 0x000fe2000784c0ff */
[----:B------:R-:W-:Y:S01]  /*16ab0*/  IMAD R35, R35, 0xe0, R0 ;  /* 0x000000e023237824 */ /* 0x000fe200078e0200 */
[----:B------:R-:W-:Y:S02]  /*16ac0*/  ISETP.GT.U32.AND P1, PT, R11, -0x4, PT ;  /* 0xfffffffc0b00780c */ /* 0x000fe40003f24070 */
[----:B------:R-:W-:Y:S01]  /*16ad0*/  CS2R R10, SRZ ;  /* 0x00000000000a7805 */ /* 0x000fe2000001ff00 */
[----:B-1----:R-:W-:Y:S01]  /*16ae0*/  IMAD.WIDE R34, R35, 0x4, R8 ;  /* 0x0000000423227825 */ /* 0x002fe200078e0208 */
[----:B------:R-:W-:-:S07]  /*16af0*/  CS2R R8, SRZ ;  /* 0x0000000000087805 */ /* 0x000fce000001ff00 */
[----:B------:R-:W-:Y:S05]  /*16b00*/  @!P2 BRA `(.L_x_3629) ;  /* 0x0000000000b8a947 */ /* 0x000fea0003800000 */
[----:B------:R1:W2:Y:S01]  /*16b10*/  LDS.128 R40, [R4] ;  /* 0x0000000004287984 */ /* 0x0002a20000000c00 */
[----:B------:R-:W3:Y:S01]  /*16b20*/  LDCU.64 UR4, c[0x0][0x3c0] ;  /* 0x00007800ff0477ac */ /* 0x000ee20008000a00 */
[----:B------:R-:W-:Y:S02]  /*16b30*/  IMAD R26, R23, 0xe0, RZ ;  /* 0x000000e0171a7824 */ /* 0x000fe400078e02ff */
[----:B------:R-:W-:Y:S02]  /*16b40*/  VIADD R8, R71, 0x810 ;  /* 0x0000081047087836 */ /* 0x000fe40000000000 */
[----:B------:R-:W-:-:S03]  /*16b50*/  IMAD.WIDE.U32 R26, R26, 0x4, RZ ;  /* 0x000000041a1a7825 */ /* 0x000fc600078e00ff */
[----:B------:R-:W-:Y:S01]  /*16b60*/  LEA R25, R25, R8, 0x18 ;  /* 0x0000000819197211 */ /* 0x000fe200078ec0ff */
[----:B------:R-:W-:Y:S02]  /*16b70*/  IMAD.MOV R30, RZ, RZ, -R30 ;  /* 0x000000ffff1e7224 */ /* 0x000fe400078e0a1e */
[----:B------:R-:W-:-:S04]  /*16b80*/  IMAD.WIDE R28, R29, 0x4, R26 ;  /* 0x000000041d1c7825 */ /* 0x000fc800078e021a */
[----:B------:R-:W-:Y:S01]  /*16b90*/  IMAD.WIDE R26, R31, 0x4, R26 ;  /* 0x000000041f1a7825 */ /* 0x000fe200078e021a */
[----:B---3--:R-:W-:-:S03]  /*16ba0*/  IADD3 R32, P2, PT, R28, UR4, RZ ;  /* 0x000000041c207c10 */ /* 0x008fc6000ff5e0ff */
[----:B------:R-:W-:Y:S01]  /*16bb0*/  IMAD.MOV.U32 R37, RZ, RZ, R23 ;  /* 0x000000ffff257224 */ /* 0x000fe200078e0017 */
[----:B------:R-:W-:Y:S01]  /*16bc0*/  IADD3 R28, P3, PT, R26, UR4, RZ ;  /* 0x000000041a1c7c10 */ /* 0x000fe2000ff7e0ff */
[----:B------:R-:W-:Y:S01]  /*16bd0*/  IMAD.MOV.U32 R8, RZ, RZ, RZ ;  /* 0x000000ffff087224 */ /* 0x000fe200078e00ff */
[----:B------:R-:W-:Y:S01]  /*16be0*/  IADD3.X R33, PT, PT, R29, UR5, RZ, P2, !PT ;  /* 0x000000051d217c10 */ /* 0x000fe200097fe4ff */
[----:B------:R-:W-:Y:S01]  /*16bf0*/  IMAD R25, R24, 0x4, R25 ;  /* 0x0000000418197824 */ /* 0x000fe200078e0219 */
[----:B-1----:R-:W-:-:S09]  /*16c00*/  IADD3.X R31, PT, PT, R27, UR5, RZ, P3, !PT ;  /* 0x000000051b1f7c10 */ /* 0x002fd20009ffe4ff */
.L_x_3630:
[----:B------:R-:W-:Y:S01]  /*16c10*/  ISETP.NE.AND P2, PT, R19, RZ, PT ;  /* 0x000000ff1300720c */ /* 0x000fe20003f45270 */
[----:B-1----:R-:W-:Y:S01]  /*16c20*/  IMAD.MOV.U32 R26, RZ, RZ, R28 ;  /* 0x000000ffff1a7224 */ /* 0x002fe200078e001c */
[----:B------:R1:W3:Y:S01]  /*16c30*/  LDS R29, [R25] ;  /* 0x00000000191d7984 */ /* 0x0002e20000000800 */
[----:B------:R-:W-:-:S05]  /*16c40*/  IMAD.MOV.U32 R27, RZ, RZ, R31 ;  /* 0x000000ffff1b7224 */ /* 0x000fca00078e001f */
[----:B------:R4:W2:Y:S05]  /*16c50*/  LDG.E.128 R44, desc[UR36][R26.64] ;  /* 0x000000241a2c7981 */ /* 0x0008aa000c1e1d00 */
[----:B------:R-:W5:Y:S01]  /*16c60*/  @P2 LDG.E.128 R48, desc[UR36][R34.64] ;  /* 0x0000002422302981 */ /* 0x000f62000c1e1d00 */
[----:B------:R-:W-:Y:S01]  /*16c70*/  VIADD R30, R30, 0x1 ;  /* 0x000000011e1e7836 */ /* 0x000fe20000000000 */
[----:B------:R-:W-:Y:S01]  /*16c80*/  IADD3 R28, P4, PT, R28, 0x380, RZ ;  /* 0x000003801c1c7810 */ /* 0x000fe20007f9e0ff */
[----:B------:R-:W-:Y:S02]  /*16c90*/  VIADD R37, R37, 0x1 ;  /* 0x0000000125257836 */ /* 0x000fe40000000000 */
[----:B----4-:R-:W-:Y:S01]  /*16ca0*/  IMAD.MOV.U32 R26, RZ, RZ, R32 ;  /* 0x000000ffff1a7224 */ /* 0x010fe200078e0020 */
[----:B------:R-:W-:Y:S01]  /*16cb0*/  IADD3 R32, P3, PT, R32, 0x380, RZ ;  /* 0x0000038020207810 */ /* 0x000fe20007f7e0ff */
[----:B------:R-:W-:-:S02]  /*16cc0*/  IMAD.MOV.U32 R27, RZ, RZ, R33 ;  /* 0x000000ffff1b7224 */ /* 0x000fc400078e0021 */
[----:B-1----:R-:W-:Y:S02]  /*16cd0*/  VIADD R25, R25, 0x4 ;  /* 0x0000000419197836 */ /* 0x002fe40000000000 */
[----:B------:R-:W-:Y:S02]  /*16ce0*/  IMAD.X R33, RZ, RZ, R33, P3 ;  /* 0x000000ffff217224 */ /* 0x000fe400018e0621 */
[----:B------:R-:W-:Y:S02]  /*16cf0*/  IMAD.X R31, RZ, RZ, R31, P4 ;  /* 0x000000ffff1f7224 */ /* 0x000fe400020e061f */
[----:B--2---:R-:W-:Y:S01]  /*16d00*/  FADD.FTZ R44, R40, R44 ;  /* 0x0000002c282c7221 */ /* 0x004fe20000010000 */
[----:B------:R-:W-:Y:S01]  /*16d10*/  FADD.FTZ R45, R41, R45 ;  /* 0x0000002d292d7221 */ /* 0x000fe20000010000 */
[----:B------:R-:W-:Y:S01]  /*16d20*/  FADD.FTZ R46, R42, R46 ;  /* 0x0000002e2a2e7221 */ /* 0x000fe20000010000 */
[----:B------:R-:W-:Y:S01]  /*16d30*/  FADD.FTZ R47, R43, R47 ;  /* 0x0000002f2b2f7221 */ /* 0x000fe20000010000 */
[----:B-----5:R-:W-:Y:S01]  /*16d40*/  @P2 FMUL.FTZ R44, R44, R48 ;  /* 0x000000302c2c2220 */ /* 0x020fe20000410000 */
[----:B------:R-:W-:Y:S01]  /*16d50*/  @P2 FMUL.FTZ R45, R45, R49 ;  /* 0x000000312d2d2220 */ /* 0x000fe20000410000 */
[----:B------:R-:W-:Y:S01]  /*16d60*/  @P2 FMUL.FTZ R46, R46, R50 ;  /* 0x000000322e2e2220 */ /* 0x000fe20000410000 */
[----:B------:R-:W-:Y:S01]  /*16d70*/  @P2 FMUL.FTZ R47, R47, R51 ;  /* 0x000000332f2f2220 */ /* 0x000fe20000410000 */
[----:B------:R-:W-:Y:S01]  /*16d80*/  ISETP.NE.AND P2, PT, R30, RZ, PT ;  /* 0x000000ff1e00720c */ /* 0x000fe20003f45270 */
[C---:B---3--:R-:W-:Y:S01]  /*16d90*/  FFMA.FTZ R8, R29.reuse, R44, R8 ;  /* 0x0000002c1d087223 */ /* 0x048fe20000010008 */
[C---:B------:R-:W-:Y:S01]  /*16da0*/  FFMA.FTZ R9, R29.reuse, R45, R9 ;  /* 0x0000002d1d097223 */ /* 0x040fe20000010009 */
[C---:B------:R-:W-:Y:S01]  /*16db0*/  FFMA.FTZ R10, R29.reuse, R46, R10 ;  /* 0x0000002e1d0a7223 */ /* 0x040fe2000001000a */
[----:B------:R1:W-:Y:S01]  /*16dc0*/  STG.E.128 desc[UR36][R26.64], R44 ;  /* 0x0000002c1a007986 */ /* 0x0003e2000c101d24 */
[----:B------:R-:W-:-:S08]  /*16dd0*/  FFMA.FTZ R11, R29, R47, R11 ;  /* 0x0000002f1d0b7223 */ /* 0x000fd0000001000b */
[----:B------:R-:W-:Y:S05]  /*16de0*/  @P2 BRA `(.L_x_3630) ;  /* 0xfffffffc00882947 */ /* 0x000fea000383ffff */
.L_x_3629:
[----:B------:R-:W-:Y:S05]  /*16df0*/  BSYNC.RECONVERGENT B2 ;  /* 0x0000000000027941 */ /* 0x000fea0003800200 */
.L_x_3628:
[----:B------:R-:W-:Y:S04]  /*16e00*/  BSSY.RECONVERGENT B2, `(.L_x_3631) ;  /* 0x0000059000027945 */ /* 0x000fe80003800200 */
[----:B------:R-:W-:Y:S05]  /*16e10*/  @P1 BRA `(.L_x_3632) ;  /* 0x00000004005c1947 */ /* 0x000fea0003800000 */
[----:B------:R2:W3:Y:S02]  /*16e20*/  LDS.128 R28, [R4] ;  /* 0x00000000041c7984 */ /* 0x0004e40000000c00 */
.L_x_3633:
[----:B------:R-:W-:Y:S01]  /*16e30*/  ISETP.NE.AND P1, PT, R19, RZ, PT ;  /* 0x000000ff1300720c */ /* 0x000fe20003f25270 */
[----:B------:R-:W-:-:S04]  /*16e40*/  IMAD R25, R37, 0xe0, RZ ;  /* 0x000000e025197824 */ /* 0x000fc800078e02ff */
[----:B-1----:R-:W-:-:S05]  /*16e50*/  IMAD.WIDE.U32 R26, R25, 0x4, R20 ;  /* 0x00000004191a7825 */ /* 0x002fca00078e0014 */
[----:B------:R1:W3:Y:S04]  /*16e60*/  LDG.E.128 R40, desc[UR36][R26.64] ;  /* 0x000000241a287981 */ /* 0x0002e8000c1e1d00 */
[----:B------:R-:W4:Y:S01]  /*16e70*/  @P1 LDG.E.128 R44, desc[UR36][R34.64] ;  /* 0x00000024222c1981 */ /* 0x000f22000c1e1d00 */
[----:B------:R-:W-:-:S04]  /*16e80*/  VIADD R39, R25, 0xe0 ;  /* 0x000000e019277836 */ /* 0x000fc80000000000 */
[----:B------:R-:W-:-:S04]  /*16e90*/  IMAD.WIDE.U32 R32, R39, 0x4, R20 ;  /* 0x0000000427207825 */ /* 0x000fc800078e0014 */
[----:B-1----:R-:W-:-:S04]  /*16ea0*/  IMAD.WIDE.U32 R26, R25, 0x4, R6 ;  /* 0x00000004191a7825 */ /* 0x002fc800078e0006 */
[----:B---3--:R-:W-:Y:S01]  /*16eb0*/  FADD.FTZ R40, R28, R40 ;  /* 0x000000281c287221 */ /* 0x008fe20000010000 */
[----:B------:R-:W-:Y:S01]  /*16ec0*/  FADD.FTZ R41, R29, R41 ;  /* 0x000000291d297221 */ /* 0x000fe20000010000 */
[----:B------:R-:W-:Y:S01]  /*16ed0*/  FADD.FTZ R42, R30, R42 ;  /* 0x0000002a1e2a7221 */ /* 0x000fe20000010000 */
[----:B------:R-:W-:Y:S01]  /*16ee0*/  FADD.FTZ R43, R31, R43 ;  /* 0x0000002b1f2b7221 */ /* 0x000fe20000010000 */
[----:B----4-:R-:W-:Y:S01]  /*16ef0*/  @P1 FMUL.FTZ R40, R40, R44 ;  /* 0x0000002c28281220 */ /* 0x010fe20000410000 */
[----:B------:R-:W-:Y:S01]  /*16f00*/  @P1 FMUL.FTZ R41, R41, R45 ;  /* 0x0000002d29291220 */ /* 0x000fe20000410000 */
[----:B------:R-:W-:Y:S01]  /*16f10*/  @P1 FMUL.FTZ R42, R42, R46 ;  /* 0x0000002e2a2a1220 */ /* 0x000fe20000410000 */
[----:B------:R-:W-:-:S05]  /*16f20*/  @P1 FMUL.FTZ R43, R43, R47 ;  /* 0x0000002f2b2b1220 */ /* 0x000fca0000410000 */
[----:B------:R1:W-:Y:S04]  /*16f30*/  STG.E.128 desc[UR36][R26.64], R40 ;  /* 0x000000281a007986 */ /* 0x0003e8000c101d24 */
[----:B------:R3:W4:Y:S04]  /*16f40*/  LDG.E.128 R44, desc[UR36][R32.64] ;  /* 0x00000024202c7981 */ /* 0x000728000c1e1d00 */
[----:B------:R-:W5:Y:S01]  /*16f50*/  @P1 LDG.E.128 R48, desc[UR36][R34.64] ;  /* 0x0000002422301981 */ /* 0x000f62000c1e1d00 */
[----:B------:R-:W-:-:S04]  /*16f60*/  VIADD R57, R25, 0x1c0 ;  /* 0x000001c019397836 */ /* 0x000fc80000000000 */
[----:B---3--:R-:W-:-:S04]  /*16f70*/  IMAD.WIDE.U32 R32, R57, 0x4, R20 ;  /* 0x0000000439207825 */ /* 0x008fc800078e0014 */
[----:B-1----:R-:W-:-:S04]  /*16f80*/  IMAD.WIDE.U32 R26, R39, 0x4, R6 ;  /* 0x00000004271a7825 */ /* 0x002fc800078e0006 */
[----:B----4-:R-:W-:Y:S01]  /*16f90*/  FADD.FTZ R44, R28, R44 ;  /* 0x0000002c1c2c7221 */ /* 0x010fe20000010000 */
[----:B------:R-:W-:Y:S01]  /*16fa0*/  FADD.FTZ R45, R29, R45 ;  /* 0x0000002d1d2d7221 */ /* 0x000fe20000010000 */
[----:B------:R-:W-:Y:S01]  /*16fb0*/  FADD.FTZ R46, R30, R46 ;  /* 0x0000002e1e2e7221 */ /* 0x000fe20000010000 */
[----:B------:R-:W-:Y:S01]  /*16fc0*/  FADD.FTZ R47, R31, R47 ;  /* 0x0000002f1f2f7221 */ /* 0x000fe20000010000 */
[----:B-----5:R-:W-:Y:S01]  /*16fd0*/  @P1 FMUL.FTZ R44, R44, R48 ;  /* 0x000000302c2c1220 */ /* 0x020fe20000410000 */
        /* <DEDUP_REMOVED lines=8> */
[----:B-1----:R-:W-:Y:S01]  /*17060*/  IMAD.WIDE.U32 R26, R57, 0x4, R6 ;  /* 0x00000004391a7825 */ /* 0x002fe200078e0006 */
[----:B------:R-:W1:Y:S01]  /*17070*/  S2UR UR5, SR_CgaCtaId ;  /* 0x00000000000579c3 */ /* 0x000e620000008800 */
[----:B------:R-:W-:Y:S02]  /*17080*/  UMOV UR4, 0x400 ;  /* 0x0000040000047882 */ /* 0x000fe40000000000 */
[----:B------:R-:W-:Y:S01]  /*17090*/  UIADD3 UR4, UPT, UPT, UR4, 0x810, URZ ;  /* 0x0000081004047890 */ /* 0x000fe2000fffe0ff */
[----:B------:R-:W-:Y:S02]  /*170a0*/  IMAD.IADD R25, R37, 0x1, -R5 ;  /* 0x0000000125197824 */ /* 0x000fe400078e0a05 */
        /* <DEDUP_REMOVED lines=9> */
[----:B------:R4:W5:Y:S04]  /*17140*/  LDG.E.128 R52, desc[UR36][R32.64] ;  /* 0x0000002420347981 */ /* 0x000968000c1e1d00 */
[----:B------:R-:W2:Y:S01]  /*17150*/  @P1 LDG.E.128 R56, desc[UR36][R34.64] ;  /* 0x0000002422381981 */ /* 0x000ea2000c1e1d00 */
[----:B-1----:R-:W-:Y:S01]  /*17160*/  ULEA UR4, UR5, UR4, 0x18 ;  /* 0x0000000405047291 */ /* 0x002fe2000f8ec0ff */
[----:B------:R-:W-:-:S05]  /*17170*/  VIADD R37, R37, 0x4 ;  /* 0x0000000425257836 */ /* 0x000fca0000000000 */
[----:B------:R-:W-:Y:S01]  /*17180*/  LEA R60, R25, UR4, 0x2 ;  /* 0x00000004193c7c11 */ /* 0x000fe2000f8e10ff */
[----:B---3--:R-:W-:-:S04]  /*17190*/  IMAD.WIDE.U32 R26, R61, 0x4, R6 ;  /* 0x000000043d1a7825 */ /* 0x008fc800078e0006 */
[----:B------:R-:W1:Y:S04]  /*171a0*/  LDS R25, [R60] ;  /* 0x000000003c197984 */ /* 0x000e680000000800 */
[----:B------:R-:W3:Y:S04]  /*171b0*/  LDS R38, [R60+0x4] ;  /* 0x000004003c267984 */ /* 0x000ee80000000800 */
[----:B------:R-:W0:Y:S04]  /*171c0*/  LDS R39, [R60+0x8] ;  /* 0x000008003c277984 */ /* 0x000e280000000800 */
[----:B----4-:R-:W4:Y:S01]  /*171d0*/  LDS R32, [R60+0xc] ;  /* 0x00000c003c207984 */ /* 0x010f220000000800 */
[C---:B-1----:R-:W-:Y:S01]  /*171e0*/  FFMA.FTZ R33, R25.reuse, R40, R8 ;  /* 0x0000002819217223 */ /* 0x042fe20000010008 */
[C---:B------:R-:W-:Y:S01]  /*171f0*/  FFMA.FTZ R8, R25.reuse, R41, R9 ;  /* 0x0000002919087223 */ /* 0x040fe20000010009 */
[C---:B------:R-:W-:Y:S01]  /*17200*/  FFMA.FTZ R9, R25.reuse, R42, R10 ;  /* 0x0000002a19097223 */ /* 0x040fe2000001000a */
[----:B------:R-:W-:Y:S01]  /*17210*/  FFMA.FTZ R10, R25, R43, R11 ;  /* 0x0000002b190a7223 */ /* 0x000fe2000001000b */
[C---:B---3--:R-:W-:Y:S01]  /*17220*/  FFMA.FTZ R44, R38.reuse, R44, R33 ;  /* 0x0000002c262c7223 */ /* 0x048fe20000010021 */
[C---:B------:R-:W-:Y:S01]  /*17230*/  FFMA.FTZ R8, R38.reuse, R45, R8 ;  /* 0x0000002d26087223 */ /* 0x040fe20000010008 */
[C---:B------:R-:W-:Y:S01]  /*17240*/  FFMA.FTZ R9, R38.reuse, R46, R9 ;  /* 0x0000002e26097223 */ /* 0x040fe20000010009 */
[----:B------:R-:W-:Y:S01]  /*17250*/  FFMA.FTZ R10, R38, R47, R10 ;  /* 0x0000002f260a7223 */ /* 0x000fe2000001000a */
[C---:B0-----:R-:W-:Y:S01]  /*17260*/  FFMA.FTZ R11, R39.reuse, R48, R44 ;  /* 0x00000030270b7223 */ /* 0x041fe2000001002c */
[C---:B------:R-:W-:Y:S01]  /*17270*/  FFMA.FTZ R38, R39.reuse, R49, R8 ;  /* 0x0000003127267223 */ /* 0x040fe20000010008 */
[----:B------:R-:W-:Y:S01]  /*17280*/  FFMA.FTZ R25, R39, R50, R9 ;  /* 0x0000003227197223 */ /* 0x000fe20000010009 */
[----:B-----5:R-:W-:Y:S01]  /*17290*/  FADD.FTZ R52, R28, R52 ;  /* 0x000000341c347221 */ /* 0x020fe20000010000 */
[----:B------:R-:W-:Y:S01]  /*172a0*/  FADD.FTZ R53, R29, R53 ;  /* 0x000000351d357221 */ /* 0x000fe20000010000 */
[----:B------:R-:W-:Y:S01]  /*172b0*/  FADD.FTZ R54, R30, R54 ;  /* 0x000000361e367221 */ /* 0x000fe20000010000 */
[----:B------:R-:W-:Y:S01]  /*172c0*/  FADD.FTZ R55, R31, R55 ;  /* 0x000000371f377221 */ /* 0x000fe20000010000 */
[----:B--2---:R-:W-:Y:S01]  /*172d0*/  @P1 FMUL.FTZ R52, R52, R56 ;  /* 0x0000003834341220 */ /* 0x004fe20000410000 */
[----:B------:R-:W-:Y:S01]  /*172e0*/  @P1 FMUL.FTZ R53, R53, R57 ;  /* 0x0000003935351220 */ /* 0x000fe20000410000 */
[----:B------:R-:W-:Y:S01]  /*172f0*/  @P1 FMUL.FTZ R54, R54, R58 ;  /* 0x0000003a36361220 */ /* 0x000fe20000410000 */
[----:B------:R-:W-:Y:S01]  /*17300*/  @P1 FMUL.FTZ R55, R55, R59 ;  /* 0x0000003b37371220 */ /* 0x000fe20000410000 */
[----:B------:R-:W-:Y:S01]  /*17310*/  ISETP.GE.AND P1, PT, R37, R36, PT ;  /* 0x000000242500720c */ /* 0x000fe20003f26270 */
[C---:B----4-:R-:W-:Y:S01]  /*17320*/  FFMA.FTZ R8, R32.reuse, R52, R11 ;  /* 0x0000003420087223 */ /* 0x050fe2000001000b */
[----:B------:R-:W-:-:S02]  /*17330*/  FFMA.FTZ R9, R32, R53, R38 ;  /* 0x0000003520097223 */ /* 0x000fc40000010026 */
[----:B------:R0:W-:Y:S02]  /*17340*/  STG.E.128 desc[UR36][R26.64], R52 ;  /* 0x000000341a007986 */ /* 0x0001e4000c101d24 */
[----:B0-----:R-:W-:Y:S01]  /*17350*/  FFMA.FTZ R26, R39, R51, R10 ;  /* 0x00000033271a7223 */ /* 0x001fe2000001000a */
[----:B------:R-:W-:-:S03]  /*17360*/  FFMA.FTZ R10, R32, R54, R25 ;  /* 0x00000036200a7223 */ /* 0x000fc60000010019 */
[----:B------:R-:W-:-:S03]  /*17370*/  FFMA.FTZ R11, R32, R55, R26 ;  /* 0x00000037200b7223 */ /* 0x000fc6000001001a */
[----:B------:R-:W-:Y:S05]  /*17380*/  @!P1 BRA `(.L_x_3633) ;  /* 0xfffffff800a89947 */ /* 0x000fea000383ffff */
.L_x_3632:
[----:B------:R-:W-:Y:S05]  /*17390*/  BSYNC.RECONVERGENT B2 ;  /* 0x0000000000027941 */ /* 0x000fea0003800200 */
.L_x_3631:
[----:B------:R-:W-:Y:S05]  /*173a0*/  BRA `(.L_x_3626) ;  /* 0x0000000800b07947 */ /* 0x000fea0003800000 */
.L_x_3627:
[--C-:B------:R-:W-:Y:S01]  /*173b0*/  IMAD.IADD R72, R36, 0x1, -R23.reuse ;  /* 0x0000000124487824 */ /* 0x100fe200078e0a17 */
[----:B------:R-:W-:Y:S01]  /*173c0*/  IADD3 R36, PT, PT, R24, R5, -R36 ;  /* 0x0000000518247210 */ /* 0x000fe20007ffe824 */
[----:B------:R-:W-:Y:S01]  /*173d0*/  BSSY.RECONVERGENT B2, `(.L_x_3634) ;  /* 0x0000054000027945 */ /* 0x000fe20003800200 */
[----:B------:R-:W-:Y:S01]  /*173e0*/  IMAD.MOV.U32 R56, RZ, RZ, R23 ;  /* 0x000000ffff387224 */ /* 0x000fe200078e0017 */
[----:B------:R-:W-:Y:S02]  /*173f0*/  CS2R R8, SRZ ;  /* 0x0000000000087805 */ /* 0x000fe4000001ff00 */
[----:B------:R-:W-:Y:S02]  /*17400*/  ISETP.GT.U32.AND P1, PT, R36, -0x8, PT ;  /* 0xfffffff82400780c */ /* 0x000fe40003f24070 */
[----:B------:R-:W-:Y:S02]  /*17410*/  CS2R R10, SRZ ;  /* 0x00000000000a7805 */ /* 0x000fe4000001ff00 */
[----:B------:R-:W-:-:S04]  /*17420*/  LOP3.LUT R74, R72, 0x7, RZ, 0xc0, !PT ;  /* 0x00000007484a7812 */ /* 0x000fc800078ec0ff */
[----:B------:R-:W-:-:S05]  /*17430*/  ISETP.NE.AND P2, PT, R74, RZ, PT ;  /* 0x000000ff4a00720c */ /* 0x000fca0003f45270 */
[----:B------:R-:W-:Y:S08]  /*17440*/  @P1 BRA `(.L_x_3635) ;  /* 0x0000000400301947 */ /* 0x000ff00003800000 */
[----:B------:R-:W-:Y:S01]  /*17450*/  VIADD R26, R71, 0x810 ;  /* 0x00000810471a7836 */ /* 0x000fe20000000000 */
[----:B------:R-:W-:Y:S01]  /*17460*/  LOP3.LUT R57, R72, 0xfffffff8, RZ, 0xc0, !PT ;  /* 0xfffffff848397812 */ /* 0x000fe200078ec0ff */
[----:B------:R-:W-:Y:S02]  /*17470*/  IMAD.MOV.U32 R58, RZ, RZ, RZ ;  /* 0x000000ffff3a7224 */ /* 0x000fe400078e00ff */
[----:B------:R-:W-:Y:S01]  /*17480*/  IMAD.MOV.U32 R56, RZ, RZ, R23 ;  /* 0x000000ffff387224 */ /* 0x000fe200078e0017 */
[----:B------:R-:W-:Y:S01]  /*17490*/  LEA R73, R25, R26, 0x18 ;  /* 0x0000001a19497211 */ /* 0x000fe200078ec0ff */
[----:B------:R-:W-:-:S07]  /*174a0*/  IMAD.MOV.U32 R8, RZ, RZ, RZ ;  /* 0x000000ffff087224 */ /* 0x000fce00078e00ff */
.L_x_3636:
[----:B------:R-:W-:-:S04]  /*174b0*/  IMAD R31, R56, 0xe0, RZ ;  /* 0x000000e0381f7824 */ /* 0x000fc800078e02ff */
[----:B------:R-:W-:-:S04]  /*174c0*/  IMAD.WIDE.U32 R26, R31, 0x4, R20 ;  /* 0x000000041f1a7825 */ /* 0x000fc800078e0014 */
[C---:B------:R-:W-:Y:S01]  /*174d0*/  VIADD R53, R31.reuse, 0xe0 ;  /* 0x000000e01f357836 */ /* 0x040fe20000000000 */
[----:B------:R1:W2:Y:S01]  /*174e0*/  LDG.E.128 R60, desc[UR36][R26.64] ;  /* 0x000000241a3c7981 */ /* 0x0002a2000c1e1d00 */
[----:B------:R-:W-:Y:S02]  /*174f0*/  VIADD R49, R31, 0x1c0 ;  /* 0x000001c01f317836 */ /* 0x000fe40000000000 */
[----:B------:R-:W-:-:S04]  /*17500*/  IMAD.WIDE.U32 R52, R53, 0x4, R20 ;  /* 0x0000000435347825 */ /* 0x000fc800078e0014 */
[----:B------:R-:W-:Y:S02]  /*17510*/  VIADD R45, R31, 0x2a0 ;  /* 0x000002a01f2d7836 */ /* 0x000fe40000000000 */
[--C-:B------:R-:W-:Y:S01]  /*17520*/  IMAD.WIDE.U32 R48, R49, 0x4, R20.reuse ;  /* 0x0000000431307825 */ /* 0x100fe200078e0014 */
[----:B------:R-:W3:Y:S03]  /*17530*/  LDG.E.128 R52, desc[UR36][R52.64] ;  /* 0x0000002434347981 */ /* 0x000ee6000c1e1d00 */
[----:B------:R-:W-:Y:S02]  /*17540*/  VIADD R41, R31, 0x380 ;  /* 0x000003801f297836 */ /* 0x000fe40000000000 */
[----:B------:R-:W-:Y:S01]  /*17550*/  IMAD.WIDE.U32 R44, R45, 0x4, R20 ;  /* 0x000000042d2c7825 */ /* 0x000fe200078e0014 */
[----:B------:R-:W4:Y:S03]  /*17560*/  LDG.E.128 R48, desc[UR36][R48.64] ;  /* 0x0000002430307981 */ /* 0x000f26000c1e1d00 */
[----:B------:R-:W-:-:S02]  /*17570*/  VIADD R29, R31, 0x460 ;  /* 0x000004601f1d7836 */ /* 0x000fc40000000000 */
[--C-:B------:R-:W-:Y:S01]  /*17580*/  IMAD.WIDE.U32 R40, R41, 0x4, R20.reuse ;  /* 0x0000000429287825 */ /* 0x100fe200078e0014 */
[----:B------:R-:W5:Y:S03]  /*17590*/  LDG.E.128 R44, desc[UR36][R44.64] ;  /* 0x000000242c2c7981 */ /* 0x000f66000c1e1d00 */
[----:B------:R-:W-:Y:S02]  /*175a0*/  VIADD R33, R31, 0x540 ;  /* 0x000005401f217836 */ /* 0x000fe40000000000 */
[----:B------:R-:W-:Y:S01]  /*175b0*/  IMAD.WIDE.U32 R28, R29, 0x4, R20 ;  /* 0x000000041d1c7825 */ /* 0x000fe200078e0014 */
[----:B------:R-:W5:Y:S03]  /*175c0*/  LDG.E.128 R40, desc[UR36][R40.64] ;  /* 0x0000002428287981 */ /* 0x000f66000c1e1d00 */
[----:B------:R-:W-:-:S02]  /*175d0*/  VIADD R37, R31, 0x620 ;  /* 0x000006201f257836 */ /* 0x000fc40000000000 */
[--C-:B------:R-:W-:Y:S01]  /*175e0*/  IMAD.WIDE.U32 R32, R33, 0x4, R20.reuse ;  /* 0x0000000421207825 */ /* 0x100fe200078e0014 */
[----:B------:R-:W5:Y:S03]  /*175f0*/  LDG.E.128 R28, desc[UR36][R28.64] ;  /* 0x000000241c1c7981 */ /* 0x000f66000c1e1d00 */
[----:B------:R-:W-:Y:S02]  /*17600*/  IMAD.WIDE.U32 R36, R37, 0x4, R20 ;  /* 0x0000000425247825 */ /* 0x000fe400078e0014 */
[----:B------:R-:W5:Y:S04]  /*17610*/  LDG.E.128 R32, desc[UR36][R32.64] ;  /* 0x0000002420207981 */ /* 0x000f68000c1e1d00 */
[----:B------:R-:W5:Y:S01]  /*17620*/  LDG.E.128 R36, desc[UR36][R36.64] ;  /* 0x0000002424247981 */ /* 0x000f62000c1e1d00 */
[----:B-1----:R-:W-:-:S04]  /*17630*/  IMAD.IADD R26, R56, 0x1, -R5 ;  /* 0x00000001381a7824 */ /* 0x002fc800078e0a05 */
[----:B------:R-:W-:-:S05]  /*17640*/  IMAD R26, R26, 0x4, R73 ;  /* 0x000000041a1a7824 */ /* 0x000fca00078e0249 */
[----:B------:R-:W2:Y:S04]  /*17650*/  LDS R27, [R26] ;  /* 0x000000001a1b7984 */ /* 0x000ea80000000800 */
[----:B------:R-:W3:Y:S04]  /*17660*/  LDS R64, [R26+0x4] ;  /* 0x000004001a407984 */ /* 0x000ee80000000800 */
[----:B------:R-:W4:Y:S04]  /*17670*/  LDS R65, [R26+0x8] ;  /* 0x000008001a417984 */ /* 0x000f280000000800 */
[----:B------:R-:W5:Y:S04]  /*17680*/  LDS R66, [R26+0xc] ;  /* 0x00000c001a427984 */ /* 0x000f680000000800 */
[----:B------:R-:W1:Y:S04]  /*17690*/  LDS R67, [R26+0x10] ;  /* 0x000010001a437984 */ /* 0x000e680000000800 */
[----:B------:R-:W0:Y:S04]  /*176a0*/  LDS R68, [R26+0x14] ;  /* 0x000014001a447984 */ /* 0x000e280000000800 */
[----:B------:R-:W0:Y:S04]  /*176b0*/  LDS R69, [R26+0x18] ;  /* 0x000018001a457984 */ /* 0x000e280000000800 */
[----:B------:R0:W0:Y:S01]  /*176c0*/  LDS R70, [R26+0x1c] ;  /* 0x00001c001a467984 */ /* 0x0000220000000800 */
[----:B------:R-:W-:-:S05]  /*176d0*/  VIADD R58, R58, 0x8 ;  /* 0x000000083a3a7836 */ /* 0x000fca0000000000 */
[----:B------:R-:W-:Y:S01]  /*176e0*/  ISETP.NE.AND P1, PT, R58, R57, PT ;  /* 0x000000393a00720c */ /* 0x000fe20003f25270 */
[----:B------:R-:W-:Y:S02]  /*176f0*/  VIADD R56, R56, 0x8 ;  /* 0x0000000838387836 */ /* 0x000fe40000000000 */
[-C--:B--2---:R-:W-:Y:S01]  /*17700*/  FFMA.FTZ R59, R60, R27.reuse, R8 ;  /* 0x0000001b3c3b7223 */ /* 0x084fe20000010008 */
[-C--:B------:R-:W-:Y:S01]  /*17710*/  FFMA.FTZ R8, R61, R27.reuse, R9 ;  /* 0x0000001b3d087223 */ /* 0x080fe20000010009 */
[-C--:B------:R-:W-:Y:S01]  /*17720*/  FFMA.FTZ R9, R62, R27.reuse, R10 ;  /* 0x0000001b3e097223 */ /* 0x080fe2000001000a */
[----:B------:R-:W-:-:S03]  /*17730*/  FFMA.FTZ R10, R63, R27, R11 ;  /* 0x0000001b3f0a7223 */ /* 0x000fc6000001000b */
[-C--:B---3--:R-:W-:Y:S01]  /*17740*/  FFMA.FTZ R9, R54, R64.reuse, R9 ;  /* 0x0000004036097223 */ /* 0x088fe20000010009 */
[-C--:B------:R-:W-:Y:S01]  /*17750*/  FFMA.FTZ R59, R52, R64.reuse, R59 ;  /* 0x00000040343b7223 */ /* 0x080fe2000001003b */
[-C--:B------:R-:W-:Y:S01]  /*17760*/  FFMA.FTZ R8, R53, R64.reuse, R8 ;  /* 0x0000004035087223 */ /* 0x080fe20000010008 */
[----:B------:R-:W-:Y:S01]  /*17770*/  FFMA.FTZ R10, R55, R64, R10 ;  /* 0x00000040370a7223 */ /* 0x000fe2000001000a */
[-C--:B----4-:R-:W-:Y:S01]  /*17780*/  FFMA.FTZ R9, R50, R65.reuse, R9 ;  /* 0x0000004132097223 */ /* 0x090fe20000010009 */
[-C--:B------:R-:W-:Y:S01]  /*17790*/  FFMA.FTZ R59, R48, R65.reuse, R59 ;  /* 0x00000041303b7223 */ /* 0x080fe2000001003b */
[-C--:B------:R-:W-:Y:S01]  /*177a0*/  FFMA.FTZ R8, R49, R65.reuse, R8 ;  /* 0x0000004131087223 */ /* 0x080fe20000010008 */
[----:B------:R-:W-:Y:S01]  /*177b0*/  FFMA.FTZ R10, R51, R65, R10 ;  /* 0x00000041330a7223 */ /* 0x000fe2000001000a */
[-C--:B-----5:R-:W-:Y:S01]  /*177c0*/  FFMA.FTZ R9, R46, R66.reuse, R9 ;  /* 0x000000422e097223 */ /* 0x0a0fe20000010009 */
[-C--:B------:R-:W-:Y:S01]  /*177d0*/  FFMA.FTZ R59, R44, R66.reuse, R59 ;  /* 0x000000422c3b7223 */ /* 0x080fe2000001003b */
[-C--:B------:R-:W-:Y:S01]  /*177e0*/  FFMA.FTZ R8, R45, R66.reuse, R8 ;  /* 0x000000422d087223 */ /* 0x080fe20000010008 */
[----:B------:R-:W-:Y:S01]  /*177f0*/  FFMA.FTZ R10, R47, R66, R10 ;  /* 0x000000422f0a7223 */ /* 0x000fe2000001000a */
[-C--:B-1----:R-:W-:Y:S01]  /*17800*/  FFMA.FTZ R9, R42, R67.reuse, R9 ;  /* 0x000000432a097223 */ /* 0x082fe20000010009 */
[-C--:B------:R-:W-:Y:S01]  /*17810*/  FFMA.FTZ R59, R40, R67.reuse, R59 ;  /* 0x00000043283b7223 */ /* 0x080fe2000001003b */
[-C--:B------:R-:W-:Y:S01]  /*17820*/  FFMA.FTZ R8, R41, R67.reuse, R8 ;  /* 0x0000004329087223 */ /* 0x080fe20000010008 */
[----:B------:R-:W-:Y:S01]  /*17830*/  FFMA.FTZ R10, R43, R67, R10 ;  /* 0x000000432b0a7223 */ /* 0x000fe2000001000a */
[-C--:B0-----:R-:W-:Y:S01]  /*17840*/  FFMA.FTZ R9, R30, R68.reuse, R9 ;  /* 0x000000441e097223 */ /* 0x081fe20000010009 */
[-C--:B------:R-:W-:Y:S01]  /*17850*/  FFMA.FTZ R59, R28, R68.reuse, R59 ;  /* 0x000000441c3b7223 */ /* 0x080fe2000001003b */
[-C--:B------:R-:W-:Y:S01]  /*17860*/  FFMA.FTZ R8, R29, R68.reuse, R8 ;  /* 0x000000441d087223 */ /* 0x080fe20000010008 */
[----:B------:R-:W-:Y:S01]  /*17870*/  FFMA.FTZ R10, R31, R68, R10 ;  /* 0x000000441f0a7223 */ /* 0x000fe2000001000a */
[-C--:B------:R-:W-:Y:S01]  /*17880*/  FFMA.FTZ R11, R34, R69.reuse, R9 ;  /* 0x00000045220b7223 */ /* 0x080fe20000010009 */
[-C--:B------:R-:W-:Y:S01]  /*17890*/  FFMA.FTZ R59, R32, R69.reuse, R59 ;  /* 0x00000045203b7223 */ /* 0x080fe2000001003b */
[-C--:B------:R-:W-:Y:S01]  /*178a0*/  FFMA.FTZ R26, R33, R69.reuse, R8 ;  /* 0x00000045211a7223 */ /* 0x080fe20000010008 */
[----:B------:R-:W-:Y:S01]  /*178b0*/  FFMA.FTZ R28, R35, R69, R10 ;  /* 0x00000045231c7223 */ /* 0x000fe2000001000a */
[-C--:B------:R-:W-:Y:S01]  /*178c0*/  FFMA.FTZ R10, R38, R70.reuse, R11 ;  /* 0x00000046260a7223 */ /* 0x080fe2000001000b */
[-C--:B------:R-:W-:Y:S01]  /*178d0*/  FFMA.FTZ R8, R36, R70.reuse, R59 ;  /* 0x0000004624087223 */ /* 0x080fe2000001003b */
[-C--:B------:R-:W-:Y:S01]  /*178e0*/  FFMA.FTZ R9, R37, R70.reuse, R26 ;  /* 0x0000004625097223 */ /* 0x080fe2000001001a */
[----:B------:R-:W-:Y:S01]  /*178f0*/  FFMA.FTZ R11, R39, R70, R28 ;  /* 0x00000046270b7223 */ /* 0x000fe2000001001c */
[----:B------:R-:W-:Y:S06]  /*17900*/  @P1 BRA `(.L_x_3636) ;  /* 0xfffffff800e81947 */ /* 0x000fec000383ffff */
.L_x_3635:
[----:B------:R-:W-:Y:S05]  /*17910*/  BSYNC.RECONVERGENT B2 ;  /* 0x0000000000027941 */ /* 0x000fea0003800200 */
.L_x_3634:
[----:B------:R-:W-:Y:S05]  /*17920*/  @!P2 BRA `(.L_x_3626) ;  /* 0x000000040050a947 */ /* 0x000fea0003800000 */
[----:B------:R-:W-:Y:S01]  /*17930*/  ISETP.GE.U32.AND P1, PT, R74, 0x4, PT ;  /* 0x000000044a00780c */ /* 0x000fe20003f26070 */
[----:B------:R-:W-:Y:S01]  /*17940*/  BSSY.RECONVERGENT B2, `(.L_x_3637) ;  /* 0x0000029000027945 */ /* 0x000fe20003800200 */
[----:B------:R-:W-:-:S04]  /*17950*/  LOP3.LUT R49, R72, 0x3, RZ, 0xc0, !PT ;  /* 0x0000000348317812 */ /* 0x000fc800078ec0ff */
[----:B------:R-:W-:-:S07]  /*17960*/  ISETP.NE.AND P2, PT, R49, RZ, PT ;  /* 0x000000ff3100720c */ /* 0x000fce0003f45270 */
[----:B------:R-:W-:Y:S06]  /*17970*/  @!P1 BRA `(.L_x_3638) ;  /* 0x0000000000949947 */ /* 0x000fec0003800000 */
[----:B------:R-:W-:-:S04]  /*17980*/  IMAD R31, R56, 0xe0, RZ ;  /* 0x000000e0381f7824 */ /* 0x000fc800078e02ff */
[----:B------:R-:W-:-:S04]  /*17990*/  IMAD.WIDE.U32 R26, R31, 0x4, R20 ;  /* 0x000000041f1a7825 */ /* 0x000fc800078e0014 */
[C---:B------:R-:W-:Y:S01]  /*179a0*/  VIADD R29, R31.reuse, 0xe0 ;  /* 0x000000e01f1d7836 */ /* 0x040fe20000000000 */
[----:B------:R1:W2:Y:S01]  /*179b0*/  LDG.E.128 R36, desc[UR36][R26.64] ;  /* 0x000000241a247981 */ /* 0x0002a2000c1e1d00 */
[----:B------:R-:W-:Y:S02]  /*179c0*/  VIADD R33, R31, 0x1c0 ;  /* 0x000001c01f217836 */ /* 0x000fe40000000000 */
[----:B------:R-:W-:-:S04]  /*179d0*/  IMAD.WIDE.U32 R28, R29, 0x4, R20 ;  /* 0x000000041d1c7825 */ /* 0x000fc800078e0014 */
[----:B------:R-:W-:Y:S01]  /*179e0*/  VIADD R35, R31, 0x2a0 ;  /* 0x000002a01f237836 */ /* 0x000fe20000000000 */
[----:B------:R3:W4:Y:S01]  /*179f0*/  LDG.E.128 R40, desc[UR36][R28.64] ;  /* 0x000000241c287981 */ /* 0x000722000c1e1d00 */
[----:B------:R-:W-:-:S04]  /*17a00*/  IMAD.WIDE.U32 R30, R33, 0x4, R20 ;  /* 0x00000004211e7825 */ /* 0x000fc800078e0014 */
[----:B------:R-:W-:Y:S01]  /*17a10*/  IMAD.WIDE.U32 R32, R35, 0x4, R20 ;  /* 0x0000000423207825 */ /* 0x000fe200078e0014 */
[----:B------:R-:W5:Y:S04]  /*17a20*/  LDG.E.128 R44, desc[UR36][R30.64] ;  /* 0x000000241e2c7981 */ /* 0x000f68000c1e1d00 */
[----:B------:R-:W5:Y:S01]  /*17a30*/  LDG.E.128 R52, desc[UR36][R32.64] ;  /* 0x0000002420347981 */ /* 0x000f62000c1e1d00 */
[----:B------:R-:W-:Y:S02]  /*17a40*/  VIADD R48, R71, 0x810 ;  /* 0x0000081047307836 */ /* 0x000fe40000000000 */
[----:B------:R-:W-:-:S03]  /*17a50*/  IMAD.IADD R34, R56, 0x1, -R5 ;  /* 0x0000000138227824 */ /* 0x000fc600078e0a05 */
[----:B------:R-:W-:-:S05]  /*17a60*/  LEA R35, R25, R48, 0x18 ;  /* 0x0000003019237211 */ /* 0x000fca00078ec0ff */
[----:B------:R-:W-:-:S05]  /*17a70*/  IMAD R34, R34, 0x4, R35 ;  /* 0x0000000422227824 */ /* 0x000fca00078e0223 */
[----:B-1----:R-:W2:Y:S04]  /*17a80*/  LDS R26, [R34] ;  /* 0x00000000221a7984 */ /* 0x002ea80000000800 */
[----:B------:R-:W4:Y:S04]  /*17a90*/  LDS R35, [R34+0x4] ;  /* 0x0000040022237984 */ /* 0x000f280000000800 */
[----:B------:R-:W5:Y:S04]  /*17aa0*/  LDS R48, [R34+0x8] ;  /* 0x0000080022307984 */ /* 0x000f680000000800 */
[----:B---3--:R-:W1:Y:S01]  /*17ab0*/  LDS R28, [R34+0xc] ;  /* 0x00000c00221c7984 */ /* 0x008e620000000800 */
[----:B------:R-:W-:-:S02]  /*17ac0*/  VIADD R56, R56, 0x4 ;  /* 0x0000000438387836 */ /* 0x000fc40000000000 */
[-C--:B--2---:R-:W-:Y:S01]  /*17ad0*/  FFMA.FTZ R27, R36, R26.reuse, R8 ;  /* 0x0000001a241b7223 */ /* 0x084fe20000010008 */
[-C--:B------:R-:W-:Y:S01]  /*17ae0*/  FFMA.FTZ R8, R37, R26.reuse, R9 ;  /* 0x0000001a25087223 */ /* 0x080fe20000010009 */
[-C--:B------:R-:W-:Y:S01]  /*17af0*/  FFMA.FTZ R9, R38, R26.reuse, R10 ;  /* 0x0000001a26097223 */ /* 0x080fe2000001000a */
[----:B------:R-:W-:Y:S02]  /*17b00*/  FFMA.FTZ R26, R39, R26, R11 ;  /* 0x0000001a271a7223 */ /* 0x000fe4000001000b */
        /* <DEDUP_REMOVED lines=11> */
[----:B------:R-:W-:-:S07]  /*17bc0*/  FFMA.FTZ R11, R55, R28, R26 ;  /* 0x0000001c370b7223 */ /* 0x000fce000001001a */
.L_x_3638:
[----:B------:R-:W-:Y:S05]  /*17bd0*/  BSYNC.RECONVERGENT B2 ;  /* 0x0000000000027941 */ /* 0x000fea0003800200 */
.L_x_3637:
[----:B------:R-:W-:Y:S05]  /*17be0*/  @!P2 BRA `(.L_x_3626) ;  /* 0x0000000000a0a947 */ /* 0x000fea0003800000 */
[----:B------:R-:W-:Y:S01]  /*17bf0*/  ISETP.NE.AND P1, PT, R49, 0x1, PT ;  /* 0x000000013100780c */ /* 0x000fe20003f25270 */
[----:B------:R-:W-:Y:S01]  /*17c00*/  BSSY.RECONVERGENT B2, `(.L_x_3639) ;  /* 0x0000019000027945 */ /* 0x000fe20003800200 */
[----:B------:R-:W-:-:S04]  /*17c10*/  LOP3.LUT R26, R72, 0x1, RZ, 0xc0, !PT ;  /* 0x00000001481a7812 */ /* 0x000fc800078ec0ff */
[----:B------:R-:W-:-:S07]  /*17c20*/  ISETP.NE.U32.AND P2, PT, R26, 0x1, PT ;  /* 0x000000011a00780c */ /* 0x000fce0003f45070 */
[----:B------:R-:W-:Y:S06]  /*17c30*/  @!P1 BRA `(.L_x_3640) ;  /* 0x0000000000549947 */ /* 0x000fec0003800000 */
[----:B------:R-:W-:-:S04]  /*17c40*/  IMAD R27, R56, 0xe0, RZ ;  /* 0x000000e0381b7824 */ /* 0x000fc800078e02ff */
[C---:B------:R-:W-:Y:S02]  /*17c50*/  VIADD R29, R27.reuse, 0xe0 ;  /* 0x000000e01b1d7836 */ /* 0x040fe40000000000 */
[----:B------:R-:W-:-:S04]  /*17c60*/  IMAD.WIDE.U32 R26, R27, 0x4, R20 ;  /* 0x000000041b1a7825 */ /* 0x000fc800078e0014 */
[----:B------:R-:W-:Y:S01]  /*17c70*/  IMAD.WIDE.U32 R28, R29, 0x4, R20 ;  /* 0x000000041d1c7825 */ /* 0x000fe200078e0014 */
[----:B------:R-:W2:Y:S04]  /*17c80*/  LDG.E.128 R32, desc[UR36][R26.64] ;  /* 0x000000241a207981 */ /* 0x000ea8000c1e1d00 */
[----:B------:R-:W3:Y:S01]  /*17c90*/  LDG.E.128 R40, desc[UR36][R28.64] ;  /* 0x000000241c287981 */ /* 0x000ee2000c1e1d00 */
[----:B------:R-:W-:Y:S02]  /*17ca0*/  VIADD R36, R71, 0x810 ;  /* 0x0000081047247836 */ /* 0x000fe40000000000 */
[C---:B------:R-:W-:Y:S02]  /*17cb0*/  IMAD.IADD R30, R56.reuse, 0x1, -R5 ;  /* 0x00000001381e7824 */ /* 0x040fe400078e0a05 */
[----:B------:R-:W-:Y:S01]  /*17cc0*/  VIADD R56, R56, 0x2 ;  /* 0x0000000238387836 */ /* 0x000fe20000000000 */
[----:B------:R-:W-:-:S05]  /*17cd0*/  LEA R31, R25, R36, 0x18 ;  /* 0x00000024191f7211 */ /* 0x000fca00078ec0ff */
[----:B------:R-:W-:-:S05]  /*17ce0*/  IMAD R30, R30, 0x4, R31 ;  /* 0x000000041e1e7824 */ /* 0x000fca00078e021f */
[----:B------:R-:W2:Y:S04]  /*17cf0*/  LDS R31, [R30] ;  /* 0x000000001e1f7984 */ /* 0x000ea80000000800 */
[----:B------:R-:W3:Y:S01]  /*17d00*/  LDS R36, [R30+0x4] ;  /* 0x000004001e247984 */ /* 0x000ee20000000800 */
[-C--:B--2---:R-:W-:Y:S01]  /*17d10*/  FFMA.FTZ R37, R32, R31.reuse, R8 ;  /* 0x0000001f20257223 */ /* 0x084fe20000010008 */
[-C--:B------:R-:W-:Y:S01]  /*17d20*/  FFMA.FTZ R32, R33, R31.reuse, R9 ;  /* 0x0000001f21207223 */ /* 0x080fe20000010009 */
[-C--:B------:R-:W-:Y:S01]  /*17d30*/  FFMA.FTZ R33, R34, R31.reuse, R10 ;  /* 0x0000001f22217223 */ /* 0x080fe2000001000a */
[----:B------:R-:W-:Y:S01]  /*17d40*/  FFMA.FTZ R26, R35, R31, R11 ;  /* 0x0000001f231a7223 */ /* 0x000fe2000001000b */
[-C--:B---3--:R-:W-:Y:S01]  /*17d50*/  FFMA.FTZ R8, R40, R36.reuse, R37 ;  /* 0x0000002428087223 */ /* 0x088fe20000010025 */
[-C--:B------:R-:W-:Y:S01]  /*17d60*/  FFMA.FTZ R9, R41, R36.reuse, R32 ;  /* 0x0000002429097223 */ /* 0x080fe20000010020 */
[-C--:B------:R-:W-:Y:S01]  /*17d70*/  FFMA.FTZ R10, R42, R36.reuse, R33 ;  /* 0x000000242a0a7223 */ /* 0x080fe20000010021 */
[----:B------:R-:W-:-:S07]  /*17d80*/  FFMA.FTZ R11, R43, R36, R26 ;  /* 0x000000242b0b7223 */ /* 0x000fce000001001a */
.L_x_3640:
[----:B------:R-:W-:Y:S05]  /*17d90*/  BSYNC.RECONVERGENT B2 ;  /* 0x0000000000027941 */ /* 0x000fea0003800200 */
.L_x_3639:
[----:B------:R-:W-:Y:S05]  /*17da0*/  @P2 BRA `(.L_x_3626) ;  /* 0x0000000000302947 */ /* 0x000fea0003800000 */
[----:B------:R-:W-:-:S04]  /*17db0*/  IMAD R27, R56, 0xe0, RZ ;  /* 0x000000e0381b7824 */ /* 0x000fc800078e02ff */
[----:B------:R-:W-:-:S05]  /*17dc0*/  IMAD.WIDE.U32 R26, R27, 0x4, R20 ;  /* 0x000000041b1a7825 */ /* 0x000fca00078e0014 */
[----:B------:R-:W2:Y:S01]  /*17dd0*/  LDG.E.128 R28, desc[UR36][R26.64] ;  /* 0x000000241a1c7981 */ /* 0x000ea2000c1e1d00 */
[----:B------:R-:W-:Y:S02]  /*17de0*/  VIADD R34, R71, 0x810 ;  /* 0x0000081047227836 */ /* 0x000fe40000000000 */
[----:B------:R-:W-:-:S03]  /*17df0*/  IMAD.IADD R32, R56, 0x1, -R5 ;  /* 0x0000000138207824 */ /* 0x000fc600078e0a05 */
[----:B------:R-:W-:-:S05]  /*17e00*/  LEA R25, R25, R34, 0x18 ;  /* 0x0000002219197211 */ /* 0x000fca00078ec0ff */
[----:B------:R-:W-:-:S06]  /*17e10*/  IMAD R32, R32, 0x4, R25 ;  /* 0x0000000420207824 */ /* 0x000fcc00078e0219 */
[----:B------:R-:W2:Y:S02]  /*17e20*/  LDS R32, [R32] ;  /* 0x0000000020207984 */ /* 0x000ea40000000800 */
[-C--:B--2---:R-:W-:Y:S01]  /*17e30*/  FFMA.FTZ R8, R28, R32.reuse, R8 ;  /* 0x000000201c087223 */ /* 0x084fe20000010008 */
[-C--:B------:R-:W-:Y:S01]  /*17e40*/  FFMA.FTZ R9, R29, R32.reuse, R9 ;  /* 0x000000201d097223 */ /* 0x080fe20000010009 */
[-C--:B------:R-:W-:Y:S01]  /*17e50*/  FFMA.FTZ R10, R30, R32.reuse, R10 ;  /* 0x000000201e0a7223 */ /* 0x080fe2000001000a */
[----:B------:R-:W-:-:S07]  /*17e60*/  FFMA.FTZ R11, R31, R32, R11 ;  /* 0x000000201f0b7223 */ /* 0x000fce000001000b */
.L_x_3626:
[----:B------:R-:W-:Y:S05]  /*17e70*/  BSYNC.RECONVERGENT B1 ;  /* 0x0000000000017941 */ /* 0x000fea0003800200 */
.L_x_3625:
[----:B------:R-:W-:Y:S01]  /*17e80*/  ISETP.GE.AND P1, PT, R23, R22, PT ;  /* 0x000000161700720c */ /* 0x000fe20003f26270 */
[----:B------:R-:W-:-:S12]  /*17e90*/  BSSY.RECONVERGENT B1, `(.L_x_3641) ;  /* 0x00000c1000017945 */ /* 0x000fd80003800200 */
[----:B------:R-:W-:Y:S05]  /*17ea0*/  @P1 BRA `(.L_x_3642) ;  /* 0x0000000800fc1947 */ /* 0x000fea0003800000 */
[----:B------:R-:W2:Y:S01]  /*17eb0*/  LDCU UR4, c[0x0][0x3f8] ;  /* 0x00007f00ff0477ac */ /* 0x000ea20008000800 */
[----:B-1----:R-:W1:Y:S01]  /*17ec0*/  LDC.64 R26, c[0x0][0x458] ;  /* 0x00011600ff1a7b82 */ /* 0x002e620000000a00 */
[----:B------:R-:W-:Y:S01]  /*17ed0*/  IADD3 R25, PT, PT, R24, R5, -R16 ;  /* 0x0000000518197210 */ /* 0x000fe20007ffe810 */
[----:B------:R-:W-:Y:S03]  /*17ee0*/  BSSY.RECONVERGENT B2, `(.L_x_3643) ;  /* 0x0000042000027945 */ /* 0x000fe60003800200 */
[----:B------:R-:W-:-:S04]  /*17ef0*/  LOP3.LUT R25, R25, 0x1, RZ, 0xc0, !PT ;  /* 0x0000000119197812 */ /* 0x000fc800078ec0ff */
[----:B------:R-:W-:Y:S01]  /*17f00*/  ISETP.NE.U32.AND P1, PT, R25, 0x1, PT ;  /* 0x000000011900780c */ /* 0x000fe20003f25070 */
[----:B------:R-:W-:Y:S02]  /*17f10*/  IMAD.MOV.U32 R25, RZ, RZ, R23 ;  /* 0x000000ffff197224 */ /* 0x000fe400078e0017 */
[----:B--2---:R-:W-:-:S04]  /*17f20*/  IMAD R29, R2, UR4, R3 ;  /* 0x00000004021d7c24 */ /* 0x004fc8000f8e0203 */
[----:B------:R-:W-:-:S04]  /*17f30*/  IMAD R29, R29, 0xe0, R0 ;  /* 0x000000e01d1d7824 */ /* 0x000fc800078e0200 */
[----:B-1----:R-:W-:Y:S02]  /*17f40*/  IMAD.WIDE R28, R29, 0x4, R26 ;  /* 0x000000041d1c7825 */ /* 0x002fe400078e021a */
[----:B------:R-:W-:Y:S05]  /*17f50*/  @!P1 BRA `(.L_x_3644) ;  /* 0x0000000000e89947 */ /* 0x000fea0003800000 */
[----:B------:R-:W1:Y:S01]  /*17f60*/  LDC R30, c[0x0][0x3f4] ;  /* 0x0000fd00ff1e7b82 */ /* 0x000e620000000800 */
[----:B------:R-:W-:Y:S01]  /*17f70*/  BSSY.RECONVERGENT B3, `(.L_x_3645) ;  /* 0x0000037000037945 */ /* 0x000fe20003800200 */
[----:B-1----:R-:W-:-:S13]  /*17f80*/  ISETP.GE.AND P1, PT, R23, R30, PT ;  /* 0x0000001e1700720c */ /* 0x002fda0003f26270 */
[----:B------:R-:W-:Y:S05]  /*17f90*/  @!P1 BRA `(.L_x_3646) ;  /* 0x0000000000d09947 */ /* 0x000fea0003800000 */
[----:B------:R-:W-:Y:S01]  /*17fa0*/  IABS R32, R30 ;  /* 0x0000001e00207213 */ /* 0x000fe20000000000 */
[----:B------:R-:W-:Y:S01]  /*17fb0*/  IMAD.MOV.U32 R26, RZ, RZ, RZ ;  /* 0x000000ffff1a7224 */ /* 0x000fe200078e00ff */
        /* <DEDUP_REMOVED lines=33> */
[----:B------:R-:W1:-:S12]  /*181d0*/  LDS.128 R24, [R4] ;  /* 0x0000000004187984 */ /* 0x000e580000000c00 */
[----:B------:R-:W2:Y:S01]  /*181e0*/  @P4 LDG.E.128 R36, desc[UR36][R28.64] ;  /* 0x000000241c244981 */ /* 0x000ea2000c1e1d00 */
        /* <DEDUP_REMOVED lines=11> */
.L_x_3647:
[C---:B---3-5:R-:W-:Y:S01]  /*182a0*/  FFMA.FTZ R8, R31.reuse, R32, R8 ;  /* 0x000000201f087223 */ /* 0x068fe20000010008 */
[C---:B------:R-:W-:Y:S01]  /*182b0*/  FFMA.FTZ R9, R31.reuse, R33, R9 ;  /* 0x000000211f097223 */ /* 0x040fe20000010009 */
[C---:B------:R-:W-:Y:S01]  /*182c0*/  FFMA.FTZ R10, R31.reuse, R34, R10 ;  /* 0x000000221f0a7223 */ /* 0x040fe2000001000a */
[----:B------:R-:W-:-:S07]  /*182d0*/  FFMA.FTZ R11, R31, R35, R11 ;  /* 0x000000231f0b7223 */ /* 0x000fce000001000b */
.L_x_3646:
[----:B------:R-:W-:Y:S05]  /*182e0*/  BSYNC.RECONVERGENT B3 ;  /* 0x0000000000037941 */ /* 0x000fea0003800200 */
.L_x_3645:
[----:B-1----:R-:W-:-:S07]  /*182f0*/  VIADD R25, R23, 0x1 ;  /* 0x0000000117197836 */ /* 0x002fce0000000000 */
.L_x_3644:
[----:B------:R-:W-:Y:S05]  /*18300*/  BSYNC.RECONVERGENT B2 ;  /* 0x0000000000027941 */ /* 0x000fea0003800200 */
.L_x_3643:
[----:B------:R-:W-:-:S05]  /*18310*/  VIADD R24, R16, 0xfffffffe ;  /* 0xfffffffe10187836 */ /* 0x000fca0000000000 */
[----:B------:R-:W-:-:S13]  /*18320*/  ISETP.NE.AND P1, PT, R24, R23, PT ;  /* 0x000000171800720c */ /* 0x000fda0003f25270 */
[----:B------:R-:W-:Y:S05]  /*18330*/  @!P1 BRA `(.L_x_3642) ;  /* 0x0000000400d89947 */ /* 0x000fea0003800000 */
[----:B------:R-:W1:Y:S01]  /*18340*/  S2R R26, SR_CgaCtaId ;  /* 0x00000000001a7919 */ /* 0x000e620000008800 */
[----:B------:R-:W-:Y:S01]  /*18350*/  MOV R23, 0x400 ;  /* 0x0000040000177802 */ /* 0x000fe20000000f00 */
[----:B------:R-:W-:Y:S02]  /*18360*/  IMAD.SHL.U32 R24, R5, 0x4, RZ ;  /* 0x0000000405187824 */ /* 0x000fe400078e00ff */
[----:B------:R-:W-:Y:S02]  /*18370*/  IMAD R27, R25, 0xe0, RZ ;  /* 0x000000e0191b7824 */ /* 0x000fe400078e02ff */
[----:B------:R-:W-:Y:S02]  /*18380*/  VIADD R23, R23, 0x810 ;  /* 0x0000081017177836 */ /* 0x000fe40000000000 */
[----:B------:R-:W-:-:S03]  /*18390*/  IMAD R5, R25, 0x4, -R24 ;  /* 0x0000000419057824 */ /* 0x000fc600078e0a18 */
[----:B-1----:R-:W-:Y:S01]  /*183a0*/  LEA R26, R26, R23, 0x18 ;  /* 0x000000171a1a7211 */ /* 0x002fe200078ec0ff */
[----:B------:R-:W-:-:S03]  /*183b0*/  VIADD R23, R25, 0x1 ;  /* 0x0000000119177836 */ /* 0x000fc60000000000 */
[----:B------:R-:W-:-:S07]  /*183c0*/  IADD3 R5, PT, PT, R5, 0x4, R26 ;  /* 0x0000000405057810 */ /* 0x000fce0007ffe01a */
.L_x_3654:
        /* <DEDUP_REMOVED lines=13> */
[----:B------:R-:W2:Y:S02]  /*184a0*/  F2I.FTZ.U32.TRUNC.NTZ R25, R33 ;  /* 0x0000002100197305 */ /* 0x000ea4000021f000 */
[----:B--2---:R-:W-:-:S04]  /*184b0*/  IMAD.MOV R24, RZ, RZ, -R25 ;  /* 0x000000ffff187224 */ /* 0x004fc800078e0a19 */
        /* <DEDUP_REMOVED lines=11> */
[----:B------:R2:W3:Y:S02]  /*18570*/  LDS R31, [R5+-0x4] ;  /* 0xfffffc00051f7984 */ /* 0x0004e40000000800 */
[----:B------:R-:W-:Y:S01]  /*18580*/  @!P2 IMAD.MOV R24, RZ, RZ, -R24 ;  /* 0x000000ffff18a224 */ /* 0x000fe200078e0a18 */
[----:B------:R-:W-:-:S05]  /*18590*/  @!P3 LOP3.LUT R24, RZ, R30, RZ, 0x33, !PT ;  /* 0x0000001eff18b212 */ /* 0x000fca00078e33ff */
[----:B------:R-:W-:-:S04]  /*185a0*/  IMAD R25, R24, 0xe0, RZ ;  /* 0x000000e018197824 */ /* 0x000fc800078e02ff */
[----:B------:R-:W-:-:S05]  /*185b0*/  IMAD.WIDE.U32 R24, R25, 0x4, R20 ;  /* 0x0000000419187825 */ /* 0x000fca00078e0014 */
[----:B------:R2:W5:Y:S01]  /*185c0*/  LDG.E.128 R32, desc[UR36][R24.64] ;  /* 0x0000002418207981 */ /* 0x000562000c1e1d00 */
[----:B-1----:R-:W-:-:S09]  /*185d0*/  UISETP.NE.AND UP0, UPT, UR4, URZ, UPT ;  /* 0x000000ff0400728c */ /* 0x002fd2000bf05270 */
[----:B--2---:R-:W-:Y:S05]  /*185e0*/  BRA.U UP0, `(.L_x_3650) ;  /* 0x0000000100347547 */ /* 0x004fea000b800000 */
[----:B------:R-:W-:Y:S01]  /*185f0*/  ISETP.NE.AND P4, PT, R19, RZ, PT ;  /* 0x000000ff1300720c */ /* 0x000fe20003f85270 */
[----:B------:R-:W1:-:S12]  /*18600*/  LDS.128 R36, [R4] ;  /* 0x0000000004247984 */ /* 0x000e580000000c00 */
[----:B------:R-:W2:Y:S01]  /*18610*/  @P4 LDG.E.128 R40, desc[UR36][R28.64] ;  /* 0x000000241c284981 */ /* 0x000ea2000c1e1d00 */
[----:B------:R-:W-:-:S04]  /*18620*/  IMAD.WIDE.U32 R24, R27, 0x4, R6 ;  /* 0x000000041b187825 */ /* 0x000fc800078e0006 */
[----:B-1---5:R-:W-:Y:S01]  /*18630*/  FADD.FTZ R32, R32, R36 ;  /* 0x0000002420207221 */ /* 0x022fe20000010000 */
[----:B------:R-:W-:Y:S01]  /*18640*/  FADD.FTZ R33, R33, R37 ;  /* 0x0000002521217221 */ /* 0x000fe20000010000 */
[----:B------:R-:W-:Y:S01]  /*18650*/  FADD.FTZ R34, R34, R38 ;  /* 0x0000002622227221 */ /* 0x000fe20000010000 */
[----:B------:R-:W-:Y:S01]  /*18660*/  FADD.FTZ R35, R35, R39 ;  /* 0x0000002723237221 */ /* 0x000fe20000010000 */
[----:B--2---:R-:W-:Y:S01]  /*18670*/  @P4 FMUL.FTZ R32, R32, R40 ;  /* 0x0000002820204220 */ /* 0x004fe20000410000 */
[----:B------:R-:W-:Y:S01]  /*18680*/  @P4 FMUL.FTZ R33, R33, R41 ;  /* 0x0000002921214220 */ /* 0x000fe20000410000 */
[----:B------:R-:W-:Y:S01]  /*18690*/  @P4 FMUL.FTZ R34, R34, R42 ;  /* 0x0000002a22224220 */ /* 0x000fe20000410000 */
[----:B------:R-:W-:-:S05]  /*186a0*/  @P4 FMUL.FTZ R35, R35, R43 ;  /* 0x0000002b23234220 */ /* 0x000fca0000410000 */
[----:B------:R1:W-:Y:S02]  /*186b0*/  STG.E.128 desc[UR36][R24.64], R32 ;  /* 0x0000002018007986 */ /* 0x0003e4000c101d24 */
.L_x_3650:
[C---:B---3-5:R-:W-:Y:S01]  /*186c0*/  FFMA.FTZ R8, R31.reuse, R32, R8 ;  /* 0x000000201f087223 */ /* 0x068fe20000010008 */
[C---:B------:R-:W-:Y:S01]  /*186d0*/  FFMA.FTZ R9, R31.reuse, R33, R9 ;  /* 0x000000211f097223 */ /* 0x040fe20000010009 */
[C---:B------:R-:W-:Y:S01]  /*186e0*/  FFMA.FTZ R10, R31.reuse, R34, R10 ;  /* 0x000000221f0a7223 */ /* 0x040fe2000001000a */
[----:B------:R-:W-:-:S07]  /*186f0*/  FFMA.FTZ R11, R31, R35, R11 ;  /* 0x000000231f0b7223 */ /* 0x000fce000001000b */
.L_x_3649:
[----:B------:R-:W-:Y:S05]  /*18700*/  BSYNC.RECONVERGENT B2 ;  /* 0x0000000000027941 */ /* 0x000fea0003800200 */
.L_x_3648:
        /* <DEDUP_REMOVED lines=30> */
[----:B--2---:R-:W-:-:S09]  /*188f0*/  UISETP.NE.AND UP0, UPT, UR4, URZ, UPT ;  /* 0x000000ff0400728c */ /* 0x004fd2000bf05270 */
[----:B-1----:R-:W-:Y:S05]  /*18900*/  BRA.U UP0, `(.L_x_3653) ;  /* 0x0000000100387547 */ /* 0x002fea000b800000 */
[----:B------:R-:W-:Y:S01]  /*18910*/  ISETP.NE.AND P4, PT, R19, RZ, PT ;  /* 0x000000ff1300720c */ /* 0x000fe20003f85270 */
[----:B------:R-:W1:-:S12]  /*18920*/  LDS.128 R40, [R4] ;  /* 0x0000000004287984 */ /* 0x000e580000000c00 */
[----:B------:R-:W2:Y:S01]  /*18930*/  @P4 LDG.E.128 R36, desc[UR36][R28.64] ;  /* 0x000000241c244981 */ /* 0x000ea2000c1e1d00 */
[----:B------:R-:W-:-:S04]  /*18940*/  VIADD R25, R27, 0xe0 ;  /* 0x000000e01b197836 */ /* 0x000fc80000000000 */
        /* <DEDUP_REMOVED lines=10> */
.L_x_3653:
[C---:B---3-5:R-:W-:Y:S01]  /*189f0*/  FFMA.FTZ R8, R31.reuse, R32, R8 ;  /* 0x000000201f087223 */ /* 0x068fe20000010008 */
[C---:B------:R-:W-:Y:S01]  /*18a00*/  FFMA.FTZ R9, R31.reuse, R33, R9 ;  /* 0x000000211f097223 */ /* 0x040fe20000010009 */
[C---:B------:R-:W-:Y:S01]  /*18a10*/  FFMA.FTZ R10, R31.reuse, R34, R10 ;  /* 0x000000221f0a7223 */ /* 0x040fe2000001000a */
[----:B------:R-:W-:-:S07]  /*18a20*/  FFMA.FTZ R11, R31, R35, R11 ;  /* 0x000000231f0b7223 */ /* 0x000fce000001000b */
.L_x_3652:
[----:B------:R-:W-:Y:S05]  /*18a30*/  BSYNC.RECONVERGENT B2 ;  /* 0x0000000000027941 */ /* 0x000fea0003800200 */
.L_x_3651:
[C---:B-1----:R-:W-:Y:S02]  /*18a40*/  VIADD R25, R23.reuse, 0x1 ;  /* 0x0000000117197836 */ /* 0x042fe40000000000 */
[----:B------:R-:W-:Y:S02]  /*18a50*/  VIADD R23, R23, 0x2 ;  /* 0x0000000217177836 */ /* 0x000fe40000000000 */
[----:B------:R-:W-:Y:S01]  /*18a60*/  VIADD R27, R27, 0x1c0 ;  /* 0x000001c01b1b7836 */ /* 0x000fe20000000000 */
[----:B------:R-:W-:Y:S01]  /*18a70*/  ISETP.GE.AND P1, PT, R25, R22, PT ;  /* 0x000000161900720c */ /* 0x000fe20003f26270 */
[----:B------:R-:W-:-:S12]  /*18a80*/  VIADD R5, R5, 0x8 ;  /* 0x0000000805057836 */ /* 0x000fd80000000000 */
[----:B------:R-:W-:Y:S05]  /*18a90*/  @!P1 BRA `(.L_x_3654) ;  /* 0xfffffff8004c9947 */ /* 0x000fea000383ffff */
.L_x_3642:
[----:B------:R-:W-:Y:S05]  /*18aa0*/  BSYNC.RECONVERGENT B1 ;  /* 0x0000000000017941 */ /* 0x000fea0003800200 */
.L_x_3641:
[----:B------:R-:W-:-:S13]  /*18ab0*/  ISETP.GT.U32.AND P1, PT, R130, 0x3f, PT ;  /* 0x0000003f8200780c */ /* 0x000fda0003f24070 */
[----:B------:R-:W-:Y:S05]  /*18ac0*/  @P1 BRA `(.L_x_3624) ;  /* 0x0000000000841947 */ /* 0x000fea0003800000 */
[----:B------:R-:W-:Y:S01]  /*18ad0*/  IMAD.MOV.U32 R5, RZ, RZ, 0xe0 ;  /* 0x000000e0ff057424 */ /* 0x000fe200078e00ff */
[----:B------:R2:W3:Y:S01]  /*18ae0*/  LDS R19, [R160+-0x4] ;  /* 0xfffffc00a0137984 */ /* 0x0004e20000000800 */
[----:B------:R-:W4:Y:S02]  /*18af0*/  LDCU UR4, c[0x0][0x40c] ;  /* 0x00008180ff0477ac */ /* 0x000f240008000800 */
[----:B------:R-:W-:-:S04]  /*18b00*/  IMAD R5, R16, R5, -0xe0 ;  /* 0xffffff2010057424 */ /* 0x000fc800078e0205 */
[----:B0-----:R-:W-:-:S05]  /*18b10*/  IMAD.WIDE R4, R5, 0x4, R6 ;  /* 0x0000000405047825 */ /* 0x001fca00078e0206 */
[----:B------:R2:W5:Y:S01]  /*18b20*/  LDG.E.128 R20, desc[UR36][R4.64] ;  /* 0x0000002404147981 */ /* 0x000562000c1e1d00 */
[----:B------:R-:W-:Y:S01]  /*18b30*/  PLOP3.LUT P0, PT, PT, PT, PT, 0x80, 0x8 ;  /* 0x000000000008781c */ /* 0x000fe20003f0f070 */
[----:B----4-:R-:W-:-:S09]  /*18b40*/  UISETP.NE.AND UP0, UPT, UR4, URZ, UPT ;  /* 0x000000ff0400728c */ /* 0x010fd2000bf05270 */
[----:B--2---:R-:W-:Y:S05]  /*18b50*/  BRA.U UP0, `(.L_x_3655) ;  /* 0x0000000100507547 */ /* 0x004fea000b800000 */
[----:B------:R-:W0:Y:S02]  /*18b60*/  LDCU.64 UR4, c[0x0][0x460] ;  /* 0x00008c00ff0477ac */ /* 0x000e240008000a00 */
[----:B0-----:R-:W-:-:S04]  /*18b70*/  ISETP.NE.U32.AND P1, PT, RZ, UR4, PT ;  /* 0x00000004ff007c0c */ /* 0x001fc8000bf25070 */
[----:B------:R-:W-:-:S13]  /*18b80*/  ISETP.NE.AND.EX P1, PT, RZ, UR5, PT, P1 ;  /* 0x00000005ff007c0c */ /* 0x000fda000bf25310 */
[----:B------:R-:W0:Y:S08]  /*18b90*/  @P1 LDC R16, c[0x0][0x3f8] ;  /* 0x0000fe00ff101b82 */ /* 0x000e300000000800 */
[----:B------:R-:W2:Y:S01]  /*18ba0*/  @P1 LDC.64 R4, c[0x0][0x458] ;  /* 0x00011600ff041b82 */ /* 0x000ea20000000a00 */
[----:B0-----:R-:W-:-:S04]  /*18bb0*/  @P1 IMAD R3, R2, R16, R3 ;  /* 0x0000001002031224 */ /* 0x001fc800078e0203 */
[----:B------:R-:W-:-:S04]  /*18bc0*/  @P1 IMAD R3, R3, 0xe0, R0 ;  /* 0x000000e003031824 */ /* 0x000fc800078e0200 */
[----:B--2---:R-:W-:-:S05]  /*18bd0*/  @P1 IMAD.WIDE R4, R3, 0x4, R4 ;  /* 0x0000000403041825 */ /* 0x004fca00078e0204 */
[----:B-1----:R-:W2:Y:S01]  /*18be0*/  @P1 LDG.E.128 R24, desc[UR36][R4.64] ;  /* 0x0000002404181981 */ /* 0x002ea2000c1e1d00 */
        /* <DEDUP_REMOVED lines=11> */
.L_x_3655:
[C---:B---3-5:R-:W-:Y:S01]  /*18ca0*/  FFMA.FTZ R8, R19.reuse, R20, R8 ;  /* 0x0000001413087223 */ /* 0x068fe20000010008 */
[C---:B------:R-:W-:Y:S01]  /*18cb0*/  FFMA.FTZ R9, R19.reuse, R21, R9 ;  /* 0x0000001513097223 */ /* 0x040fe20000010009 */
[C---:B------:R-:W-:Y:S01]  /*18cc0*/  FFMA.FTZ R10, R19.reuse, R22, R10 ;  /* 0x00000016130a7223 */ /* 0x040fe2000001000a */
[----:B------:R-:W-:-:S07]  /*18cd0*/  FFMA.FTZ R11, R19, R23, R11 ;  /* 0x00000017130b7223 */ /* 0x000fce000001000b */
.L_x_3624:
[----:B------:R-:W-:Y:S05]  /*18ce0*/  BSYNC.RECONVERGENT B0 ;  /* 0x0000000000007941 */ /* 0x000fea0003800200 */
.L_x_3623:
[----:B------:R-:W-:Y:S06]  /*18cf0*/  BAR.SYNC.DEFER_BLOCKING 0x0 ;  /* 0x0000000000007b1d */ /* 0x000fec0000010000 */
[----:B------:R-:W-:Y:S05]  /*18d00*/  @!P0 EXIT ;  /* 0x000000000000894d */ /* 0x000fea0003800000 */
[----:B------:R-:W2:Y:S02]  /*18d10*/  LDCU UR4, c[0x0][0x478] ;  /* 0x00008f00ff0477ac */ /* 0x000ea40008000800 */
[----:B--2---:R-:W-:-:S09]  /*18d20*/  UISETP.NE.AND UP0, UPT, UR4, 0x2, UPT ;  /* 0x000000020400788c */ /* 0x004fd2000bf05270 */
[----:B------:R-:W-:Y:S05]  /*18d30*/  BRA.U UP0, `(.L_x_3656) ;  /* 0x00000001007c7547 */ /* 0x000fea000b800000 */
[----:B------:R-:W2:Y:S01]  /*18d40*/  LDC.64 R2, c[0x0][0x470] ;  /* 0x00011c00ff027b82 */ /* 0x000ea20000000a00 */
[----:B------:R-:W3:Y:S01]  /*18d50*/  LDCU.64 UR4, c[0x0][0x380] ;  /* 0x00007000ff0477ac */ /* 0x000ee20008000a00 */
[----:B--2---:R-:W2:Y:S01]  /*18d60*/  LDG.E R2, desc[UR36][R2.64] ;  /* 0x0000002402027981 */ /* 0x004ea2000c1e1900 */
[----:B------:R-:W-:Y:S02]  /*18d70*/  IMAD.IADD R17, R17, 0x1, R0 ;  /* 0x0000000111117824 */ /* 0x000fe400078e0200 */
[C---:B--2---:R-:W-:Y:S01]  /*18d80*/  FMUL.FTZ R10, R2.reuse, R10 ;  /* 0x0000000a020a7220 */ /* 0x044fe20000410000 */
[C---:B------:R-:W-:Y:S01]  /*18d90*/  FMUL.FTZ R11, R2.reuse, R11 ;  /* 0x0000000b020b7220 */ /* 0x040fe20000410000 */
[C---:B------:R-:W-:Y:S01]  /*18da0*/  FMUL.FTZ R9, R2.reuse, R9 ;  /* 0x0000000902097220 */ /* 0x040fe20000410000 */
[----:B------:R-:W-:-:S03]  /*18db0*/  FMUL.FTZ R8, R2, R8 ;  /* 0x0000000802087220 */ /* 0x000fc60000410000 */
[----:B------:R-:W0:Y:S08]  /*18dc0*/  F2I.S8.NTZ R10, R10 ;  /* 0x0000000a000a7305 */ /* 0x000e300000202100 */
[----:B------:R-:W2:Y:S01]  /*18dd0*/  F2I.S8.NTZ R11, R11 ;  /* 0x0000000b000b7305 */ /* 0x000ea20000202100 */
[----:B0-----:R-:W-:-:S07]  /*18de0*/  PRMT R4, R10, 0x8880, RZ ;  /* 0x000088800a047816 */ /* 0x001fce00000000ff */
[----:B------:R-:W0:Y:S01]  /*18df0*/  F2I.S8.NTZ R9, R9 ;  /* 0x0000000900097305 */ /* 0x000e220000202100 */
[----:B------:R-:W-:Y:S02]  /*18e00*/  PRMT R2, R4, 0x7710, RZ ;  /* 0x0000771004027816 */ /* 0x000fe400000000ff */
[----:B--2---:R-:W-:-:S05]  /*18e10*/  PRMT R3, R11, 0x8880, RZ ;  /* 0x000088800b037816 */ /* 0x004fca00000000ff */
[----:B------:R-:W2:Y:S01]  /*18e20*/  F2I.S8.NTZ R8, R8 ;  /* 0x0000000800087305 */ /* 0x000ea20000202100 */
[----:B------:R-:W-:Y:S01]  /*18e30*/  IMAD.U32 R2, R2, 0x10000, RZ ;  /* 0x0001000002027824 */ /* 0x000fe200078e00ff */
[----:B------:R-:W-:-:S04]  /*18e40*/  PRMT R3, R3, 0x7710, RZ ;  /* 0x0000771003037816 */ /* 0x000fc800000000ff */
[----:B------:R-:W-:Y:S02]  /*18e50*/  LOP3.LUT R4, R2, 0xff0000, RZ, 0xc0, !PT ;  /* 0x00ff000002047812 */ /* 0x000fe400078ec0ff */
[----:B0-----:R-:W-:-:S03]  /*18e60*/  PRMT R9, R9, 0x8880, RZ ;  /* 0x0000888009097816 */ /* 0x001fc600000000ff */
[----:B------:R-:W-:Y:S01]  /*18e70*/  IMAD R3, R3, 0x1000000, R4 ;  /* 0x0100000003037824 */ /* 0x000fe200078e0204 */
[----:B------:R-:W-:Y:S02]  /*18e80*/  PRMT R2, R9, 0x7710, RZ ;  /* 0x0000771009027816 */ /* 0x000fe400000000ff */
[----:B--2---:R-:W-:Y:S02]  /*18e90*/  PRMT R5, R8, 0x8880, RZ ;  /* 0x0000888008057816 */ /* 0x004fe400000000ff */
[----:B------:R-:W-:Y:S02]  /*18ea0*/  LOP3.LUT R4, R2, 0xff, RZ, 0xc0, !PT ;  /* 0x000000ff02047812 */ /* 0x000fe400078ec0ff */
[----:B------:R-:W-:Y:S02]  /*18eb0*/  PRMT R0, R5, 0x7710, RZ ;  /* 0x0000771005007816 */ /* 0x000fe400000000ff */
[----:B---3--:R-:W-:Y:S01]  /*18ec0*/  IADD3 R2, P0, PT, R17, UR4, RZ ;  /* 0x0000000411027c10 */ /* 0x008fe2000ff1e0ff */
[----:B------:R-:W-:Y:S01]  /*18ed0*/  IMAD R4, R4, 0x100, R3 ;  /* 0x0000010004047824 */ /* 0x000fe200078e0203 */
[----:B------:R-:W-:-:S02]  /*18ee0*/  LOP3.LUT R5, R0, 0xff, RZ, 0xc0, !PT ;  /* 0x000000ff00057812 */ /* 0x000fc400078ec0ff */
[----:B------:R-:W-:-:S03]  /*18ef0*/  LEA.HI.X.SX32 R3, R17, UR5, 0x1, P0 ;  /* 0x0000000511037c11 */ /* 0x000fc600080f0eff */
[----:B------:R-:W-:-:S05]  /*18f00*/  IMAD.IADD R5, R4, 0x1, R5 ;  /* 0x0000000104057824 */ /* 0x000fca00078e0205 */
[----:B------:R-:W-:Y:S01]  /*18f10*/  STG.E desc[UR36][R2.64], R5 ;  /* 0x0000000502007986 */ /* 0x000fe2000c101924 */
[----:B------:R-:W-:Y:S05]  /*18f20*/  EXIT ;  /* 0x000000000000794d */ /* 0x000fea0003800000 */
.L_x_3656:
[----:B------:R-:W2:Y:S01]  /*18f30*/  LDC.64 R2, c[0x0][0x380] ;  /* 0x0000e000ff027b82 */ /* 0x000ea20000000a00 */
[----:B------:R-:W-:-:S04]  /*18f40*/  IMAD.IADD R17, R17, 0x1, R0 ;  /* 0x0000000111117824 */ /* 0x000fc800078e0200 */
[----:B--2---:R-:W-:-:S05]  /*18f50*/  IMAD.WIDE R2, R17, 0x4, R2 ;  /* 0x0000000411027825 */ /* 0x004fca00078e0202 */
[----:B------:R-:W-:Y:S01]  /*18f60*/  STG.E.128 desc[UR36][R2.64], R8 ;  /* 0x0000000802007986 */ /* 0x000fe2000c101d24 */
[----:B------:R-:W-:Y:S05]  /*18f70*/  EXIT ;  /* 0x000000000000794d */ /* 0x000fea0003800000 */
.L_x_3580:
[----:B------:R-:W-:Y:S01]  /*18f80*/  BSSY B0, `(.L_x_3657) ;  /* 0x0000007000007945 */ /* 0x000fe20003800000 */
[----:B------:R-:W-:Y:S02]  /*18f90*/  IMAD.MOV.U32 R12, RZ, RZ, 0x2 ;  /* 0x00000002ff0c7424 */ /* 0x000fe400078e00ff */
[----:B------:R-:W-:Y:S02]  /*18fa0*/  IMAD.MOV.U32 R11, RZ, RZ, 0x1f ;  /* 0x0000001fff0b7424 */ /* 0x000fe400078e00ff */
[----:B--234-:R-:W-:-:S07]  /*18fb0*/  IMAD.MOV.U32 R15, RZ, RZ, -0x1 ;  /* 0xffffffffff0f7424 */ /* 0x01cfce00078e00ff */
[----:B------:R-:W-:Y:S05]  /*18fc0*/  WARPSYNC.COLLECTIVE R15, `(.L_x_3658) ;  /* 0x000000000f087348 */ /* 0x000fea0003c00000 */
[----:B------:R0:W1:Y:S02]  /*18fd0*/  SHFL.BFLY P6, R14, R13, R12, R11 ;  /* 0x0c00000c0d0e7389 */ /* 0x00006400000c000b */
[----:B01----:R-:W-:Y:S05]  /*18fe0*/  ENDCOLLECTIVE ;  /* 0x000000000000791b */ /* 0x003fea0003800000 */
.L_x_3658:
[----:B------:R-:W-:Y:S05]  /*18ff0*/  BSYNC B0 ;  /* 0x0000000000007941 */ /* 0x000fea0003800000 */
.L_x_3657:
[----:B------:R-:W-:Y:S01]  /*19000*/  FADD.FTZ R13, R13, R14 ;  /* 0x0000000e0d0d7221 */ /* 0x000fe20000010000 */
[----:B------:R-:W-:Y:S02]  /*19010*/  IMAD.MOV.U32 R12, RZ, RZ, 0x1 ;  /* 0x00000001ff0c7424 */ /* 0x000fe400078e00ff */
[----:B------:R-:W-:Y:S02]  /*19020*/  IMAD.MOV.U32 R11, RZ, RZ, 0x1f ;  /* 0x0000001fff0b7424 */ /* 0x000fe400078e00ff */
[----:B------:R-:W-:-:S07]  /*19030*/  IMAD.MOV.U32 R15, RZ, RZ, -0x1 ;  /* 0xffffffffff0f7424 */ /* 0x000fce00078e00ff */
[----:B------:R-:W-:Y:S05]  /*19040*/  WARPSYNC.COLLECTIVE R15, `(.L_x_3659) ;  /* 0x000000000f087348 */ /* 0x000fea0003c00000 */
[----:B------:R0:W1:Y:S02]  /*19050*/  SHFL.BFLY P6, R14, R13, R12, R11 ;  /* 0x0c00000c0d0e7389 */ /* 0x00006400000c000b */
[----:B01----:R-:W-:Y:S05]  /*19060*/  ENDCOLLECTIVE ;  /* 0x000000000000791b */ /* 0x003fea0003800000 */
.L_x_3659:
[----:B------:R-:W-:Y:S05]  /*19070*/  BRA `(.L_x_3660) ;  /* 0xffffffa400907947 */ /* 0x000fea000383ffff */
.L_x_3584:
[----:B------:R-:W-:Y:S01]  /*19080*/  BSSY B0, `(.L_x_3661) ;  /* 0x0000008000007945 */ /* 0x000fe20003800000 */
[----:B------:R-:W-:Y:S02]  /*19090*/  IMAD.MOV.U32 R13, RZ, RZ, R159 ;  /* 0x000000ffff0d7224 */ /* 0x000fe400078e009f */
[----:B------:R-:W-:Y:S02]  /*190a0*/  IMAD.MOV.U32 R12, RZ, RZ, 0x10 ;  /* 0x00000010ff0c7424 */ /* 0x000fe400078e00ff */
[----:B-1----:R-:W-:Y:S02]  /*190b0*/  IMAD.MOV.U32 R11, RZ, RZ, 0x1f ;  /* 0x0000001fff0b7424 */ /* 0x002fe400078e00ff */
[----:B------:R-:W-:-:S07]  /*190c0*/  IMAD.MOV.U32 R15, RZ, RZ, -0x1 ;  /* 0xffffffffff0f7424 */ /* 0x000fce00078e00ff */
[----:B-----5:R-:W-:Y:S05]  /*190d0*/  WARPSYNC.COLLECTIVE R15, `(.L_x_3662) ;  /* 0x000000000f087348 */ /* 0x020fea0003c00000 */
[----:B------:R0:W1:Y:S02]  /*190e0*/  SHFL.BFLY P6, R14, R13, R12, R11 ;  /* 0x0c00000c0d0e7389 */ /* 0x00006400000c000b */
[----:B01---5:R-:W-:Y:S05]  /*190f0*/  ENDCOLLECTIVE ;  /* 0x000000000000791b */ /* 0x023fea0003800000 */
.L_x_3662:
[----:B------:R-:W-:Y:S05]  /*19100*/  BSYNC B0 ;  /* 0x0000000000007941 */ /* 0x000fea0003800000 */
.L_x_3661:
[----:B------:R-:W-:Y:S01]  /*19110*/  FMNMX.FTZ R13, R14, R159, !PT ;  /* 0x0000009f0e0d7209 */ /* 0x000fe20007810000 */
[----:B------:R-:W-:Y:S02]  /*19120*/  IMAD.MOV.U32 R12, RZ, RZ, 0x8 ;  /* 0x00000008ff0c7424 */ /* 0x000fe400078e00ff */
[----:B------:R-:W-:Y:S02]  /*19130*/  IMAD.MOV.U32 R11, RZ, RZ, 0x1f ;  /* 0x0000001fff0b7424 */ /* 0x000fe400078e00ff */
[----:B------:R-:W-:-:S07]  /*19140*/  IMAD.MOV.U32 R15, RZ, RZ, -0x1 ;  /* 0xffffffffff0f7424 */ /* 0x000fce00078e00ff */
[----:B------:R-:W-:Y:S05]  /*19150*/  WARPSYNC.COLLECTIVE R15, `(.L_x_3663) ;  /* 0x000000000f087348 */ /* 0x000fea0003c00000 */
[----:B------:R0:W1:Y:S02]  /*19160*/  SHFL.BFLY P6, R14, R13, R12, R11 ;  /* 0x0c00000c0d0e7389 */ /* 0x00006400000c000b */
[----:B01----:R-:W-:Y:S05]  /*19170*/  ENDCOLLECTIVE ;  /* 0x000000000000791b */ /* 0x003fea0003800000 */
.L_x_3663:
[----:B------:R-:W-:Y:S01]  /*19180*/  IMAD.MOV.U32 R12, RZ, RZ, 0x4 ;  /* 0x00000004ff0c7424 */ /* 0x000fe200078e00ff */
[----:B------:R-:W-:-:S05]  /*19190*/  FMNMX.FTZ R0, R13, R14, !PT ;  /* 0x0000000e0d007209 */ /* 0x000fca0007810000 */
[----:B------:R-:W-:-:S07]  /*191a0*/  IMAD.MOV.U32 R13, RZ, RZ, R0 ;  /* 0x000000ffff0d7224 */ /* 0x000fce00078e0000 */
[----:B------:R-:W-:Y:S05]  /*191b0*/  WARPSYNC.COLLECTIVE R15, `(.L_x_3664) ;  /* 0x000000000f087348 */ /* 0x000fea0003c00000 */
[----:B------:R0:W1:Y:S02]  /*191c0*/  SHFL.BFLY P6, R14, R13, R12, R11 ;  /* 0x0c00000c0d0e7389 */ /* 0x00006400000c000b */
[----:B01----:R-:W-:Y:S05]  /*191d0*/  ENDCOLLECTIVE ;  /* 0x000000000000791b */ /* 0x003fea0003800000 */
.L_x_3664:
[----:B------:R-:W-:Y:S05]  /*191e0*/  BRA `(.L_x_3665) ;  /* 0xffffffa400dc7947 */ /* 0x000fea000383ffff */
.L_x_3666:
        /* <DEDUP_REMOVED lines=9> */
.L_x_5600:


//--------------------- .text._ZN4mmha33masked_multihead_attention_kernelItLi224ELi256ELi1ELi32ELi256ELb0ELb1EEEv26Multihead_attention_paramsIT_XT5_EE --------------------------
	.section	.text._ZN4mmha33masked_multihead_attention_kernelItLi224ELi256ELi1ELi32ELi256ELb0ELb1EEEv26Multihead_attention_paramsIT_XT5_EE,"ax",@progbits
	.align	128
        .global         _ZN4mmha33masked_multihead_attention_kernelItLi224ELi256ELi1ELi32ELi256ELb0ELb1EEEv26Multihead_attention_paramsIT_XT5_EE
        .type           _ZN4mmha33masked_multihead_attention_kernelItLi224ELi256ELi1ELi32ELi256ELb0ELb1EEEv26Multihead_attention_paramsIT_XT5_EE,@function
        .size           _ZN4mmha33masked_multihead_attention_kernelItLi224ELi256ELi1ELi32ELi256ELb0ELb1EEEv26Multihead_attention_paramsIT_XT5_EE,(.L_x_5601 - _ZN4mmha33masked_multihead_attention_kernelItLi224ELi256ELi1ELi32ELi256ELb0ELb1EEEv26Multihead_attention_paramsIT_XT5_EE)
        .other          _ZN4mmha33masked_multihead_attention_kernelItLi224ELi256ELi1ELi32ELi256ELb0ELb1EEEv26Multihead_attention_paramsIT_XT5_EE,@"STO_CUDA_ENTRY STV_DEFAULT"
_ZN4mmha33masked_multihead_attention_kernelItLi224ELi256ELi1ELi32ELi256ELb0ELb1EEEv26Multihead_attention_paramsIT_XT5_EE:
.text._ZN4mmha33masked_multihead_attention_kernelItLi224ELi256ELi1ELi32ELi256ELb0ELb1EEEv26Multihead_attention_paramsIT_XT5_EE:
[----:B------:R-:W0:Y:S01]  /*0000*/  LDC R1, c[0x0][0x37c] ;  /* 0x0000df00ff017b82 */ /* 0x000e220000000800 */
[----:B------:R-:W1:Y:S07]  /*0010*/  LDCU.64 UR4, c[0x0][0x490] ;  /* 0x00009200ff0477ac */ /* 0x000e6e0008000a00 */
[----:B------:R-:W2:Y:S01]  /*0020*/  S2UR UR6, SR_CTAID.Y ;  /* 0x00000000000679c3 */ /* 0x000ea20000002600 */
[----:B0-----:R-:W-:Y:S01]  /*0030*/  IADD3 R1, PT, PT, R1, -0x60, RZ ;  /* 0xffffffa001017810 */ /* 0x001fe20007ffe0ff */
[----:B------:R-:W0:Y:S01]  /*0040*/  LDCU.64 UR36, c[0x0][0x358] ;  /* 0x00006b00ff2477ac */ /* 0x000e220008000a00 */
[----:B-1----:R-:W-:-:S04]  /*0050*/  UISETP.NE.U32.AND UP0, UPT, UR4, URZ, UPT ;  /* 0x000000ff0400728c */ /* 0x002fc8000bf05070 */
[----:B------:R-:W-:-:S09]  /*0060*/  UISETP.NE.AND.EX UP0, UPT, UR5, URZ, UPT, UP0 ;  /* 0x000000ff0500728c */ /* 0x000fd2000bf05300 */
[----:B--2---:R-:W-:Y:S05]  /*0070*/  BRA.U !UP0, `(.L_x_3667) ;  /* 0x00000001081c7547 */ /* 0x004fea000b800000 */
[----:B------:R-:W-:-:S04]  /*0080*/  UIADD3 UR4, UP0, UPT, UR6, UR4, URZ ;  /* 0x0000000406047290 */ /* 0x000fc8000ff1e0ff */
[----:B------:R-:W-:Y:S02]  /*0090*/  UIADD3.X UR5, UPT, UPT, URZ, UR5, URZ, UP0, !UPT ;  /* 0x00000005ff057290 */ /* 0x000fe400087fe4ff */
[----:B------:R-:W-:-:S04]  /*00a0*/  IMAD.U32 R2, RZ, RZ, UR4 ;  /* 0x00000004ff027e24 */ /* 0x000fc8000f8e00ff */
[----:B------:R-:W-:-:S05]  /*00b0*/  MOV R3, UR5 ;  /* 0x0000000500037c02 */ /* 0x000fca0008000f00 */
[----:B0-----:R-:W2:Y:S02]  /*00c0*/  LDG.E.U8 R2, desc[UR36][R2.64] ;  /* 0x0000002402027981 */ /* 0x001ea4000c1e1100 */
[----:B--2---:R-:W-:-:S13]  /*00d0*/  ISETP.NE.AND P0, PT, R2, 0x1, PT ;  /* 0x000000010200780c */ /* 0x004fda0003f05270 */
[----:B------:R-:W-:Y:S05]  /*00e0*/  @!P0 EXIT ;  /* 0x000000000000894d */ /* 0x000fea0003800000 */
.L_x_3667:
[----:B------:R-:W1:Y:S01]  /*00f0*/  LDCU UR13, c[0x0][0x3f0] ;  /* 0x00007e00ff0d77ac */ /* 0x000e620008000800 */
[----:B------:R-:W2:Y:S01]  /*0100*/  S2R R5, SR_CTAID.Y ;  /* 0x0000000000057919 */ /* 0x000ea20000002600 */
[----:B------:R-:W3:Y:S01]  /*0110*/  LDCU.64 UR4, c[0x0][0x4a0] ;  /* 0x00009400ff0477ac */ /* 0x000ee20008000a00 */
[----:B------:R-:W4:Y:S01]  /*0120*/  LDCU.64 UR10, c[0x0][0x460] ;  /* 0x00008c00ff0a77ac */ /* 0x000f220008000a00 */
[----:B-1----:R-:W-:Y:S01]  /*0130*/  IMAD.U32 R0, RZ, RZ, UR13 ;  /* 0x0000000dff007e24 */ /* 0x002fe2000f8e00ff */
[----:B---3--:R-:W-:-:S04]  /*0140*/  UISETP.NE.U32.AND UP0, UPT, UR4, URZ, UPT ;  /* 0x000000ff0400728c */ /* 0x008fc8000bf05070 */
[----:B------:R-:W-:Y:S01]  /*0150*/  IABS R0, R0 ;  /* 0x0000000000007213 */ /* 0x000fe20000000000 */
[----:B------:R-:W-:-:S03]  /*0160*/  UISETP.NE.AND.EX UP0, UPT, UR5, URZ, UPT, UP0 ;  /* 0x000000ff0500728c */ /* 0x000fc6000bf05300 */
[----:B------:R-:W-:-:S03]  /*0170*/  R2UR UR12, R0 ;  /* 0x00000000000c72ca */ /* 0x000fc600000e0000 */
[----:B------:R-:W-:-:S05]  /*0180*/  PLOP3.LUT P0, PT, PT, PT, UP0, 0x80, 0x8 ;  /* 0x000000000008781c */ /* 0x000fca0003f0f008 */
[----:B------:R-:W1:Y:S05]  /*0190*/  @UP0 LDCU.64 UR8, c[0x0][0x4a0] ;  /* 0x00009400ff0807ac */ /* 0x000e6a0008000a00 */
[----:B------:R-:W3:Y:S08]  /*01a0*/  I2F.RP R0, UR12 ;  /* 0x0000000c00007d06 */ /* 0x000ef00008209400 */
[----:B---3--:R-:W3:Y:S01]  /*01b0*/  MUFU.RCP R0, R0 ;  /* 0x0000000000007308 */ /* 0x008ee20000001000 */
[----:B-1----:R-:W-:-:S06]  /*01c0*/  @UP0 UIMAD.WIDE.U32 UR8, UR6, 0x4, UR8 ;  /* 0x00000004060808a5 */ /* 0x002fcc000f8e0008 */
[----:B------:R-:W-:Y:S01]  /*01d0*/  IMAD.U32 R2, RZ, RZ, UR8 ;  /* 0x00000008ff027e24 */ /* 0x000fe2000f8e00ff */
[----:B------:R-:W-:Y:S02]  /*01e0*/  MOV R3, UR9 ;  /* 0x0000000900037c02 */ /* 0x000fe40008000f00 */
[----:B---3--:R-:W-:Y:S02]  /*01f0*/  IADD3 R4, PT, PT, R0, 0xffffffe, RZ ;  /* 0x0ffffffe00047810 */ /* 0x008fe40007ffe0ff */
[----:B--2---:R-:W-:Y:S02]  /*0200*/  IABS R0, R5 ;  /* 0x0000000500007213 */ /* 0x004fe40000000000 */
[----:B0-----:R0:W2:Y:S02]  /*0210*/  @P0 LDG.E R5, desc[UR36][R2.64] ;  /* 0x0000002402050981 */ /* 0x0010a4000c1e1900 */
[----:B------:R-:W1:Y:S01]  /*0220*/  F2I.FTZ.U32.TRUNC.NTZ R4, R4 ;  /* 0x0000000400047305 */ /* 0x000e62000021f000 */
[----:B------:R-:W-:-:S02]  /*0230*/  R2UR UR8, R0 ;  /* 0x00000000000872ca */ /* 0x000fc400000e0000 */
[----:B-1----:R-:W-:Y:S01]  /*0240*/  R2UR UR5, R4 ;  /* 0x00000000040572ca */ /* 0x002fe200000e0000 */
[----:B------:R-:W-:-:S12]  /*0250*/  UMOV UR4, URZ ;  /* 0x000000ff00047c82 */ /* 0x000fd80008000000 */
[----:B------:R-:W-:-:S04]  /*0260*/  UIADD3 UR7, UPT, UPT, URZ, -UR5, URZ ;  /* 0x80000005ff077290 */ /* 0x000fc8000fffe0ff */
[----:B------:R-:W-:-:S04]  /*0270*/  UIMAD UR7, UR7, UR12, URZ ;  /* 0x0000000c070772a4 */ /* 0x000fc8000f8e02ff */
[----:B------:R-:W-:-:S04]  /*0280*/  UIMAD.WIDE.U32 UR4, UR5, UR7, UR4 ;  /* 0x00000007050472a5 */ /* 0x000fc8000f8e0004 */
[----:B------:R-:W-:-:S07]  /*0290*/  UIMAD.WIDE.U32 UR4, UR5, UR8, URZ ;  /* 0x00000008050472a5 */ /* 0x000fce000f8e00ff */
[----:B------:R-:W-:Y:S02]  /*02a0*/  UMOV UR7, UR5 ;  /* 0x0000000500077c82 */ /* 0x000fe40008000000 */
[----:B------:R-:W-:-:S04]  /*02b0*/  UIADD3 UR4, UPT, UPT, -UR7, URZ, URZ ;  /* 0x000000ff07047290 */ /* 0x000fc8000fffe1ff */
[----:B------:R-:W-:Y:S02]  /*02c0*/  UIMAD UR4, UR12, UR4, UR8 ;  /* 0x000000040c0472a4 */ /* 0x000fe4000f8e0208 */
[----:B----4-:R-:W-:Y:S02]  /*02d0*/  UISETP.NE.U32.AND UP1, UPT, UR10, URZ, UPT ;  /* 0x000000ff0a00728c */ /* 0x010fe4000bf25070 */
[----:B------:R-:W-:Y:S02]  /*02e0*/  UISETP.GT.U32.AND UP2, UPT, UR12, UR4, UPT ;  /* 0x000000040c00728c */ /* 0x000fe4000bf44070 */
[----:B------:R-:W-:Y:S01]  /*02f0*/  UISETP.NE.AND.EX UP1, UPT, UR11, URZ, UPT, UP1 ;  /* 0x000000ff0b00728c */ /* 0x000fe2000bf25310 */
[----:B------:R-:W1:Y:S08]  /*0300*/  LDCU UR8, c[0x0][0x3f4] ;  /* 0x00007e80ff0877ac */ /* 0x000e700008000800 */
[----:B------:R-:W-:-:S04]  /*0310*/  @!UP2 UIADD3 UR4, UPT, UPT, UR4, -UR12, URZ ;  /* 0x8000000c0404a290 */ /* 0x000fc8000fffe0ff */
[----:B------:R-:W-:Y:S02]  /*0320*/  UISETP.GE.U32.AND UP4, UPT, UR4, UR12, UPT ;  /* 0x0000000c0400728c */ /* 0x000fe4000bf86070 */
[----:B------:R-:W-:Y:S02]  /*0330*/  ULOP3.LUT UR4, UR6, UR13, URZ, 0x3c, !UPT ;  /* 0x0000000d06047292 */ /* 0x000fe4000f8e3cff */
[----:B------:R-:W-:Y:S02]  /*0340*/  @!UP2 UIADD3 UR7, UPT, UPT, UR7, 0x1, URZ ;  /* 0x000000010707a890 */ /* 0x000fe4000fffe0ff */
[----:B------:R-:W-:Y:S02]  /*0350*/  UISETP.GE.AND UP3, UPT, UR4, URZ, UPT ;  /* 0x000000ff0400728c */ /* 0x000fe4000bf66270 */
[----:B------:R-:W-:-:S05]  /*0360*/  UISETP.NE.AND UP2, UPT, UR13, URZ, UPT ;  /* 0x000000ff0d00728c */ /* 0x000fca000bf45270 */
[----:B------:R-:W3:Y:S01]  /*0370*/  @UP1 LDCU.64 UR4, c[0x0][0x460] ;  /* 0x00008c00ff0417ac */ /* 0x000ee20008000a00 */
[----:B------:R-:W-:Y:S01]  /*0380*/  @UP4 UIADD3 UR7, UPT, UPT, UR7, 0x1, URZ ;  /* 0x0000000107074890 */ /* 0x000fe2000fffe0ff */
[----:B------:R-:W-:-:S06]  /*0390*/  PLOP3.LUT P1, PT, PT, PT, UP1, 0x80, 0x8 ;  /* 0x000000000008781c */ /* 0x000fcc0003f2f018 */
[----:B------:R-:W-:Y:S02]  /*03a0*/  UMOV UR41, UR7 ;  /* 0x0000000700297c82 */ /* 0x000fe40008000000 */
[----:B------:R-:W-:Y:S02]  /*03b0*/  @!UP3 UIADD3 UR41, UPT, UPT, -UR41, URZ, URZ ;  /* 0x000000ff2929b290 */ /* 0x000fe4000fffe1ff */
[----:B------:R-:W-:Y:S01]  /*03c0*/  @!UP2 ULOP3.LUT UR41, URZ, UR13, URZ, 0x33, !UPT ;  /* 0x0000000dff29a292 */ /* 0x000fe2000f8e33ff */
[----:B-1----:R-:W-:Y:S01]  /*03d0*/  IMAD.U32 R0, RZ, RZ, UR8 ;  /* 0x00000008ff007e24 */ /* 0x002fe2000f8e00ff */
[----:B------:R-:W1:Y:S02]  /*03e0*/  @UP0 LDCU UR7, c[0x0][0x430] ;  /* 0x00008600ff0707ac */ /* 0x000e640008000800 */
[----:B---3--:R-:W-:-:S06]  /*03f0*/  @UP1 UIMAD.WIDE UR4, UR41, 0x4, UR4 ;  /* 0x00000004290418a5 */ /* 0x008fcc000f8e0204 */
[----:B0-----:R-:W-:Y:S01]  /*0400*/  IMAD.U32 R2, RZ, RZ, UR4 ;  /* 0x00000004ff027e24 */ /* 0x001fe2000f8e00ff */
[----:B------:R-:W-:-:S05]  /*0410*/  MOV R3, UR5 ;  /* 0x0000000500037c02 */ /* 0x000fca0008000f00 */
[----:B------:R0:W3:Y:S01]  /*0420*/  @P1 LDG.E R2, desc[UR36][R2.64] ;  /* 0x0000002402021981 */ /* 0x0000e2000c1e1900 */
[----:B------:R-:W-:-:S04]  /*0430*/  IABS R0, R0 ;  /* 0x0000000000007213 */ /* 0x000fc80000000000 */
[----:B------:R-:W-:-:S13]  /*0440*/  R2UR UR9, R0 ;  /* 0x00000000000972ca */ /* 0x000fda00000e0000 */
[----:B------:R-:W4:Y:S08]  /*0450*/  I2F.RP R0, UR9 ;  /* 0x0000000900007d06 */ /* 0x000f300008209400 */
[----:B----4-:R-:W4:Y:S01]  /*0460*/  MUFU.RCP R0, R0 ;  /* 0x0000000000007308 */ /* 0x010f220000001000 */
[----:B------:R-:W1:Y:S01]  /*0470*/  @!UP0 LDCU UR42, c[0x0][0x40c] ;  /* 0x00008180ff2a87ac */ /* 0x000e620008000800 */
[----:B----4-:R-:W-:-:S06]  /*0480*/  IADD3 R4, PT, PT, R0, 0xffffffe, RZ ;  /* 0x0ffffffe00047810 */ /* 0x010fcc0007ffe0ff */
[----:B------:R-:W4:Y:S02]  /*0490*/  F2I.FTZ.U32.TRUNC.NTZ R4, R4 ;  /* 0x0000000400047305 */ /* 0x000f24000021f000 */
[----:B----4-:R-:W-:Y:S01]  /*04a0*/  R2UR UR5, R4 ;  /* 0x00000000040572ca */ /* 0x010fe200000e0000 */
[----:B------:R-:W4:Y:S01]  /*04b0*/  S2R R120, SR_TID.X ;  /* 0x0000000000787919 */ /* 0x000f220000002100 */
[----:B------:R-:W5:Y:S01]  /*04c0*/  S2UR UR43, SR_CTAID.X ;  /* 0x00000000002b79c3 */ /* 0x000f620000002500 */
[----:B------:R-:W5:Y:S01]  /*04d0*/  S2R R9, SR_CTAID.X ;  /* 0x0000000000097919 */ /* 0x000f620000002500 */
[----:B------:R-:W-:Y:S01]  /*04e0*/  UIMAD UR44, UR6, UR8, URZ ;  /* 0x00000008062c72a4 */ /* 0x000fe2000f8e02ff */
[----:B------:R-:W-:Y:S01]  /*04f0*/  BSSY.RECONVERGENT B0, `(.L_x_3668) ;  /* 0x0000064000007945 */ /* 0x000fe20003800200 */
[----:B------:R-:W-:Y:S02]  /*0500*/  UMOV UR38, URZ ;  /* 0x000000ff00267c82 */ /* 0x000fe40008000000 */
[----:B------:R-:W-:Y:S01]  /*0510*/  USHF.R.S32.HI UR46, URZ, 0x1f, UR44 ;  /* 0x0000001fff2e7899 */ /* 0x000fe2000801142c */
[----:B------:R-:W-:-:S02]  /*0520*/  CS2R R26, SRZ ;  /* 0x00000000001a7805 */ /* 0x000fc4000001ff00 */
[----:B------:R-:W-:Y:S02]  /*0530*/  CS2R R24, SRZ ;  /* 0x0000000000187805 */ /* 0x000fe4000001ff00 */
[----:B----4-:R-:W-:Y:S02]  /*0540*/  ISETP.GT.U32.AND P3, PT, R120, 0x1b, PT ;  /* 0x0000001b7800780c */ /* 0x010fe40003f64070 */
[----:B--2---:R-:W-:-:S13]  /*0550*/  @P0 R2UR UR4, R5 ;  /* 0x00000000050402ca */ /* 0x004fda00000e0000 */
[----:B-1----:R-:W-:-:S06]  /*0560*/  @UP0 UIADD3 UR42, UPT, UPT, UR4, UR7, URZ ;  /* 0x00000007042a0290 */ /* 0x002fcc000fffe0ff */
[----:B0-----:R-:W-:Y:S01]  /*0570*/  IABS R3, UR42 ;  /* 0x0000002a00037c13 */ /* 0x001fe20008000000 */
[----:B------:R-:W-:-:S03]  /*0580*/  UIADD3 UR7, UPT, UPT, URZ, -UR5, URZ ;  /* 0x80000005ff077290 */ /* 0x000fc6000fffe0ff */
[----:B------:R-:W-:Y:S01]  /*0590*/  R2UR UR40, R3 ;  /* 0x00000000032872ca */ /* 0x000fe200000e0000 */
[----:B------:R-:W-:Y:S01]  /*05a0*/  UIMAD UR7, UR7, UR9, URZ ;  /* 0x00000009070772a4 */ /* 0x000fe2000f8e02ff */
[----:B------:R-:W-:-:S03]  /*05b0*/  UMOV UR4, URZ ;  /* 0x000000ff00047c82 */ /* 0x000fc60008000000 */
[----:B------:R-:W-:-:S07]  /*05c0*/  UIMAD.WIDE.U32 UR4, UR5, UR7, UR4 ;  /* 0x00000007050472a5 */ /* 0x000fce000f8e0004 */
[----:B------:R-:W5:Y:S01]  /*05d0*/  LDCU UR7, c[0x0][0x3f8] ;  /* 0x00007f00ff0777ac */ /* 0x000f620008000800 */
[----:B------:R-:W-:-:S04]  /*05e0*/  UIMAD.WIDE.U32 UR4, UR5, UR40, URZ ;  /* 0x00000028050472a5 */ /* 0x000fc8000f8e00ff */
[----:B------:R-:W-:-:S07]  /*05f0*/  UIADD3 UR5, UPT, UPT, -UR5, URZ, URZ ;  /* 0x000000ff05057290 */ /* 0x000fce000fffe1ff */
[----:B------:R-:W0:Y:S01]  /*0600*/  LDCU UR4, c[0x0][0x3e8] ;  /* 0x00007d00ff0477ac */ /* 0x000e220008000800 */
[----:B------:R-:W-:-:S04]  /*0610*/  UIMAD UR40, UR9, UR5, UR40 ;  /* 0x00000005092872a4 */ /* 0x000fc8000f8e0228 */
[----:B------:R-:W-:Y:S02]  /*0620*/  UISETP.GT.U32.AND UP0, UPT, UR9, UR40, UPT ;  /* 0x000000280900728c */ /* 0x000fe4000bf04070 */
[----:B0-----:R-:W-:-:S09]  /*0630*/  UISETP.NE.AND UP1, UPT, UR4, URZ, UPT ;  /* 0x000000ff0400728c */ /* 0x001fd2000bf25270 */
[----:B------:R-:W-:-:S04]  /*0640*/  @!UP0 UIADD3 UR40, UPT, UPT, UR40, -UR9, URZ ;  /* 0x8000000928288290 */ /* 0x000fc8000fffe0ff */
[----:B------:R-:W-:Y:S02]  /*0650*/  UISETP.GT.U32.AND UP2, UPT, UR9, UR40, UPT ;  /* 0x000000280900728c */ /* 0x000fe4000bf44070 */
[----:B-----5:R-:W-:Y:S02]  /*0660*/  UIMAD UR47, UR6, UR7, UR43 ;  /* 0x00000007062f72a4 */ /* 0x020fe4000f8e022b */
[----:B------:R-:W-:Y:S02]  /*0670*/  UISETP.GE.AND UP3, UPT, UR42, URZ, UPT ;  /* 0x000000ff2a00728c */ /* 0x000fe4000bf66270 */
[----:B------:R-:W-:Y:S02]  /*0680*/  UISETP.NE.AND UP0, UPT, UR8, URZ, UPT ;  /* 0x000000ff0800728c */ /* 0x000fe4000bf05270 */
[----:B------:R-:W-:Y:S02]  /*0690*/  @UP1 UIMAD UR4, UR6, UR4, URZ ;  /* 0x00000004060412a4 */ /* 0x000fe4000f8e02ff */
[----:B------:R-:W-:-:S02]  /*06a0*/  @!UP1 UIMAD UR45, UR47, 0xe0, URZ ;  /* 0x000000e02f2d98a4 */ /* 0x000fc4000f8e02ff */
[----:B------:R-:W-:Y:S02]  /*06b0*/  @UP1 UIMAD UR45, UR43, 0xe0, UR4 ;  /* 0x000000e02b2d18a4 */ /* 0x000fe4000f8e0204 */
[----:B------:R-:W-:Y:S02]  /*06c0*/  UIADD3 UR4, UPT, UPT, UR42, 0x1, -UR8 ;  /* 0x000000012a047890 */ /* 0x000fe4000fffe808 */
[----:B------:R-:W-:Y:S01]  /*06d0*/  @!UP2 UIADD3 UR40, UPT, UPT, UR40, -UR9, URZ ;  /* 0x800000092828a290 */ /* 0x000fe2000fffe0ff */
[----:B------:R-:W-:Y:S01]  /*06e0*/  IMAD.SHL.U32 R0, R120, 0x8, RZ ;  /* 0x0000000878007824 */ /* 0x000fe200078e00ff */
[----:B------:R-:W-:Y:S02]  /*06f0*/  UIMAD UR41, UR41, UR7, URZ ;  /* 0x00000007292972a4 */ /* 0x000fe4000f8e02ff */
[----:B------:R-:W-:Y:S01]  /*0700*/  @!UP3 UIADD3 UR40, UPT, UPT, -UR40, URZ, URZ ;  /* 0x000000ff2828b290 */ /* 0x000fe2000fffe1ff */
[----:B------:R-:W-:Y:S01]  /*0710*/  VIMNMX R121, PT, PT, RZ, UR4, !PT ;  /* 0x00000004ff797c48 */ /* 0x000fe2000ffe0100 */
[----:B------:R-:W-:Y:S01]  /*0720*/  @!UP0 ULOP3.LUT UR40, URZ, UR8, URZ, 0x33, !UPT ;  /* 0x00000008ff288292 */ /* 0x000fe2000f8e33ff */
[----:B------:R-:W-:Y:S01]  /*0730*/  IMAD R9, R9, 0xe0, R0 ;  /* 0x000000e009097824 */ /* 0x000fe200078e0200 */
[----:B------:R-:W-:-:S02]  /*0740*/  IADD3 R21, PT, PT, R0, UR45, RZ ;  /* 0x0000002d00157c10 */ /* 0x000fc4000fffe0ff */
[----:B---3--:R-:W-:Y:S01]  /*0750*/  @P1 R2UR UR38, R2 ;  /* 0x00000000022612ca */ /* 0x008fe200000e0000 */
[----:B------:R-:W-:-:S14]  /*0760*/  @P3 BRA `(.L_x_3669) ;  /* 0x0000000000f03947 */ /* 0x000fdc0003800000 */
[----:B------:R-:W0:Y:S02]  /*0770*/  LDCU UR4, c[0x0][0x478] ;  /* 0x00008f00ff0477ac */ /* 0x000e240008000800 */
        /* <DEDUP_REMOVED lines=15> */
[----:B------:R-:W-:Y:S02]  /*0870*/  ISETP.NE.U32.AND P1, PT, R8, RZ, PT ;  /* 0x000000ff0800720c */ /* 0x000fe40003f25070 */
[--C-:B------:R-:W-:Y:S02]  /*0880*/  SHF.R.U64 R5, R14, 0x10, R15.reuse ;  /* 0x000000100e057819 */ /* 0x100fe4000000120f */
        /* <DEDUP_REMOVED lines=8> */
[----:B------:R-:W-:Y:S02]  /*0910*/  ISETP.NE.U32.AND P0, PT, R4, RZ, PT ;  /* 0x000000ff0400720c */ /* 0x000fe40003f05070 */
[----:B------:R-:W-:Y:S02]  /*0920*/  MOV R4, R5 ;  /* 0x0000000500047202 */ /* 0x000fe40000000f00 */
[----:B------:R-:W-:-:S02]  /*0930*/  SHF.R.U64 R5, R8, 0x7, RZ ;  /* 0x0000000708057819 */ /* 0x000fc400000012ff */
[----:B------:R-:W-:Y:S02]  /*0940*/  ISETP.NE.U32.AND.EX P1, PT, RZ, RZ, PT, P1 ;  /* 0x000000ffff00720c */ /* 0x000fe40003f25110 */
[----:B------:R-:W-:Y:S02]  /*0950*/  ISETP.NE.U32.AND P2, PT, R5, RZ, PT ;  /* 0x000000ff0500720c */ /* 0x000fe40003f45070 */
[----:B------:R-:W-:Y:S02]  /*0960*/  ISETP.NE.U32.AND.EX P0, PT, RZ, RZ, PT, P0 ;  /* 0x000000ffff00720c */ /* 0x000fe40003f05100 */
[----:B------:R-:W-:Y:S01]  /*0970*/  ISETP.NE.U32.AND.EX P2, PT, RZ, RZ, PT, P2 ;  /* 0x000000ffff00720c */ /* 0x000fe20003f45120 */
[----:B0-----:R-:W-:Y:S01]  /*0980*/  FMUL.FTZ R24, R2, R3 ;  /* 0x0000000302187220 */ /* 0x001fe20000410000 */
[----:B------:R-:W-:Y:S02]  /*0990*/  SHF.R.S32.HI R19, RZ, 0x18, R15 ;  /* 0x00000018ff137819 */ /* 0x000fe4000001140f */
[----:B------:R-:W-:-:S02]  /*09a0*/  SHF.R.S32.HI R6, RZ, 0x8, R6 ;  /* 0x00000008ff067819 */ /* 0x000fc40000011406 */
[----:B------:R-:W-:Y:S02]  /*09b0*/  SHF.R.S32.HI R4, RZ, 0x8, R4 ;  /* 0x00000008ff047819 */ /* 0x000fe40000011404 */
        /* <DEDUP_REMOVED lines=20> */
.L_x_3670:
[----:B------:R-:W0:Y:S02]  /*0b00*/  LDC.64 R24, c[0x0][0x388] ;  /* 0x0000e200ff187b82 */ /* 0x000e240000000a00 */
[----:B0-----:R-:W-:-:S06]  /*0b10*/  IMAD.WIDE R24, R21, 0x2, R24 ;  /* 0x0000000215187825 */ /* 0x001fcc00078e0218 */
[----:B------:R-:W5:Y:S02]  /*0b20*/  LDG.E.128 R24, desc[UR36][R24.64] ;  /* 0x0000002418187981 */ /* 0x000f64000c1e1d00 */
.L_x_3669:
[----:B------:R-:W-:Y:S05]  /*0b30*/  BSYNC.RECONVERGENT B0 ;  /* 0x0000000000007941 */ /* 0x000fea0003800200 */
.L_x_3668:
        /* <DEDUP_REMOVED lines=13> */
[----:B------:R-:W-:-:S02]  /*0c10*/  LOP3.LUT R14, R14, 0xff, RZ, 0xc0, !PT ;  /* 0x000000ff0e0e7812 */ /* 0x000fc400078ec0ff */
[----:B------:R-:W-:Y:S02]  /*0c20*/  ISETP.NE.U32.AND P1, PT, R8, RZ, PT ;  /* 0x000000ff0800720c */ /* 0x000fe40003f25070 */
[--C-:B------:R-:W-:Y:S02]  /*0c30*/  SHF.R.U64 R8, R10, 0x10, R11.reuse ;  /* 0x000000100a087819 */ /* 0x100fe4000000120b */
[----:B------:R-:W-:Y:S02]  /*0c40*/  SHF.R.S32.HI R16, RZ, 0x10, R11 ;  /* 0x00000010ff107819 */ /* 0x000fe4000001140b */
[----:B0-----:R-:W-:Y:S02]  /*0c50*/  SHF.R.U64 R5, R14, 0x7, RZ ;  /* 0x000000070e057819 */ /* 0x001fe400000012ff */
[----:B------:R-:W-:Y:S02]  /*0c60*/  PRMT R8, R8, 0x9910, RZ ;  /* 0x0000991008087816 */ /* 0x000fe400000000ff */
[----:B------:R-:W-:-:S02]  /*0c70*/  LOP3.LUT R16, R16, 0xff, RZ, 0xc0, !PT ;  /* 0x000000ff10107812 */ /* 0x000fc400078ec0ff */
[----:B------:R-:W-:Y:S02]  /*0c80*/  ISETP.NE.U32.AND P0, PT, R5, RZ, PT ;  /* 0x000000ff0500720c */ /* 0x000fe40003f05070 */
[----:B------:R-:W-:Y:S02]  /*0c90*/  MOV R5, R8 ;  /* 0x0000000800057202 */ /* 0x000fe40000000f00 */
[----:B------:R-:W-:Y:S01]  /*0ca0*/  SHF.R.U64 R8, R16, 0x7, RZ ;  /* 0x0000000710087819 */ /* 0x000fe200000012ff */
[----:B---3--:R-:W-:Y:S01]  /*0cb0*/  FMUL.FTZ R7, R4, R7 ;  /* 0x0000000704077220 */ /* 0x008fe20000410000 */
[----:B------:R-:W-:Y:S02]  /*0cc0*/  ISETP.NE.U32.AND.EX P1, PT, RZ, RZ, PT, P1 ;  /* 0x000000ffff00720c */ /* 0x000fe40003f25110 */
[----:B------:R-:W-:Y:S02]  /*0cd0*/  ISETP.NE.U32.AND P2, PT, R8, RZ, PT ;  /* 0x000000ff0800720c */ /* 0x000fe40003f45070 */
[----:B------:R-:W-:-:S02]  /*0ce0*/  ISETP.NE.U32.AND.EX P0, PT, RZ, RZ, PT, P0 ;  /* 0x000000ffff00720c */ /* 0x000fc40003f05100 */
[----:B------:R-:W-:Y:S02]  /*0cf0*/  ISETP.NE.U32.AND.EX P2, PT, RZ, RZ, PT, P2 ;  /* 0x000000ffff00720c */ /* 0x000fe40003f45120 */
[----:B------:R-:W-:Y:S02]  /*0d00*/  PRMT R6, R10, 0x9910, RZ ;  /* 0x000099100a067816 */ /* 0x000fe400000000ff */
[----:B------:R-:W-:Y:S02]  /*0d10*/  PRMT R3, R11, 0x9910, RZ ;  /* 0x000099100b037816 */ /* 0x000fe400000000ff */
[----:B------:R-:W-:Y:S02]  /*0d20*/  SHF.R.S32.HI R2, RZ, 0x8, R6 ;  /* 0x00000008ff027819 */ /* 0x000fe40000011406 */
[----:B------:R-:W-:Y:S01]  /*0d30*/  SHF.R.S32.HI R19, RZ, 0x18, R11 ;  /* 0x00000018ff137819 */ /* 0x000fe2000001140b */
[----:B------:R-:W-:Y:S01]  /*0d40*/  IMAD.MOV.U32 R6, RZ, RZ, R3 ;  /* 0x000000ffff067224 */ /* 0x000fe200078e0003 */
[----:B------:R-:W-:Y:S01]  /*0d50*/  SHF.R.S32.HI R5, RZ, 0x8, R5 ;  /* 0x00000008ff057819 */ /* 0x000fe20000011405 */
[----:B------:R-:W0:Y:S01]  /*0d60*/  I2F.S16 R3, R2 ;  /* 0x0000000200037306 */ /* 0x000e220000101400 */
[----:B------:R-:W-:-:S02]  /*0d70*/  @P1 LOP3.LUT R12, R12, 0xffffff00, RZ, 0xfc, !PT ;  /* 0xffffff000c0c1812 */ /* 0x000fc400078efcff */
[----:B------:R-:W-:Y:S02]  /*0d80*/  SHF.R.S32.HI R6, RZ, 0x8, R6 ;  /* 0x00000008ff067819 */ /* 0x000fe40000011406 */
[----:B------:R-:W-:Y:S02]  /*0d90*/  @P0 LOP3.LUT R14, R14, 0xffffff00, RZ, 0xfc, !PT ;  /* 0xffffff000e0e0812 */ /* 0x000fe400078efcff */
[----:B------:R-:W-:Y:S01]  /*0da0*/  @P2 LOP3.LUT R16, R16, 0xffffff00, RZ, 0xfc, !PT ;  /* 0xffffff0010102812 */ /* 0x000fe200078efcff */
[----:B------:R-:W1:Y:S01]  /*0db0*/  I2F.S16 R15, R6 ;  /* 0x00000006000f7306 */ /* 0x000e620000101400 */
[----:B0-----:R-:W-:-:S07]  /*0dc0*/  FMUL.FTZ R2, R4, R3 ;  /* 0x0000000304027220 */ /* 0x001fce0000410000 */
[----:B------:R0:W2:Y:S01]  /*0dd0*/  I2F.S8 R13, R12 ;  /* 0x0000000c000d7306 */ /* 0x0000a20000001400 */
[----:B-1----:R-:W-:-:S07]  /*0de0*/  FMUL.FTZ R8, R4, R15 ;  /* 0x0000000f04087220 */ /* 0x002fce0000410000 */
[----:B------:R-:W1:Y:S01]  /*0df0*/  I2F.S16 R19, R19 ;  /* 0x0000001300137306 */ /* 0x000e620000101400 */
[----:B0-----:R-:W-:Y:S01]  /*0e00*/  F2FP.F16.F32.PACK_AB R12, R2, R7 ;  /* 0x00000007020c723e */ /* 0x001fe200000000ff */
[----:B--2---:R-:W-:-:S06]  /*0e10*/  FMUL.FTZ R13, R4, R13 ;  /* 0x0000000d040d7220 */ /* 0x004fcc0000410000 */
[----:B------:R-:W0:Y:S01]  /*0e20*/  I2F.S16 R5, R5 ;  /* 0x0000000500057306 */ /* 0x000e220000101400 */
[----:B-1----:R-:W-:-:S07]  /*0e30*/  FMUL.FTZ R10, R4, R19 ;  /* 0x00000013040a7220 */ /* 0x002fce0000410000 */
[----:B------:R1:W2:Y:S01]  /*0e40*/  I2F.S8 R11, R14 ;  /* 0x0000000e000b7306 */ /* 0x0002a20000001400 */
[----:B0-----:R-:W-:-:S07]  /*0e50*/  FMUL.FTZ R6, R4, R5 ;  /* 0x0000000504067220 */ /* 0x001fce0000410000 */
[----:B------:R-:W0:Y:S01]  /*0e60*/  I2F.S8 R17, R16 ;  /* 0x0000001000117306 */ /* 0x000e220000001400 */
[----:B-1----:R-:W-:Y:S01]  /*0e70*/  F2FP.F16.F32.PACK_AB R14, R8, R13 ;  /* 0x0000000d080e723e */ /* 0x002fe200000000ff */
[----:B--2---:R-:W-:-:S05]  /*0e80*/  FMUL.FTZ R11, R4, R11 ;  /* 0x0000000b040b7220 */ /* 0x004fca0000410000 */
[----:B------:R-:W-:Y:S01]  /*0e90*/  F2FP.F16.F32.PACK_AB R13, R6, R11 ;  /* 0x0000000b060d723e */ /* 0x000fe200000000ff */
[----:B0-----:R-:W-:-:S05]  /*0ea0*/  FMUL.FTZ R17, R4, R17 ;  /* 0x0000001104117220 */ /* 0x001fca0000410000 */
[----:B------:R-:W-:Y:S01]  /*0eb0*/  F2FP.F16.F32.PACK_AB R15, R10, R17 ;  /* 0x000000110a0f723e */ /* 0x000fe200000000ff */
[----:B------:R-:W-:Y:S06]  /*0ec0*/  BRA `(.L_x_3672) ;  /* 0x0000000000207947 */ /* 0x000fec0003800000 */
.L_x_3671:
[----:B------:R-:W-:Y:S01]  /*0ed0*/  BSSY.RECONVERGENT B0, `(.L_x_3672) ;  /* 0x0000007000007945 */ /* 0x000fe20003800200 */
[----:B------:R-:W-:Y:S02]  /*0ee0*/  CS2R R14, SRZ ;  /* 0x00000000000e7805 */ /* 0x000fe4000001ff00 */
[----:B------:R-:W-:Y:S01]  /*0ef0*/  CS2R R12, SRZ ;  /* 0x00000000000c7805 */ /* 0x000fe2000001ff00 */
[----:B------:R-:W-:Y:S06]  /*0f00*/  @P3 BRA `(.L_x_3673) ;  /* 0x00000000000c3947 */ /* 0x000fec0003800000 */
[----:B------:R-:W0:Y:S02]  /*0f10*/  LDC.64 R2, c[0x0][0x398] ;  /* 0x0000e600ff027b82 */ /* 0x000e240000000a00 */
[----:B0-----:R-:W-:-:S05]  /*0f20*/  IMAD.WIDE R2, R21, 0x2, R2 ;  /* 0x0000000215027825 */ /* 0x001fca00078e0202 */
[----:B------:R0:W5:Y:S02]  /*0f30*/  LDG.E.128 R12, desc[UR36][R2.64] ;  /* 0x00000024020c7981 */ /* 0x000164000c1e1d00 */
.L_x_3673:
[----:B------:R-:W-:Y:S05]  /*0f40*/  BSYNC.RECONVERGENT B0 ;  /* 0x0000000000007941 */ /* 0x000fea0003800200 */
.L_x_3672:
[----:B------:R-:W1:Y:S01]  /*0f50*/  LDCU.64 UR4, c[0x0][0x390] ;  /* 0x00007200ff0477ac */ /* 0x000e620008000a00 */
[----:B------:R-:W-:Y:S02]  /*0f60*/  ISETP.GT.U32.AND P2, PT, R120, 0x1f, PT ;  /* 0x0000001f7800780c */ /* 0x000fe40003f44070 */
[----:B------:R-:W-:Y:S02]  /*0f70*/  CS2R R18, SRZ ;  /* 0x0000000000127805 */ /* 0x000fe4000001ff00 */
[----:B------:R-:W-:Y:S01]  /*0f80*/  ISETP.EQ.U32.AND P3, PT, RZ, UR10, PT ;  /* 0x0000000aff007c0c */ /* 0x000fe2000bf62070 */
[----:B------:R-:W2:Y:S01]  /*0f90*/  LDCU.64 UR8, c[0x0][0x3a0] ;  /* 0x00007400ff0877ac */ /* 0x000ea20008000a00 */
[----:B------:R-:W-:Y:S02]  /*0fa0*/  CS2R R16, SRZ ;  /* 0x0000000000107805 */ /* 0x000fe4000001ff00 */
[----:B------:R-:W-:Y:S01]  /*0fb0*/  ISETP.EQ.OR.EX P2, PT, RZ, UR11, P2, P3 ;  /* 0x0000000bff007c0c */ /* 0x000fe20009742730 */
[----:B------:R-:W3:Y:S01]  /*0fc0*/  LDCU.64 UR12, c[0x0][0x418] ;  /* 0x00008300ff0c77ac */ /* 0x000ee20008000a00 */
[----:B-1----:R-:W-:-:S11]  /*0fd0*/  ISETP.NE.U32.AND P0, PT, RZ, UR4, PT ;  /* 0x00000004ff007c0c */ /* 0x002fd6000bf05070 */
[----:B------:R-:W1:Y:S01]  /*0fe0*/  @!P2 LDC.64 R6, c[0x0][0x450] ;  /* 0x00011400ff06ab82 */ /* 0x000e620000000a00 */
[----:B------:R-:W-:Y:S01]  /*0ff0*/  VOTEU.ALL UP1, P2 ;  /* 0x0000000000ff7886 */ /* 0x000fe20001020000 */
[----:B--2---:R-:W-:Y:S02]  /*1000*/  ISETP.NE.U32.AND P1, PT, RZ, UR8, PT ;  /* 0x00000008ff007c0c */ /* 0x004fe4000bf25070 */
[----:B------:R-:W-:Y:S02]  /*1010*/  ISETP.NE.AND.EX P0, PT, RZ, UR5, PT, P0 ;  /* 0x00000005ff007c0c */ /* 0x000fe4000bf05300 */
[----:B------:R-:W-:Y:S01]  /*1020*/  ISETP.NE.AND.EX P1, PT, RZ, UR9, PT, P1 ;  /* 0x00000009ff007c0c */ /* 0x000fe2000bf25310 */
[----:B---3--:R-:W-:Y:S01]  /*1030*/  UISETP.NE.U32.AND UP0, UPT, UR12, URZ, UPT ;  /* 0x000000ff0c00728c */ /* 0x008fe2000bf05070 */
[C---:B------:R-:W-:Y:S01]  /*1040*/  ISETP.GT.U32.OR P0, PT, R120.reuse, 0x1b, !P0 ;  /* 0x0000001b7800780c */ /* 0x040fe20004704470 */
[----:B------:R-:W-:Y:S01]  /*1050*/  @!UP1 UIMAD UR7, UR38, UR7, URZ ;  /* 0x00000007260792a4 */ /* 0x000fe2000f8e02ff */
[----:B------:R-:W-:Y:S01]  /*1060*/  ISETP.GT.U32.OR P1, PT, R120, 0x1b, !P1 ;  /* 0x0000001b7800780c */ /* 0x000fe20004f24470 */
[----:B------:R-:W-:-:S04]  /*1070*/  UISETP.NE.AND.EX UP0, UPT, UR13, URZ, UPT, UP0 ;  /* 0x000000ff0d00728c */ /* 0x000fc8000bf05300 */
[----:B------:R-:W-:Y:S02]  /*1080*/  IMAD.U32 R8, RZ, RZ, UR7 ;  /* 0x00000007ff087e24 */ /* 0x000fe4000f8e00ff */
[----:B------:R-:W-:Y:S02]  /*1090*/  PLOP3.LUT P3, PT, PT, PT, UP0, 0x80, 0x8 ;  /* 0x000000000008781c */ /* 0x000fe40003f6f008 */
[----:B------:R-:W-:Y:S02]  /*10a0*/  CS2R R22, SRZ ;  /* 0x0000000000167805 */ /* 0x000fe4000001ff00 */
[----:B------:R-:W-:Y:S01]  /*10b0*/  CS2R R20, SRZ ;  /* 0x0000000000147805 */ /* 0x000fe2000001ff00 */
[----:B------:R-:W-:Y:S01]  /*10c0*/  @!P2 IMAD R11, R8, 0xe0, R9 ;  /* 0x000000e0080ba824 */ /* 0x000fe200078e0209 */
[----:B0-----:R-:W0:Y:S01]  /*10d0*/  @!P0 LDC.64 R2, c[0x0][0x390] ;  /* 0x0000e400ff028b82 */ /* 0x001e220000000a00 */
[----:B------:R-:W2:Y:S07]  /*10e0*/  @UP0 LDCU.64 UR4, c[0x0][0x418] ;  /* 0x00008300ff0407ac */ /* 0x000eae0008000a00 */
[----:B------:R-:W3:Y:S01]  /*10f0*/  @!P1 LDC.64 R4, c[0x0][0x3a0] ;  /* 0x0000e800ff049b82 */ /* 0x000ee20000000a00 */
[----:B-1----:R-:W-:-:S05]  /*1100*/  @!P2 IMAD.WIDE R6, R11, 0x2, R6 ;  /* 0x000000020b06a825 */ /* 0x002fca00078e0206 */
[----:B------:R-:W4:Y:S02]  /*1110*/  @!P2 LDG.E.128 R28, desc[UR36][R6.64] ;  /* 0x00000024061ca981 */ /* 0x000f24000c1e1d00 */
[----:B------:R-:W1:Y:S01]  /*1120*/  LDC R11, c[0x0][0x400] ;  /* 0x00010000ff0b7b82 */ /* 0x000e620000000800 */
[----:B--2---:R-:W-:Y:S01]  /*1130*/  @UP0 UIMAD.WIDE.U32 UR6, UR6, 0x4, UR4 ;  /* 0x00000004060608a5 */ /* 0x004fe2000f8e0004 */
[----:B------:R-:W2:Y:S01]  /*1140*/  LDCU.U8 UR4, c[0x0][0x404] ;  /* 0x00008080ff0477ac */ /* 0x000ea20008000000 */
[----:B0-----:R-:W-:-:S04]  /*1150*/  @!P0 IMAD.WIDE.U32 R2, R9, 0x2, R2 ;  /* 0x0000000209028825 */ /* 0x001fc800078e0002 */
[----:B------:R-:W-:Y:S01]  /*1160*/  MOV R8, UR6 ;  /* 0x0000000600087c02 */ /* 0x000fe20008000f00 */
[----:B------:R-:W4:Y:S01]  /*1170*/  @!P0 LDG.E.128 R16, desc[UR36][R2.64] ;  /* 0x0000002402108981 */ /* 0x000f22000c1e1d00 */
[----:B---3--:R-:W-:-:S04]  /*1180*/  @!P1 IMAD.WIDE.U32 R4, R9, 0x2, R4 ;  /* 0x0000000209049825 */ /* 0x008fc800078e0004 */
[----:B------:R-:W-:Y:S01]  /*1190*/  IMAD.U32 R9, RZ, RZ, UR7 ;  /* 0x00000007ff097e24 */ /* 0x000fe2000f8e00ff */
[----:B------:R-:W3:Y:S04]  /*11a0*/  @!P1 LDG.E.128 R20, desc[UR36][R4.64] ;  /* 0x0000002404149981 */ /* 0x000ee8000c1e1d00 */
[----:B------:R-:W3:Y:S01]  /*11b0*/  @P3 LDG.E R8, desc[UR36][R8.64] ;  /* 0x0000002408083981 */ /* 0x000ee2000c1e1900 */
[----:B--2---:R-:W-:-:S04]  /*11c0*/  ISETP.NE.AND P0, PT, RZ, UR4, PT ;  /* 0x00000004ff007c0c */ /* 0x004fc8000bf05270 */
[----:B-1----:R-:W-:Y:S01]  /*11d0*/  ISETP.LT.OR P0, PT, R11, 0x1, P0 ;  /* 0x000000010b00780c */ /* 0x002fe20000701670 */
[----:B------:R-:W-:Y:S01]  /*11e0*/  UMOV UR39, URZ ;  /* 0x000000ff00277c82 */ /* 0x000fe20008000000 */
[----:B------:R-:W-:Y:S01]  /*11f0*/  BSSY.RECONVERGENT B6, `(.L_x_3674) ;  /* 0x0000164000067945 */ /* 0x000fe20003800200 */
[----:B----45:R-:W-:Y:S02]  /*1200*/  HADD2 R25, R25, R17 ;  /* 0x0000001119197230 */ /* 0x030fe40000000000 */
[----:B------:R-:W-:Y:S02]  /*1210*/  HADD2 R27, R27, R19 ;  /* 0x000000131b1b7230 */ /* 0x000fe40000000000 */
[----:B------:R-:W-:Y:S02]  /*1220*/  HFMA2 R24, R24, 1, 1, R16 ;  /* 0x3c003c0018187831 */ /* 0x000fe40000000010 */
[----:B------:R-:W-:Y:S02]  /*1230*/  HFMA2 R26, R26, 1, 1, R18 ;  /* 0x3c003c001a1a7831 */ /* 0x000fe40000000012 */
[----:B---3--:R-:W-:-:S02]  /*1240*/  HADD2 R17, R13, R21 ;  /* 0x000000150d117230 */ /* 0x008fc40000000000 */
[----:B------:R-:W-:Y:S02]  /*1250*/  HADD2 R19, R15, R23 ;  /* 0x000000170f137230 */ /* 0x000fe40000000000 */
[----:B------:R-:W-:Y:S01]  /*1260*/  HFMA2 R16, R12, 1, 1, R20 ;  /* 0x3c003c000c107831 */ /* 0x000fe20000000014 */
[----:B------:R-:W-:Y:S01]  /*1270*/  @P3 R2UR UR39, R8 ;  /* 0x00000000082732ca */ /* 0x000fe200000e0000 */
[----:B------:R-:W-:Y:S02]  /*1280*/  HFMA2 R18, R14, 1, 1, R22 ;  /* 0x3c003c000e127831 */ /* 0x000fe40000000016 */
[----:B------:R-:W-:Y:S02]  /*1290*/  @!P2 HFMA2 R17, R17, R29, -RZ ;  /* 0x0000001d1111a231 */ /* 0x000fe400001000ff */
[----:B------:R-:W-:Y:S02]  /*12a0*/  @!P2 HFMA2 R19, R19, R31, -RZ ;  /* 0x0000001f1313a231 */ /* 0x000fe400001000ff */
[----:B------:R-:W-:-:S02]  /*12b0*/  @!P2 HMUL2 R16, R16, R28 ;  /* 0x0000001c1010a232 */ /* 0x000fc40000000000 */
[----:B------:R-:W-:Y:S01]  /*12c0*/  @!P2 HMUL2 R18, R18, R30 ;  /* 0x0000001e1212a232 */ /* 0x000fe20000000000 */
[----:B------:R-:W-:Y:S06]  /*12d0*/  @P0 BRA `(.L_x_3675) ;  /* 0x00000004008c0947 */ /* 0x000fec0003800000 */
[----:B------:R-:W-:-:S13]  /*12e0*/  ISETP.GE.AND P0, PT, R0, R11, PT ;  /* 0x0000000b0000720c */ /* 0x000fda0003f06270 */
[----:B------:R-:W-:Y:S05]  /*12f0*/  @P0 BRA `(.L_x_3676) ;  /* 0x00000014004c0947 */ /* 0x000fea0003800000 */
[----:B------:R-:W-:Y:S01]  /*1300*/  I2FP.F32.U32 R3, R11 ;  /* 0x0000000b00037245 */ /* 0x000fe20000201000 */
[----:B------:R-:W0:Y:S01]  /*1310*/  LDCU UR4, c[0x0][0x40c] ;  /* 0x00008180ff0477ac */ /* 0x000e220008000800 */
[C---:B------:R-:W-:Y:S01]  /*1320*/  IADD3 R4, PT, PT, R0.reuse, 0x2, RZ ;  /* 0x0000000200047810 */ /* 0x040fe20007ffe0ff */
[C---:B------:R-:W-:Y:S01]  /*1330*/  VIADD R5, R0.reuse, 0x4 ;  /* 0x0000000400057836 */ /* 0x040fe20000000000 */
[----:B------:R-:W-:Y:S01]  /*1340*/  I2FP.F32.U32 R2, R0 ;  /* 0x0000000000027245 */ /* 0x000fe20000201000 */
[----:B------:R-:W-:Y:S01]  /*1350*/  HADD2.F32 R23, -RZ, R18.H1_H1 ;  /* 0x30000012ff177230 */ /* 0x000fe20000004100 */
[----:B------:R-:W1:Y:S01]  /*1360*/  MUFU.RCP R3, R3 ;  /* 0x0000000300037308 */ /* 0x000e620000001000 */
[----:B------:R-:W-:Y:S01]  /*1370*/  I2FP.F32.U32 R4, R4 ;  /* 0x0000000400047245 */ /* 0x000fe20000201000 */
[----:B------:R-:W-:Y:S01]  /*1380*/  HADD2.F32 R15, -RZ, R26.H1_H1 ;  /* 0x3000001aff0f7230 */ /* 0x000fe20000004100 */
[----:B------:R-:W-:Y:S01]  /*1390*/  I2FP.F32.U32 R5, R5 ;  /* 0x0000000500057245 */ /* 0x000fe20000201000 */
[----:B------:R-:W-:Y:S01]  /*13a0*/  HADD2.F32 R29, -RZ, R27.H1_H1 ;  /* 0x3000001bff1d7230 */ /* 0x000fe20000004100 */
[----:B------:R-:W-:Y:S01]  /*13b0*/  IADD3 R0, PT, PT, R0, 0x6, RZ ;  /* 0x0000000600007810 */ /* 0x000fe20007ffe0ff */
[----:B------:R-:W-:-:S02]  /*13c0*/  HADD2.F32 R31, -RZ, R19.H1_H1 ;  /* 0x30000013ff1f7230 */ /* 0x000fc40000004100 */
[----:B------:R-:W-:Y:S01]  /*13d0*/  HADD2.F32 R19, -RZ, R19.H0_H0 ;  /* 0x20000013ff137230 */ /* 0x000fe20000004100 */
[----:B------:R-:W-:Y:S01]  /*13e0*/  I2FP.F32.U32 R0, R0 ;  /* 0x0000000000007245 */ /* 0x000fe20000201000 */
[----:B------:R-:W-:Y:S02]  /*13f0*/  HADD2.F32 R13, -RZ, R26.H0_H0 ;  /* 0x2000001aff0d7230 */ /* 0x000fe40000004100 */
[----:B------:R-:W-:Y:S01]  /*1400*/  HADD2.F32 R27, -RZ, R27.H0_H0 ;  /* 0x2000001bff1b7230 */ /* 0x000fe20000004100 */
[----:B0-----:R-:W-:Y:S01]  /*1410*/  UIADD3 UR4, UPT, UPT, -UR39, UR4, URZ ;  /* 0x0000000427047290 */ /* 0x001fe2000fffe1ff */
[-C--:B-1----:R-:W-:Y:S01]  /*1420*/  FMUL.FTZ R2, R2, R3.reuse ;  /* 0x0000000302027220 */ /* 0x082fe20000410000 */
[-C--:B------:R-:W-:Y:S01]  /*1430*/  FMUL.FTZ R4, R4, R3.reuse ;  /* 0x0000000304047220 */ /* 0x080fe20000410000 */
[-C--:B------:R-:W-:Y:S01]  /*1440*/  FMUL.FTZ R5, R5, R3.reuse ;  /* 0x0000000305057220 */ /* 0x080fe20000410000 */
[----:B------:R-:W-:Y:S01]  /*1450*/  FMUL.FTZ R3, R0, R3 ;  /* 0x0000000300037220 */ /* 0x000fe20000410000 */
[----:B------:R-:W-:Y:S01]  /*1460*/  FMUL.FTZ R2, R2, 13.28771209716796875 ;  /* 0x41549a7802027820 */ /* 0x000fe20000410000 */
[----:B------:R-:W-:Y:S01]  /*1470*/  FMUL.FTZ R4, R4, 13.28771209716796875 ;  /* 0x41549a7804047820 */ /* 0x000fe20000410000 */
[----:B------:R-:W-:Y:S01]  /*1480*/  FMUL.FTZ R7, R5, 13.28771209716796875 ;  /* 0x41549a7805077820 */ /* 0x000fe20000410000 */
[----:B------:R-:W-:Y:S01]  /*1490*/  FMUL.FTZ R9, R3, 13.28771209716796875 ;  /* 0x41549a7803097820 */ /* 0x000fe20000410000 */
[----:B------:R-:W0:Y:S01]  /*14a0*/  MUFU.EX2 R11, -R2 ;  /* 0x80000002000b7308 */ /* 0x000e220000000800 */
[----:B------:R-:W-:-:S03]  /*14b0*/  I2FP.F32.S32 R0, UR4 ;  /* 0x0000000400007c45 */ /* 0x000fc60008201400 */
[----:B------:R1:W2:Y:S04]  /*14c0*/  MUFU.EX2 R5, -R4 ;  /* 0x8000000400057308 */ /* 0x0002a80000000800 */
[----:B------:R-:W3:Y:S04]  /*14d0*/  MUFU.EX2 R7, -R7 ;  /* 0x8000000700077308 */ /* 0x000ee80000000800 */
[----:B------:R4:W5:Y:S01]  /*14e0*/  MUFU.EX2 R21, -R9 ;  /* 0x8000000900157308 */ /* 0x0009620000000800 */
[--C-:B-1----:R-:W-:Y:S02]  /*14f0*/  HADD2.F32 R4, -RZ, R24.reuse.H1_H1 ;  /* 0x30000018ff047230 */ /* 0x102fe40000004100 */
[----:B0-----:R-:W-:Y:S01]  /*1500*/  FMUL.FTZ R3, R0, R11 ;  /* 0x0000000b00037220 */ /* 0x001fe20000410000 */
[----:B------:R-:W-:-:S02]  /*1510*/  HADD2.F32 R24, -RZ, R24.H0_H0 ;  /* 0x20000018ff187230 */ /* 0x000fc40000004100 */
[C---:B--2---:R-:W-:Y:S01]  /*1520*/  FMUL.FTZ R5, R0.reuse, R5 ;  /* 0x0000000500057220 */ /* 0x044fe20000410000 */
[----:B------:R-:W-:Y:S01]  /*1530*/  FMUL.RZ R11, R3, 0.15915493667125701904 ;  /* 0x3e22f983030b7820 */ /* 0x000fe2000040c000 */
[--C-:B----4-:R-:W-:Y:S02]  /*1540*/  HADD2.F32 R9, -RZ, R25.reuse.H1_H1 ;  /* 0x30000019ff097230 */ /* 0x110fe40000004100 */
[----:B------:R-:W-:Y:S01]  /*1550*/  FMUL.RZ R12, R5, 0.15915493667125701904 ;  /* 0x3e22f983050c7820 */ /* 0x000fe2000040c000 */
[C---:B---3--:R-:W-:Y:S01]  /*1560*/  FMUL.FTZ R5, R0.reuse, R7 ;  /* 0x0000000700057220 */ /* 0x048fe20000410000 */
[----:B------:R-:W0:Y:S01]  /*1570*/  MUFU.SIN R3, R11 ;  /* 0x0000000b00037308 */ /* 0x000e220000000400 */
[----:B------:R-:W-:Y:S02]  /*1580*/  HADD2.F32 R25, -RZ, R25.H0_H0 ;  /* 0x20000019ff197230 */ /* 0x000fe40000004100 */
[----:B------:R-:W-:Y:S01]  /*1590*/  FMUL.RZ R7, R5, 0.15915493667125701904 ;  /* 0x3e22f98305077820 */ /* 0x000fe2000040c000 */
[----:B-----5:R-:W-:Y:S01]  /*15a0*/  FMUL.FTZ R5, R0, R21 ;  /* 0x0000001500057220 */ /* 0x020fe20000410000 */
[----:B------:R-:W-:-:S02]  /*15b0*/  HADD2.F32 R21, -RZ, R18.H0_H0 ;  /* 0x20000012ff157230 */ /* 0x000fc40000004100 */
[--C-:B------:R-:W-:Y:S01]  /*15c0*/  HADD2.F32 R0, -RZ, R16.reuse.H1_H1 ;  /* 0x30000010ff007230 */ /* 0x100fe20000004100 */
[----:B------:R1:W2:Y:S01]  /*15d0*/  MUFU.COS R2, R11 ;  /* 0x0000000b00027308 */ /* 0x0002a20000000000 */
[----:B------:R-:W-:Y:S01]  /*15e0*/  FMUL.RZ R20, R5, 0.15915493667125701904 ;  /* 0x3e22f98305147820 */ /* 0x000fe2000040c000 */
[----:B------:R-:W-:-:S06]  /*15f0*/  HADD2.F32 R16, -RZ, R16.H0_H0 ;  /* 0x20000010ff107230 */ /* 0x000fcc0000004100 */
[----:B------:R-:W-:Y:S01]  /*1600*/  MUFU.SIN R8, R12 ;  /* 0x0000000c00087308 */ /* 0x000fe20000000400 */
[--C-:B-1----:R-:W-:Y:S02]  /*1610*/  HADD2.F32 R11, -RZ, R17.reuse.H1_H1 ;  /* 0x30000011ff0b7230 */ /* 0x102fe40000004100 */
[----:B0-----:R-:W-:Y:S01]  /*1620*/  FMUL.FTZ R5, R3, R4 ;  /* 0x0000000403057220 */ /* 0x001fe20000410000 */
[----:B------:R-:W-:-:S04]  /*1630*/  HADD2.F32 R17, -RZ, R17.H0_H0 ;  /* 0x20000011ff117230 */ /* 0x000fc80000004100 */
[----:B------:R-:W-:Y:S01]  /*1640*/  MUFU.COS R6, R12 ;  /* 0x0000000c00067308 */ /* 0x000fe20000000000 */
[C---:B--2---:R-:W-:Y:S01]  /*1650*/  FMUL.FTZ R4, R2.reuse, R4 ;  /* 0x0000000402047220 */ /* 0x044fe20000410000 */
[----:B------:R-:W-:-:S03]  /*1660*/  FFMA.FTZ R5, R2, R24, -R5 ;  /* 0x0000001802057223 */ /* 0x000fc60000010805 */
[----:B------:R-:W-:-:S03]  /*1670*/  FFMA.FTZ R24, R3, R24, R4 ;  /* 0x0000001803187223 */ /* 0x000fc60000010004 */
[----:B------:R-:W0:Y:S02]  /*1680*/  MUFU.SIN R12, R7 ;  /* 0x00000007000c7308 */ /* 0x000e240000000400 */
[----:B------:R-:W-:-:S06]  /*1690*/  F2FP.F16.F32.PACK_AB R24, R24, R5 ;  /* 0x000000051818723e */ /* 0x000fcc00000000ff */
[----:B------:R-:W-:Y:S08]  /*16a0*/  MUFU.SIN R18, R20 ;  /* 0x0000001400127308 */ /* 0x000ff00000000400 */
[----:B------:R1:W2:Y:S01]  /*16b0*/  MUFU.COS R10, R7 ;  /* 0x00000007000a7308 */ /* 0x0002a20000000000 */
[----:B0-----:R-:W-:-:S07]  /*16c0*/  FMUL.FTZ R4, R12, R23 ;  /* 0x000000170c047220 */ /* 0x001fce0000410000 */
[----:B------:R-:W0:Y:S01]  /*16d0*/  MUFU.COS R14, R20 ;  /* 0x00000014000e7308 */ /* 0x000e220000000000 */
[-C--:B-1----:R-:W-:Y:S01]  /*16e0*/  FMUL.FTZ R7, R3, R0.reuse ;  /* 0x0000000003077220 */ /* 0x082fe20000410000 */
[----:B------:R-:W-:-:S03]  /*16f0*/  FMUL.FTZ R0, R2, R0 ;  /* 0x0000000002007220 */ /* 0x000fc60000410000 */
[-C--:B------:R-:W-:Y:S01]  /*1700*/  FFMA.FTZ R7, R2, R16.reuse, -R7 ;  /* 0x0000001002077223 */ /* 0x080fe20000010807 */
[----:B------:R-:W-:Y:S01]  /*1710*/  FFMA.FTZ R16, R3, R16, R0 ;  /* 0x0000001003107223 */ /* 0x000fe20000010000 */
[C---:B------:R-:W-:Y:S01]  /*1720*/  FMUL.FTZ R3, R8.reuse, R9 ;  /* 0x0000000908037220 */ /* 0x040fe20000410000 */
[----:B------:R-:W-:Y:S01]  /*1730*/  FMUL.FTZ R2, R8, R11 ;  /* 0x0000000b08027220 */ /* 0x000fe20000410000 */
[C---:B------:R-:W-:Y:S01]  /*1740*/  FMUL.FTZ R9, R6.reuse, R9 ;  /* 0x0000000906097220 */ /* 0x040fe20000410000 */
[----:B------:R-:W-:Y:S01]  /*1750*/  FMUL.FTZ R11, R6, R11 ;  /* 0x0000000b060b7220 */ /* 0x000fe20000410000 */
[----:B--2---:R-:W-:Y:S01]  /*1760*/  FMUL.FTZ R23, R10, R23 ;  /* 0x000000170a177220 */ /* 0x004fe20000410000 */
[----:B------:R-:W-:Y:S01]  /*1770*/  FFMA.FTZ R2, R6, R17, -R2 ;  /* 0x0000001106027223 */ /* 0x000fe20000010802 */
[C---:B------:R-:W-:Y:S01]  /*1780*/  FFMA.FTZ R0, R8.reuse, R25, R9 ;  /* 0x0000001908007223 */ /* 0x040fe20000010009 */
[----:B------:R-:W-:Y:S01]  /*1790*/  FFMA.FTZ R17, R8, R17, R11 ;  /* 0x0000001108117223 */ /* 0x000fe2000001000b */
[----:B------:R-:W-:Y:S01]  /*17a0*/  FMUL.FTZ R9, R12, R15 ;  /* 0x0000000f0c097220 */ /* 0x000fe20000410000 */
[C---:B------:R-:W-:Y:S01]  /*17b0*/  FMUL.FTZ R11, R18.reuse, R29 ;  /* 0x0000001d120b7220 */ /* 0x040fe20000410000 */
[----:B------:R-:W-:Y:S01]  /*17c0*/  FMUL.FTZ R8, R18, R31 ;  /* 0x0000001f12087220 */ /* 0x000fe20000410000 */
[----:B------:R-:W-:Y:S01]  /*17d0*/  FMUL.FTZ R15, R10, R15 ;  /* 0x0000000f0a0f7220 */ /* 0x000fe20000410000 */
[C---:B0-----:R-:W-:Y:S01]  /*17e0*/  FMUL.FTZ R29, R14.reuse, R29 ;  /* 0x0000001d0e1d7220 */ /* 0x041fe20000410000 */
[----:B------:R-:W-:Y:S01]  /*17f0*/  FMUL.FTZ R31, R14, R31 ;  /* 0x0000001f0e1f7220 */ /* 0x000fe20000410000 */
[----:B------:R-:W-:Y:S01]  /*1800*/  FFMA.FTZ R3, R6, R25, -R3 ;  /* 0x0000001906037223 */ /* 0x000fe20000010803 */
[----:B------:R-:W-:Y:S01]  /*1810*/  FFMA.FTZ R8, R14, R19, -R8 ;  /* 0x000000130e087223 */ /* 0x000fe20000010808 */
[-C--:B------:R-:W-:Y:S01]  /*1820*/  FFMA.FTZ R9, R10, R13.reuse, -R9 ;  /* 0x0000000d0a097223 */ /* 0x080fe20000010809 */
[----:B------:R-:W-:Y:S01]  /*1830*/  FFMA.FTZ R26, R12, R13, R15 ;  /* 0x0000000d0c1a7223 */ /* 0x000fe2000001000f */
[-C--:B------:R-:W-:Y:S01]  /*1840*/  FFMA.FTZ R4, R10, R21.reuse, -R4 ;  /* 0x000000150a047223 */ /* 0x080fe20000010804 */
[----:B------:R-:W-:Y:S01]  /*1850*/  FFMA.FTZ R23, R12, R21, R23 ;  /* 0x000000150c177223 */ /* 0x000fe20000010017 */
        /* <DEDUP_REMOVED lines=8> */
[----:B------:R-:W-:Y:S02]  /*18e0*/  F2FP.F16.F32.PACK_AB R27, R6, R11 ;  /* 0x0000000b061b723e */ /* 0x000fe400000000ff */
[----:B------:R-:W-:Y:S01]  /*18f0*/  F2FP.F16.F32.PACK_AB R19, R19, R8 ;  /* 0x000000081313723e */ /* 0x000fe200000000ff */
[----:B------:R-:W-:Y:S06]  /*1900*/  BRA `(.L_x_3676) ;  /* 0x0000000c00c87947 */ /* 0x000fec0003800000 */
.L_x_3675:
        /* <DEDUP_REMOVED lines=13> */
[----:B0-----:R-:W-:Y:S02]  /*19e0*/  MOV R2, RZ ;  /* 0x000000ff00027202 */ /* 0x001fe40000000f00 */
[----:B-1----:R-:W-:-:S05]  /*19f0*/  IADD3 R6, PT, PT, RZ, -R3, RZ ;  /* 0x80000003ff067210 */ /* 0x002fca0007ffe0ff */
[----:B------:R-:W-:Y:S02]  /*1a00*/  IMAD R7, R6, R5, RZ ;  /* 0x0000000506077224 */ /* 0x000fe400078e02ff */
[----:B------:R-:W-:Y:S02]  /*1a10*/  IMAD.MOV.U32 R6, RZ, RZ, R8 ;  /* 0x000000ffff067224 */ /* 0x000fe400078e0008 */
        /* <DEDUP_REMOVED lines=10> */
[----:B------:R-:W-:Y:S02]  /*1ac0*/  @P0 IADD3 R3, PT, PT, R3, 0x1, RZ ;  /* 0x0000000103030810 */ /* 0x000fe40007ffe0ff */
[----:B------:R-:W-:-:S03]  /*1ad0*/  ISETP.GE.AND P0, PT, R0, R11, PT ;  /* 0x0000000b0000720c */ /* 0x000fc60003f06270 */
[----:B------:R-:W-:-:S05]  /*1ae0*/  IMAD.MOV.U32 R28, RZ, RZ, R3 ;  /* 0x000000ffff1c7224 */ /* 0x000fca00078e0003 */
[----:B------:R-:W-:Y:S02]  /*1af0*/  @!P2 IADD3 R28, PT, PT, -R28, RZ, RZ ;  /* 0x000000ff1c1ca210 */ /* 0x000fe40007ffe1ff */
[----:B------:R-:W-:Y:S02]  /*1b00*/  @!P1 LOP3.LUT R28, RZ, R23, RZ, 0x33, !PT ;  /* 0x00000017ff1c9212 */ /* 0x000fe400078e33ff */
[----:B------:R-:W-:Y:S02]  /*1b10*/  ISETP.GT.U32.OR P1, PT, R120, 0x1f, P0 ;  /* 0x0000001f7800780c */ /* 0x000fe40000724470 */
        /* <DEDUP_REMOVED lines=21> */
.L_x_3677:
[----:B------:R-:W0:Y:S01]  /*1c70*/  S2R R3, SR_CgaCtaId ;  /* 0x0000000000037919 */ /* 0x000e220000008800 */
[----:B------:R-:W1:Y:S01]  /*1c80*/  LDC R5, c[0x0][0x400] ;  /* 0x00010000ff057b82 */ /* 0x000e620000000800 */
[----:B------:R-:W-:Y:S01]  /*1c90*/  ISETP.NE.AND P6, PT, R22, RZ, PT ;  /* 0x000000ff1600720c */ /* 0x000fe20003fc5270 */
[----:B------:R-:W-:Y:S05]  /*1ca0*/  WARPSYNC.ALL ;  /* 0x0000000000007948 */ /* 0x000fea0003800000 */
[----:B------:R-:W-:-:S05]  /*1cb0*/  MOV R0, 0x400 ;  /* 0x0000040000007802 */ /* 0x000fca0000000f00 */
[----:B------:R-:W-:-:S05]  /*1cc0*/  VIADD R0, R0, 0x240 ;  /* 0x0000024000007836 */ /* 0x000fca0000000000 */
[----:B0-----:R-:W-:Y:S01]  /*1cd0*/  LEA R0, R3, R0, 0x18 ;  /* 0x0000000003007211 */ /* 0x001fe200078ec0ff */
[----:B------:R-:W-:-:S03]  /*1ce0*/  @!P6 IMAD R3, R23, R28, R29 ;  /* 0x0000001c1703e224 */ /* 0x000fc600078e021d */
[----:B-1----:R-:W-:Y:S01]  /*1cf0*/  LEA R10, R5, R0, 0x1 ;  /* 0x00000000050a7211 */ /* 0x002fe200078e08ff */
[----:B------:R-:W-:-:S03]  /*1d00*/  @!P6 IMAD R2, R3, 0x2, R0 ;  /* 0x000000020302e824 */ /* 0x000fc600078e0200 */
[----:B------:R-:W-:Y:S02]  /*1d10*/  @!P6 LEA R3, R3, R10, 0x1 ;  /* 0x0000000a0303e211 */ /* 0x000fe400078e08ff */
[----:B------:R0:W-:Y:S04]  /*1d20*/  @!P6 STS.128 [R2], R24 ;  /* 0x000000180200e388 */ /* 0x0001e80000000c00 */
[----:B------:R1:W-:Y:S01]  /*1d30*/  @!P6 STS.128 [R3], R16 ;  /* 0x000000100300e388 */ /* 0x0003e20000000c00 */
[----:B0-----:R-:W-:Y:S01]  /*1d40*/  SHF.R.S32.HI R2, RZ, 0x1f, R5 ;  /* 0x0000001fff027819 */ /* 0x001fe20000011405 */
[----:B------:R-:W-:Y:S03]  /*1d50*/  BAR.SYNC.DEFER_BLOCKING 0x0 ;  /* 0x0000000000007b1d */ /* 0x000fe60000010000 */
[----:B------:R-:W-:-:S03]  /*1d60*/  LEA.HI R2, R2, R5, RZ, 0x2 ;  /* 0x0000000502027211 */ /* 0x000fc600078f10ff */
[----:B------:R-:W-:Y:S04]  /*1d70*/  BSSY.RECONVERGENT B0, `(.L_x_3678) ;  /* 0x00000a4000007945 */ /* 0x000fe80003800200 */
[----:B-1----:R-:W-:Y:S05]  /*1d80*/  @P6 BRA `(.L_x_3679) ;  /* 0x0000000800886947 */ /* 0x002fea0003800000 */
[----:B------:R-:W-:Y:S01]  /*1d90*/  SHF.R.S32.HI R2, RZ, 0x2, R2 ;  /* 0x00000002ff027819 */ /* 0x000fe20000011402 */
[----:B------:R-:W-:Y:S04]  /*1da0*/  BSSY.RECONVERGENT B1, `(.L_x_3680) ;  /* 0x0000081000017945 */ /* 0x000fe80003800200 */
[----:B------:R-:W-:-:S05]  /*1db0*/  IMAD R2, R28, R2, RZ ;  /* 0x000000021c027224 */ /* 0x000fca00078e02ff */
[----:B------:R-:W-:-:S04]  /*1dc0*/  LEA.HI R3, R29, R2, RZ, 0x1f ;  /* 0x000000021d037211 */ /* 0x000fc800078ff8ff */
[----:B------:R-:W-:Y:S01]  /*1dd0*/  SHF.R.S32.HI R2, RZ, 0x1f, R3 ;  /* 0x0000001fff027819 */ /* 0x000fe20000011403 */
[C---:B------:R-:W-:Y:S02]  /*1de0*/  IMAD R30, R3.reuse, 0x2, R0 ;  /* 0x00000002031e7824 */ /* 0x040fe400078e0200 */
[----:B------:R-:W-:Y:S01]  /*1df0*/  IMAD R32, R3, 0x2, R10 ;  /* 0x0000000203207824 */ /* 0x000fe200078e020a */
[----:B------:R-:W-:Y:S02]  /*1e00*/  LEA.HI R2, R2, R3, RZ, 0x2 ;  /* 0x0000000302027211 */ /* 0x000fe400078f10ff */
[C---:B------:R-:W-:Y:S01]  /*1e10*/  LEA R31, R23.reuse, R30, 0x1 ;  /* 0x0000001e171f7211 */ /* 0x040fe200078e08ff */
[----:B------:R-:W0:Y:S01]  /*1e20*/  LDS.64 R8, [R30] ;  /* 0x000000001e087984 */ /* 0x000e220000000a00 */
[----:B------:R-:W-:Y:S01]  /*1e30*/  LEA R33, R23, R32, 0x1 ;  /* 0x0000002017217211 */ /* 0x000fe200078e08ff */
[----:B------:R-:W-:Y:S02]  /*1e40*/  IMAD.SHL.U32 R2, R2, 0x2, RZ ;  /* 0x0000000202027824 */ /* 0x000fe400078e00ff */
[----:B------:R-:W1:Y:S03]  /*1e50*/  LDS.64 R26, [R31] ;  /* 0x000000001f1a7984 */ /* 0x000e660000000a00 */
[----:B------:R-:W-:Y:S01]  /*1e60*/  LOP3.LUT R7, R2, 0xfffffff8, RZ, 0xc0, !PT ;  /* 0xfffffff802077812 */ /* 0x000fe200078ec0ff */
[----:B------:R-:W2:Y:S03]  /*1e70*/  LDS.64 R12, [R32] ;  /* 0x00000000200c7984 */ /* 0x000ea60000000a00 */
[----:B------:R-:W-:Y:S01]  /*1e80*/  ISETP.GE.AND P0, PT, R7, R5, PT ;  /* 0x000000050700720c */ /* 0x000fe20003f06270 */
[----:B------:R-:W3:Y:S01]  /*1e90*/  LDS.64 R14, [R33] ;  /* 0x00000000210e7984 */ /* 0x000ee20000000a00 */
[----:B0-----:R-:W-:-:S02]  /*1ea0*/  SHF.R.U64 R4, R8, 0x10, R9 ;  /* 0x0000001008047819 */ /* 0x001fc40000001209 */
[----:B------:R-:W-:Y:S02]  /*1eb0*/  SHF.R.U32.HI R6, RZ, 0x10, R9 ;  /* 0x00000010ff067819 */ /* 0x000fe40000011609 */
[--C-:B-1----:R-:W-:Y:S02]  /*1ec0*/  SHF.R.U64 R25, R26, 0x10, R27.reuse ;  /* 0x000000101a197819 */ /* 0x102fe4000000121b */
[----:B------:R-:W-:Y:S02]  /*1ed0*/  PRMT R24, R8, 0x5410, R26 ;  /* 0x0000541008187816 */ /* 0x000fe4000000001a */
[----:B------:R-:W-:Y:S02]  /*1ee0*/  PRMT R26, R9, 0x5410, R27 ;  /* 0x00005410091a7816 */ /* 0x000fe4000000001b */
[----:B------:R-:W-:Y:S02]  /*1ef0*/  PRMT R25, R4, 0x5410, R25 ;  /* 0x0000541004197816 */ /* 0x000fe40000000019 */
[----:B------:R-:W-:-:S02]  /*1f00*/  SHF.R.U32.HI R27, RZ, 0x10, R27 ;  /* 0x00000010ff1b7819 */ /* 0x000fc4000001161b */
[--C-:B--2---:R-:W-:Y:S02]  /*1f10*/  SHF.R.U64 R4, R12, 0x10, R13.reuse ;  /* 0x000000100c047819 */ /* 0x104fe4000000120d */
[----:B------:R-:W-:Y:S02]  /*1f20*/  SHF.R.U32.HI R2, RZ, 0x10, R13 ;  /* 0x00000010ff027819 */ /* 0x000fe4000001160d */
[--C-:B---3--:R-:W-:Y:S02]  /*1f30*/  SHF.R.U64 R17, R14, 0x10, R15.reuse ;  /* 0x000000100e117819 */ /* 0x108fe4000000120f */
[----:B------:R-:W-:Y:S02]  /*1f40*/  SHF.R.U32.HI R19, RZ, 0x10, R15 ;  /* 0x00000010ff137819 */ /* 0x000fe4000001160f */
[----:B------:R-:W-:Y:S02]  /*1f50*/  PRMT R27, R6, 0x5410, R27 ;  /* 0x00005410061b7816 */ /* 0x000fe4000000001b */
[----:B------:R-:W-:-:S02]  /*1f60*/  PRMT R16, R12, 0x5410, R14 ;  /* 0x000054100c107816 */ /* 0x000fc4000000000e */
[----:B------:R-:W-:Y:S02]  /*1f70*/  PRMT R18, R13, 0x5410, R15 ;  /* 0x000054100d127816 */ /* 0x000fe4000000000f */
[----:B------:R-:W-:Y:S02]  /*1f80*/  PRMT R17, R4, 0x5410, R17 ;  /* 0x0000541004117816 */ /* 0x000fe40000000011 */
[----:B------:R-:W-:Y:S01]  /*1f90*/  PRMT R19, R2, 0x5410, R19 ;  /* 0x0000541002137816 */ /* 0x000fe20000000013 */
[----:B------:R-:W-:Y:S06]  /*1fa0*/  @P0 BRA `(.L_x_3681) ;  /* 0x0000000400800947 */ /* 0x000fec0003800000 */
[----:B------:R-:W-:Y:S01]  /*1fb0*/  I2FP.F32.S32 R3, R5 ;  /* 0x0000000500037245 */ /* 0x000fe20000201400 */
[----:B------:R-:W0:Y:S01]  /*1fc0*/  LDCU UR4, c[0x0][0x40c] ;  /* 0x00008180ff0477ac */ /* 0x000e220008000800 */
[----:B------:R-:W-:Y:S01]  /*1fd0*/  I2FP.F32.S32 R2, R7 ;  /* 0x0000000700027245 */ /* 0x000fe20000201400 */
[C---:B------:R-:W-:Y:S01]  /*1fe0*/  VIADD R5, R7.reuse, 0x4 ;  /* 0x0000000407057836 */ /* 0x040fe20000000000 */
[C---:B------:R-:W-:Y:S01]  /*1ff0*/  IADD3 R4, PT, PT, R7.reuse, 0x2, RZ ;  /* 0x0000000207047810 */ /* 0x040fe20007ffe0ff */
[--C-:B------:R-:W-:Y:S01]  /*2000*/  HADD2.F32 R21, -RZ, R25.reuse.H1_H1 ;  /* 0x30000019ff157230 */ /* 0x100fe20000004100 */
[----:B------:R-:W1:Y:S01]  /*2010*/  MUFU.RCP R3, R3 ;  /* 0x0000000300037308 */ /* 0x000e620000001000 */
[----:B------:R-:W-:Y:S01]  /*2020*/  IADD3 R6, PT, PT, R7, 0x6, RZ ;  /* 0x0000000607067810 */ /* 0x000fe20007ffe0ff */
[----:B------:R-:W-:Y:S01]  /*2030*/  HADD2.F32 R20, -RZ, R25.H0_H0 ;  /* 0x20000019ff147230 */ /* 0x000fe20000004100 */
[----:B------:R-:W-:Y:S01]  /*2040*/  I2FP.F32.S32 R4, R4 ;  /* 0x0000000400047245 */ /* 0x000fe20000201400 */
[----:B------:R-:W-:Y:S01]  /*2050*/  HADD2.F32 R12, -RZ, R24.H1_H1 ;  /* 0x30000018ff0c7230 */ /* 0x000fe20000004100 */
[----:B------:R-:W-:Y:S01]  /*2060*/  I2FP.F32.S32 R5, R5 ;  /* 0x0000000500057245 */ /* 0x000fe20000201400 */
[--C-:B------:R-:W-:Y:S01]  /*2070*/  HADD2.F32 R25, -RZ, R17.reuse.H1_H1 ;  /* 0x30000011ff197230 */ /* 0x100fe20000004100 */
[----:B------:R-:W-:Y:S01]  /*2080*/  I2FP.F32.S32 R6, R6 ;  /* 0x0000000600067245 */ /* 0x000fe20000201400 */
[----:B------:R-:W-:-:S02]  /*2090*/  HADD2.F32 R22, -RZ, R17.H0_H0 ;  /* 0x20000011ff167230 */ /* 0x000fc40000004100 */
[--C-:B------:R-:W-:Y:S02]  /*20a0*/  HADD2.F32 R38, -RZ, R19.reuse.H1_H1 ;  /* 0x30000013ff267230 */ /* 0x100fe40000004100 */
[----:B------:R-:W-:Y:S01]  /*20b0*/  HADD2.F32 R39, -RZ, R19.H0_H0 ;  /* 0x20000013ff277230 */ /* 0x000fe20000004100 */
[----:B0-----:R-:W-:Y:S01]  /*20c0*/  UIADD3 UR4, UPT, UPT, -UR39, UR4, URZ ;  /* 0x0000000427047290 */ /* 0x001fe2000fffe1ff */
[----:B------:R-:W-:Y:S02]  /*20d0*/  HADD2.F32 R24, -RZ, R24.H0_H0 ;  /* 0x20000018ff187230 */ /* 0x000fe40000004100 */
[--C-:B------:R-:W-:Y:S02]  /*20e0*/  HADD2.F32 R34, -RZ, R26.reuse.H1_H1 ;  /* 0x3000001aff227230 */ /* 0x100fe40000004100 */
        /* <DEDUP_REMOVED lines=8> */
[----:B------:R-:W-:Y:S01]  /*2170*/  I2FP.F32.S32 R15, UR4 ;  /* 0x00000004000f7c45 */ /* 0x000fe20008201400 */
[----:B------:R-:W-:Y:S01]  /*2180*/  HADD2.F32 R35, -RZ, R26.H0_H0 ;  /* 0x2000001aff237230 */ /* 0x000fe20000004100 */
[----:B------:R-:W0:Y:S01]  /*2190*/  MUFU.EX2 R2, -R2 ;  /* 0x8000000200027308 */ /* 0x000e220000000800 */
[----:B------:R-:W-:-:S02]  /*21a0*/  HADD2.F32 R26, -RZ, R18.H1_H1 ;  /* 0x30000012ff1a7230 */ /* 0x000fc40000004100 */
[--C-:B------:R-:W-:Y:S01]  /*21b0*/  HADD2.F32 R36, -RZ, R27.reuse.H1_H1 ;  /* 0x3000001bff247230 */ /* 0x100fe20000004100 */
[----:B------:R-:W1:Y:S01]  /*21c0*/  MUFU.EX2 R4, -R4 ;  /* 0x8000000400047308 */ /* 0x000e620000000800 */
[----:B------:R-:W-:Y:S02]  /*21d0*/  HADD2.F32 R37, -RZ, R27.H0_H0 ;  /* 0x2000001bff257230 */ /* 0x000fe40000004100 */
[----:B------:R-:W-:Y:S01]  /*21e0*/  HADD2.F32 R27, -RZ, R18.H0_H0 ;  /* 0x20000012ff1b7230 */ /* 0x000fe20000004100 */
[----:B------:R-:W2:Y:S04]  /*21f0*/  MUFU.EX2 R6, -R6 ;  /* 0x8000000600067308 */ /* 0x000ea80000000800 */
[----:B------:R-:W3:Y:S01]  /*2200*/  MUFU.EX2 R7, -R7 ;  /* 0x8000000700077308 */ /* 0x000ee20000000800 */
[----:B0-----:R-:W-:-:S04]  /*2210*/  FMUL.FTZ R3, R15, R2 ;  /* 0x000000020f037220 */ /* 0x001fc80000410000 */
[----:B------:R-:W-:Y:S01]  /*2220*/  FMUL.RZ R11, R3, 0.15915493667125701904 ;  /* 0x3e22f983030b7820 */ /* 0x000fe2000040c000 */
[----:B-1----:R-:W-:-:S03]  /*2230*/  FMUL.FTZ R5, R15, R4 ;  /* 0x000000040f057220 */ /* 0x002fc60000410000 */
[----:B------:R-:W0:Y:S01]  /*2240*/  MUFU.SIN R3, R11 ;  /* 0x0000000b00037308 */ /* 0x000e220000000400 */
[----:B------:R-:W-:Y:S01]  /*2250*/  FMUL.RZ R5, R5, 0.15915493667125701904 ;  /* 0x3e22f98305057820 */ /* 0x000fe2000040c000 */
[----:B--2---:R-:W-:-:S04]  /*2260*/  FMUL.FTZ R4, R15, R6 ;  /* 0x000000060f047220 */ /* 0x004fc80000410000 */
[----:B------:R-:W-:Y:S01]  /*2270*/  FMUL.RZ R6, R4, 0.15915493667125701904 ;  /* 0x3e22f98304067820 */ /* 0x000fe2000040c000 */
[----:B---3--:R-:W-:Y:S01]  /*2280*/  FMUL.FTZ R4, R15, R7 ;  /* 0x000000070f047220 */ /* 0x008fe20000410000 */
[----:B------:R1:W2:Y:S03]  /*2290*/  MUFU.COS R2, R11 ;  /* 0x0000000b00027308 */ /* 0x0002a60000000000 */
[----:B------:R-:W-:-:S05]  /*22a0*/  FMUL.RZ R15, R4, 0.15915493667125701904 ;  /* 0x3e22f983040f7820 */ /* 0x000fca000040c000 */
[----:B------:R-:W3:Y:S01]  /*22b0*/  MUFU.COS R8, R5 ;  /* 0x0000000500087308 */ /* 0x000ee20000000000 */
[--C-:B-1----:R-:W-:Y:S02]  /*22c0*/  HADD2.F32 R11, -RZ, R16.reuse.H1_H1 ;  /* 0x30000010ff0b7230 */ /* 0x102fe40000004100 */
[----:B------:R-:W-:-:S03]  /*22d0*/  HADD2.F32 R16, -RZ, R16.H0_H0 ;  /* 0x20000010ff107230 */ /* 0x000fc60000004100 */
[----:B0-----:R-:W-:Y:S02]  /*22e0*/  FMUL.FTZ R7, R11, R3 ;  /* 0x000000030b077220 */ /* 0x001fe40000410000 */
[----:B------:R0:W1:Y:S01]  /*22f0*/  MUFU.SIN R9, R5 ;  /* 0x0000000500097308 */ /* 0x0000620000000400 */
[-C--:B--2---:R-:W-:Y:S01]  /*2300*/  FMUL.FTZ R4, R12, R2.reuse ;  /* 0x000000020c047220 */ /* 0x084fe20000410000 */
[----:B------:R-:W-:-:S03]  /*2310*/  FFMA.FTZ R7, R16, R2, -R7 ;  /* 0x0000000210077223 */ /* 0x000fc60000010807 */
[----:B------:R-:W-:-:S03]  /*2320*/  FFMA.FTZ R4, R24, R3, R4 ;  /* 0x0000000318047223 */ /* 0x000fc60000010004 */
[----:B------:R-:W2:Y:S01]  /*2330*/  MUFU.SIN R14, R6 ;  /* 0x00000006000e7308 */ /* 0x000ea20000000400 */
[----:B0-----:R-:W-:Y:S01]  /*2340*/  FMUL.FTZ R5, R12, R3 ;  /* 0x000000030c057220 */ /* 0x001fe20000410000 */
[----:B---3--:R-:W-:-:S03]  /*2350*/  FMUL.FTZ R12, R25, R8 ;  /* 0x00000008190c7220 */ /* 0x008fc60000410000 */
[----:B------:R-:W-:-:S03]  /*2360*/  FFMA.FTZ R5, R24, R2, -R5 ;  /* 0x0000000218057223 */ /* 0x000fc60000010805 */
[----:B------:R0:W3:Y:S01]  /*2370*/  MUFU.COS R13, R6 ;  /* 0x00000006000d7308 */ /* 0x0000e20000000000 */
[----:B-1----:R-:W-:Y:S01]  /*2380*/  FFMA.FTZ R12, R22, R9, R12 ;  /* 0x00000009160c7223 */ /* 0x002fe2000001000c */
[----:B------:R-:W-:-:S06]  /*2390*/  F2FP.F16.F32.PACK_AB R24, R4, R5 ;  /* 0x000000050418723e */ /* 0x000fcc00000000ff */
[----:B------:R-:W1:Y:S01]  /*23a0*/  MUFU.COS R17, R15 ;  /* 0x0000000f00117308 */ /* 0x000e620000000000 */
[----:B0-----:R-:W-:Y:S01]  /*23b0*/  FMUL.FTZ R6, R11, R2 ;  /* 0x000000020b067220 */ /* 0x001fe20000410000 */
[----:B------:R-:W-:Y:S01]  /*23c0*/  FMUL.FTZ R2, R21, R8 ;  /* 0x0000000815027220 */ /* 0x000fe20000410000 */
[----:B------:R-:W-:Y:S02]  /*23d0*/  FMUL.FTZ R11, R25, R9 ;  /* 0x00000009190b7220 */ /* 0x000fe40000410000 */
[----:B------:R-:W-:Y:S01]  /*23e0*/  FFMA.FTZ R6, R16, R3, R6 ;  /* 0x0000000310067223 */ /* 0x000fe20000010006 */
[-C--:B------:R-:W-:Y:S01]  /*23f0*/  FMUL.FTZ R3, R21, R9.reuse ;  /* 0x0000000915037220 */ /* 0x080fe20000410000 */
[----:B------:R-:W-:Y:S01]  /*2400*/  FFMA.FTZ R2, R20, R9, R2 ;  /* 0x0000000914027223 */ /* 0x000fe20000010002 */
[----:B------:R0:W4:Y:S01]  /*2410*/  MUFU.SIN R19, R15 ;  /* 0x0000000f00137308 */ /* 0x0001220000000400 */
[----:B--2---:R-:W-:Y:S01]  /*2420*/  FMUL.FTZ R16, R26, R14 ;  /* 0x0000000e1a107220 */ /* 0x004fe20000410000 */
[-C--:B---3--:R-:W-:Y:S01]  /*2430*/  FMUL.FTZ R9, R34, R13.reuse ;  /* 0x0000000d22097220 */ /* 0x088fe20000410000 */
[-C--:B------:R-:W-:Y:S01]  /*2440*/  FFMA.FTZ R3, R20, R8.reuse, -R3 ;  /* 0x0000000814037223 */ /* 0x080fe20000010803 */
[----:B------:R-:W-:Y:S01]  /*2450*/  FFMA.FTZ R11, R22, R8, -R11 ;  /* 0x00000008160b7223 */ /* 0x000fe2000001080b */
[----:B------:R-:W-:Y:S01]  /*2460*/  FFMA.FTZ R18, R27, R13, -R16 ;  /* 0x0000000d1b127223 */ /* 0x000fe20000010810 */
[-C--:B------:R-:W-:Y:S01]  /*2470*/  FMUL.FTZ R8, R34, R14.reuse ;  /* 0x0000000e22087220 */ /* 0x080fe20000410000 */
[CC--:B------:R-:W-:Y:S01]  /*2480*/  FFMA.FTZ R9, R35.reuse, R14.reuse, R9 ;  /* 0x0000000e23097223 */ /* 0x0c0fe20000010009 */
[----:B------:R-:W-:Y:S01]  /*2490*/  F2FP.F16.F32.PACK_AB R25, R2, R3 ;  /* 0x000000030219723e */ /* 0x000fe200000000ff */
[----:B0-----:R-:W-:Y:S01]  /*24a0*/  FMUL.FTZ R15, R26, R13 ;  /* 0x0000000d1a0f7220 */ /* 0x001fe20000410000 */
[-C--:B-1----:R-:W-:Y:S01]  /*24b0*/  FMUL.FTZ R16, R36, R17.reuse ;  /* 0x0000001124107220 */ /* 0x082fe20000410000 */
[----:B------:R-:W-:Y:S01]  /*24c0*/  FMUL.FTZ R22, R38, R17 ;  /* 0x0000001126167220 */ /* 0x000fe20000410000 */
[----:B------:R-:W-:Y:S01]  /*24d0*/  FFMA.FTZ R8, R35, R13, -R8 ;  /* 0x0000000d23087223 */ /* 0x000fe20000010808 */
[----:B------:R-:W-:-:S04]  /*24e0*/  FFMA.FTZ R15, R27, R14, R15 ;  /* 0x0000000e1b0f7223 */ /* 0x000fc8000001000f */
[----:B------:R-:W-:Y:S01]  /*24f0*/  F2FP.F16.F32.PACK_AB R26, R9, R8 ;  /* 0x00000008091a723e */ /* 0x000fe200000000ff */
[-C--:B----4-:R-:W-:Y:S01]  /*2500*/  FMUL.FTZ R14, R36, R19.reuse ;  /* 0x00000013240e7220 */ /* 0x090fe20000410000 */
[-C--:B------:R-:W-:Y:S01]  /*2510*/  FMUL.FTZ R20, R38, R19.reuse ;  /* 0x0000001326147220 */ /* 0x080fe20000410000 */
[-C--:B------:R-:W-:Y:S01]  /*2520*/  FFMA.FTZ R27, R37, R19.reuse, R16 ;  /* 0x00000013251b7223 */ /* 0x080fe20000010010 */
[----:B------:R-:W-:Y:S01]  /*2530*/  FFMA.FTZ R19, R39, R19, R22 ;  /* 0x0000001327137223 */ /* 0x000fe20000010016 */
[-C--:B------:R-:W-:Y:S01]  /*2540*/  FFMA.FTZ R14, R37, R17.reuse, -R14 ;  /* 0x00000011250e7223 */ /* 0x080fe2000001080e */
[----:B------:R-:W-:Y:S01]  /*2550*/  FFMA.FTZ R20, R39, R17, -R20 ;  /* 0x0000001127147223 */ /* 0x000fe20000010814 */
[----:B------:R-:W-:Y:S02]  /*2560*/  F2FP.F16.F32.PACK_AB R16, R6, R7 ;  /* 0x000000070610723e */ /* 0x000fe400000000ff */
[----:B------:R-:W-:Y:S02]  /*2570*/  F2FP.F16.F32.PACK_AB R17, R12, R11 ;  /* 0x0000000b0c11723e */ /* 0x000fe400000000ff */
[----:B------:R-:W-:-:S02]  /*2580*/  F2FP.F16.F32.PACK_AB R18, R15, R18 ;  /* 0x000000120f12723e */ /* 0x000fc400000000ff */
[----:B------:R-:W-:Y:S02]  /*2590*/  F2FP.F16.F32.PACK_AB R27, R27, R14 ;  /* 0x0000000e1b1b723e */ /* 0x000fe400000000ff */
[----:B------:R-:W-:-:S07]  /*25a0*/  F2FP.F16.F32.PACK_AB R19, R19, R20 ;  /* 0x000000141313723e */ /* 0x000fce00000000ff */
.L_x_3681:
[----:B------:R-:W-:Y:S05]  /*25b0*/  BSYNC.RECONVERGENT B1 ;  /* 0x0000000000017941 */ /* 0x000fea0003800200 */
.L_x_3680:
[----:B------:R-:W-:Y:S02]  /*25c0*/  LOP3.LUT R2, R17, 0xffff, RZ, 0xc0, !PT ;  /* 0x0000ffff11027812 */ /* 0x000fe400078ec0ff */
[----:B------:R-:W-:Y:S02]  /*25d0*/  LOP3.LUT R4, R25, 0xffff, RZ, 0xc0, !PT ;  /* 0x0000ffff19047812 */ /* 0x000fe400078ec0ff */
[----:B------:R-:W-:Y:S01]  /*25e0*/  PRMT R8, R19, 0x7732, RZ ;  /* 0x0000773213087816 */ /* 0x000fe200000000ff */
[----:B------:R-:W-:Y:S01]  /*25f0*/  IMAD.WIDE.U32 R2, R2, 0x10000, RZ ;  /* 0x0001000002027825 */ /* 0x000fe200078e00ff */
[----:B------:R-:W-:Y:S02]  /*2600*/  PRMT R9, R18, 0x7732, RZ ;  /* 0x0000773212097816 */ /* 0x000fe400000000ff */
[----:B------:R-:W-:Y:S01]  /*2610*/  PRMT R11, R26, 0x5410, R27 ;  /* 0x000054101a0b7816 */ /* 0x000fe2000000001b */
[----:B------:R-:W-:Y:S01]  /*2620*/  IMAD.WIDE.U32 R4, R4, 0x10000, RZ ;  /* 0x0001000004047825 */ /* 0x000fe200078e00ff */
[----:B------:R-:W-:-:S02]  /*2630*/  LOP3.LUT R6, R2, 0xffff, R16, 0xf8, !PT ;  /* 0x0000ffff02067812 */ /* 0x000fc400078ef810 */
[----:B------:R-:W-:Y:S02]  /*2640*/  PRMT R7, R18, 0x5410, R19 ;  /* 0x0000541012077816 */ /* 0x000fe40000000013 */
[----:B------:R-:W-:Y:S02]  /*2650*/  PRMT R21, R9, 0x5410, R8 ;  /* 0x0000541009157816 */ /* 0x000fe40000000008 */
[----:B------:R-:W-:Y:S02]  /*2660*/  PRMT R2, R17, 0x7732, RZ ;  /* 0x0000773211027816 */ /* 0x000fe400000000ff */
[----:B------:R-:W-:Y:S02]  /*2670*/  LOP3.LUT R9, R11, R5, RZ, 0xfc, !PT ;  /* 0x000000050b097212 */ /* 0x000fe400078efcff */
[----:B------:R-:W-:Y:S02]  /*2680*/  LOP3.LUT R8, R4, 0xffff, R24, 0xf8, !PT ;  /* 0x0000ffff04087812 */ /* 0x000fe400078ef818 */
[----:B------:R-:W-:-:S02]  /*2690*/  PRMT R11, R27, 0x7732, RZ ;  /* 0x000077321b0b7816 */ /* 0x000fc400000000ff */
[----:B------:R-:W-:Y:S02]  /*26a0*/  PRMT R4, R25, 0x7732, RZ ;  /* 0x0000773219047816 */ /* 0x000fe400000000ff */
[----:B------:R-:W-:Y:S02]  /*26b0*/  PRMT R12, R26, 0x7732, RZ ;  /* 0x000077321a0c7816 */ /* 0x000fe400000000ff */
[----:B------:R-:W-:Y:S01]  /*26c0*/  PRMT R14, R24, 0x7732, RZ ;  /* 0x00007732180e7816 */ /* 0x000fe200000000ff */
[----:B------:R-:W-:Y:S01]  /*26d0*/  IMAD.WIDE.U32 R4, R4, 0x10000, RZ ;  /* 0x0001000004047825 */ /* 0x000fe200078e00ff */
[----:B------:R-:W-:Y:S02]  /*26e0*/  LOP3.LUT R7, R7, R3, RZ, 0xfc, !PT ;  /* 0x0000000307077212 */ /* 0x000fe400078efcff */
[----:B------:R-:W-:Y:S01]  /*26f0*/  PRMT R13, R16, 0x7732, RZ ;  /* 0x00007732100d7816 */ /* 0x000fe200000000ff */
[----:B------:R-:W-:Y:S01]  /*2700*/  IMAD.WIDE.U32 R2, R2, 0x10000, RZ ;  /* 0x0001000002027825 */ /* 0x000fe200078e00ff */
[----:B------:R-:W-:Y:S01]  /*2710*/  PRMT R15, R12, 0x5410, R11 ;  /* 0x000054100c0f7816 */ /* 0x000fe2000000000b */
[----:B------:R0:W-:Y:S02]  /*2720*/  STS.64 [R32], R6 ;  /* 0x0000000620007388 */ /* 0x0001e40000000a00 */
[----:B------:R-:W-:Y:S01]  /*2730*/  IMAD.MOV.U32 R11, RZ, RZ, R14 ;  /* 0x000000ffff0b7224 */ /* 0x000fe200078e000e */
[----:B------:R-:W-:-:S02]  /*2740*/  LOP3.LUT R3, R21, R3, RZ, 0xfc, !PT ;  /* 0x0000000315037212 */ /* 0x000fc400078efcff */
[----:B------:R-:W-:Y:S02]  /*2750*/  LOP3.LUT R2, R2, R13, RZ, 0xfc, !PT ;  /* 0x0000000d02027212 */ /* 0x000fe400078efcff */
[----:B------:R-:W-:Y:S02]  /*2760*/  LOP3.LUT R5, R15, R5, RZ, 0xfc, !PT ;  /* 0x000000050f057212 */ /* 0x000fe400078efcff */
[----:B------:R-:W-:Y:S01]  /*2770*/  LOP3.LUT R4, R4, R11, RZ, 0xfc, !PT ;  /* 0x0000000b04047212 */ /* 0x000fe200078efcff */
[----:B------:R0:W-:Y:S04]  /*2780*/  STS.64 [R33], R2 ;  /* 0x0000000221007388 */ /* 0x0001e80000000a00 */
[----:B------:R0:W-:Y:S04]  /*2790*/  STS.64 [R30], R8 ;  /* 0x000000081e007388 */ /* 0x0001e80000000a00 */
[----:B------:R0:W-:Y:S02]  /*27a0*/  STS.64 [R31], R4 ;  /* 0x000000041f007388 */ /* 0x0001e40000000a00 */
.L_x_3679:
[----:B------:R-:W-:Y:S05]  /*27b0*/  BSYNC.RECONVERGENT B0 ;  /* 0x0000000000007941 */ /* 0x000fea0003800200 */
.L_x_3678:
[----:B------:R-:W-:Y:S01]  /*27c0*/  BAR.SYNC.DEFER_BLOCKING 0x0 ;  /* 0x0000000000007b1d */ /* 0x000fe20000010000 */
[----:B------:R-:W-:-:S04]  /*27d0*/  @!P6 IMAD R23, R23, R28, R29 ;  /* 0x0000001c1717e224 */ /* 0x000fc800078e021d */
[C---:B------:R-:W-:Y:S01]  /*27e0*/  @!P6 IMAD R10, R23.reuse, 0x2, R10 ;  /* 0x00000002170ae824 */ /* 0x040fe200078e020a */
[----:B------:R-:W-:-:S05]  /*27f0*/  @!P6 LEA R0, R23, R0, 0x1 ;  /* 0x000000001700e211 */ /* 0x000fca00078e08ff */
[----:B------:R1:W2:Y:S04]  /*2800*/  @!P6 LDS.128 R24, [R0] ;  /* 0x000000000018e984 */ /* 0x0002a80000000c00 */
[----:B------:R1:W3:Y:S01]  /*2810*/  @!P6 LDS.128 R16, [R10] ;  /* 0x000000000a10e984 */ /* 0x0002e20000000c00 */
[----:B------:R-:W-:Y:S06]  /*2820*/  BAR.SYNC.DEFER_BLOCKING 0x0 ;  /* 0x0000000000007b1d */ /* 0x000fec0000010000 */
.L_x_3676:
[----:B------:R-:W-:Y:S05]  /*2830*/  BSYNC.RECONVERGENT B6 ;  /* 0x0000000000067941 */ /* 0x000fea0003800200 */
.L_x_3674:
[----:B-1----:R-:W-:Y:S02]  /*2840*/  MOV R0, 0xff7fffff ;  /* 0xff7fffff00007802 */ /* 0x002fe40000000f00 */
[----:B------:R-:W-:-:S03]  /*2850*/  ISETP.GT.U32.AND P0, PT, R120, 0x1f, PT ;  /* 0x0000001f7800780c */ /* 0x000fc60003f04070 */
[----:B------:R1:W-:Y:S10]  /*2860*/  STL [R1+0xc], R0 ;  /* 0x00000c0001007387 */ /* 0x0003f40000100800 */
[----:B-1----:R-:W-:Y:S05]  /*2870*/  @P0 BRA `(.L_x_3682) ;  /* 0x0000000000ec0947 */ /* 0x002fea0003800000 */
[----:B------:R-:W-:Y:S01]  /*2880*/  ISETP.GT.U32.AND P0, PT, R120, 0x1b, PT ;  /* 0x0000001b7800780c */ /* 0x000fe20003f04070 */
[----:B------:R-:W1:Y:S01]  /*2890*/  S2R R21, SR_CgaCtaId ;  /* 0x0000000000157919 */ /* 0x000e620000008800 */
[----:B0-----:R-:W-:Y:S01]  /*28a0*/  MOV R6, 0x400 ;  /* 0x0000040000067802 */ /* 0x001fe20000000f00 */
[----:B--23--:R-:W-:Y:S01]  /*28b0*/  HMUL2 R8, R25, R17 ;  /* 0x0000001119087232 */ /* 0x00cfe20000000000 */
[----:B------:R-:W-:-:S03]  /*28c0*/  UMOV UR4, 0xffffffff ;  /* 0xffffffff00047882 */ /* 0x000fc60000000000 */
[----:B------:R-:W-:-:S04]  /*28d0*/  HFMA2 R9, R24, R16, R8 ;  /* 0x0000001018097231 */ /* 0x000fc80000000008 */
[----:B------:R-:W-:Y:S02]  /*28e0*/  HFMA2 R9, R26, R18, R9 ;  /* 0x000000121a097231 */ /* 0x000fe40000000009 */
[----:B------:R-:W0:Y:S02]  /*28f0*/  @!P0 LDC R5, c[0x0][0x3f4] ;  /* 0x0000fd00ff058b82 */ /* 0x000e240000000800 */
[----:B------:R-:W-:-:S05]  /*2900*/  HFMA2 R9, R27, R19, R9 ;  /* 0x000000131b097231 */ /* 0x000fca0000000009 */
[----:B------:R-:W-:Y:S01]  /*2910*/  HADD2.F32 R13, -RZ, R9.H0_H0 ;  /* 0x20000009ff0d7230 */ /* 0x000fe20000004100 */
[----:B------:R-:W2:Y:S01]  /*2920*/  @!P0 LDC.64 R2, c[0x0][0x3b8] ;  /* 0x0000ee00ff028b82 */ /* 0x000ea20000000a00 */
[----:B0-----:R-:W-:Y:S02]  /*2930*/  @!P0 IMAD R0, R120, R5, UR40 ;  /* 0x0000002878008e24 */ /* 0x001fe4000f8e0205 */
[----:B------:R-:W-:-:S04]  /*2940*/  @!P0 IMAD R5, R5, UR47, RZ ;  /* 0x0000002f05058c24 */ /* 0x000fc8000f8e02ff */
[----:B------:R-:W-:Y:S01]  /*2950*/  @!P0 IMAD R7, R5, 0x1c, R0 ;  /* 0x0000001c05078824 */ /* 0x000fe200078e0200 */
[----:B------:R-:W-:-:S03]  /*2960*/  IADD3 R0, PT, PT, R6, 0x40, RZ ;  /* 0x0000004006007810 */ /* 0x000fc60007ffe0ff */
[----:B------:R-:W-:Y:S01]  /*2970*/  @!P0 IMAD.SHL.U32 R7, R7, 0x8, RZ ;  /* 0x0000000807078824 */ /* 0x000fe200078e00ff */
[----:B-1----:R-:W-:Y:S01]  /*2980*/  LEA R5, R21, R0, 0x18 ;  /* 0x0000000015057211 */ /* 0x002fe200078ec0ff */
[----:B------:R-:W-:Y:S02]  /*2990*/  HADD2.F32 R0, -RZ, R9.H1_H1 ;  /* 0x30000009ff007230 */ /* 0x000fe40000004100 */
[----:B--2---:R-:W-:Y:S01]  /*29a0*/  @!P0 IMAD.WIDE R2, R7, 0x2, R2 ;  /* 0x0000000207028825 */ /* 0x004fe200078e0202 */
[----:B------:R-:W-:-:S03]  /*29b0*/  LEA R5, R120, R5, 0x4 ;  /* 0x0000000578057211 */ /* 0x000fc600078e20ff */
[----:B------:R-:W-:Y:S01]  /*29c0*/  FADD.FTZ R13, R13, R0 ;  /* 0x000000000d0d7221 */ /* 0x000fe20000010000 */
[----:B------:R0:W-:Y:S04]  /*29d0*/  @!P0 STG.E.128 desc[UR36][R2.64], R16 ;  /* 0x0000001002008986 */ /* 0x0001e8000c101d24 */
[----:B------:R0:W-:Y:S01]  /*29e0*/  STS.128 [R5], R24 ;  /* 0x0000001805007388 */ /* 0x0001e20000000c00 */
        /* <DEDUP_REMOVED lines=10> */
.L_x_3820:
        /* <DEDUP_REMOVED lines=9> */
[----:B------:R-:W-:-:S04]  /*2b20*/  @UP0 UIADD3 UR6, UPT, UPT, -UR39, UR42, URZ ;  /* 0x0000002a27060290 */ /* 0x000fc8000fffe1ff */
[----:B-1----:R-:W-:-:S04]  /*2b30*/  @UP0 UIMAD UR7, UR43, UR8, UR6 ;  /* 0x000000082b0702a4 */ /* 0x002fc8000f8e0206 */
[----:B------:R-:W-:-:S04]  /*2b40*/  @UP0 UIMAD UR7, UR7, UR8, UR6 ;  /* 0x00000008070702a4 */ /* 0x000fc8000f8e0206 */
[----:B--2---:R-:W-:-:S06]  /*2b50*/  @UP0 UIMAD.WIDE UR4, UR7, 0x2, UR4 ;  /* 0x00000002070408a5 */ /* 0x004fcc000f8e0204 */
[----:B------:R-:W-:Y:S01]  /*2b60*/  MOV R2, UR4 ;  /* 0x0000000400027c02 */ /* 0x000fe20008000f00 */
[----:B------:R-:W-:-:S04]  /*2b70*/  IMAD.U32 R3, RZ, RZ, UR5 ;  /* 0x00000005ff037e24 */ /* 0x000fc8000f8e00ff */
[----:B------:R-:W1:Y:S01]  /*2b80*/  LDCU UR4, c[0x0][0x410] ;  /* 0x00008200ff0477ac */ /* 0x000e620008000800 */
[----:B------:R-:W2:Y:S01]  /*2b90*/  @P0 LDG.E.U16 R2, desc[UR36][R2.64] ;  /* 0x0000002402020981 */ /* 0x000ea2000c1e1500 */
[----:B------:R-:W-:Y:S02]  /*2ba0*/  IADD3 R6, PT, PT, R6, 0x240, RZ ;  /* 0x0000024006067810 */ /* 0x000fe40007ffe0ff */
[----:B0-----:R-:W-:Y:S02]  /*2bb0*/  IADD3 R4, PT, PT, -R121, UR42, RZ ;  /* 0x0000002a79047c10 */ /* 0x001fe4000fffe1ff */
[----:B------:R-:W-:-:S04]  /*2bc0*/  LEA R21, R21, R6, 0x18 ;  /* 0x0000000615157211 */ /* 0x000fc800078ec0ff */
[----:B------:R-:W-:Y:S01]  /*2bd0*/  LEA R4, R4, R21, 0x2 ;  /* 0x0000001504047211 */ /* 0x000fe200078e10ff */
[----:B-1----:R-:W-:Y:S01]  /*2be0*/  FMUL.FTZ R5, R14, UR4 ;  /* 0x000000040e057c20 */ /* 0x002fe20008410000 */
[----:B--2---:R-:W-:-:S05]  /*2bf0*/  @P0 HADD2.F32 R0, -RZ, R2.H0_H0 ;  /* 0x20000002ff000230 */ /* 0x004fca0000004100 */
[----:B------:R-:W-:-:S05]  /*2c00*/  @P0 FADD.FTZ R5, R5, R0 ;  /* 0x0000000005050221 */ /* 0x000fca0000010000 */
[----:B------:R1:W-:Y:S04]  /*2c10*/  STL [R1+0xc], R5 ;  /* 0x00000c0501007387 */ /* 0x0003e80000100800 */
[----:B------:R1:W-:Y:S02]  /*2c20*/  STS [R4], R5 ;  /* 0x0000000504007388 */ /* 0x0003e40000000800 */
.L_x_3682:
[----:B------:R-:W-:Y:S05]  /*2c30*/  WARPSYNC.ALL ;  /* 0x0000000000007948 */ /* 0x000fea0003800000 */
[----:B------:R-:W-:Y:S01]  /*2c40*/  IADD3 R0, PT, PT, -R121, UR42, RZ ;  /* 0x0000002a79007c10 */ /* 0x000fe2000fffe1ff */
[----:B------:R-:W4:Y:S01]  /*2c50*/  LDCU UR4, c[0x0][0x3f0] ;  /* 0x00007e00ff0477ac */ /* 0x000f220008000800 */
[----:B------:R-:W-:Y:S03]  /*2c60*/  BSSY.RECONVERGENT B0, `(.L_x_3684) ;  /* 0x00004b6000007945 */ /* 0x000fe60003800200 */
[----:B------:R-:W-:Y:S01]  /*2c70*/  VIADD R0, R0, 0x1f ;  /* 0x0000001f00007836 */ /* 0x000fe20000000000 */
[----:B------:R-:W1:Y:S04]  /*2c80*/  LDCU UR19, c[0x0][0x3f8] ;  /* 0x00007f00ff1377ac */ /* 0x000e680008000800 */
[----:B0-----:R-:W-:Y:S01]  /*2c90*/  SHF.R.S32.HI R3, RZ, 0x1f, R0 ;  /* 0x0000001fff037819 */ /* 0x001fe20000011400 */
[----:B------:R-:W0:Y:S03]  /*2ca0*/  LDCU UR20, c[0x0][0x410] ;  /* 0x00008200ff1477ac */ /* 0x000e260008000800 */
[----:B------:R-:W-:Y:S01]  /*2cb0*/  LEA.HI R3, R3, R0, RZ, 0x5 ;  /* 0x0000000003037211 */ /* 0x000fe200078f28ff */
[----:B------:R-:W0:Y:S03]  /*2cc0*/  LDCU.64 UR8, c[0x0][0x3c8] ;  /* 0x00007900ff0877ac */ /* 0x000e260008000a00 */
[----:B------:R-:W-:Y:S01]  /*2cd0*/  LOP3.LUT R0, R3, 0xffffffe0, RZ, 0xc0, !PT ;  /* 0xffffffe003007812 */ /* 0x000fe200078ec0ff */
[----:B----4-:R-:W-:Y:S01]  /*2ce0*/  UIMAD UR4, UR41, UR4, UR43 ;  /* 0x00000004290472a4 */ /* 0x010fe2000f8e022b */
[----:B------:R-:W4:Y:S01]  /*2cf0*/  LDCU.64 UR10, c[0x0][0x3b8] ;  /* 0x00007700ff0a77ac */ /* 0x000f220008000a00 */
[----:B------:R-:W-:Y:S01]  /*2d00*/  BAR.SYNC.DEFER_BLOCKING 0x0 ;  /* 0x0000000000007b1d */ /* 0x000fe20000010000 */
[----:B------:R-:W-:Y:S01]  /*2d10*/  ISETP.GE.AND P0, PT, R120, R0, PT ;  /* 0x000000007800720c */ /* 0x000fe20003f06270 */
[----:B------:R-:W-:-:S04]  /*2d20*/  UIMAD UR4, UR4, 0xe0, URZ ;  /* 0x000000e0040478a4 */ /* 0x000fc8000f8e02ff */
[----:B------:R-:W0:Y:S01]  /*2d30*/  LDCU.64 UR12, c[0x0][0x438] ;  /* 0x00008700ff0c77ac */ /* 0x000e220008000a00 */
[----:B------:R-:W0:Y:S07]  /*2d40*/  LDCU.64 UR14, c[0x0][0x448] ;  /* 0x00008900ff0e77ac */ /* 0x000e2e0008000a00 */
[----:B-1----:R-:W-:Y:S05]  /*2d50*/  @P0 BRA `(.L_x_3685) ;  /* 0x0000004800980947 */ /* 0x002fea0003800000 */
[----:B------:R-:W1:Y:S01]  /*2d60*/  LDC R2, c[0x0][0x3f4] ;  /* 0x0000fd00ff027b82 */ /* 0x000e620000000800 */
[----:B------:R-:W-:Y:S01]  /*2d70*/  UMOV UR5, 0x400 ;  /* 0x0000040000057882 */ /* 0x000fe20000000000 */
[----:B------:R-:W5:Y:S01]  /*2d80*/  LDCU UR18, c[0x0][0x440] ;  /* 0x00008800ff1277ac */ /* 0x000f620008000800 */
[----:B------:R-:W-:Y:S01]  /*2d90*/  IMAD.IADD R0, R121, 0x1, R0 ;  /* 0x0000000179007824 */ /* 0x000fe200078e0200 */
[----:B------:R-:W2:Y:S04]  /*2da0*/  LDCU.64 UR16, c[0x0][0x420] ;  /* 0x00008400ff1077ac */ /* 0x000ea80008000a00 */
[----:B------:R-:W3:Y:S01]  /*2db0*/  S2UR UR6, SR_CgaCtaId ;  /* 0x00000000000679c3 */ /* 0x000ee20000008800 */
[----:B-----5:R-:W-:Y:S02]  /*2dc0*/  MOV R125, UR18 ;  /* 0x00000012007d7c02 */ /* 0x020fe40008000f00 */
[----:B-1----:R-:W-:Y:S01]  /*2dd0*/  IABS R2, R2 ;  /* 0x0000000200027213 */ /* 0x002fe20000000000 */
[----:B--2---:R-:W-:Y:S01]  /*2de0*/  IMAD.U32 R251, RZ, RZ, UR17 ;  /* 0x00000011fffb7e24 */ /* 0x004fe2000f8e00ff */
[----:B------:R-:W-:-:S02]  /*2df0*/  MOV R123, UR16 ;  /* 0x00000010007b7c02 */ /* 0x000fc40008000f00 */
[----:B------:R-:W-:Y:S02]  /*2e00*/  MOV R124, R2 ;  /* 0x00000002007c7202 */ /* 0x000fe40000000f00 */
[----:B------:R-:W-:Y:S01]  /*2e10*/  ISETP.NE.U32.AND P0, PT, RZ, UR16, PT ;  /* 0x00000010ff007c0c */ /* 0x000fe2000bf05070 */
[----:B---3--:R-:W-:Y:S01]  /*2e20*/  ULEA UR7, UR6, UR5, 0x18 ;  /* 0x0000000506077291 */ /* 0x008fe2000f8ec0ff */
[----:B------:R-:W1:Y:S01]  /*2e30*/  I2F.RP R2, R124 ;  /* 0x0000007c00027306 */ /* 0x000e620000209400 */
[----:B------:R-:W-:Y:S01]  /*2e40*/  UIADD3 UR5, UPT, UPT, UR5, 0x240, URZ ;  /* 0x0000024005057890 */ /* 0x000fe2000fffe0ff */
[----:B------:R-:W-:-:S03]  /*2e50*/  ISETP.NE.AND.EX P0, PT, RZ, UR17, PT, P0 ;  /* 0x00000011ff007c0c */ /* 0x000fc6000bf05300 */
[----:B------:R-:W-:-:S03]  /*2e60*/  ULEA UR5, UR6, UR5, 0x18 ;  /* 0x0000000506057291 */ /* 0x000fc6000f8ec0ff */
[----:B------:R-:W2:Y:S04]  /*2e70*/  LDS.128 R12, [UR7+0x40] ;  /* 0x00004007ff0c7984 */ /* 0x000ea80008000c00 */
[----:B------:R-:W3:Y:S01]  /*2e80*/  LDS.128 R8, [UR7+0x50] ;  /* 0x00005007ff087984 */ /* 0x000ee20008000c00 */
[----:B-1----:R-:W1:Y:S03]  /*2e90*/  MUFU.RCP R2, R2 ;  /* 0x0000000200027308 */ /* 0x002e660000001000 */
[----:B------:R-:W5:Y:S04]  /*2ea0*/  LDS.128 R4, [UR7+0x60] ;  /* 0x00006007ff047984 */ /* 0x000f680008000c00 */
[----:B------:R-:W0:Y:S04]  /*2eb0*/  LDS.128 R116, [UR7+0x70] ;  /* 0x00007007ff747984 */ /* 0x000e280008000c00 */
[----:B------:R-:W0:Y:S04]  /*2ec0*/  LDS.128 R112, [UR7+0x80] ;  /* 0x00008007ff707984 */ /* 0x000e280008000c00 */
[----:B------:R-:W0:Y:S04]  /*2ed0*/  LDS.128 R108, [UR7+0x90] ;  /* 0x00009007ff6c7984 */ /* 0x000e280008000c00 */
[----:B------:R-:W0:Y:S01]  /*2ee0*/  LDS.128 R104, [UR7+0xa0] ;  /* 0x0000a007ff687984 */ /* 0x000e220008000c00 */
[----:B-1----:R-:W-:-:S03]  /*2ef0*/  IADD3 R2, PT, PT, R2, 0xffffffe, RZ ;  /* 0x0ffffffe02027810 */ /* 0x002fc60007ffe0ff */
[----:B------:R-:W1:Y:S01]  /*2f00*/  LDS.128 R100, [UR7+0xb0] ;  /* 0x0000b007ff647984 */ /* 0x000e620008000c00 */
[----:B------:R4:W3:Y:S03]  /*2f10*/  F2I.FTZ.U32.TRUNC.NTZ R3, R2 ;  /* 0x0000000200037305 */ /* 0x0008e6000021f000 */
[----:B------:R-:W0:Y:S04]  /*2f20*/  LDS.128 R96, [UR7+0xc0] ;  /* 0x0000c007ff607984 */ /* 0x000e280008000c00 */
[----:B------:R-:W0:Y:S01]  /*2f30*/  LDS.128 R92, [UR7+0xd0] ;  /* 0x0000d007ff5c7984 */ /* 0x000e220008000c00 */
[----:B----4-:R-:W-:-:S03]  /*2f40*/  HFMA2 R2, -RZ, RZ, 0, 0 ;  /* 0x00000000ff027431 */ /* 0x010fc600000001ff */
[----:B--2---:R-:W-:Y:S04]  /*2f50*/  STL.64 [R1+0x30], R12 ;  /* 0x0000300c01007387 */ /* 0x004fe80000100a00 */
[----:B------:R-:W-:Y:S01]  /*2f60*/  STL.64 [R1+0x38], R14 ;  /* 0x0000380e01007387 */ /* 0x000fe20000100a00 */
[----:B---3--:R-:W-:-:S03]  /*2f70*/  IADD3 R122, PT, PT, RZ, -R3, RZ ;  /* 0x80000003ff7a7210 */ /* 0x008fc60007ffe0ff */
[----:B------:R-:W-:Y:S04]  /*2f80*/  STL.64 [R1+0x20], R8 ;  /* 0x0000200801007387 */ /* 0x000fe80000100a00 */
[----:B------:R-:W-:Y:S04]  /*2f90*/  STL.64 [R1+0x28], R10 ;  /* 0x0000280a01007387 */ /* 0x000fe80000100a00 */
[----:B-----5:R-:W-:Y:S04]  /*2fa0*/  STL.64 [R1+0x10], R4 ;  /* 0x0000100401007387 */ /* 0x020fe80000100a00 */
[----:B------:R-:W-:Y:S04]  /*2fb0*/  STL.64 [R1+0x18], R6 ;  /* 0x0000180601007387 */ /* 0x000fe80000100a00 */
[----:B------:R2:W-:Y:S04]  /*2fc0*/  STL [R1+0x44], R0 ;  /* 0x0000440001007387 */ /* 0x0005e80000100800 */
[----:B------:R-:W3:Y:S04]  /*2fd0*/  LDS.128 R88, [UR7+0xe0] ;  /* 0x0000e007ff587984 */ /* 0x000ee80008000c00 */
[----:B------:R-:W4:Y:S01]  /*2fe0*/  LDS.128 R84, [UR7+0xf0] ;  /* 0x0000f007ff547984 */ /* 0x000f220008000c00 */
[----:B--2---:R-:W-:Y:S01]  /*2ff0*/  IADD3 R0, PT, PT, R121, R120, RZ ;  /* 0x0000007879007210 */ /* 0x004fe20007ffe0ff */
[----:B------:R-:W-:-:S02]  /*3000*/  IMAD.MOV.U32 R121, RZ, RZ, R122 ;  /* 0x000000ffff797224 */ /* 0x000fc400078e007a */
[----:B------:R-:W2:Y:S01]  /*3010*/  LDS.128 R80, [UR7+0x100] ;  /* 0x00010007ff507984 */ /* 0x000ea20008000c00 */
[----:B------:R-:W-:Y:S01]  /*3020*/  IADD3 R252, P1, P2, R123, UR44, R0 ;  /* 0x0000002c7bfc7c10 */ /* 0x000fe2000fa3e000 */
[----:B------:R-:W-:Y:S02]  /*3030*/  IMAD R121, R121, R124, RZ ;  /* 0x0000007c79797224 */ /* 0x000fe400078e02ff */
[----:B------:R-:W0:Y:S01]  /*3040*/  LDS.128 R76, [UR7+0x110] ;  /* 0x00011007ff4c7984 */ /* 0x000e220008000c00 */
[----:B------:R-:W-:Y:S01]  /*3050*/  IADD3.X R251, PT, PT, R251, UR46, RZ, P1, P2 ;  /* 0x0000002efbfb7c10 */ /* 0x000fe20008fe44ff */
[----:B------:R-:W-:Y:S02]  /*3060*/  IMAD.HI.U32 R2, R3, R121, R2 ;  /* 0x0000007903027227 */ /* 0x000fe400078e0002 */
        /* <DEDUP_REMOVED lines=17> */
[----:B------:R-:W0:Y:S01]  /*3180*/  LDS.128 R4, [UR7+0x230] ;  /* 0x00023007ff047984 */ /* 0x000e220008000c00 */
[----:B------:R-:W-:-:S06]  /*3190*/  UIMAD UR7, UR43, UR18, UR42 ;  /* 0x000000122b0772a4 */ /* 0x000fcc000f8e022a */
[----:B------:R-:W-:-:S05]  /*31a0*/  IMAD R3, R125, UR7, R0 ;  /* 0x000000077d037c24 */ /* 0x000fca000f8e0200 */
[----:B------:R-:W-:Y:S04]  /*31b0*/  STL [R1], R3 ;  /* 0x0000000301007387 */ /* 0x000fe80000100800 */
[----:B------:R5:W-:Y:S02]  /*31c0*/  STL [R1+0x40], R2 ;  /* 0x0000400201007387 */ /* 0x000be40000100800 */
[----:B-----5:R-:W-:-:S05]  /*31d0*/  LEA R2, R120, UR5, 0x2 ;  /* 0x0000000578027c11 */ /* 0x020fca000f8e10ff */
[----:B-1234-:R0:W-:Y:S02]  /*31e0*/  STL [R1+0x4], R2 ;  /* 0x0000040201007387 */ /* 0x01e1e40000100800 */
.L_x_3752:
[----:B-1----:R-:W2:Y:S01]  /*31f0*/  LDL R248, [R1+0x40] ;  /* 0x0000400001f87983 */ /* 0x002ea20000100800 */
[----:B0-----:R-:W0:Y:S01]  /*3200*/  LDC R2, c[0x0][0x3f4] ;  /* 0x0000fd00ff027b82 */ /* 0x001e220000000800 */
[----:B------:R-:W-:-:S07]  /*3210*/  IABS R3, R0 ;  /* 0x0000000000037213 */ /* 0x000fce0000000000 */
[----:B------:R-:W1:Y:S01]  /*3220*/  LDC R250, c[0x0][0x3f4] ;  /* 0x0000fd00fffa7b82 */ /* 0x000e620000000800 */
[----:B0-----:R-:W-:Y:S02]  /*3230*/  IABS R249, R2 ;  /* 0x0000000200f97213 */ /* 0x001fe40000000000 */
[----:B-1----:R-:W-:Y:S01]  /*3240*/  IABS R250, R250 ;  /* 0x000000fa00fa7213 */ /* 0x002fe20000000000 */
[----:B--2---:R-:W-:-:S05]  /*3250*/  IMAD.HI.U32 R248, R248, R3, RZ ;  /* 0x00000003f8f87227 */ /* 0x004fca00078e00ff */
[----:B------:R-:W-:-:S05]  /*3260*/  IADD3 R248, PT, PT, -R248, RZ, RZ ;  /* 0x000000fff8f87210 */ /* 0x000fca0007ffe1ff */
[----:B------:R-:W-:Y:S01]  /*3270*/  IMAD R3, R249, R248, R3 ;  /* 0x000000f8f9037224 */ /* 0x000fe200078e0203 */
[----:B------:R-:W-:-:S04]  /*3280*/  @P0 MOV R248, R252 ;  /* 0x000000fc00f80202 */ /* 0x000fc80000000f00 */
[----:B------:R-:W-:-:S13]  /*3290*/  ISETP.GT.U32.AND P1, PT, R250, R3, PT ;  /* 0x00000003fa00720c */ /* 0x000fda0003f24070 */
[----:B------:R-:W-:-:S05]  /*32a0*/  @!P1 IMAD.IADD R3, R3, 0x1, -R249 ;  /* 0x0000000103039824 */ /* 0x000fca00078e0af9 */
[----:B------:R-:W-:-:S13]  /*32b0*/  ISETP.GT.U32.AND P1, PT, R250, R3, PT ;  /* 0x00000003fa00720c */ /* 0x000fda0003f24070 */
[----:B------:R-:W-:Y:S01]  /*32c0*/  @!P1 IADD3 R3, PT, PT, R3, -R249, RZ ;  /* 0x800000f903039210 */ /* 0x000fe20007ffe0ff */
[----:B------:R-:W-:-:S05]  /*32d0*/  @P0 IMAD.MOV.U32 R249, RZ, RZ, R251 ;  /* 0x000000fffff90224 */ /* 0x000fca00078e00fb */
[----:B------:R-:W2:Y:S01]  /*32e0*/  @P0 LDG.E.U8 R248, desc[UR36][R248.64] ;  /* 0x00000024f8f80981 */ /* 0x000ea2000c1e1100 */
[----:B------:R-:W-:Y:S01]  /*32f0*/  ISETP.GE.AND P2, PT, R0, RZ, PT ;  /* 0x000000ff0000720c */ /* 0x000fe20003f46270 */
[----:B------:R-:W-:Y:S01]  /*3300*/  BSSY.RECONVERGENT B1, `(.L_x_3686) ;  /* 0x000001e000017945 */ /* 0x000fe20003800200 */
[C---:B------:R-:W-:Y:S01]  /*3310*/  ISETP.NE.AND P4, PT, R2.reuse, RZ, PT ;  /* 0x000000ff0200720c */ /* 0x040fe20003f85270 */
[----:B------:R-:W-:Y:S01]  /*3320*/  IMAD R250, R2, 0xe0, RZ ;  /* 0x000000e002fa7824 */ /* 0x000fe200078e02ff */
[----:B------:R-:W-:-:S09]  /*3330*/  ISETP.GE.AND P1, PT, R0, UR42, PT ;  /* 0x0000002a00007c0c */ /* 0x000fd2000bf26270 */
[----:B------:R-:W-:Y:S02]  /*3340*/  @!P2 IADD3 R3, PT, PT, -R3, RZ, RZ ;  /* 0x000000ff0303a210 */ /* 0x000fe40007ffe1ff */
[----:B------:R-:W-:Y:S02]  /*3350*/  @!P4 LOP3.LUT R3, RZ, R2, RZ, 0x33, !PT ;  /* 0x00000002ff03c212 */ /* 0x000fe400078e33ff */
[----:B--2---:R-:W-:Y:S02]  /*3360*/  ISETP.NE.AND P3, PT, R248, RZ, P0 ;  /* 0x000000fff800720c */ /* 0x004fe40000765270 */
[----:B------:R-:W-:Y:S01]  /*3370*/  SHF.L.U32 R248, R3, 0x3, RZ ;  /* 0x0000000303f87819 */ /* 0x000fe200000006ff */
[----:B------:R-:W-:Y:S10]  /*3380*/  @P1 BRA `(.L_x_3687) ;  /* 0x0000000000541947 */ /* 0x000ff40003800000 */
[----:B------:R-:W-:Y:S02]  /*3390*/  ISETP.GE.AND P2, PT, R248, R250, PT ;  /* 0x000000faf800720c */ /* 0x000fe40003f46270 */
        /* <DEDUP_REMOVED lines=20> */
.L_x_3687:
[----:B------:R-:W-:Y:S05]  /*34e0*/  BSYNC.RECONVERGENT B1 ;  /* 0x0000000000017941 */ /* 0x000fea0003800200 */
.L_x_3686:
[----:B------:R-:W-:Y:S01]  /*34f0*/  BSSY.RECONVERGENT B1, `(.L_x_3688) ;  /* 0x000001a000017945 */ /* 0x000fe20003800200 */
[----:B------:R-:W-:-:S03]  /*3500*/  IMAD.IADD R249, R3, 0x1, R2 ;  /* 0x0000000103f97824 */ /* 0x000fc600078e0202 */
[----:B------:R-:W-:Y:S05]  /*3510*/  @P1 BRA `(.L_x_3689) ;  /* 0x00000000005c1947 */ /* 0x000fea0003800000 */
[----:B------:R-:W-:Y:S01]  /*3520*/  IMAD R124, R2, 0xe0, RZ ;  /* 0x000000e0027c7824 */ /* 0x000fe200078e02ff */
[----:B------:R-:W-:Y:S02]  /*3530*/  SHF.L.U32 R250, R249, 0x3, RZ ;  /* 0x00000003f9fa7819 */ /* 0x000fe400000006ff */
[----:B------:R-:W-:Y:S02]  /*3540*/  CS2R R126, SRZ ;  /* 0x00000000007e7805 */ /* 0x000fe4000001ff00 */
        /* <DEDUP_REMOVED lines=20> */
.L_x_3689:
[----:B------:R-:W-:Y:S05]  /*3690*/  BSYNC.RECONVERGENT B1 ;  /* 0x0000000000017941 */ /* 0x000fea0003800200 */
.L_x_3688:
[----:B------:R-:W-:Y:S04]  /*36a0*/  BSSY.RECONVERGENT B1, `(.L_x_3690) ;  /* 0x0000019000017945 */ /* 0x000fe80003800200 */
[----:B------:R-:W-:Y:S05]  /*36b0*/  @P1 BRA `(.L_x_3691) ;  /* 0x00000000005c1947 */ /* 0x000fea0003800000 */
[C---:B------:R-:W-:Y:S01]  /*36c0*/  IMAD R128, R2.reuse, 0xe0, RZ ;  /* 0x000000e002807824 */ /* 0x040fe200078e02ff */
[----:B------:R-:W-:Y:S02]  /*36d0*/  LEA R250, R2, R248, 0x4 ;  /* 0x000000f802fa7211 */ /* 0x000fe400078e20ff */
        /* <DEDUP_REMOVED lines=21> */
.L_x_3691:
[----:B------:R-:W-:Y:S05]  /*3830*/  BSYNC.RECONVERGENT B1 ;  /* 0x0000000000017941 */ /* 0x000fea0003800200 */
.L_x_3690:
[----:B------:R-:W-:Y:S04]  /*3840*/  BSSY.RECONVERGENT B1, `(.L_x_3692) ;  /* 0x000001a000017945 */ /* 0x000fe80003800200 */
[----:B------:R-:W-:Y:S05]  /*3850*/  @P1 BRA `(.L_x_3693) ;  /* 0x0000000000601947 */ /* 0x000fea0003800000 */
[C---:B------:R-:W-:Y:S01]  /*3860*/  IMAD R132, R2.reuse, 0x2, R249 ;  /* 0x0000000202847824 */ /* 0x040fe200078e02f9 */
[----:B------:R-:W-:Y:S01]  /*3870*/  CS2R R134, SRZ ;  /* 0x0000000000867805 */ /* 0x000fe2000001ff00 */
[----:B------:R-:W-:-:S03]  /*3880*/  IMAD R133, R2, 0xe0, RZ ;  /* 0x000000e002857824 */ /* 0x000fc600078e02ff */
        /* <DEDUP_REMOVED lines=21> */
.L_x_3693:
[----:B------:R-:W-:Y:S05]  /*39e0*/  BSYNC.RECONVERGENT B1 ;  /* 0x0000000000017941 */ /* 0x000fea0003800200 */
.L_x_3692:
        /* <DEDUP_REMOVED lines=25> */
.L_x_3695:
[----:B------:R-:W-:Y:S05]  /*3b80*/  BSYNC.RECONVERGENT B1 ;  /* 0x0000000000017941 */ /* 0x000fea0003800200 */
.L_x_3694:
        /* <DEDUP_REMOVED lines=27> */
.L_x_3697:
[----:B------:R-:W-:Y:S05]  /*3d40*/  BSYNC.RECONVERGENT B1 ;  /* 0x0000000000017941 */ /* 0x000fea0003800200 */
.L_x_3696:
[----:B------:R-:W-:Y:S04]  /*3d50*/  BSSY.RECONVERGENT B1, `(.L_x_3698) ;  /* 0x000001c000017945 */ /* 0x000fe80003800200 */
[----:B------:R-:W-:Y:S05]  /*3d60*/  @P1 BRA `(.L_x_3699) ;  /* 0x0000000000681947 */ /* 0x000fea0003800000 */
[C---:B------:R-:W-:Y:S01]  /*3d70*/  IMAD R144, R2.reuse, 0x4, R249 ;  /* 0x0000000402907824 */ /* 0x040fe200078e02f9 */
[----:B------:R-:W-:Y:S01]  /*3d80*/  CS2R R146, SRZ ;  /* 0x0000000000927805 */ /* 0x000fe2000001ff00 */
[----:B------:R-:W-:-:S03]  /*3d90*/  IMAD R145, R2, 0xe0, RZ ;  /* 0x000000e002917824 */ /* 0x000fc600078e02ff */
[----:B------:R-:W-:-:S04]  /*3da0*/  IADD3 R250, PT, PT, R144, R2, RZ ;  /* 0x0000000290fa7210 */ /* 0x000fc80007ffe0ff */
        /* <DEDUP_REMOVED lines=22> */
.L_x_3699:
[----:B------:R-:W-:Y:S05]  /*3f10*/  BSYNC.RECONVERGENT B1 ;  /* 0x0000000000017941 */ /* 0x000fea0003800200 */
.L_x_3698:
[----:B------:R-:W-:Y:S04]  /*3f20*/  BSSY.RECONVERGENT B1, `(.L_x_3700) ;  /* 0x000001c000017945 */ /* 0x000fe80003800200 */
[----:B------:R-:W-:Y:S05]  /*3f30*/  @P1 BRA `(.L_x_3701) ;  /* 0x0000000000681947 */ /* 0x000fea0003800000 */
[C---:B------:R-:W-:Y:S01]  /*3f40*/  LEA R148, R2.reuse, R249, 0x2 ;  /* 0x000000f902947211 */ /* 0x040fe200078e10ff */
[C---:B------:R-:W-:Y:S01]  /*3f50*/  IMAD R149, R2.reuse, 0xe0, RZ ;  /* 0x000000e002957824 */ /* 0x040fe200078e02ff */
[----:B------:R-:W-:Y:S02]  /*3f60*/  CS2R R150, SRZ ;  /* 0x0000000000967805 */ /* 0x000fe4000001ff00 */
[----:B------:R-:W-:-:S05]  /*3f70*/  LEA R250, R2, R148, 0x1 ;  /* 0x0000009402fa7211 */ /* 0x000fca00078e08ff */
        /* <DEDUP_REMOVED lines=22> */
.L_x_3701:
[----:B------:R-:W-:Y:S05]  /*40e0*/  BSYNC.RECONVERGENT B1 ;  /* 0x0000000000017941 */ /* 0x000fea0003800200 */
.L_x_3700:
        /* <DEDUP_REMOVED lines=25> */
.L_x_3703:
[----:B------:R-:W-:Y:S05]  /*4280*/  BSYNC.RECONVERGENT B1 ;  /* 0x0000000000017941 */ /* 0x000fea0003800200 */
.L_x_3702:
[----:B------:R-:W-:Y:S04]  /*4290*/  BSSY.RECONVERGENT B1, `(.L_x_3704) ;  /* 0x000001d000017945 */ /* 0x000fe80003800200 */
[----:B------:R-:W-:Y:S05]  /*42a0*/  @P1 BRA `(.L_x_3705) ;  /* 0x00000000006c1947 */ /* 0x000fea0003800000 */
[C---:B------:R-:W-:Y:S01]  /*42b0*/  IMAD R156, R2.reuse, 0x4, R249 ;  /* 0x00000004029c7824 */ /* 0x040fe200078e02f9 */
[----:B------:R-:W-:Y:S01]  /*42c0*/  CS2R R158, SRZ ;  /* 0x00000000009e7805 */ /* 0x000fe2000001ff00 */
[----:B------:R-:W-:-:S03]  /*42d0*/  IMAD R157, R2, 0xe0, RZ ;  /* 0x000000e0029d7824 */ /* 0x000fc600078e02ff */
[----:B------:R-:W-:-:S04]  /*42e0*/  LEA R156, R2, R156, 0x1 ;  /* 0x0000009c029c7211 */ /* 0x000fc800078e08ff */
        /* <DEDUP_REMOVED lines=23> */
.L_x_3705:
[----:B------:R-:W-:Y:S05]  /*4460*/  BSYNC.RECONVERGENT B1 ;  /* 0x0000000000017941 */ /* 0x000fea0003800200 */
.L_x_3704:
[----:B------:R-:W-:Y:S04]  /*4470*/  BSSY.RECONVERGENT B1, `(.L_x_3706) ;  /* 0x000001e000017945 */ /* 0x000fe80003800200 */
[----:B------:R-:W-:Y:S05]  /*4480*/  @P1 BRA `(.L_x_3707) ;  /* 0x0000000000701947 */ /* 0x000fea0003800000 */
[C---:B------:R-:W-:Y:S01]  /*4490*/  LEA R160, R2.reuse, R249, 0x2 ;  /* 0x000000f902a07211 */ /* 0x040fe200078e10ff */
[----:B------:R-:W-:Y:S01]  /*44a0*/  IMAD R161, R2, 0xe0, RZ ;  /* 0x000000e002a17824 */ /* 0x000fe200078e02ff */
[----:B------:R-:W-:-:S03]  /*44b0*/  CS2R R162, SRZ ;  /* 0x0000000000a27805 */ /* 0x000fc6000001ff00 */
[----:B------:R-:W-:-:S05]  /*44c0*/  IMAD R160, R2, 0x2, R160 ;  /* 0x0000000202a07824 */ /* 0x000fca00078e02a0 */
[----:B------:R-:W-:-:S04]  /*44d0*/  LEA R160, R2, R160, 0x1 ;  /* 0x000000a002a07211 */ /* 0x000fc800078e08ff */
[----:B------:R-:W-:-:S05]  /*44e0*/  IADD3 R250, PT, PT, R160, R2, RZ ;  /* 0x00000002a0fa7210 */ /* 0x000fca0007ffe0ff */
        /* <DEDUP_REMOVED lines=22> */
.L_x_3707:
[----:B------:R-:W-:Y:S05]  /*4650*/  BSYNC.RECONVERGENT B1 ;  /* 0x0000000000017941 */ /* 0x000fea0003800200 */
.L_x_3706:
[C---:B------:R-:W-:Y:S01]  /*4660*/  LEA R249, R2.reuse, R249, 0x2 ;  /* 0x000000f902f97211 */ /* 0x040fe200078e10ff */
[----:B------:R-:W-:Y:S04]  /*4670*/  BSSY.RECONVERGENT B1, `(.L_x_3708) ;  /* 0x000001e000017945 */ /* 0x000fe80003800200 */
[----:B------:R-:W-:-:S05]  /*4680*/  IMAD R249, R2, 0x2, R249 ;  /* 0x0000000202f97824 */ /* 0x000fca00078e02f9 */
[C---:B------:R-:W-:Y:S02]  /*4690*/  LEA R250, R2.reuse, R249, 0x1 ;  /* 0x000000f902fa7211 */ /* 0x040fe400078e08ff */
[----:B------:R-:W-:-:S03]  /*46a0*/  LEA R249, R2, R248, 0x7 ;  /* 0x000000f802f97211 */ /* 0x000fc600078e38ff */
[----:B------:R-:W-:Y:S01]  /*46b0*/  IMAD R248, R2, 0x2, R250 ;  /* 0x0000000202f87824 */ /* 0x000fe200078e02fa */
[----:B------:R-:W-:Y:S06]  /*46c0*/  @P1 BRA `(.L_x_3709) ;  /* 0x0000000000601947 */ /* 0x000fec0003800000 */
        /* <DEDUP_REMOVED lines=24> */
.L_x_3709:
[----:B------:R-:W-:Y:S05]  /*4850*/  BSYNC.RECONVERGENT B1 ;  /* 0x0000000000017941 */ /* 0x000fea0003800200 */
.L_x_3708:
        /* <DEDUP_REMOVED lines=27> */
.L_x_3711:
[----:B------:R-:W-:Y:S05]  /*4a10*/  BSYNC.RECONVERGENT B1 ;  /* 0x0000000000017941 */ /* 0x000fea0003800200 */
.L_x_3710:
        /* <DEDUP_REMOVED lines=27> */
.L_x_3713:
[----:B------:R-:W-:Y:S05]  /*4bd0*/  BSYNC.RECONVERGENT B1 ;  /* 0x0000000000017941 */ /* 0x000fea0003800200 */
.L_x_3712:
        /* <DEDUP_REMOVED lines=27> */
.L_x_3715:
[----:B------:R-:W-:Y:S05]  /*4d90*/  BSYNC.RECONVERGENT B1 ;  /* 0x0000000000017941 */ /* 0x000fea0003800200 */
.L_x_3714:
        /* <DEDUP_REMOVED lines=27> */
.L_x_3717:
[----:B------:R-:W-:Y:S05]  /*4f50*/  BSYNC.RECONVERGENT B1 ;  /* 0x0000000000017941 */ /* 0x000fea0003800200 */
.L_x_3716:
[----:B------:R-:W-:Y:S04]  /*4f60*/  BSSY.RECONVERGENT B1, `(.L_x_3718) ;  /* 0x0000018000017945 */ /* 0x000fe80003800200 */
[----:B------:R-:W-:Y:S05]  /*4f70*/  @P1 BRA `(.L_x_3719) ;  /* 0x0000000000581947 */ /* 0x000fea0003800000 */
[----:B------:R-:W-:Y:S01]  /*4f80*/  IMAD R250, R2, 0xe0, RZ ;  /* 0x000000e002fa7824 */ /* 0x000fe200078e02ff */
        /* <DEDUP_REMOVED lines=21> */
.L_x_3719:
[----:B------:R-:W-:Y:S05]  /*50e0*/  BSYNC.RECONVERGENT B1 ;  /* 0x0000000000017941 */ /* 0x000fea0003800200 */
.L_x_3718:
[----:B------:R-:W-:Y:S01]  /*50f0*/  BSSY.RECONVERGENT B1, `(.L_x_3720) ;  /* 0x000001b000017945 */ /* 0x000fe20003800200 */
[----:B------:R-:W-:-:S03]  /*5100*/  IMAD R248, R2, 0x2, R248 ;  /* 0x0000000202f87824 */ /* 0x000fc600078e02f8 */
        /* <DEDUP_REMOVED lines=25> */
.L_x_3721:
[----:B------:R-:W-:Y:S05]  /*52a0*/  BSYNC.RECONVERGENT B1 ;  /* 0x0000000000017941 */ /* 0x000fea0003800200 */
.L_x_3720:
        /* <DEDUP_REMOVED lines=27> */
.L_x_3723:
[----:B------:R-:W-:Y:S05]  /*5460*/  BSYNC.RECONVERGENT B1 ;  /* 0x0000000000017941 */ /* 0x000fea0003800200 */
.L_x_3722:
        /* <DEDUP_REMOVED lines=27> */
.L_x_3725:
[----:B------:R-:W-:Y:S05]  /*5620*/  BSYNC.RECONVERGENT B1 ;  /* 0x0000000000017941 */ /* 0x000fea0003800200 */
.L_x_3724:
        /* <DEDUP_REMOVED lines=27> */
.L_x_3727:
[----:B------:R-:W-:Y:S05]  /*57e0*/  BSYNC.RECONVERGENT B1 ;  /* 0x0000000000017941 */ /* 0x000fea0003800200 */
.L_x_3726:
        /* <DEDUP_REMOVED lines=27> */
.L_x_3729:
[----:B------:R-:W-:Y:S05]  /*59a0*/  BSYNC.RECONVERGENT B1 ;  /* 0x0000000000017941 */ /* 0x000fea0003800200 */
.L_x_3728:
        /* <DEDUP_REMOVED lines=27> */
.L_x_3731:
[----:B------:R-:W-:Y:S05]  /*5b60*/  BSYNC.RECONVERGENT B1 ;  /* 0x0000000000017941 */ /* 0x000fea0003800200 */
.L_x_3730:
        /* <DEDUP_REMOVED lines=27> */
.L_x_3733:
[----:B------:R-:W-:Y:S05]  /*5d20*/  BSYNC.RECONVERGENT B1 ;  /* 0x0000000000017941 */ /* 0x000fea0003800200 */
.L_x_3732:
        /* <DEDUP_REMOVED lines=27> */
.L_x_3735:
[----:B------:R-:W-:Y:S05]  /*5ee0*/  BSYNC.RECONVERGENT B1 ;  /* 0x0000000000017941 */ /* 0x000fea0003800200 */
.L_x_3734:
        /* <DEDUP_REMOVED lines=27> */
.L_x_3737:
[----:B------:R-:W-:Y:S05]  /*60a0*/  BSYNC.RECONVERGENT B1 ;  /* 0x0000000000017941 */ /* 0x000fea0003800200 */
.L_x_3736:
        /* <DEDUP_REMOVED lines=27> */
.L_x_3739:
[----:B------:R-:W-:Y:S05]  /*6260*/  BSYNC.RECONVERGENT B1 ;  /* 0x0000000000017941 */ /* 0x000fea0003800200 */
.L_x_3738:
        /* <DEDUP_REMOVED lines=27> */
.L_x_3741:
[----:B------:R-:W-:Y:S05]  /*6420*/  BSYNC.RECONVERGENT B1 ;  /* 0x0000000000017941 */ /* 0x000fea0003800200 */
.L_x_3740:
        /* <DEDUP_REMOVED lines=27> */
.L_x_3743:
[----:B------:R-:W-:Y:S05]  /*65e0*/  BSYNC.RECONVERGENT B1 ;  /* 0x0000000000017941 */ /* 0x000fea0003800200 */
.L_x_3742:
        /* <DEDUP_REMOVED lines=27> */
.L_x_3745:
[----:B------:R-:W-:Y:S05]  /*67a0*/  BSYNC.RECONVERGENT B1 ;  /* 0x0000000000017941 */ /* 0x000fea0003800200 */
.L_x_3744:
        /* <DEDUP_REMOVED lines=27> */
.L_x_3747:
[----:B------:R-:W-:Y:S05]  /*6960*/  BSYNC.RECONVERGENT B1 ;  /* 0x0000000000017941 */ /* 0x000fea0003800200 */
.L_x_3746:
[----:B------:R-:W-:Y:S04]  /*6970*/  BSSY.RECONVERGENT B1, `(.L_x_3748) ;  /* 0x000001a000017945 */ /* 0x000fe80003800200 */
[----:B------:R-:W-:Y:S05]  /*6980*/  @P1 BRA `(.L_x_3749) ;  /* 0x0000000000601947 */ /* 0x000fea0003800000 */
[----:B------:R-:W-:Y:S01]  /*6990*/  IMAD.IADD R244, R248, 0x1, R2 ;  /* 0x00000001f8f47824 */ /* 0x000fe200078e0202 */
[----:B------:R-:W-:Y:S01]  /*69a0*/  CS2R R246, SRZ ;  /* 0x0000000000f67805 */ /* 0x000fe2000001ff00 */
[----:B------:R-:W-:-:S03]  /*69b0*/  IMAD R249, R2, 0xe0, RZ ;  /* 0x000000e002f97824 */ /* 0x000fc600078e02ff */
[----:B------:R-:W-:Y:S02]  /*69c0*/  SHF.L.U32 R248, R244, 0x3, RZ ;  /* 0x00000003f4f87819 */ /* 0x000fe400000006ff */
        /* <DEDUP_REMOVED lines=20> */
.L_x_3749:
[----:B------:R-:W-:Y:S05]  /*6b10*/  BSYNC.RECONVERGENT B1 ;  /* 0x0000000000017941 */ /* 0x000fea0003800200 */
.L_x_3748:
[----:B------:R-:W-:Y:S04]  /*6b20*/  BSSY.RECONVERGENT B1, `(.L_x_3750) ;  /* 0x00000bd000017945 */ /* 0x000fe80003800200 */
[----:B------:R-:W-:Y:S05]  /*6b30*/  @P1 BRA `(.L_x_3751) ;  /* 0x0000000800ec1947 */ /* 0x000fea0003800000 */
[----:B-----5:R1:W-:Y:S04]  /*6b40*/  STL [R1+0x5c], R243 ;  /* 0x00005cf301007387 */ /* 0x0203e80000100800 */
[----:B-1----:R-:W0:Y:S04]  /*6b50*/  LDL R243, [R1+0x30] ;  /* 0x0000300001f37983 */ /* 0x002e280000100800 */
[----:B------:R1:W-:Y:S04]  /*6b60*/  STL [R1+0x58], R7 ;  /* 0x0000580701007387 */ /* 0x0003e80000100800 */
[----:B-1----:R-:W2:Y:S04]  /*6b70*/  LDL R7, [R1+0x34] ;  /* 0x0000340001077983 */ /* 0x002ea80000100800 */
[----:B------:R1:W-:Y:S04]  /*6b80*/  STL [R1+0x54], R247 ;  /* 0x000054f701007387 */ /* 0x0003e80000100800 */
[----:B-1----:R-:W3:Y:S04]  /*6b90*/  LDL R247, [R1+0x14] ;  /* 0x0000140001f77983 */ /* 0x002ee80000100800 */
[----:B------:R1:W-:Y:S04]  /*6ba0*/  STL [R1+0x50], R0 ;  /* 0x0000500001007387 */ /* 0x0003e80000100800 */
[----:B-1----:R-:W4:Y:S04]  /*6bb0*/  LDL R0, [R1+0x10] ;  /* 0x0000100001007983 */ /* 0x002f280000100800 */
[----:B------:R1:W-:Y:S04]  /*6bc0*/  STL [R1+0x4c], R252 ;  /* 0x00004cfc01007387 */ /* 0x0003e80000100800 */
[----:B-1----:R-:W3:Y:S04]  /*6bd0*/  LDL R252, [R1+0x24] ;  /* 0x0000240001fc7983 */ /* 0x002ee80000100800 */
[----:B------:R1:W-:Y:S04]  /*6be0*/  STL [R1+0x48], R251 ;  /* 0x000048fb01007387 */ /* 0x0003e80000100800 */
[----:B------:R-:W4:Y:S04]  /*6bf0*/  LDL R250, [R1+0x2c] ;  /* 0x00002c0001fa7983 */ /* 0x000f280000100800 */
[----:B------:R-:W4:Y:S04]  /*6c00*/  LDL R249, [R1+0x1c] ;  /* 0x00001c0001f97983 */ /* 0x000f280000100800 */
[----:B-1----:R-:W4:Y:S01]  /*6c10*/  LDL R251, [R1+0x20] ;  /* 0x0000200001fb7983 */ /* 0x002f220000100800 */
[----:B0-----:R-:W-:-:S03]  /*6c20*/  HMUL2 R3, R243, R120 ;  /* 0x00000078f3037232 */ /* 0x001fc60000000000 */
[----:B------:R-:W4:Y:S01]  /*6c30*/  LDL.LU R243, [R1+0x5c] ;  /* 0x00005c0001f37983 */ /* 0x000f220000300800 */
[----:B--2---:R-:W-:-:S03]  /*6c40*/  HFMA2 R2, R7, R121, -RZ ;  /* 0x0000007907027231 */ /* 0x004fc600001000ff */
[----:B------:R-:W2:Y:S01]  /*6c50*/  LDL.LU R7, [R1+0x58] ;  /* 0x0000580001077983 */ /* 0x000ea20000300800 */
[----:B---3--:R-:W-:-:S03]  /*6c60*/  HFMA2 R2, R252, R125, R2 ;  /* 0x0000007dfc027231 */ /* 0x008fc60000000002 */
[----:B------:R-:W3:Y:S01]  /*6c70*/  LDL R252, [R1+0x3c] ;  /* 0x00003c0001fc7983 */ /* 0x000ee20000100800 */
[----:B------:R-:W-:-:S03]  /*6c80*/  HFMA2 R2, R247, R129, R2 ;  /* 0x00000081f7027231 */ /* 0x000fc60000000002 */
[----:B------:R-:W2:Y:S01]  /*6c90*/  LDL R247, [R1+0x38] ;  /* 0x0000380001f77983 */ /* 0x000ea20000100800 */
[----:B----4-:R-:W-:-:S03]  /*6ca0*/  HFMA2 R3, R251, R124, R3 ;  /* 0x0000007cfb037231 */ /* 0x010fc60000000003 */
[----:B------:R-:W4:Y:S01]  /*6cb0*/  LDL R251, [R1+0x18] ;  /* 0x0000180001fb7983 */ /* 0x000f220000100800 */
[----:B------:R-:W-:-:S03]  /*6cc0*/  HFMA2 R3, R0, R128, R3 ;  /* 0x0000008000037231 */ /* 0x000fc60000000003 */
[----:B------:R-:W4:Y:S01]  /*6cd0*/  LDL R0, [R1+0x28] ;  /* 0x0000280001007983 */ /* 0x000f220000100800 */
        /* <DEDUP_REMOVED lines=58> */
[----:B------:R-:W-:Y:S02]  /*7080*/  HADD2 R2, R3, R2 ;  /* 0x0000000203027230 */ /* 0x000fe40000000000 */
[----:B--2---:R-:W-:Y:S02]  /*7090*/  HMUL2 R3, R247, R122 ;  /* 0x0000007af7037232 */ /* 0x004fe40000000000 */
[----:B------:R-:W2:Y:S01]  /*70a0*/  LDL.LU R247, [R1+0x54] ;  /* 0x0000540001f77983 */ /* 0x000ea20000300800 */
[----:B---3--:R-:W-:-:S04]  /*70b0*/  HMUL2 R248, R252, R123 ;  /* 0x0000007bfcf87232 */ /* 0x008fc80000000000 */
[----:B------:R-:W-:-:S04]  /*70c0*/  HFMA2 R248, R250, R127, R248 ;  /* 0x0000007ffaf87231 */ /* 0x000fc800000000f8 */
[----:B------:R-:W-:Y:S02]  /*70d0*/  HFMA2 R248, R249, R131, R248 ;  /* 0x00000083f9f87231 */ /* 0x000fe400000000f8 */
[----:B----4-:R-:W-:Y:S02]  /*70e0*/  HFMA2 R3, R0, R126, R3 ;  /* 0x0000007e00037231 */ /* 0x010fe40000000003 */
[----:B------:R-:W3:Y:S02]  /*70f0*/  LDL.LU R0, [R1+0x50] ;  /* 0x0000500001007983 */ /* 0x000ee40000300800 */
[----:B------:R-:W-:Y:S02]  /*7100*/  HFMA2 R3, R251, R130, R3 ;  /* 0x00000082fb037231 */ /* 0x000fe40000000003 */
[----:B------:R-:W5:Y:S04]  /*7110*/  LDL.LU R252, [R1+0x4c] ;  /* 0x00004c0001fc7983 */ /* 0x000f680000300800 */
[----:B------:R-:W5:Y:S04]  /*7120*/  LDL.LU R251, [R1+0x48] ;  /* 0x0000480001fb7983 */ /* 0x000f680000300800 */
[----:B------:R-:W4:Y:S01]  /*7130*/  LDL R249, [R1] ;  /* 0x0000000001f97983 */ /* 0x000f220000100800 */
[----:B------:R-:W-:-:S02]  /*7140*/  HFMA2 R3, R118, R134, R3 ;  /* 0x0000008676037231 */ /* 0x000fc40000000003 */
[----:B------:R-:W-:Y:S01]  /*7150*/  HFMA2 R248, R119, R135, R248 ;  /* 0x0000008777f87231 */ /* 0x000fe200000000f8 */
[----:B------:R-:W-:Y:S01]  /*7160*/  ISETP.NE.U32.AND P1, PT, RZ, UR12, PT ;  /* 0x0000000cff007c0c */ /* 0x000fe2000bf25070 */
[----:B------:R-:W3:Y:S01]  /*7170*/  LDL R250, [R1+0xc] ;  /* 0x00000c0001fa7983 */ /* 0x000ee20000100800 */
        /* <DEDUP_REMOVED lines=54> */
[----:B------:R-:W-:-:S04]  /*74e0*/  HFMA2 R3, R6, R246, R3 ;  /* 0x000000f606037231 */ /* 0x000fc80000000003 */
[----:B------:R-:W-:Y:S01]  /*74f0*/  HADD2 R2, R2, R3 ;  /* 0x0000000302027230 */ /* 0x000fe20000000000 */
[----:B------:R-:W-:Y:S01]  /*7500*/  ISETP.NE.AND.EX P2, PT, RZ, UR13, PT, P1 ;  /* 0x0000000dff007c0c */ /* 0x000fe2000bf45310 */
[----:B--2---:R-:W-:-:S04]  /*7510*/  HFMA2 R3, R7, R247, R248 ;  /* 0x000000f707037231 */ /* 0x004fc800000000f8 */
[----:B------:R-:W-:-:S05]  /*7520*/  HFMA2 R2, R2, 1, 1, R3 ;  /* 0x3c003c0002027831 */ /* 0x000fca0000000003 */
[--C-:B------:R-:W-:Y:S02]  /*7530*/  HADD2.F32 R3, -RZ, R2.reuse.H0_H0 ;  /* 0x20000002ff037230 */ /* 0x100fe40000004100 */
[----:B------:R-:W-:-:S05]  /*7540*/  HADD2.F32 R2, -RZ, R2.H1_H1 ;  /* 0x30000002ff027230 */ /* 0x000fca0000004100 */
[----:B------:R-:W-:Y:S02]  /*7550*/  FADD.FTZ R248, R3, R2 ;  /* 0x0000000203f87221 */ /* 0x000fe40000010000 */
[----:B------:R-:W4:Y:S02]  /*7560*/  @P2 LDC.64 R2, c[0x0][0x438] ;  /* 0x00010e00ff022b82 */ /* 0x000f240000000a00 */
[----:B----4-:R-:W-:-:S06]  /*7570*/  @P2 IMAD.WIDE R2, R249, 0x2, R2 ;  /* 0x00000002f9022825 */ /* 0x010fcc00078e0202 */
[----:B------:R0:W2:Y:S01]  /*7580*/  @P2 LDG.E.U16 R2, desc[UR36][R2.64] ;  /* 0x0000002402022981 */ /* 0x0000a2000c1e1500 */
[----:B------:R-:W-:-:S04]  /*7590*/  ISETP.NE.U32.AND P1, PT, RZ, UR14, PT ;  /* 0x0000000eff007c0c */ /* 0x000fc8000bf25070 */
[----:B------:R-:W-:Y:S01]  /*75a0*/  ISETP.NE.AND.EX P1, PT, RZ, UR15, PT, P1 ;  /* 0x0000000fff007c0c */ /* 0x000fe2000bf25310 */
[----:B------:R-:W-:-:S12]  /*75b0*/  FMUL.FTZ R248, R248, UR20 ;  /* 0x00000014f8f87c20 */ /* 0x000fd80008410000 */
[----:B0-----:R-:W0:Y:S01]  /*75c0*/  @P1 LDC R3, c[0x0][0x430] ;  /* 0x00010c00ff031b82 */ /* 0x001e220000000800 */
[----:B------:R-:W1:Y:S01]  /*75d0*/  @P1 S2R R249, SR_CTAID.X ;  /* 0x0000000000f91919 */ /* 0x000e620000002500 */
[----:B--2---:R-:W-:-:S05]  /*75e0*/  @P2 HADD2.F32 R2, -RZ, R2.H0_H0 ;  /* 0x20000002ff022230 */ /* 0x004fca0000004100 */
[----:B------:R-:W-:Y:S02]  /*75f0*/  @P2 FADD.FTZ R248, R248, R2 ;  /* 0x00000002f8f82221 */ /* 0x000fe40000010000 */
[----:B------:R-:W0:Y:S02]  /*7600*/  @P1 LDC R2, c[0x0][0x408] ;  /* 0x00010200ff021b82 */ /* 0x000e240000000800 */
[----:B0-----:R-:W-:-:S04]  /*7610*/  @P1 IADD3 R2, PT, PT, R3, R2, RZ ;  /* 0x0000000203021210 */ /* 0x001fc80007ffe0ff */
[----:B---3--:R-:W-:Y:S02]  /*7620*/  @P1 ISETP.GE.AND P2, PT, R0, R2, PT ;  /* 0x000000020000120c */ /* 0x008fe40003f46270 */
[----:B------:R-:W1:Y:S02]  /*7630*/  @P1 LDC.64 R2, c[0x0][0x448] ;  /* 0x00011200ff021b82 */ /* 0x000e640000000a00 */
[----:B-1----:R-:W-:Y:S02]  /*7640*/  @P1 IMAD.WIDE.U32 R2, R249, 0x2, R2 ;  /* 0x00000002f9021825 */ /* 0x002fe400078e0002 */
[----:B------:R-:W2:Y:S04]  /*7650*/  LDL R249, [R1+0x4] ;  /* 0x0000040001f97983 */ /* 0x000ea80000100800 */
[----:B------:R0:W3:Y:S02]  /*7660*/  @P1 LDG.E.U16 R3, desc[UR36][R2.64] ;  /* 0x0000002402031981 */ /* 0x0000e4000c1e1500 */
[----:B0-----:R-:W-:-:S04]  /*7670*/  @P1 SEL R2, RZ, UR39, P2 ;  /* 0x00000027ff021c07 */ /* 0x001fc80009000000 */
[----:B------:R-:W-:-:S04]  /*7680*/  @P1 IADD3 R2, PT, PT, R0, -UR42, R2 ;  /* 0x8000002a00021c10 */ /* 0x000fc8000fffe002 */
[----:B------:R-:W-:Y:S01]  /*7690*/  @P1 I2FP.F32.S32 R2, R2 ;  /* 0x0000000200021245 */ /* 0x000fe20000201400 */
[----:B---3--:R-:W-:-:S05]  /*76a0*/  @P1 HADD2.F32 R3, -RZ, R3.H0_H0 ;  /* 0x20000003ff031230 */ /* 0x008fca0000004100 */
[----:B------:R-:W-:-:S05]  /*76b0*/  @P1 FFMA.FTZ R248, R2, R3, R248 ;  /* 0x0000000302f81223 */ /* 0x000fca00000100f8 */
[----:B------:R-:W-:Y:S01]  /*76c0*/  @!P3 FMNMX.FTZ R250, R250, R248, !PT ;  /* 0x000000f8fafab209 */ /* 0x000fe20007810000 */
[----:B--2---:R1:W-:Y:S04]  /*76d0*/  STS [R249], R248 ;  /* 0x000000f8f9007388 */ /* 0x0043e80000000800 */
[----:B------:R1:W-:Y:S02]  /*76e0*/  @!P3 STL [R1+0xc], R250 ;  /* 0x00000cfa0100b387 */ /* 0x0003e40000100800 */
.L_x_3751:
[----:B------:R-:W-:Y:S05]  /*76f0*/  BSYNC.RECONVERGENT B1 ;  /* 0x0000000000017941 */ /* 0x000fea0003800200 */
.L_x_3750:
[----:B-1----:R-:W2:Y:S04]  /*7700*/  LDL.LU R248, [R1+0x4] ;  /* 0x0000040001f87983 */ /* 0x002ea80000300800 */
[----:B0-----:R-:W3:Y:S04]  /*7710*/  LDL.LU R3, [R1] ;  /* 0x0000000001037983 */ /* 0x001ee80000300800 */
[----:B------:R-:W4:Y:S01]  /*7720*/  LDL R2, [R1+0x44] ;  /* 0x0000440001027983 */ /* 0x000f220000100800 */
[----:B-----5:R-:W-:Y:S01]  /*7730*/  IADD3 R252, P1, PT, R252, 0x100, RZ ;  /* 0x00000100fcfc7810 */ /* 0x020fe20007f3e0ff */
[----:B------:R-:W-:-:S04]  /*7740*/  VIADD R0, R0, 0x100 ;  /* 0x0000010000007836 */ /* 0x000fc80000000000 */
[----:B------:R-:W-:Y:S01]  /*7750*/  IMAD.X R251, RZ, RZ, R251, P1 ;  /* 0x000000fffffb7224 */ /* 0x000fe200008e06fb */
[----:B--2---:R-:W-:Y:S02]  /*7760*/  IADD3 R248, PT, PT, R248, 0x400, RZ ;  /* 0x00000400f8f87810 */ /* 0x004fe40007ffe0ff */
[----:B---3--:R-:W-:Y:S02]  /*7770*/  IADD3 R3, PT, PT, R3, 0x100, RZ ;  /* 0x0000010003037810 */ /* 0x008fe40007ffe0ff */
[----:B----4-:R-:W-:-:S03]  /*7780*/  ISETP.GE.AND P1, PT, R0, R2, PT ;  /* 0x000000020000720c */ /* 0x010fc60003f26270 */
[----:B------:R1:W-:Y:S04]  /*7790*/  STL [R1], R3 ;  /* 0x0000000301007387 */ /* 0x0003e80000100800 */
[----:B------:R1:W-:Y:S06]  /*77a0*/  STL [R1+0x4], R248 ;  /* 0x000004f801007387 */ /* 0x0003ec0000100800 */
[----:B------:R-:W-:Y:S05]  /*77b0*/  @!P1 BRA `(.L_x_3752) ;  /* 0xffffffb8008c9947 */ /* 0x000fea000383ffff */
.L_x_3685:
[----:B0---4-:R-:W-:Y:S05]  /*77c0*/  BSYNC.RECONVERGENT B0 ;  /* 0x0000000000007941 */ /* 0x011fea0003800200 */
.L_x_3684:
[----:B------:R-:W4:Y:S01]  /*77d0*/  LDL.LU R2, [R1+0xc] ;  /* 0x00000c0001027983 */ /* 0x000f220000300800 */
[----:B------:R-:W0:Y:S01]  /*77e0*/  S2UR UR9, SR_CgaCtaId ;  /* 0x00000000000979c3 */ /* 0x000e220000008800 */
[----:B------:R-:W-:Y:S01]  /*77f0*/  UMOV UR8, 0x400 ;  /* 0x0000040000087882 */ /* 0x000fe20000000000 */
[----:B------:R-:W5:Y:S01]  /*7800*/  LDCU UR6, c[0x0][0x3f4] ;  /* 0x00007e80ff0677ac */ /* 0x000f620008000800 */
[----:B------:R-:W-:Y:S01]  /*7810*/  BSSY.RECONVERGENT B0, `(.L_x_3753) ;  /* 0x000018b000007945 */ /* 0x000fe20003800200 */
[----:B------:R-:W-:Y:S01]  /*7820*/  IMAD.MOV.U32 R9, RZ, RZ, RZ ;  /* 0x000000ffff097224 */ /* 0x000fe200078e00ff */
[----:B------:R-:W1:Y:S03]  /*7830*/  LDCU UR5, c[0x0][0x3f4] ;  /* 0x00007e80ff0577ac */ /* 0x000e660008000800 */
[----:B------:R-:W1:Y:S01]  /*7840*/  S2UR UR11, SR_CTAID.Y ;  /* 0x00000000000b79c3 */ /* 0x000e620000002600 */
[----:B------:R-:W-:-:S02]  /*7850*/  UIADD3 UR12, UPT, UPT, UR42, 0x1, URZ ;  /* 0x000000012a0c7890 */ /* 0x000fc4000fffe0ff */
[----:B-----5:R-:W-:Y:S02]  /*7860*/  UIADD3 UR6, UPT, UPT, UR42, 0x1, -UR6 ;  /* 0x000000012a067890 */ /* 0x020fe4000fffe806 */
[----:B0-----:R-:W-:Y:S02]  /*7870*/  ULEA UR10, UR9, UR8, 0x18 ;  /* 0x00000008090a7291 */ /* 0x001fe4000f8ec0ff */
[----:B-1----:R-:W-:-:S04]  /*7880*/  UIMAD UR7, UR11, UR5, URZ ;  /* 0x000000050b0772a4 */ /* 0x002fc8000f8e02ff */
[----:B------:R-:W-:Y:S01]  /*7890*/  USHF.R.S32.HI UR13, URZ, 0x1f, UR7 ;  /* 0x0000001fff0d7899 */ /* 0x000fe20008011407 */
[----:B----4-:R-:W0:Y:S02]  /*78a0*/  SHFL.BFLY PT, R0, R2, 0x10, 0x1f ;  /* 0x0e001f0002007f89 */ /* 0x010e2400000e0000 */
[----:B0-----:R-:W-:-:S05]  /*78b0*/  FMNMX.FTZ R3, R0, R2, !PT ;  /* 0x0000000200037209 */ /* 0x001fca0007810000 */
[----:B------:R-:W0:Y:S02]  /*78c0*/  SHFL.BFLY PT, R0, R3, 0x8, 0x1f ;  /* 0x0d001f0003007f89 */ /* 0x000e2400000e0000 */
[----:B0-----:R-:W-:Y:S02]  /*78d0*/  FMNMX.FTZ R4, R3, R0, !PT ;  /* 0x0000000003047209 */ /* 0x001fe40007810000 */
[----:B------:R-:W0:Y:S03]  /*78e0*/  S2R R0, SR_TID.X ;  /* 0x0000000000007919 */ /* 0x000e260000002100 */
[----:B------:R-:W1:Y:S02]  /*78f0*/  SHFL.BFLY PT, R5, R4, 0x4, 0x1f ;  /* 0x0c801f0004057f89 */ /* 0x000e6400000e0000 */
[----:B-1----:R-:W-:-:S05]  /*7900*/  FMNMX.FTZ R5, R4, R5, !PT ;  /* 0x0000000504057209 */ /* 0x002fca0007810000 */
[----:B------:R-:W1:Y:S02]  /*7910*/  SHFL.BFLY PT, R2, R5, 0x2, 0x1f ;  /* 0x0c401f0005027f89 */ /* 0x000e6400000e0000 */
[----:B-1----:R-:W-:Y:S02]  /*7920*/  FMNMX.FTZ R6, R5, R2, !PT ;  /* 0x0000000205067209 */ /* 0x002fe40007810000 */
[----:B0-----:R-:W-:Y:S02]  /*7930*/  LOP3.LUT P0, R2, R0, 0x1f, RZ, 0xc0, !PT ;  /* 0x0000001f00027812 */ /* 0x001fe4000780c0ff */
[----:B------:R-:W-:Y:S01]  /*7940*/  MOV R5, 0xff7fffff ;  /* 0xff7fffff00057802 */ /* 0x000fe20000000f00 */
[----:B------:R-:W0:Y:S01]  /*7950*/  SHFL.BFLY PT, R7, R6, 0x1, 0x1f ;  /* 0x0c201f0006077f89 */ /* 0x000e2200000e0000 */
[C---:B------:R-:W-:Y:S02]  /*7960*/  ISETP.GT.U32.AND P1, PT, R2.reuse, 0x7, PT ;  /* 0x000000070200780c */ /* 0x040fe40003f24070 */
[----:B------:R-:W-:-:S07]  /*7970*/  LEA R4, R2, UR10, 0x2 ;  /* 0x0000000a02047c11 */ /* 0x000fce000f8e10ff */
[----:B------:R-:W-:Y:S02]  /*7980*/  @!P0 LEA.HI R3, R0, UR10, RZ, 0x1d ;  /* 0x0000000a00038c11 */ /* 0x000fe4000f8fe8ff */
[----:B0-----:R-:W-:-:S05]  /*7990*/  FMNMX.FTZ R10, R6, R7, !PT ;  /* 0x00000007060a7209 */ /* 0x001fca0007810000 */
[----:B------:R0:W-:Y:S01]  /*79a0*/  @!P0 STS [R3], R10 ;  /* 0x0000000a03008388 */ /* 0x0001e20000000800 */
[----:B------:R-:W-:Y:S01]  /*79b0*/  BAR.SYNC.DEFER_BLOCKING 0x0 ;  /* 0x0000000000007b1d */ /* 0x000fe20000010000 */
[----:B0-----:R-:W-:-:S05]  /*79c0*/  VIMNMX R3, PT, PT, RZ, UR6, !PT ;  /* 0x00000006ff037c48 */ /* 0x001fca000ffe0100 */
[----:B------:R-:W0:Y:S04]  /*79d0*/  @!P1 LDS R5, [R4] ;  /* 0x0000000004059984 */ /* 0x000e280000000800 */
[----:B0-----:R-:W0:Y:S02]  /*79e0*/  SHFL.BFLY PT, R6, R5, 0x4, 0x1f ;  /* 0x0c801f0005067f89 */ /* 0x001e2400000e0000 */
[----:B0-----:R-:W-:Y:S02]  /*79f0*/  FMNMX.FTZ R6, R6, R5, !PT ;  /* 0x0000000506067209 */ /* 0x001fe40007810000 */
[----:B------:R-:W-:-:S03]  /*7a00*/  IADD3 R5, PT, PT, R3, R0, RZ ;  /* 0x0000000003057210 */ /* 0x000fc60007ffe0ff */
[----:B------:R-:W0:Y:S01]  /*7a10*/  SHFL.BFLY PT, R7, R6, 0x2, 0x1f ;  /* 0x0c401f0006077f89 */ /* 0x000e2200000e0000 */
[----:B------:R-:W-:Y:S02]  /*7a20*/  ISETP.GT.AND P0, PT, R5, UR42, PT ;  /* 0x0000002a05007c0c */ /* 0x000fe4000bf04270 */
[----:B0-----:R-:W-:-:S05]  /*7a30*/  FMNMX.FTZ R7, R6, R7, !PT ;  /* 0x0000000706077209 */ /* 0x001fca0007810000 */
[----:B------:R-:W0:Y:S02]  /*7a40*/  SHFL.BFLY PT, R8, R7, 0x1, 0x1f ;  /* 0x0c201f0007087f89 */ /* 0x000e2400000e0000 */
[----:B0-----:R-:W-:-:S05]  /*7a50*/  FMNMX.FTZ R8, R7, R8, !PT ;  /* 0x0000000807087209 */ /* 0x001fca0007810000 */
[----:B--2---:R0:W1:Y:S01]  /*7a60*/  SHFL.IDX PT, R25, R8, RZ, 0x1f ;  /* 0x00001fff08197589 */ /* 0x00406200000e0000 */
[----:B------:R-:W-:Y:S05]  /*7a70*/  @P0 BRA `(.L_x_3754) ;  /* 0x0000001400900947 */ /* 0x000fea0003800000 */
[----:B------:R-:W2:Y:S02]  /*7a80*/  LDC.64 R14, c[0x0][0x420] ;  /* 0x00010800ff0e7b82 */ /* 0x000ea40000000a00 */
[----:B--2---:R-:W-:-:S04]  /*7a90*/  ISETP.NE.U32.AND P0, PT, R14, RZ, PT ;  /* 0x000000ff0e00720c */ /* 0x004fc80003f05070 */
[----:B------:R-:W-:-:S13]  /*7aa0*/  ISETP.NE.AND.EX P0, PT, R15, RZ, PT, P0 ;  /* 0x000000ff0f00720c */ /* 0x000fda0003f05300 */
[----:B------:R-:W-:Y:S05]  /*7ab0*/  @P0 BRA `(.L_x_3755) ;  /* 0x0000001000040947 */ /* 0x000fea0003800000 */
[----:B------:R-:W-:Y:S01]  /*7ac0*/  MOV R6, UR12 ;  /* 0x0000000c00067c02 */ /* 0x000fe20008000f00 */
[----:B------:R-:W-:Y:S01]  /*7ad0*/  BSSY.RECONVERGENT B1, `(.L_x_3756) ;  /* 0x000001d000017945 */ /* 0x000fe20003800200 */
[----:B------:R-:W-:Y:S01]  /*7ae0*/  LOP3.LUT R7, RZ, R0, RZ, 0x33, !PT ;  /* 0x00000000ff077212 */ /* 0x000fe200078e33ff */
[----:B------:R-:W-:Y:S01]  /*7af0*/  HFMA2 R9, -RZ, RZ, 0, 0 ;  /* 0x00000000ff097431 */ /* 0x000fe200000001ff */
[----:B------:R-:W-:-:S04]  /*7b00*/  VIADDMNMX R6, R5, 0x100, R6, !PT ;  /* 0x0000010005067846 */ /* 0x000fc80007800106 */
[----:B------:R-:W-:-:S04]  /*7b10*/  IADD3 R7, PT, PT, -R3, R6, R7 ;  /* 0x0000000603077210 */ /* 0x000fc80007ffe107 */
[C---:B------:R-:W-:Y:S02]  /*7b20*/  LOP3.LUT R6, R7.reuse, 0x300, RZ, 0xc0, !PT ;  /* 0x0000030007067812 */ /* 0x040fe400078ec0ff */
[----:B------:R-:W-:Y:S02]  /*7b30*/  ISETP.GE.U32.AND P1, PT, R7, 0x300, PT ;  /* 0x000003000700780c */ /* 0x000fe40003f26070 */
[----:B------:R-:W-:Y:S01]  /*7b40*/  ISETP.NE.AND P0, PT, R6, 0x300, PT ;  /* 0x000003000600780c */ /* 0x000fe20003f05270 */
[----:B------:R-:W-:-:S12]  /*7b50*/  IMAD.MOV.U32 R6, RZ, RZ, R5 ;  /* 0x000000ffff067224 */ /* 0x000fd800078e0005 */
[----:B------:R-:W-:Y:S05]  /*7b60*/  @!P0 BRA `(.L_x_3757) ;  /* 0x00000000004c8947 */ /* 0x000fea0003800000 */
[----:B------:R-:W-:Y:S01]  /*7b70*/  UIADD3 UR5, UPT, UPT, UR8, 0x240, URZ ;  /* 0x0000024008057890 */ /* 0x000fe2000fffe0ff */
[----:B------:R-:W-:Y:S02]  /*7b80*/  LEA.HI R6, R7, 0x1, RZ, 0x18 ;  /* 0x0000000107067811 */ /* 0x000fe400078fc0ff */
[----:B------:R-:W-:Y:S01]  /*7b90*/  MOV R9, RZ ;  /* 0x000000ff00097202 */ /* 0x000fe20000000f00 */
[----:B------:R-:W-:Y:S01]  /*7ba0*/  ULEA UR5, UR9, UR5, 0x18 ;  /* 0x0000000509057291 */ /* 0x000fe2000f8ec0ff */
[----:B------:R-:W-:Y:S02]  /*7bb0*/  LOP3.LUT R7, R6, 0x3, RZ, 0xc0, !PT ;  /* 0x0000000306077812 */ /* 0x000fe400078ec0ff */
[----:B------:R-:W-:-:S03]  /*7bc0*/  MOV R6, R5 ;  /* 0x0000000500067202 */ /* 0x000fc60000000f00 */
[----:B0-----:R-:W-:Y:S01]  /*7bd0*/  IMAD.MOV R8, RZ, RZ, -R7 ;  /* 0x000000ffff087224 */ /* 0x001fe200078e0a07 */
[----:B------:R-:W-:-:S07]  /*7be0*/  LEA R7, R0, UR5, 0x2 ;  /* 0x0000000500077c11 */ /* 0x000fce000f8e10ff */
.L_x_3758:
[----:B------:R-:W1:Y:S01]  /*7bf0*/  LDS R10, [R7] ;  /* 0x00000000070a7984 */ /* 0x000e620000000800 */
[----:B------:R-:W-:Y:S02]  /*7c00*/  IADD3 R8, PT, PT, R8, 0x1, RZ ;  /* 0x0000000108087810 */ /* 0x000fe40007ffe0ff */
[----:B------:R-:W-:Y:S02]  /*7c10*/  IADD3 R6, PT, PT, R6, 0x100, RZ ;  /* 0x0000010006067810 */ /* 0x000fe40007ffe0ff */
        /* <DEDUP_REMOVED lines=8> */
.L_x_3757:
[----:B------:R-:W-:Y:S05]  /*7ca0*/  BSYNC.RECONVERGENT B1 ;  /* 0x0000000000017941 */ /* 0x000fea0003800200 */
.L_x_3756:
[----:B------:R-:W-:Y:S05]  /*7cb0*/  @!P1 BRA `(.L_x_3754) ;  /* 0x0000001400009947 */ /* 0x000fea0003800000 */
[----:B------:R-:W-:Y:S01]  /*7cc0*/  UIADD3 UR5, UPT, UPT, UR8, 0x240, URZ ;  /* 0x0000024008057890 */ /* 0x000fe2000fffe0ff */
[----:B------:R-:W-:Y:S01]  /*7cd0*/  SHF.L.U32 R7, R3, 0x2, RZ ;  /* 0x0000000203077819 */ /* 0x000fe200000006ff */
[C---:B------:R-:W-:Y:S02]  /*7ce0*/  VIADD R15, R6.reuse, 0x400 ;  /* 0x00000400060f7836 */ /* 0x040fe40000000000 */
[----:B------:R-:W-:Y:S01]  /*7cf0*/  ULEA UR5, UR9, UR5, 0x18 ;  /* 0x0000000509057291 */ /* 0x000fe2000f8ec0ff */
[----:B------:R-:W-:Y:S02]  /*7d00*/  LEA R7, R6, -R7, 0x2 ;  /* 0x8000000706077211 */ /* 0x000fe400078e10ff */
[----:B------:R-:W-:-:S03]  /*7d10*/  ISETP.GT.AND P0, PT, R15, UR42, PT ;  /* 0x0000002a0f007c0c */ /* 0x000fc6000bf04270 */
[----:B------:R-:W-:-:S03]  /*7d20*/  IADD3 R6, PT, PT, R7, UR5, RZ ;  /* 0x0000000507067c10 */ /* 0x000fc6000fffe0ff */
[----:B0-----:R-:W1:Y:S04]  /*7d30*/  LDS R8, [R7+UR5] ;  /* 0x0000000507087984 */ /* 0x001e680008000800 */
[----:B------:R-:W0:Y:S04]  /*7d40*/  LDS R10, [R7+UR5+0x400] ;  /* 0x00040005070a7984 */ /* 0x000e280008000800 */
[----:B------:R-:W2:Y:S04]  /*7d50*/  LDS R11, [R7+UR5+0x800] ;  /* 0x00080005070b7984 */ /* 0x000ea80008000800 */
[----:B------:R-:W4:Y:S01]  /*7d60*/  LDS R12, [R7+UR5+0xc00] ;  /* 0x000c0005070c7984 */ /* 0x000f220008000800 */
[C---:B-1----:R-:W-:Y:S01]  /*7d70*/  FADD.FTZ R8, -R25.reuse, R8 ;  /* 0x0000000819087221 */ /* 0x042fe20000010100 */
[----:B0-----:R-:W-:-:S03]  /*7d80*/  FADD.FTZ R10, -R25, R10 ;  /* 0x0000000a190a7221 */ /* 0x001fc60000010100 */
[----:B------:R-:W-:Y:S01]  /*7d90*/  FMUL.FTZ R8, R8, 1.4426950216293334961 ;  /* 0x3fb8aa3b08087820 */ /* 0x000fe20000410000 */
[----:B------:R-:W-:Y:S01]  /*7da0*/  FMUL.FTZ R10, R10, 1.4426950216293334961 ;  /* 0x3fb8aa3b0a0a7820 */ /* 0x000fe20000410000 */
[----:B--2---:R-:W-:-:S04]  /*7db0*/  FADD.FTZ R11, -R25, R11 ;  /* 0x0000000b190b7221 */ /* 0x004fc80000010100 */
[----:B------:R-:W0:Y:S01]  /*7dc0*/  MUFU.EX2 R8, R8 ;  /* 0x0000000800087308 */ /* 0x000e220000000800 */
[----:B----4-:R-:W-:Y:S01]  /*7dd0*/  FADD.FTZ R12, -R25, R12 ;  /* 0x0000000c190c7221 */ /* 0x010fe20000010100 */
[----:B------:R-:W-:Y:S02]  /*7de0*/  FMUL.FTZ R11, R11, 1.4426950216293334961 ;  /* 0x3fb8aa3b0b0b7820 */ /* 0x000fe40000410000 */
[----:B------:R-:W1:Y:S01]  /*7df0*/  MUFU.EX2 R10, R10 ;  /* 0x0000000a000a7308 */ /* 0x000e620000000800 */
[----:B------:R-:W-:-:S03]  /*7e00*/  FMUL.FTZ R13, R12, 1.4426950216293334961 ;  /* 0x3fb8aa3b0c0d7820 */ /* 0x000fc60000410000 */
[----:B------:R-:W2:Y:S04]  /*7e10*/  MUFU.EX2 R12, R11 ;  /* 0x0000000b000c7308 */ /* 0x000ea80000000800 */
[----:B------:R-:W4:Y:S01]  /*7e20*/  MUFU.EX2 R14, R13 ;  /* 0x0000000d000e7308 */ /* 0x000f220000000800 */
[----:B0-----:R-:W-:Y:S01]  /*7e30*/  FADD.FTZ R9, R9, R8 ;  /* 0x0000000809097221 */ /* 0x001fe20000010000 */
[----:B------:R0:W-:Y:S03]  /*7e40*/  STS [R7+UR5], R8 ;  /* 0x0000000807007988 */ /* 0x0001e60008000805 */
[----:B-1----:R-:W-:Y:S01]  /*7e50*/  FADD.FTZ R9, R9, R10 ;  /* 0x0000000a09097221 */ /* 0x002fe20000010000 */
[----:B------:R0:W-:Y:S03]  /*7e60*/  STS [R7+UR5+0x400], R10 ;  /* 0x0004000a07007988 */ /* 0x0001e60008000805 */
[----:B--2---:R-:W-:Y:S01]  /*7e70*/  FADD.FTZ R9, R9, R12 ;  /* 0x0000000c09097221 */ /* 0x004fe20000010000 */
[----:B------:R0:W-:Y:S03]  /*7e80*/  STS [R7+UR5+0x800], R12 ;  /* 0x0008000c07007988 */ /* 0x0001e60008000805 */
[----:B----4-:R-:W-:Y:S01]  /*7e90*/  FADD.FTZ R9, R9, R14 ;  /* 0x0000000e09097221 */ /* 0x010fe20000010000 */
[----:B------:R0:W-:Y:S01]  /*7ea0*/  STS [R7+UR5+0xc00], R14 ;  /* 0x000c000e07007988 */ /* 0x0001e20008000805 */
[----:B------:R-:W-:Y:S05]  /*7eb0*/  @P0 BRA `(.L_x_3754) ;  /* 0x0000001000800947 */ /* 0x000fea0003800000 */
[----:B0-----:R-:W-:Y:S01]  /*7ec0*/  IADD3 R7, PT, PT, -R15, UR42, RZ ;  /* 0x0000002a0f077c10 */ /* 0x001fe2000fffe1ff */
[----:B------:R-:W-:Y:S01]  /*7ed0*/  BSSY.RECONVERGENT B1, `(.L_x_3759) ;  /* 0x000006c000017945 */ /* 0x000fe20003800200 */
[----:B------:R-:W-:Y:S02]  /*7ee0*/  IADD3 R6, PT, PT, R6, 0x1800, RZ ;  /* 0x0000180006067810 */ /* 0x000fe40007ffe0ff */
[----:B------:R-:W-:Y:S02]  /*7ef0*/  ISETP.GT.AND P1, PT, R7, 0xbff, PT ;  /* 0x00000bff0700780c */ /* 0x000fe40003f24270 */
[----:B------:R-:W-:-:S11]  /*7f00*/  PLOP3.LUT P0, PT, PT, PT, PT, 0x80, 0x8 ;  /* 0x000000000008781c */ /* 0x000fd60003f0f070 */
[----:B------:R-:W-:Y:S05]  /*7f10*/  @!P1 BRA `(.L_x_3760) ;  /* 0x00000004009c9947 */ /* 0x000fea0003800000 */
[----:B------:R-:W-:Y:S01]  /*7f20*/  IMAD.U32 R26, RZ, RZ, UR42 ;  /* 0x0000002aff1a7e24 */ /* 0x000fe2000f8e00ff */
[----:B------:R-:W-:-:S04]  /*7f30*/  PLOP3.LUT P0, PT, PT, PT, PT, 0x8, 0x80 ;  /* 0x000000000080781c */ /* 0x000fc80003f0e170 */
[----:B------:R-:W-:-:S09]  /*7f40*/  IADD3 R26, PT, PT, R26, -0xbff, RZ ;  /* 0xfffff4011a1a7810 */ /* 0x000fd20007ffe0ff */
.L_x_3761:
[----:B------:R-:W0:Y:S01]  /*7f50*/  LDS R7, [R6+-0x800] ;  /* 0xfff8000006077984 */ /* 0x000e220000000800 */
[----:B------:R-:W-:-:S03]  /*7f60*/  IADD3 R15, PT, PT, R15, 0x1000, RZ ;  /* 0x000010000f0f7810 */ /* 0x000fc60007ffe0ff */
[----:B------:R-:W1:Y:S01]  /*7f70*/  LDS R8, [R6+-0x400] ;  /* 0xfffc000006087984 */ /* 0x000e620000000800 */
[----:B------:R-:W-:-:S03]  /*7f80*/  ISETP.GE.AND P1, PT, R15, R26, PT ;  /* 0x0000001a0f00720c */ /* 0x000fc60003f26270 */
[----:B------:R-:W2:Y:S04]  /*7f90*/  LDS R10, [R6] ;  /* 0x00000000060a7984 */ /* 0x000ea80000000800 */
[----:B------:R-:W4:Y:S04]  /*7fa0*/  LDS R11, [R6+0x400] ;  /* 0x00040000060b7984 */ /* 0x000f280000000800 */
[----:B------:R-:W5:Y:S04]  /*7fb0*/  LDS R12, [R6+0x800] ;  /* 0x00080000060c7984 */ /* 0x000f680000000800 */
[----:B------:R-:W5:Y:S04]  /*7fc0*/  LDS R13, [R6+0xc00] ;  /* 0x000c0000060d7984 */ /* 0x000f680000000800 */
[----:B------:R-:W5:Y:S04]  /*7fd0*/  LDS R14, [R6+0x1000] ;  /* 0x00100000060e7984 */ /* 0x000f680000000800 */
[----:B---3--:R-:W3:Y:S04]  /*7fe0*/  LDS R16, [R6+0x1400] ;  /* 0x0014000006107984 */ /* 0x008ee80000000800 */
[----:B------:R-:W3:Y:S04]  /*7ff0*/  LDS R17, [R6+0x1800] ;  /* 0x0018000006117984 */ /* 0x000ee80000000800 */
[----:B------:R-:W3:Y:S04]  /*8000*/  LDS R18, [R6+0x1c00] ;  /* 0x001c000006127984 */ /* 0x000ee80000000800 */
[----:B------:R-:W3:Y:S01]  /*8010*/  LDS R19, [R6+0x2000] ;  /* 0x0020000006137984 */ /* 0x000ee20000000800 */
[----:B0-----:R-:W-:-:S03]  /*8020*/  FADD.FTZ R7, -R25, R7 ;  /* 0x0000000719077221 */ /* 0x001fc60000010100 */
[----:B------:R-:W0:Y:S01]  /*8030*/  LDS R20, [R6+0x2400] ;  /* 0x0024000006147984 */ /* 0x000e220000000800 */
[----:B-1----:R-:W-:Y:S01]  /*8040*/  FADD.FTZ R8, -R25, R8 ;  /* 0x0000000819087221 */ /* 0x002fe20000010100 */
[----:B------:R-:W-:Y:S02]  /*8050*/  FMUL.FTZ R7, R7, 1.4426950216293334961 ;  /* 0x3fb8aa3b07077820 */ /* 0x000fe40000410000 */
[----:B------:R-:W1:Y:S01]  /*8060*/  LDS R21, [R6+0x2800] ;  /* 0x0028000006157984 */ /* 0x000e620000000800 */
[C---:B--2---:R-:W-:Y:S01]  /*8070*/  FADD.FTZ R10, -R25.reuse, R10 ;  /* 0x0000000a190a7221 */ /* 0x044fe20000010100 */
[----:B------:R-:W-:Y:S02]  /*8080*/  FMUL.FTZ R8, R8, 1.4426950216293334961 ;  /* 0x3fb8aa3b08087820 */ /* 0x000fe40000410000 */
[----:B------:R-:W2:Y:S01]  /*8090*/  MUFU.EX2 R7, R7 ;  /* 0x0000000700077308 */ /* 0x000ea20000000800 */
[----:B------:R-:W1:Y:S01]  /*80a0*/  LDS R22, [R6+0x2c00] ;  /* 0x002c000006167984 */ /* 0x000e620000000800 */
[C---:B----4-:R-:W-:Y:S01]  /*80b0*/  FADD.FTZ R11, -R25.reuse, R11 ;  /* 0x0000000b190b7221 */ /* 0x050fe20000010100 */
[----:B------:R-:W-:Y:S01]  /*80c0*/  FMUL.FTZ R10, R10, 1.4426950216293334961 ;  /* 0x3fb8aa3b0a0a7820 */ /* 0x000fe20000410000 */
[----:B------:R-:W4:Y:S01]  /*80d0*/  MUFU.EX2 R8, R8 ;  /* 0x0000000800087308 */ /* 0x000f220000000800 */
[----:B------:R-:W1:Y:S01]  /*80e0*/  LDS R23, [R6+0x3000] ;  /* 0x0030000006177984 */ /* 0x000e620000000800 */
[----:B-----5:R-:W-:Y:S01]  /*80f0*/  FADD.FTZ R12, -R25, R12 ;  /* 0x0000000c190c7221 */ /* 0x020fe20000010100 */
[----:B------:R-:W-:Y:S01]  /*8100*/  FMUL.FTZ R11, R11, 1.4426950216293334961 ;  /* 0x3fb8aa3b0b0b7820 */ /* 0x000fe20000410000 */
[C---:B------:R-:W-:Y:S01]  /*8110*/  FADD.FTZ R13, -R25.reuse, R13 ;  /* 0x0000000d190d7221 */ /* 0x040fe20000010100 */
[----:B------:R-:W5:Y:S01]  /*8120*/  MUFU.EX2 R10, R10 ;  /* 0x0000000a000a7308 */ /* 0x000f620000000800 */
[----:B------:R-:W1:Y:S01]  /*8130*/  LDS R24, [R6+0x3400] ;  /* 0x0034000006187984 */ /* 0x000e620000000800 */
[----:B------:R-:W-:Y:S01]  /*8140*/  FMUL.FTZ R12, R12, 1.4426950216293334961 ;  /* 0x3fb8aa3b0c0c7820 */ /* 0x000fe20000410000 */
[----:B------:R-:W-:Y:S01]  /*8150*/  FADD.FTZ R14, -R25, R14 ;  /* 0x0000000e190e7221 */ /* 0x000fe20000010100 */
[----:B------:R-:W5:Y:S01]  /*8160*/  MUFU.EX2 R11, R11 ;  /* 0x0000000b000b7308 */ /* 0x000f620000000800 */
[----:B------:R-:W-:Y:S01]  /*8170*/  FMUL.FTZ R13, R13, 1.4426950216293334961 ;  /* 0x3fb8aa3b0d0d7820 */ /* 0x000fe20000410000 */
[----:B--2---:R-:W-:Y:S01]  /*8180*/  FADD.FTZ R9, R7, R9 ;  /* 0x0000000907097221 */ /* 0x004fe20000010000 */
[----:B---3--:R-:W-:Y:S01]  /*8190*/  FADD.FTZ R16, -R25, R16 ;  /* 0x0000001019107221 */ /* 0x008fe20000010100 */
[----:B------:R-:W2:Y:S01]  /*81a0*/  MUFU.EX2 R12, R12 ;  /* 0x0000000c000c7308 */ /* 0x000ea20000000800 */
[----:B------:R-:W-:Y:S01]  /*81b0*/  FMUL.FTZ R14, R14, 1.4426950216293334961 ;  /* 0x3fb8aa3b0e0e7820 */ /* 0x000fe20000410000 */
[----:B----4-:R-:W-:Y:S01]  /*81c0*/  FADD.FTZ R9, R9, R8 ;  /* 0x0000000809097221 */ /* 0x010fe20000010000 */
[----:B------:R-:W-:Y:S01]  /*81d0*/  FADD.FTZ R17, -R25, R17 ;  /* 0x0000001119117221 */ /* 0x000fe20000010100 */
[----:B------:R-:W3:Y:S01]  /*81e0*/  MUFU.EX2 R13, R13 ;  /* 0x0000000d000d7308 */ /* 0x000ee20000000800 */
[----:B------:R-:W-:Y:S01]  /*81f0*/  FMUL.FTZ R16, R16, 1.4426950216293334961 ;  /* 0x3fb8aa3b10107820 */ /* 0x000fe20000410000 */
[----:B-----5:R-:W-:Y:S01]  /*8200*/  FADD.FTZ R9, R9, R10 ;  /* 0x0000000a09097221 */ /* 0x020fe20000010000 */
[----:B------:R-:W-:Y:S01]  /*8210*/  FADD.FTZ R18, -R25, R18 ;  /* 0x0000001219127221 */ /* 0x000fe20000010100 */
[----:B------:R-:W4:Y:S01]  /*8220*/  MUFU.EX2 R14, R14 ;  /* 0x0000000e000e7308 */ /* 0x000f220000000800 */
        /* <DEDUP_REMOVED lines=9> */
[----:B---3--:R-:W-:Y:S01]  /*82c0*/  FADD.FTZ R9, R9, R13 ;  /* 0x0000000d09097221 */ /* 0x008fe20000010000 */
[----:B-1----:R-:W-:Y:S01]  /*82d0*/  FADD.FTZ R21, -R25, R21 ;  /* 0x0000001519157221 */ /* 0x002fe20000010100 */
[----:B------:R-:W1:Y:S01]  /*82e0*/  MUFU.EX2 R18, R18 ;  /* 0x0000001200127308 */ /* 0x000e620000000800 */
[----:B------:R-:W-:Y:S01]  /*82f0*/  FMUL.FTZ R20, R20, 1.4426950216293334961 ;  /* 0x3fb8aa3b14147820 */ /* 0x000fe20000410000 */
[----:B----4-:R-:W-:Y:S01]  /*8300*/  FADD.FTZ R9, R9, R14 ;  /* 0x0000000e09097221 */ /* 0x010fe20000010000 */
        /* <DEDUP_REMOVED lines=40> */
.L_x_3760:
[----:B------:R-:W-:Y:S05]  /*8590*/  BSYNC.RECONVERGENT B1 ;  /* 0x0000000000017941 */ /* 0x000fea0003800200 */
.L_x_3759:
[----:B------:R-:W-:Y:S01]  /*85a0*/  IADD3 R7, PT, PT, -R15, UR42, RZ ;  /* 0x0000002a0f077c10 */ /* 0x000fe2000fffe1ff */
[----:B------:R-:W-:Y:S03]  /*85b0*/  BSSY.RECONVERGENT B1, `(.L_x_3762) ;  /* 0x0000036000017945 */ /* 0x000fe60003800200 */
[----:B------:R-:W-:-:S13]  /*85c0*/  ISETP.GT.AND P1, PT, R7, 0x3ff, PT ;  /* 0x000003ff0700780c */ /* 0x000fda0003f24270 */
[----:B------:R-:W-:Y:S05]  /*85d0*/  @!P1 BRA `(.L_x_3763) ;  /* 0x0000000000cc9947 */ /* 0x000fea0003800000 */
[----:B------:R-:W0:Y:S01]  /*85e0*/  LDS R7, [R6+-0x800] ;  /* 0xfff8000006077984 */ /* 0x000e220000000800 */
[----:B------:R-:W-:Y:S02]  /*85f0*/  PLOP3.LUT P0, PT, PT, PT, PT, 0x8, 0x80 ;  /* 0x000000000080781c */ /* 0x000fe40003f0e170 */
[----:B------:R-:W-:Y:S01]  /*8600*/  IADD3 R15, PT, PT, R15, 0x800, RZ ;  /* 0x000008000f0f7810 */ /* 0x000fe20007ffe0ff */
[----:B------:R-:W1:Y:S04]  /*8610*/  LDS R8, [R6+-0x400] ;  /* 0xfffc000006087984 */ /* 0x000e680000000800 */
[----:B------:R-:W2:Y:S04]  /*8620*/  LDS R10, [R6] ;  /* 0x00000000060a7984 */ /* 0x000ea80000000800 */
[----:B------:R-:W4:Y:S04]  /*8630*/  LDS R11, [R6+0x400] ;  /* 0x00040000060b7984 */ /* 0x000f280000000800 */
[----:B------:R-:W5:Y:S04]  /*8640*/  LDS R12, [R6+0x800] ;  /* 0x00080000060c7984 */ /* 0x000f680000000800 */
[----:B------:R-:W5:Y:S04]  /*8650*/  LDS R13, [R6+0xc00] ;  /* 0x000c0000060d7984 */ /* 0x000f680000000800 */
[----:B------:R-:W5:Y:S04]  /*8660*/  LDS R14, [R6+0x1000] ;  /* 0x00100000060e7984 */ /* 0x000f680000000800 */
[----:B---3--:R-:W3:Y:S01]  /*8670*/  LDS R16, [R6+0x1400] ;  /* 0x0014000006107984 */ /* 0x008ee20000000800 */
[C---:B0-----:R-:W-:Y:S01]  /*8680*/  FADD.FTZ R7, -R25.reuse, R7 ;  /* 0x0000000719077221 */ /* 0x041fe20000010100 */
[----:B-1----:R-:W-:-:S03]  /*8690*/  FADD.FTZ R8, -R25, R8 ;  /* 0x0000000819087221 */ /* 0x002fc60000010100 */
        /* <DEDUP_REMOVED lines=10> */
[----:B------:R-:W-:Y:S01]  /*8740*/  FADD.FTZ R13, -R25, R13 ;  /* 0x0000000d190d7221 */ /* 0x000fe20000010100 */
[----:B------:R-:W-:-:S02]  /*8750*/  FMUL.FTZ R12, R12, 1.4426950216293334961 ;  /* 0x3fb8aa3b0c0c7820 */ /* 0x000fc40000410000 */
[----:B------:R-:W4:Y:S01]  /*8760*/  MUFU.EX2 R11, R11 ;  /* 0x0000000b000b7308 */ /* 0x000f220000000800 */
[----:B------:R-:W-:Y:S01]  /*8770*/  FADD.FTZ R14, -R25, R14 ;  /* 0x0000000e190e7221 */ /* 0x000fe20000010100 */
[----:B------:R-:W-:Y:S01]  /*8780*/  FMUL.FTZ R13, R13, 1.4426950216293334961 ;  /* 0x3fb8aa3b0d0d7820 */ /* 0x000fe20000410000 */
[----:B0-----:R-:W-:Y:S01]  /*8790*/  FADD.FTZ R9, R9, R7 ;  /* 0x0000000709097221 */ /* 0x001fe20000010000 */
[----:B------:R-:W0:Y:S01]  /*87a0*/  MUFU.EX2 R12, R12 ;  /* 0x0000000c000c7308 */ /* 0x000e220000000800 */
[----:B---3--:R-:W-:Y:S01]  /*87b0*/  FADD.FTZ R16, -R25, R16 ;  /* 0x0000001019107221 */ /* 0x008fe20000010100 */
        /* <DEDUP_REMOVED lines=21> */
.L_x_3763:
[----:B------:R-:W-:Y:S05]  /*8910*/  BSYNC.RECONVERGENT B1 ;  /* 0x0000000000017941 */ /* 0x000fea0003800200 */
.L_x_3762:
[----:B------:R-:W-:-:S13]  /*8920*/  ISETP.GT.AND P1, PT, R15, UR42, PT ;  /* 0x0000002a0f007c0c */ /* 0x000fda000bf24270 */
[----:B------:R-:W-:Y:S05]  /*8930*/  @!P0 BRA P1, `(.L_x_3754) ;  /* 0x0000000400e08947 */ /* 0x000fea0000800000 */
[----:B------:R-:W0:Y:S04]  /*8940*/  LDS R7, [R6+-0x800] ;  /* 0xfff8000006077984 */ /* 0x000e280000000800 */
[----:B------:R-:W1:Y:S04]  /*8950*/  LDS R8, [R6+-0x400] ;  /* 0xfffc000006087984 */ /* 0x000e680000000800 */
[----:B------:R-:W2:Y:S04]  /*8960*/  LDS R10, [R6] ;  /* 0x00000000060a7984 */ /* 0x000ea80000000800 */
[----:B------:R-:W4:Y:S01]  /*8970*/  LDS R11, [R6+0x400] ;  /* 0x00040000060b7984 */ /* 0x000f220000000800 */
[C---:B0-----:R-:W-:Y:S01]  /*8980*/  FADD.FTZ R7, -R25.reuse, R7 ;  /* 0x0000000719077221 */ /* 0x041fe20000010100 */
[----:B-1----:R-:W-:-:S03]  /*8990*/  FADD.FTZ R8, -R25, R8 ;  /* 0x0000000819087221 */ /* 0x002fc60000010100 */
        /* <DEDUP_REMOVED lines=19> */
.L_x_3755:
[----:B------:R-:W-:Y:S01]  /*8ad0*/  IMAD.U32 R6, RZ, RZ, UR12 ;  /* 0x0000000cff067e24 */ /* 0x000fe2000f8e00ff */
[----:B------:R-:W-:Y:S01]  /*8ae0*/  LOP3.LUT R7, RZ, R0, RZ, 0x33, !PT ;  /* 0x00000000ff077212 */ /* 0x000fe200078e33ff */
[----:B------:R-:W-:Y:S01]  /*8af0*/  BSSY.RECONVERGENT B1, `(.L_x_3764) ;  /* 0x0000024000017945 */ /* 0x000fe20003800200 */
[----:B------:R-:W-:Y:S01]  /*8b00*/  HFMA2 R9, -RZ, RZ, 0, 0 ;  /* 0x00000000ff097431 */ /* 0x000fe200000001ff */
[----:B------:R-:W-:Y:S02]  /*8b10*/  MOV R11, R5 ;  /* 0x00000005000b7202 */ /* 0x000fe40000000f00 */
[----:B------:R-:W-:-:S04]  /*8b20*/  VIADDMNMX R6, R5, 0x100, R6, !PT ;  /* 0x0000010005067846 */ /* 0x000fc80007800106 */
[----:B------:R-:W-:-:S04]  /*8b30*/  IADD3 R6, PT, PT, -R3, R6, R7 ;  /* 0x0000000603067210 */ /* 0x000fc80007ffe107 */
[C---:B------:R-:W-:Y:S02]  /*8b40*/  LOP3.LUT R7, R6.reuse, 0x300, RZ, 0xc0, !PT ;  /* 0x0000030006077812 */ /* 0x040fe400078ec0ff */
[----:B------:R-:W-:Y:S02]  /*8b50*/  ISETP.GE.U32.AND P1, PT, R6, 0x300, PT ;  /* 0x000003000600780c */ /* 0x000fe40003f26070 */
[----:B------:R-:W-:-:S13]  /*8b60*/  ISETP.NE.AND P0, PT, R7, 0x300, PT ;  /* 0x000003000700780c */ /* 0x000fda0003f05270 */
[----:B------:R-:W-:Y:S05]  /*8b70*/  @!P0 BRA `(.L_x_3765) ;  /* 0x00000000006c8947 */ /* 0x000fea0003800000 */
[----:B------:R-:W-:Y:S01]  /*8b80*/  UIADD3 UR5, UPT, UPT, UR8, 0x240, URZ ;  /* 0x0000024008057890 */ /* 0x000fe2000fffe0ff */
[----:B------:R-:W-:Y:S01]  /*8b90*/  LEA.HI R6, R6, 0x1, RZ, 0x18 ;  /* 0x0000000106067811 */ /* 0x000fe200078fc0ff */
[----:B------:R-:W-:Y:S01]  /*8ba0*/  IMAD.MOV.U32 R9, RZ, RZ, RZ ;  /* 0x000000ffff097224 */ /* 0x000fe200078e00ff */
[----:B------:R-:W-:Y:S01]  /*8bb0*/  IADD3 R14, P0, P2, R14, UR7, R5 ;  /* 0x000000070e0e7c10 */ /* 0x000fe2000fa1e005 */
[----:B------:R-:W-:Y:S01]  /*8bc0*/  ULEA UR5, UR9, UR5, 0x18 ;  /* 0x0000000509057291 */ /* 0x000fe2000f8ec0ff */
[----:B------:R-:W-:Y:S02]  /*8bd0*/  LOP3.LUT R6, R6, 0x3, RZ, 0xc0, !PT ;  /* 0x0000000306067812 */ /* 0x000fe400078ec0ff */
[----:B------:R-:W-:Y:S02]  /*8be0*/  IADD3.X R7, PT, PT, R15, UR13, RZ, P0, P2 ;  /* 0x0000000d0f077c10 */ /* 0x000fe400087e44ff */
[----:B------:R-:W-:Y:S02]  /*8bf0*/  MOV R11, R5 ;  /* 0x00000005000b7202 */ /* 0x000fe40000000f00 */
[----:B------:R-:W-:-:S02]  /*8c00*/  IADD3 R10, PT, PT, -R6, RZ, RZ ;  /* 0x000000ff060a7210 */ /* 0x000fc40007ffe1ff */
[----:B0-----:R-:W-:-:S07]  /*8c10*/  LEA R8, R0, UR5, 0x2 ;  /* 0x0000000500087c11 */ /* 0x001fce000f8e10ff */
.L_x_3766:
[----:B------:R-:W-:-:S06]  /*8c20*/  IMAD.MOV.U32 R6, RZ, RZ, R14 ;  /* 0x000000ffff067224 */ /* 0x000fcc00078e000e */
[----:B------:R0:W2:Y:S01]  /*8c30*/  LDG.E.U8 R6, desc[UR36][R6.64] ;  /* 0x0000002406067981 */ /* 0x0000a2000c1e1100 */
[----:B------:R-:W-:Y:S01]  /*8c40*/  IADD3 R10, PT, PT, R10, 0x1, RZ ;  /* 0x000000010a0a7810 */ /* 0x000fe20007ffe0ff */
[----:B------:R-:W-:Y:S01]  /*8c50*/  VIADD R11, R11, 0x100 ;  /* 0x000001000b0b7836 */ /* 0x000fe20000000000 */
[----:B------:R-:W-:-:S04]  /*8c60*/  IADD3 R14, P2, PT, R14, 0x100, RZ ;  /* 0x000001000e0e7810 */ /* 0x000fc80007f5e0ff */
[----:B0-----:R-:W-:Y:S02]  /*8c70*/  IADD3.X R7, PT, PT, RZ, R7, RZ, P2, !PT ;  /* 0x00000007ff077210 */ /* 0x001fe400017fe4ff */
        /* <DEDUP_REMOVED lines=11> */
.L_x_3765:
[----:B------:R-:W-:Y:S05]  /*8d30*/  BSYNC.RECONVERGENT B1 ;  /* 0x0000000000017941 */ /* 0x000fea0003800200 */
.L_x_3764:
[----:B------:R-:W-:Y:S05]  /*8d40*/  @!P1 BRA `(.L_x_3754) ;  /* 0x0000000000dc9947 */ /* 0x000fea0003800000 */
[----:B0-----:R-:W0:Y:S01]  /*8d50*/  S2R R8, SR_CgaCtaId ;  /* 0x0000000000087919 */ /* 0x001e220000008800 */
[----:B------:R-:W2:Y:S01]  /*8d60*/  LDC.64 R14, c[0x0][0x420] ;  /* 0x00010800ff0e7b82 */ /* 0x000ea20000000a00 */
        /* <DEDUP_REMOVED lines=10> */
.L_x_3767:
[----:B------:R-:W-:-:S05]  /*8e10*/  MOV R6, R12 ;  /* 0x0000000c00067202 */ /* 0x000fca0000000f00 */
[----:B------:R-:W2:Y:S04]  /*8e20*/  LDG.E.U8 R14, desc[UR36][R6.64+-0x200] ;  /* 0xfffe0024060e7981 */ /* 0x000ea8000c1e1100 */
[----:B------:R-:W4:Y:S04]  /*8e30*/  LDG.E.U8 R10, desc[UR36][R6.64+-0x100] ;  /* 0xffff0024060a7981 */ /* 0x000f28000c1e1100 */
[----:B------:R-:W5:Y:S04]  /*8e40*/  LDG.E.U8 R12, desc[UR36][R6.64] ;  /* 0x00000024060c7981 */ /* 0x000f68000c1e1100 */
[----:B------:R-:W3:Y:S01]  /*8e50*/  LDG.E.U8 R13, desc[UR36][R6.64+0x100] ;  /* 0x00010024060d7981 */ /* 0x000ee2000c1e1100 */
[----:B------:R-:W-:Y:S01]  /*8e60*/  VIADD R11, R11, 0x400 ;  /* 0x000004000b0b7836 */ /* 0x000fe20000000000 */
[----:B--2---:R-:W-:-:S02]  /*8e70*/  ISETP.NE.AND P0, PT, R14, RZ, PT ;  /* 0x000000ff0e00720c */ /* 0x004fc40003f05270 */
        /* <DEDUP_REMOVED lines=14> */
[C---:B--2---:R-:W-:Y:S01]  /*8f60*/  @!P2 FADD.FTZ R16, -R25.reuse, R15 ;  /* 0x0000000f1910a221 */ /* 0x044fe20000010100 */
[----:B------:R-:W-:Y:S01]  /*8f70*/  MOV R15, RZ ;  /* 0x000000ff000f7202 */ /* 0x000fe20000000f00 */
[----:B---3--:R-:W-:Y:S01]  /*8f80*/  @!P3 FADD.FTZ R18, -R25, R17 ;  /* 0x000000111912b221 */ /* 0x008fe20000010100 */
[----:B------:R-:W1:Y:S01]  /*8f90*/  @!P1 MUFU.EX2 R13, R14 ;  /* 0x0000000e000d9308 */ /* 0x000e620000000800 */
[----:B------:R-:W-:Y:S01]  /*8fa0*/  @!P2 FMUL.FTZ R16, R16, 1.4426950216293334961 ;  /* 0x3fb8aa3b1010a820 */ /* 0x000fe20000410000 */
[----:B------:R-:W-:-:S02]  /*8fb0*/  HFMA2 R17, -RZ, RZ, 0, 0 ;  /* 0x00000000ff117431 */ /* 0x000fc400000001ff */
[----:B------:R-:W-:Y:S01]  /*8fc0*/  @!P3 FMUL.FTZ R18, R18, 1.4426950216293334961 ;  /* 0x3fb8aa3b1212b820 */ /* 0x000fe20000410000 */
[----:B------:R-:W-:Y:S01]  /*8fd0*/  ISETP.GT.AND P0, PT, R11, UR42, PT ;  /* 0x0000002a0b007c0c */ /* 0x000fe2000bf04270 */
        /* <DEDUP_REMOVED lines=9> */
[----:B------:R-:W-:Y:S01]  /*9070*/  IADD3.X R7, PT, PT, RZ, R7, RZ, P1, !PT ;  /* 0x00000007ff077210 */ /* 0x000fe20000ffe4ff */
[----:B---3--:R-:W-:Y:S02]  /*9080*/  FADD.FTZ R9, R14, R17 ;  /* 0x000000110e097221 */ /* 0x008fe40000010000 */
[----:B------:R0:W-:Y:S02]  /*9090*/  STS [R8+0x400], R17 ;  /* 0x0004001108007388 */ /* 0x0001e40000000800 */
[----:B0-----:R-:W-:Y:S01]  /*90a0*/  IADD3 R8, PT, PT, R8, 0x1000, RZ ;  /* 0x0000100008087810 */ /* 0x001fe20007ffe0ff */
[----:B------:R-:W-:Y:S06]  /*90b0*/  @!P0 BRA `(.L_x_3767) ;  /* 0xfffffffc00548947 */ /* 0x000fec000383ffff */
.L_x_3754:
[----:B------:R-:W-:Y:S05]  /*90c0*/  BSYNC.RECONVERGENT B0 ;  /* 0x0000000000007941 */ /* 0x000fea0003800200 */
.L_x_3753:
[----:B0-----:R-:W0:Y:S01]  /*90d0*/  SHFL.BFLY PT, R6, R9, 0x10, 0x1f ;  /* 0x0e001f0009067f89 */ /* 0x001e2200000e0000 */
[C---:B------:R-:W-:Y:S01]  /*90e0*/  ISETP.NE.AND P0, PT, R2.reuse, RZ, PT ;  /* 0x000000ff0200720c */ /* 0x040fe20003f05270 */
[----:B------:R-:W2:Y:S01]  /*90f0*/  LDCU UR5, c[0x0][0x40c] ;  /* 0x00008180ff0577ac */ /* 0x000ea20008000800 */
[----:B------:R-:W-:Y:S01]  /*9100*/  ISETP.GT.U32.AND P1, PT, R2, 0x7, PT ;  /* 0x000000070200780c */ /* 0x000fe20003f24070 */
[----:B---3--:R-:W3:Y:S01]  /*9110*/  S2R R18, SR_CTAID.X ;  /* 0x0000000000127919 */ /* 0x008ee20000002500 */
[----:B------:R-:W-:Y:S01]  /*9120*/  SHF.R.U32.HI R2, RZ, 0x5, R0 ;  /* 0x00000005ff027819 */ /* 0x000fe20000011600 */
[----:B------:R-:W2:Y:S01]  /*9130*/  LDCU UR6, c[0x0][0x3f4] ;  /* 0x00007e80ff0677ac */ /* 0x000ea20008000800 */
[----:B------:R-:W4:Y:S01]  /*9140*/  LDCU.U8 UR9, c[0x0][0x48c] ;  /* 0x00009180ff0977ac */ /* 0x000f220008000000 */
[----:B0-----:R-:W-:-:S06]  /*9150*/  FADD.FTZ R6, R6, R9 ;  /* 0x0000000906067221 */ /* 0x001fcc0000010000 */
[----:B------:R-:W-:Y:S01]  /*9160*/  @!P0 LEA R9, R2, UR10, 0x2 ;  /* 0x0000000a02098c11 */ /* 0x000fe2000f8e10ff */
[----:B--2---:R-:W-:Y:S01]  /*9170*/  UISETP.LT.AND UP0, UPT, UR6, UR5, UPT ;  /* 0x000000050600728c */ /* 0x004fe2000bf01270 */
[----:B------:R-:W0:Y:S03]  /*9180*/  SHFL.BFLY PT, R7, R6, 0x8, 0x1f ;  /* 0x0d001f0006077f89 */ /* 0x000e2600000e0000 */
[----:B------:R-:W-:-:S04]  /*9190*/  USEL UR5, UR6, UR5, UP0 ;  /* 0x0000000506057287 */ /* 0x000fc80008000000 */
[----:B------:R-:W-:-:S04]  /*91a0*/  UIADD3 UR5, UPT, UPT, UR5, 0x4, URZ ;  /* 0x0000000405057890 */ /* 0x000fc8000fffe0ff */
[----:B------:R-:W-:-:S04]  /*91b0*/  USHF.R.S32.HI UR6, URZ, 0x1f, UR5 ;  /* 0x0000001fff067899 */ /* 0x000fc80008011405 */
        /* <DEDUP_REMOVED lines=9> */
[----:B0-----:R-:W-:-:S05]  /*9250*/  FADD.FTZ R10, R11, R10 ;  /* 0x0000000a0b0a7221 */ /* 0x001fca0000010000 */
[----:B------:R0:W-:Y:S01]  /*9260*/  @!P0 STS [R9+0x20], R10 ;  /* 0x0000200a09008388 */ /* 0x0001e20000000800 */
[----:B------:R-:W-:Y:S01]  /*9270*/  BAR.SYNC.DEFER_BLOCKING 0x0 ;  /* 0x0000000000007b1d */ /* 0x000fe20000010000 */
[----:B----4-:R-:W-:-:S07]  /*9280*/  ISETP.NE.AND P0, PT, RZ, UR9, PT ;  /* 0x00000009ff007c0c */ /* 0x010fce000bf05270 */
[----:B0-----:R-:W3:Y:S01]  /*9290*/  LDC R9, c[0x0][0x3f8] ;  /* 0x0000fe00ff097b82 */ /* 0x001ee20000000800 */
[----:B------:R-:W0:Y:S01]  /*92a0*/  @!P1 LDS R10, [R4+0x20] ;  /* 0x00002000040a9984 */ /* 0x000e220000000800 */
[----:B------:R-:W-:Y:S01]  /*92b0*/  ISETP.GT.AND P1, PT, R5, UR42, PT ;  /* 0x0000002a05007c0c */ /* 0x000fe2000bf24270 */
[----:B---3--:R-:W-:Y:S02]  /*92c0*/  IMAD R23, R9, UR11, R18 ;  /* 0x0000000b09177c24 */ /* 0x008fe4000f8e0212 */
[----:B0-----:R-:W0:Y:S02]  /*92d0*/  SHFL.BFLY PT, R7, R10, 0x4, 0x1f ;  /* 0x0c801f000a077f89 */ /* 0x001e2400000e0000 */
[----:B0-----:R-:W-:-:S05]  /*92e0*/  FADD.FTZ R7, R7, R10 ;  /* 0x0000000a07077221 */ /* 0x001fca0000010000 */
[----:B------:R-:W0:Y:S02]  /*92f0*/  SHFL.BFLY PT, R6, R7, 0x2, 0x1f ;  /* 0x0c401f0007067f89 */ /* 0x000e2400000e0000 */
[----:B0-----:R-:W-:-:S05]  /*9300*/  FADD.FTZ R6, R7, R6 ;  /* 0x0000000607067221 */ /* 0x001fca0000010000 */
[----:B------:R-:W0:Y:S02]  /*9310*/  SHFL.BFLY PT, R11, R6, 0x1, 0x1f ;  /* 0x0c201f00060b7f89 */ /* 0x000e2400000e0000 */
[----:B0-----:R-:W-:Y:S01]  /*9320*/  FADD.FTZ R11, R6, R11 ;  /* 0x0000000b060b7221 */ /* 0x001fe20000010000 */
[----:B------:R-:W-:-:S05]  /*9330*/  CS2R R6, SRZ ;  /* 0x0000000000067805 */ /* 0x000fca000001ff00 */
[----:B------:R-:W0:Y:S02]  /*9340*/  SHFL.IDX PT, R11, R11, RZ, 0x1f ;  /* 0x00001fff0b0b7589 */ /* 0x000e2400000e0000 */
[----:B0-----:R-:W-:-:S04]  /*9350*/  FADD.FTZ R4, R11, 9.9999999747524270788e-07 ;  /* 0x358637bd0b047421 */ /* 0x001fc80000010000 */
[----:B------:R0:W2:Y:S01]  /*9360*/  MUFU.RCP R15, R4 ;  /* 0x00000004000f7308 */ /* 0x0000a20000001000 */
[----:B------:R-:W-:Y:S05]  /*9370*/  @!P0 BRA `(.L_x_3768) ;  /* 0x0000000000188947 */ /* 0x000fea0003800000 */
[----:B0-----:R-:W0:Y:S08]  /*9380*/  LDC R4, c[0x0][0x488] ;  /* 0x00012200ff047b82 */ /* 0x001e300000000800 */
[----:B------:R-:W0:Y:S08]  /*9390*/  LDC R6, c[0x0][0x40c] ;  /* 0x00010300ff067b82 */ /* 0x000e300000000800 */
[----:B------:R-:W3:Y:S01]  /*93a0*/  LDC R7, c[0x0][0x3f4] ;  /* 0x0000fd00ff077b82 */ /* 0x000ee20000000800 */
[----:B0-----:R-:W-:-:S04]  /*93b0*/  IMAD R4, R23, R4, R6 ;  /* 0x0000000417047224 */ /* 0x001fc800078e0206 */
[----:B---3--:R-:W-:-:S05]  /*93c0*/  IMAD R6, R4, R7, RZ ;  /* 0x0000000704067224 */ /* 0x008fca00078e02ff */
[----:B------:R-:W-:-:S07]  /*93d0*/  SHF.R.S32.HI R7, RZ, 0x1f, R6 ;  /* 0x0000001fff077819 */ /* 0x000fce0000011406 */
.L_x_3768:
[----:B------:R-:W-:Y:S04]  /*93e0*/  BSSY.RECONVERGENT B0, `(.L_x_3769) ;  /* 0x0000062000007945 */ /* 0x000fe80003800200 */
[----:B------:R-:W-:Y:S05]  /*93f0*/  @P1 BRA `(.L_x_3770) ;  /* 0x0000000400801947 */ /* 0x000fea0003800000 */
[----:B0-----:R-:W-:Y:S01]  /*9400*/  IMAD.U32 R4, RZ, RZ, UR12 ;  /* 0x0000000cff047e24 */ /* 0x001fe2000f8e00ff */
[----:B------:R-:W-:Y:S01]  /*9410*/  LOP3.LUT R8, RZ, R0, RZ, 0x33, !PT ;  /* 0x00000000ff087212 */ /* 0x000fe200078e33ff */
[----:B------:R-:W-:Y:S03]  /*9420*/  BSSY.RECONVERGENT B1, `(.L_x_3771) ;  /* 0x0000028000017945 */ /* 0x000fe60003800200 */
[----:B------:R-:W-:-:S04]  /*9430*/  VIADDMNMX R4, R5, 0x100, R4, !PT ;  /* 0x0000010005047846 */ /* 0x000fc80007800104 */
        /* <DEDUP_REMOVED lines=10> */
[----:B------:R-:W-:Y:S01]  /*94e0*/  SHF.L.U32 R8, R4, 0x8, RZ ;  /* 0x0000000804087819 */ /* 0x000fe200000006ff */
[----:B------:R-:W-:Y:S01]  /*94f0*/  UIADD3 UR5, UPT, UPT, UR5, 0x240, URZ ;  /* 0x0000024005057890 */ /* 0x000fe2000fffe0ff */
[----:B------:R-:W-:Y:S02]  /*9500*/  IADD3.X R14, PT, PT, RZ, R7, RZ, P1, !PT ;  /* 0x00000007ff0e7210 */ /* 0x000fe40000ffe4ff */
[----:B------:R-:W-:-:S02]  /*9510*/  LOP3.LUT R10, R8, 0x300, RZ, 0xc0, !PT ;  /* 0x00000300080a7812 */ /* 0x000fc400078ec0ff */
[----:B------:R-:W-:Y:S02]  /*9520*/  LOP3.LUT R4, R4, 0x3, RZ, 0xc0, !PT ;  /* 0x0000000304047812 */ /* 0x000fe400078ec0ff */
[----:B------:R-:W-:Y:S01]  /*9530*/  LEA R8, R0, UR6, 0x1 ;  /* 0x0000000600087c11 */ /* 0x000fe2000f8e08ff */
[----:B------:R-:W-:Y:S01]  /*9540*/  IMAD.IADD R5, R5, 0x1, R10 ;  /* 0x0000000105057824 */ /* 0x000fe200078e020a */
[----:B------:R-:W-:Y:S02]  /*9550*/  IADD3 R11, PT, PT, -R4, RZ, RZ ;  /* 0x000000ff040b7210 */ /* 0x000fe40007ffe1ff */
[----:B---3--:R-:W-:-:S04]  /*9560*/  LEA R12, P1, R13, UR10, 0x2 ;  /* 0x0000000a0d0c7c11 */ /* 0x008fc8000f8210ff */
[----:B------:R-:W-:Y:S01]  /*9570*/  LEA.HI.X R13, R13, UR11, R14, 0x2, P1 ;  /* 0x0000000b0d0d7c11 */ /* 0x000fe200088f140e */
[----:B0-----:R-:W-:-:S06]  /*9580*/  ULEA UR5, UR8, UR5, 0x18 ;  /* 0x0000000508057291 */ /* 0x001fcc000f8ec0ff */
[----:B------:R-:W-:Y:S02]  /*9590*/  IADD3 R4, PT, PT, R8, UR5, RZ ;  /* 0x0000000508047c10 */ /* 0x000fe4000fffe0ff */
[----:B------:R-:W-:-:S07]  /*95a0*/  LEA R10, R0, UR5, 0x2 ;  /* 0x00000005000a7c11 */ /* 0x000fce000f8e10ff */
.L_x_3773:
[----:B---3--:R0:W2:Y:S01]  /*95b0*/  LDS R8, [R10] ;  /* 0x000000000a087984 */ /* 0x0080a20000000800 */
[----:B------:R-:W-:Y:S02]  /*95c0*/  @P0 MOV R9, R13 ;  /* 0x0000000d00090202 */ /* 0x000fe40000000f00 */
[----:B------:R-:W-:-:S04]  /*95d0*/  IADD3 R11, PT, PT, R11, 0x1, RZ ;  /* 0x000000010b0b7810 */ /* 0x000fc80007ffe0ff */
[----:B------:R-:W-:Y:S01]  /*95e0*/  ISETP.NE.AND P3, PT, R11, RZ, PT ;  /* 0x000000ff0b00720c */ /* 0x000fe20003f65270 */
[----:B0-----:R-:W-:Y:S02]  /*95f0*/  VIADD R10, R10, 0x400 ;  /* 0x000004000a0a7836 */ /* 0x001fe40000000000 */
[----:B--2---:R-:W-:-:S05]  /*9600*/  FMUL.FTZ R17, R8, R15 ;  /* 0x0000000f08117220 */ /* 0x004fca0000410000 */
[----:B------:R-:W-:-:S04]  /*9610*/  F2FP.F16.F32.PACK_AB R8, RZ, R17 ;  /* 0x00000011ff08723e */ /* 0x000fc800000000ff */
[----:B------:R-:W-:Y:S01]  /*9620*/  PRMT R14, R8, 0x7610, R14 ;  /* 0x00007610080e7816 */ /* 0x000fe2000000000e */
[----:B------:R-:W-:Y:S01]  /*9630*/  @P0 IMAD.MOV.U32 R8, RZ, RZ, R12 ;  /* 0x000000ffff080224 */ /* 0x000fe200078e000c */
[----:B------:R-:W-:-:S03]  /*9640*/  IADD3 R12, P1, PT, R12, 0x400, RZ ;  /* 0x000004000c0c7810 */ /* 0x000fc60007f3e0ff */
[----:B------:R0:W-:Y:S01]  /*9650*/  STS.U16 [R4], R14 ;  /* 0x0000000e04007388 */ /* 0x0001e20000000400 */
[----:B------:R-:W-:-:S03]  /*9660*/  IADD3.X R13, PT, PT, RZ, R13, RZ, P1, !PT ;  /* 0x0000000dff0d7210 */ /* 0x000fc60000ffe4ff */
[----:B------:R3:W-:Y:S01]  /*9670*/  @P0 STG.E desc[UR36][R8.64], R17 ;  /* 0x0000001108000986 */ /* 0x0007e2000c101924 */
[----:B0-----:R-:W-:Y:S01]  /*9680*/  IADD3 R4, PT, PT, R4, 0x200, RZ ;  /* 0x0000020004047810 */ /* 0x001fe20007ffe0ff */
[----:B------:R-:W-:Y:S06]  /*9690*/  @P3 BRA `(.L_x_3773) ;  /* 0xfffffffc00c43947 */ /* 0x000fec000383ffff */
.L_x_3772:
[----:B------:R-:W-:Y:S05]  /*96a0*/  BSYNC.RECONVERGENT B1 ;  /* 0x0000000000017941 */ /* 0x000fea0003800200 */
.L_x_3771:
[----:B------:R-:W-:Y:S05]  /*96b0*/  @!P2 BRA `(.L_x_3770) ;  /* 0x0000000000d0a947 */ /* 0x000fea0003800000 */
[----:B---3--:R-:W0:Y:S01]  /*96c0*/  S2R R9, SR_CgaCtaId ;  /* 0x0000000000097919 */ /* 0x008e220000008800 */
[----:B------:R-:W3:Y:S01]  /*96d0*/  LDCU.64 UR10, c[0x0][0x480] ;  /* 0x00009000ff0a77ac */ /* 0x000ee20008000a00 */
[----:B------:R-:W-:Y:S02]  /*96e0*/  MOV R4, 0x400 ;  /* 0x0000040000047802 */ /* 0x000fe40000000f00 */
[C---:B------:R-:W-:Y:S01]  /*96f0*/  IADD3 R8, P0, PT, R5.reuse, R6, RZ ;  /* 0x0000000605087210 */ /* 0x040fe20007f1e0ff */
        /* <DEDUP_REMOVED lines=9> */
[----:B------:R-:W-:-:S04]  /*9790*/  LEA.HI.X R7, R8, UR11, R7, 0x2, P3 ;  /* 0x0000000b08077c11 */ /* 0x000fc800098f1407 */
[----:B------:R-:W-:Y:S02]  /*97a0*/  IADD3.X R11, PT, PT, RZ, R7, RZ, P2, !PT ;  /* 0x00000007ff0b7210 */ /* 0x000fe400017fe4ff */
[----:B0-----:R-:W-:Y:S02]  /*97b0*/  LEA R9, R9, R4, 0x18 ;  /* 0x0000000409097211 */ /* 0x001fe400078ec0ff */
[----:B------:R-:W-:Y:S02]  /*97c0*/  SHF.L.U32 R4, R3, 0x2, RZ ;  /* 0x0000000203047819 */ /* 0x000fe400000006ff */
[----:B------:R-:W-:-:S03]  /*97d0*/  IADD3 R8, PT, PT, R6, 0x400, R9 ;  /* 0x0000040006087810 */ /* 0x000fc60007ffe009 */
[----:B------:R-:W-:-:S05]  /*97e0*/  IMAD R4, R5, 0x4, -R4 ;  /* 0x0000000405047824 */ /* 0x000fca00078e0a04 */
[----:B------:R-:W-:-:S07]  /*97f0*/  IADD3 R4, PT, PT, R4, 0x800, R9 ;  /* 0x0000080004047810 */ /* 0x000fce0007ffe009 */
.L_x_3774:
[----:B------:R-:W2:Y:S01]  /*9800*/  LDS R6, [R4+-0x800] ;  /* 0xfff8000004067984 */ /* 0x000ea20000000800 */
[----:B------:R-:W-:-:S04]  /*9810*/  IADD3 R5, PT, PT, R5, 0x400, RZ ;  /* 0x0000040005057810 */ /* 0x000fc80007ffe0ff */
[----:B------:R-:W-:Y:S01]  /*9820*/  ISETP.GT.AND P2, PT, R5, UR42, PT ;  /* 0x0000002a05007c0c */ /* 0x000fe2000bf44270 */
[----:B--2---:R-:W-:-:S05]  /*9830*/  FMUL.FTZ R13, R6, R15 ;  /* 0x0000000f060d7220 */ /* 0x004fca0000410000 */
[----:B------:R-:W-:-:S04]  /*9840*/  F2FP.F16.F32.PACK_AB R6, RZ, R13 ;  /* 0x0000000dff06723e */ /* 0x000fc800000000ff */
[----:B------:R-:W-:-:S05]  /*9850*/  PRMT R7, R6, 0x7610, R7 ;  /* 0x0000761006077816 */ /* 0x000fca0000000007 */
[----:B------:R0:W-:Y:S04]  /*9860*/  STS.U16 [R8+-0x400], R7 ;  /* 0xfffc000708007388 */ /* 0x0001e80000000400 */
[----:B------:R-:W2:Y:S01]  /*9870*/  LDS R6, [R4+-0x400] ;  /* 0xfffc000004067984 */ /* 0x000ea20000000800 */
[----:B0-----:R-:W-:Y:S02]  /*9880*/  IMAD.MOV.U32 R7, RZ, RZ, R11 ;  /* 0x000000ffff077224 */ /* 0x001fe400078e000b */
        /* <DEDUP_REMOVED lines=9> */
[----:B0-----:R-:W-:Y:S01]  /*9920*/  MOV R6, R10 ;  /* 0x0000000a00067202 */ /* 0x001fe20000000f00 */
[----:B--2---:R-:W-:-:S03]  /*9930*/  VIADD R4, R4, 0x1000 ;  /* 0x0000100004047836 */ /* 0x004fc60000000000 */
[----:B------:R-:W-:Y:S01]  /*9940*/  IADD3 R10, P3, PT, R6, 0x1000, RZ ;  /* 0x00001000060a7810 */ /* 0x000fe20007f7e0ff */
[----:B------:R-:W-:Y:S01]  /*9950*/  @P0 STG.E desc[UR36][R6.64+-0x800], R13 ;  /* 0xfff8000d06000986 */ /* 0x000fe2000c101924 */
[----:B------:R-:W-:Y:S02]  /*9960*/  PLOP3.LUT P0, PT, P1, PT, PT, 0x80, 0x8 ;  /* 0x000000000008781c */ /* 0x000fe40000f0f070 */
[----:B------:R-:W-:-:S11]  /*9970*/  IADD3.X R11, PT, PT, RZ, R7, RZ, P3, !PT ;  /* 0x00000007ff0b7210 */ /* 0x000fd60001ffe4ff */
        /* <DEDUP_REMOVED lines=8> */
.L_x_3770:
[----:B------:R-:W-:Y:S05]  /*9a00*/  BSYNC.RECONVERGENT B0 ;  /* 0x0000000000007941 */ /* 0x000fea0003800200 */
.L_x_3769:
[----:B------:R-:W-:Y:S01]  /*9a10*/  USHF.R.S32.HI UR5, URZ, 0x1f, UR42 ;  /* 0x0000001fff057899 */ /* 0x000fe2000801142a */
[----:B------:R-:W-:Y:S01]  /*9a20*/  SHF.L.U32 R19, R0, 0x3, RZ ;  /* 0x0000000300137819 */ /* 0x000fe200000006ff */
[----:B------:R-:W4:Y:S01]  /*9a30*/  LDCU.64 UR8, c[0x0][0x3b0] ;  /* 0x00007600ff0877ac */ /* 0x000f220008000a00 */
[----:B------:R-:W-:Y:S02]  /*9a40*/  CS2R R6, SRZ ;  /* 0x0000000000067805 */ /* 0x000fe4000001ff00 */
[----:B------:R-:W-:Y:S01]  /*9a50*/  LOP3.LUT R19, R19, 0xf8, RZ, 0xc0, !PT ;  /* 0x000000f813137812 */ /* 0x000fe200078ec0ff */
[----:B------:R-:W-:Y:S01]  /*9a60*/  ULEA.HI UR5, UR5, UR42, URZ, 0x3 ;  /* 0x0000002a05057291 */ /* 0x000fe2000f8f18ff */
[----:B------:R-:W0:Y:S03]  /*9a70*/  LDCU.64 UR14, c[0x0][0x3c8] ;  /* 0x00007900ff0e77ac */ /* 0x000e260008000a00 */
[----:B------:R-:W-:Y:S01]  /*9a80*/  ULOP3.LUT UR5, UR5, 0xfffffff8, URZ, 0xc0, !UPT ;  /* 0xfffffff805057892 */ /* 0x000fe2000f8ec0ff */
[----:B------:R-:W0:Y:S03]  /*9a90*/  LDCU.64 UR16, c[0x0][0x3c8] ;  /* 0x00007900ff1077ac */ /* 0x000e260008000a00 */
[----:B------:R-:W-:Y:S01]  /*9aa0*/  UIADD3 UR5, UPT, UPT, -UR5, UR42, URZ ;  /* 0x0000002a05057290 */ /* 0x000fe2000fffe1ff */
[----:B----4-:R-:W-:-:S05]  /*9ab0*/  ISETP.EQ.U32.AND P1, PT, RZ, UR8, PT ;  /* 0x00000008ff007c0c */ /* 0x010fca000bf22070 */
[----:B------:R-:W-:-:S04]  /*9ac0*/  ISETP.NE.AND P0, PT, R2, UR5, PT ;  /* 0x0000000502007c0c */ /* 0x000fc8000bf05270 */
[----:B------:R-:W-:-:S04]  /*9ad0*/  ISETP.GT.U32.OR P0, PT, R19, 0xdf, P0 ;  /* 0x000000df1300780c */ /* 0x000fc80000704470 */
[----:B------:R-:W-:-:S13]  /*9ae0*/  ISETP.EQ.OR.EX P0, PT, RZ, UR9, P0, P1 ;  /* 0x00000009ff007c0c */ /* 0x000fda0008702710 */
[----:B---3--:R-:W3:Y:S01]  /*9af0*/  @!P0 LDC.64 R8, c[0x0][0x3b0] ;  /* 0x0000ec00ff088b82 */ /* 0x008ee20000000a00 */
[----:B------:R-:W-:Y:S01]  /*9b00*/  @!P0 IMAD R5, R18, 0xe0, R19 ;  /* 0x000000e012058824 */ /* 0x000fe200078e0213 */
[----:B------:R-:W-:Y:S03]  /*9b10*/  BSSY.RECONVERGENT B0, `(.L_x_3775) ;  /* 0x000029b000007945 */ /* 0x000fe60003800200 */
[----:B---3--:R-:W-:Y:S01]  /*9b20*/  @!P0 IMAD.WIDE.U32 R8, R5, 0x2, R8 ;  /* 0x0000000205088825 */ /* 0x008fe200078e0008 */
[----:B0-----:R-:W-:-:S06]  /*9b30*/  CS2R R4, SRZ ;  /* 0x0000000000047805 */ /* 0x001fcc000001ff00 */
[----:B------:R0:W5:Y:S01]  /*9b40*/  @!P0 LDG.E.128 R4, desc[UR36][R8.64] ;  /* 0x0000002408048981 */ /* 0x000162000c1e1d00 */
[----:B------:R-:W-:Y:S01]  /*9b50*/  BAR.SYNC.DEFER_BLOCKING 0x0 ;  /* 0x0000000000007b1d */ /* 0x000fe20000010000 */
[----:B------:R-:W-:Y:S01]  /*9b60*/  ISETP.GT.U32.AND P0, PT, R19, 0xdf, PT ;  /* 0x000000df1300780c */ /* 0x000fe20003f04070 */
[----:B------:R-:W-:Y:S01]  /*9b70*/  IMAD R24, R23, 0xe0, RZ ;  /* 0x000000e017187824 */ /* 0x000fe200078e02ff */
[----:B------:R-:W-:Y:S02]  /*9b80*/  CS2R R34, SRZ ;  /* 0x0000000000227805 */ /* 0x000fe4000001ff00 */
[----:B------:R-:W-:Y:S02]  /*9b90*/  CS2R R32, SRZ ;  /* 0x0000000000207805 */ /* 0x000fe4000001ff00 */
[----:B------:R-:W-:Y:S02]  /*9ba0*/  CS2R R30, SRZ ;  /* 0x00000000001e7805 */ /* 0x000fe4000001ff00 */
[----:B------:R-:W-:-:S05]  /*9bb0*/  CS2R R28, SRZ ;  /* 0x00000000001c7805 */ /* 0x000fca000001ff00 */
[----:B0-----:R-:W-:Y:S05]  /*9bc0*/  @P0 BRA `(.L_x_3776) ;  /* 0x00000028003c0947 */ /* 0x001fea0003800000 */
[----:B------:R-:W0:Y:S01]  /*9bd0*/  LDCU UR8, c[0x0][0x3f4] ;  /* 0x00007e80ff0877ac */ /* 0x000e220008000800 */
[----:B------:R-:W3:Y:S01]  /*9be0*/  S2R R13, SR_CgaCtaId ;  /* 0x00000000000d7919 */ /* 0x000ee20000008800 */
[----:B------:R-:W4:Y:S01]  /*9bf0*/  LDC.64 R16, c[0x0][0x3c0] ;  /* 0x0000f000ff107b82 */ /* 0x000f220000000a00 */
[----:B------:R-:W-:Y:S01]  /*9c00*/  IADD3 R27, PT, PT, R3, R2, RZ ;  /* 0x00000002031b7210 */ /* 0x000fe20007ffe0ff */
[----:B------:R-:W-:Y:S01]  /*9c10*/  BSSY.RECONVERGENT B1, `(.L_x_3777) ;  /* 0x00000ea000017945 */ /* 0x000fe20003800200 */
[----:B------:R-:W-:Y:S01]  /*9c20*/  MOV R8, 0x400 ;  /* 0x0000040000087802 */ /* 0x000fe20000000f00 */
[----:B------:R-:W-:-:S03]  /*9c30*/  IMAD.MOV.U32 R35, RZ, RZ, RZ ;  /* 0x000000ffff237224 */ /* 0x000fc600078e00ff */
[----:B------:R-:W-:Y:S01]  /*9c40*/  IADD3 R8, PT, PT, R8, 0x240, RZ ;  /* 0x0000024008087810 */ /* 0x000fe20007ffe0ff */
[----:B0-----:R-:W-:-:S04]  /*9c50*/  IMAD.U32 R26, RZ, RZ, UR8 ;  /* 0x00000008ff1a7e24 */ /* 0x001fc8000f8e00ff */
[C---:B------:R-:W-:Y:S01]  /*9c60*/  IMAD R9, R26.reuse, UR4, R19 ;  /* 0x000000041a097c24 */ /* 0x040fe2000f8e0213 */
[----:B------:R-:W-:-:S03]  /*9c70*/  VIMNMX R11, PT, PT, R26, UR42, PT ;  /* 0x0000002a1a0b7c48 */ /* 0x000fc6000bfe0100 */
[----:B----4-:R-:W-:Y:S01]  /*9c80*/  IMAD.WIDE R16, R9, 0x2, R16 ;  /* 0x0000000209107825 */ /* 0x010fe200078e0210 */
[----:B------:R-:W-:Y:S02]  /*9c90*/  ISETP.GE.AND P0, PT, R27, R11, PT ;  /* 0x0000000b1b00720c */ /* 0x000fe40003f06270 */
[----:B---3--:R-:W-:-:S04]  /*9ca0*/  LEA R56, R13, R8, 0x18 ;  /* 0x000000080d387211 */ /* 0x008fc800078ec0ff */
[----:B-1----:R-:W-:-:S07]  /*9cb0*/  IADD3 R25, PT, PT, R56, UR6, RZ ;  /* 0x0000000638197c10 */ /* 0x002fce000fffe0ff */
[----:B------:R-:W-:Y:S05]  /*9cc0*/  @P0 BRA `(.L_x_3778) ;  /* 0x0000000c00780947 */ /* 0x000fea0003800000 */
[----:B------:R-:W-:Y:S01]  /*9cd0*/  IADD3 R8, PT, PT, R27, 0x8, RZ ;  /* 0x000000081b087810 */ /* 0x000fe20007ffe0ff */
[----:B------:R-:W0:Y:S01]  /*9ce0*/  LDCU UR8, c[0x0][0x3f8] ;  /* 0x00007f00ff0877ac */ /* 0x000e220008000800 */
[----:B------:R-:W-:Y:S01]  /*9cf0*/  LOP3.LUT R10, RZ, R3, RZ, 0x33, !PT ;  /* 0x00000003ff0a7212 */ /* 0x000fe200078e33ff */
[----:B------:R-:W-:Y:S01]  /*9d00*/  BSSY.RECONVERGENT B2, `(.L_x_3779) ;  /* 0x000007e000027945 */ /* 0x000fe20003800200 */
[----:B------:R-:W-:Y:S02]  /*9d10*/  VIMNMX R9, PT, PT, R11, R8, !PT ;  /* 0x000000080b097248 */ /* 0x000fe40007fe0100 */
[----:B------:R-:W-:Y:S01]  /*9d20*/  CS2R R28, SRZ ;  /* 0x00000000001c7805 */ /* 0x000fe2000001ff00 */
[----:B------:R-:W-:Y:S01]  /*9d30*/  IMAD.MOV.U32 R38, RZ, RZ, R27 ;  /* 0x000000ffff267224 */ /* 0x000fe200078e001b */
[----:B------:R-:W-:Y:S02]  /*9d40*/  CS2R R30, SRZ ;  /* 0x00000000001e7805 */ /* 0x000fe4000001ff00 */
[----:B------:R-:W-:-:S02]  /*9d50*/  IADD3 R54, PT, PT, -R2, R9, R10 ;  /* 0x0000000902367210 */ /* 0x000fc40007ffe10a */
[----:B------:R-:W-:Y:S02]  /*9d60*/  CS2R R32, SRZ ;  /* 0x0000000000207805 */ /* 0x000fe4000001ff00 */
[----:B------:R-:W-:Y:S02]  /*9d70*/  CS2R R34, SRZ ;  /* 0x0000000000227805 */ /* 0x000fe4000001ff00 */
[C---:B------:R-:W-:Y:S02]  /*9d80*/  ISETP.GE.U32.AND P0, PT, R54.reuse, 0x18, PT ;  /* 0x000000183600780c */ /* 0x040fe40003f06070 */
[----:B------:R-:W-:-:S04]  /*9d90*/  LEA.HI R9, R54, 0x1, RZ, 0x1d ;  /* 0x0000000136097811 */ /* 0x000fc800078fe8ff */
[----:B------:R-:W-:Y:S01]  /*9da0*/  LOP3.LUT P1, R57, R9, 0x3, RZ, 0xc0, !PT ;  /* 0x0000000309397812 */ /* 0x000fe2000782c0ff */
[----:B0-----:R-:W-:-:S06]  /*9db0*/  IMAD R55, R26, UR8, RZ ;  /* 0x000000081a377c24 */ /* 0x001fcc000f8e02ff */
[----:B------:R-:W-:Y:S06]  /*9dc0*/  @!P0 BRA `(.L_x_3780) ;  /* 0x0000000400c48947 */ /* 0x000fec0003800000 */
[----:B------:R-:W-:Y:S01]  /*9dd0*/  MOV R36, R8 ;  /* 0x0000000800247202 */ /* 0x000fe20000000f00 */
[----:B------:R-:W-:Y:S01]  /*9de0*/  HFMA2 R28, -RZ, RZ, 0, 0 ;  /* 0x00000000ff1c7431 */ /* 0x000fe200000001ff */
[----:B------:R-:W-:Y:S01]  /*9df0*/  LOP3.LUT R8, R9, 0x3ffffffc, RZ, 0xc0, !PT ;  /* 0x3ffffffc09087812 */ /* 0x000fe200078ec0ff */
[C---:B------:R-:W-:Y:S01]  /*9e00*/  VIADD R39, R27.reuse, 0x10 ;  /* 0x000000101b277836 */ /* 0x040fe20000000000 */
[----:B------:R-:W-:Y:S02]  /*9e10*/  LEA R9, R2, UR6, 0x1 ;  /* 0x0000000602097c11 */ /* 0x000fe4000f8e08ff */
[----:B------:R-:W-:Y:S01]  /*9e20*/  IADD3 R37, PT, PT, R27, 0x18, RZ ;  /* 0x000000181b257810 */ /* 0x000fe20007ffe0ff */
[----:B------:R-:W-:Y:S01]  /*9e30*/  IMAD.MOV R40, RZ, RZ, -R8 ;  /* 0x000000ffff287224 */ /* 0x000fe200078e0a08 */
[----:B------:R-:W-:Y:S02]  /*9e40*/  MOV R38, R27 ;  /* 0x0000001b00267202 */ /* 0x000fe40000000f00 */
[----:B------:R-:W-:-:S07]  /*9e50*/  IADD3 R41, PT, PT, R9, 0x20, R56 ;  /* 0x0000002009297810 */ /* 0x000fce0007ffe038 */
.L_x_3781:
[----:B------:R-:W-:Y:S01]  /*9e60*/  IADD3 R9, P0, PT, R38, UR7, RZ ;  /* 0x0000000726097c10 */ /* 0x000fe2000ff1e0ff */
[----:B------:R-:W0:Y:S03]  /*9e70*/  LDS.U16 R42, [R41+-0x20] ;  /* 0xffffe000292a7984 */ /* 0x000e260000000400 */
[----:B------:R-:W-:Y:S01]  /*9e80*/  IADD3.X R10, PT, PT, RZ, UR13, RZ, P0, !PT ;  /* 0x0000000dff0a7c10 */ /* 0x000fe200087fe4ff */
[----:B------:R-:W-:Y:S01]  /*9e90*/  LDS.U16 R52, [R41+-0x10] ;  /* 0xfffff00029347984 */ /* 0x000fe20000000400 */
[----:B------:R-:W-:-:S03]  /*9ea0*/  LEA R8, P0, R9, UR14, 0x2 ;  /* 0x0000000e09087c11 */ /* 0x000fc6000f8010ff */
[----:B------:R-:W1:Y:S01]  /*9eb0*/  LDS.U16 R53, [R41] ;  /* 0x0000000029357984 */ /* 0x000e620000000400 */
[----:B------:R-:W-:-:S05]  /*9ec0*/  LEA.HI.X R9, R9, UR15, R10, 0x2, P0 ;  /* 0x0000000f09097c11 */ /* 0x000fca00080f140a */
[----:B------:R-:W3:Y:S04]  /*9ed0*/  LDG.E R11, desc[UR36][R8.64] ;  /* 0x00000024080b7981 */ /* 0x000ee8000c1e1900 */
[----:B--2---:R-:W2:Y:S04]  /*9ee0*/  LDG.E R15, desc[UR36][R8.64+0x20] ;  /* 0x00002024080f7981 */ /* 0x004ea8000c1e1900 */
[----:B------:R-:W4:Y:S04]  /*9ef0*/  LDG.E R10, desc[UR36][R8.64+0x40] ;  /* 0x00004024080a7981 */ /* 0x000f28000c1e1900 */
[----:B------:R-:W4:Y:S01]  /*9f00*/  LDG.E R14, desc[UR36][R8.64+0x60] ;  /* 0x00006024080e7981 */ /* 0x000f22000c1e1900 */
[----:B---3--:R-:W-:-:S04]  /*9f10*/  IMAD R11, R55, R11, R38 ;  /* 0x0000000b370b7224 */ /* 0x008fc800078e0226 */
[----:B------:R-:W-:-:S04]  /*9f20*/  IMAD R11, R11, 0xe0, RZ ;  /* 0x000000e00b0b7824 */ /* 0x000fc800078e02ff */
[----:B------:R-:W-:-:S05]  /*9f30*/  IMAD.WIDE R12, R11, 0x2, R16 ;  /* 0x000000020b0c7825 */ /* 0x000fca00078e0210 */
[----:B------:R3:W3:Y:S01]  /*9f40*/  LDG.E.128 R44, desc[UR36][R12.64] ;  /* 0x000000240c2c7981 */ /* 0x0006e2000c1e1d00 */
[----:B--2---:R-:W-:-:S04]  /*9f50*/  IMAD R15, R55, R15, R36 ;  /* 0x0000000f370f7224 */ /* 0x004fc800078e0224 */
[----:B------:R-:W-:Y:S02]  /*9f60*/  IMAD R15, R15, 0xe0, RZ ;  /* 0x000000e00f0f7824 */ /* 0x000fe400078e02ff */
[----:B----4-:R-:W-:Y:S02]  /*9f70*/  IMAD R10, R55, R10, R39 ;  /* 0x0000000a370a7224 */ /* 0x010fe400078e0227 */
[----:B------:R-:W-:-:S04]  /*9f80*/  IMAD.WIDE R20, R15, 0x2, R16 ;  /* 0x000000020f147825 */ /* 0x000fc800078e0210 */
[----:B------:R-:W-:Y:S02]  /*9f90*/  IMAD R11, R10, 0xe0, RZ ;  /* 0x000000e00a0b7824 */ /* 0x000fe400078e02ff */
[----:B------:R-:W2:Y:S01]  /*9fa0*/  LDG.E.128 R20, desc[UR36][R20.64] ;  /* 0x0000002414147981 */ /* 0x000ea2000c1e1d00 */
[----:B------:R-:W-:Y:S02]  /*9fb0*/  IMAD R14, R55, R14, R37 ;  /* 0x0000000e370e7224 */ /* 0x000fe400078e0225 */
[----:B------:R-:W-:-:S04]  /*9fc0*/  IMAD.WIDE R8, R11, 0x2, R16 ;  /* 0x000000020b087825 */ /* 0x000fc800078e0210 */
[----:B------:R-:W-:Y:S02]  /*9fd0*/  IMAD R15, R14, 0xe0, RZ ;  /* 0x000000e00e0f7824 */ /* 0x000fe400078e02ff */
[----:B------:R-:W4:Y:S02]  /*9fe0*/  LDG.E.128 R8, desc[UR36][R8.64] ;  /* 0x0000002408087981 */ /* 0x000f24000c1e1d00 */
[----:B---3--:R-:W-:-:S06]  /*9ff0*/  IMAD.WIDE R12, R15, 0x2, R16 ;  /* 0x000000020f0c7825 */ /* 0x008fcc00078e0210 */
[----:B------:R-:W3:Y:S01]  /*a000*/  LDG.E.128 R12, desc[UR36][R12.64] ;  /* 0x000000240c0c7981 */ /* 0x000ee2000c1e1d00 */
[----:B0-----:R-:W-:Y:S01]  /*a010*/  HADD2.F32 R43, -RZ, R42.H0_H0 ;  /* 0x2000002aff2b7230 */ /* 0x001fe20000004100 */
[----:B------:R-:W-:Y:S01]  /*a020*/  IADD3 R40, PT, PT, R40, 0x4, RZ ;  /* 0x0000000428287810 */ /* 0x000fe20007ffe0ff */
[----:B-1----:R-:W-:Y:S01]  /*a030*/  HADD2.F32 R53, -RZ, R53.H0_H0 ;  /* 0x20000035ff357230 */ /* 0x002fe20000004100 */
[----:B------:R-:W-:Y:S01]  /*a040*/  IADD3 R38, PT, PT, R38, 0x20, RZ ;  /* 0x0000002026267810 */ /* 0x000fe20007ffe0ff */
[----:B------:R-:W-:Y:S01]  /*a050*/  VIADD R39, R39, 0x20 ;  /* 0x0000002027277836 */ /* 0x000fe20000000000 */
[----:B------:R-:W-:Y:S02]  /*a060*/  ISETP.NE.AND P0, PT, R40, RZ, PT ;  /* 0x000000ff2800720c */ /* 0x000fe40003f05270 */
[----:B------:R-:W-:Y:S02]  /*a070*/  IADD3 R36, PT, PT, R36, 0x20, RZ ;  /* 0x0000002024247810 */ /* 0x000fe40007ffe0ff */
[----:B------:R-:W-:Y:S01]  /*a080*/  IADD3 R37, PT, PT, R37, 0x20, RZ ;  /* 0x0000002025257810 */ /* 0x000fe20007ffe0ff */
[----:B------:R-:W-:-:S02]  /*a090*/  HADD2.F32 R51, -RZ, R47.H0_H0 ;  /* 0x2000002fff337230 */ /* 0x000fc40000004100 */
[----:B------:R-:W-:Y:S02]  /*a0a0*/  HADD2.F32 R50, -RZ, R47.H1_H1 ;  /* 0x3000002fff327230 */ /* 0x000fe40000004100 */
[----:B------:R-:W0:Y:S01]  /*a0b0*/  LDS.U16 R47, [R41+0x10] ;  /* 0x00001000292f7984 */ /* 0x000e220000000400 */
        /* <DEDUP_REMOVED lines=12> */
[--C-:B--2---:R-:W-:Y:S02]  /*a180*/  HADD2.F32 R28, -RZ, R20.reuse.H0_H0 ;  /* 0x20000014ff1c7230 */ /* 0x104fe40000004100 */
[----:B------:R-:W-:Y:S01]  /*a190*/  FFMA.FTZ R46, R43, R46, R33 ;  /* 0x0000002e2b2e7223 */ /* 0x000fe20000010021 */
[----:B------:R-:W-:-:S02]  /*a1a0*/  HADD2.F32 R31, -RZ, R20.H1_H1 ;  /* 0x30000014ff1f7230 */ /* 0x000fc40000004100 */
[----:B------:R-:W-:Y:S01]  /*a1b0*/  FFMA.FTZ R45, R43, R45, R30 ;  /* 0x0000002d2b2d7223 */ /* 0x000fe2000001001e */
[--C-:B------:R-:W-:Y:S02]  /*a1c0*/  HADD2.F32 R33, -RZ, R21.reuse.H0_H0 ;  /* 0x20000015ff217230 */ /* 0x100fe40000004100 */
[----:B------:R-:W-:Y:S02]  /*a1d0*/  HADD2.F32 R20, -RZ, R21.H1_H1 ;  /* 0x30000015ff147230 */ /* 0x000fe40000004100 */
[--C-:B------:R-:W-:Y:S02]  /*a1e0*/  HADD2.F32 R30, -RZ, R22.reuse.H0_H0 ;  /* 0x20000016ff1e7230 */ /* 0x100fe40000004100 */
[----:B------:R-:W-:Y:S02]  /*a1f0*/  HADD2.F32 R21, -RZ, R22.H1_H1 ;  /* 0x30000016ff157230 */ /* 0x000fe40000004100 */
[----:B------:R-:W-:Y:S02]  /*a200*/  HADD2.F32 R22, -RZ, R23.H0_H0 ;  /* 0x20000017ff167230 */ /* 0x000fe40000004100 */
[----:B------:R-:W-:-:S02]  /*a210*/  HADD2.F32 R29, -RZ, R52.H0_H0 ;  /* 0x20000034ff1d7230 */ /* 0x000fc40000004100 */
[----:B------:R-:W-:Y:S02]  /*a220*/  HADD2.F32 R23, -RZ, R23.H1_H1 ;  /* 0x30000017ff177230 */ /* 0x000fe40000004100 */
[----:B----4-:R-:W-:Y:S02]  /*a230*/  HADD2.F32 R32, -RZ, R9.H0_H0 ;  /* 0x20000009ff207230 */ /* 0x010fe40000004100 */
        /* <DEDUP_REMOVED lines=8> */
[----:B------:R-:W-:-:S02]  /*a2c0*/  HADD2.F32 R29, -RZ, R8.H0_H0 ;  /* 0x20000008ff1d7230 */ /* 0x000fc40000004100 */
[C---:B------:R-:W-:Y:S01]  /*a2d0*/  FFMA.FTZ R32, R53.reuse, R32, R33 ;  /* 0x0000002035207223 */ /* 0x040fe20000010021 */
[----:B------:R-:W-:Y:S02]  /*a2e0*/  HADD2.F32 R8, -RZ, R8.H1_H1 ;  /* 0x30000008ff087230 */ /* 0x000fe40000004100 */
[----:B------:R-:W-:Y:S02]  /*a2f0*/  HADD2.F32 R9, -RZ, R9.H1_H1 ;  /* 0x30000009ff097230 */ /* 0x000fe40000004100 */
[C---:B------:R-:W-:Y:S01]  /*a300*/  FFMA.FTZ R28, R53.reuse, R29, R28 ;  /* 0x0000001d351c7223 */ /* 0x040fe2000001001c */
[--C-:B------:R-:W-:Y:S02]  /*a310*/  HADD2.F32 R35, -RZ, R10.reuse.H0_H0 ;  /* 0x2000000aff237230 */ /* 0x100fe40000004100 */
[C---:B------:R-:W-:Y:S01]  /*a320*/  FFMA.FTZ R31, R53.reuse, R8, R31 ;  /* 0x00000008351f7223 */ /* 0x040fe2000001001f */
[----:B------:R-:W-:Y:S02]  /*a330*/  HADD2.F32 R10, -RZ, R10.H1_H1 ;  /* 0x3000000aff0a7230 */ /* 0x000fe40000004100 */
[----:B------:R-:W-:Y:S01]  /*a340*/  FFMA.FTZ R9, R53, R9, R20 ;  /* 0x0000000935097223 */ /* 0x000fe20000010014 */
[----:B------:R-:W-:-:S02]  /*a350*/  HADD2.F32 R43, -RZ, R11.H0_H0 ;  /* 0x2000000bff2b7230 */ /* 0x000fc40000004100 */
[C---:B------:R-:W-:Y:S01]  /*a360*/  FFMA.FTZ R35, R53.reuse, R35, R30 ;  /* 0x0000002335237223 */ /* 0x040fe2000001001e */
[----:B------:R-:W-:Y:S02]  /*a370*/  HADD2.F32 R34, -RZ, R11.H1_H1 ;  /* 0x3000000bff227230 */ /* 0x000fe40000004100 */
[C---:B------:R-:W-:Y:S01]  /*a380*/  FFMA.FTZ R10, R53.reuse, R10, R21 ;  /* 0x0000000a350a7223 */ /* 0x040fe20000010015 */
[----:B0-----:R-:W-:Y:S02]  /*a390*/  HADD2.F32 R47, -RZ, R47.H0_H0 ;  /* 0x2000002fff2f7230 */ /* 0x001fe40000004100 */
[C---:B------:R-:W-:Y:S01]  /*a3a0*/  FFMA.FTZ R22, R53.reuse, R43, R22 ;  /* 0x0000002b35167223 */ /* 0x040fe20000010016 */
[----:B---3--:R-:W-:Y:S02]  /*a3b0*/  HADD2.F32 R29, -RZ, R13.H0_H0 ;  /* 0x2000000dff1d7230 */ /* 0x008fe40000004100 */
[----:B------:R-:W-:Y:S01]  /*a3c0*/  FFMA.FTZ R23, R53, R34, R23 ;  /* 0x0000002235177223 */ /* 0x000fe20000010017 */
[----:B------:R-:W-:-:S02]  /*a3d0*/  HADD2.F32 R8, -RZ, R12.H0_H0 ;  /* 0x2000000cff087230 */ /* 0x000fc40000004100 */
[--C-:B------:R-:W-:Y:S02]  /*a3e0*/  HADD2.F32 R20, -RZ, R14.reuse.H0_H0 ;  /* 0x2000000eff147230 */ /* 0x100fe40000004100 */
[C---:B------:R-:W-:Y:S01]  /*a3f0*/  FFMA.FTZ R29, R47.reuse, R29, R32 ;  /* 0x0000001d2f1d7223 */ /* 0x040fe20000010020 */
[----:B------:R-:W-:Y:S02]  /*a400*/  HADD2.F32 R33, -RZ, R14.H1_H1 ;  /* 0x3000000eff217230 */ /* 0x000fe40000004100 */
[C---:B------:R-:W-:Y:S01]  /*a410*/  FFMA.FTZ R28, R47.reuse, R8, R28 ;  /* 0x000000082f1c7223 */ /* 0x040fe2000001001c */
[----:B------:R-:W-:Y:S02]  /*a420*/  HADD2.F32 R12, -RZ, R12.H1_H1 ;  /* 0x3000000cff0c7230 */ /* 0x000fe40000004100 */
[C---:B------:R-:W-:Y:S01]  /*a430*/  FFMA.FTZ R32, R47.reuse, R20, R35 ;  /* 0x000000142f207223 */ /* 0x040fe20000010023 */
[----:B------:R-:W-:Y:S02]  /*a440*/  HADD2.F32 R30, -RZ, R13.H1_H1 ;  /* 0x3000000dff1e7230 */ /* 0x000fe40000004100 */
[----:B------:R-:W-:Y:S01]  /*a450*/  FFMA.FTZ R33, R47, R33, R10 ;  /* 0x000000212f217223 */ /* 0x000fe2000001000a */
[----:B------:R-:W-:-:S02]  /*a460*/  HADD2.F32 R11, -RZ, R15.H0_H0 ;  /* 0x2000000fff0b7230 */ /* 0x000fc40000004100 */
[C---:B------:R-:W-:Y:S01]  /*a470*/  FFMA.FTZ R31, R47.reuse, R12, R31 ;  /* 0x0000000c2f1f7223 */ /* 0x040fe2000001001f */
[----:B------:R-:W-:Y:S02]  /*a480*/  HADD2.F32 R14, -RZ, R15.H1_H1 ;  /* 0x3000000fff0e7230 */ /* 0x000fe40000004100 */
[----:B------:R-:W-:Y:S01]  /*a490*/  FFMA.FTZ R30, R47, R30, R9 ;  /* 0x0000001e2f1e7223 */ /* 0x000fe20000010009 */
[----:B------:R-:W-:Y:S02]  /*a4a0*/  VIADD R41, R41, 0x40 ;  /* 0x0000004029297836 */ /* 0x000fe40000000000 */
[C---:B------:R-:W-:Y:S01]  /*a4b0*/  FFMA.FTZ R34, R47.reuse, R11, R22 ;  /* 0x0000000b2f227223 */ /* 0x040fe20000010016 */
[----:B------:R-:W-:Y:S01]  /*a4c0*/  FFMA.FTZ R35, R47, R14, R23 ;  /* 0x0000000e2f237223 */ /* 0x000fe20000010017 */
[----:B------:R-:W-:Y:S06]  /*a4d0*/  @P0 BRA `(.L_x_3781) ;  /* 0xfffffff800600947 */ /* 0x000fec000383ffff */
.L_x_3780:
[----:B------:R-:W-:Y:S05]  /*a4e0*/  BSYNC.RECONVERGENT B2 ;  /* 0x0000000000027941 */ /* 0x000fea0003800200 */
.L_x_3779:
[----:B------:R-:W-:Y:S05]  /*a4f0*/  @!P1 BRA `(.L_x_3778) ;  /* 0x00000004006c9947 */ /* 0x000fea0003800000 */
[----:B------:R-:W-:Y:S01]  /*a500*/  ISETP.NE.AND P1, PT, R57, 0x1, PT ;  /* 0x000000013900780c */ /* 0x000fe20003f25270 */
[----:B------:R-:W-:Y:S01]  /*a510*/  BSSY.RECONVERGENT B2, `(.L_x_3782) ;  /* 0x000003a000027945 */ /* 0x000fe20003800200 */
[----:B------:R-:W-:-:S11]  /*a520*/  LOP3.LUT P0, RZ, R54, 0x8, RZ, 0xc0, !PT ;  /* 0x0000000836ff7812 */ /* 0x000fd6000780c0ff */
[----:B------:R-:W-:Y:S05]  /*a530*/  @!P1 BRA `(.L_x_3783) ;  /* 0x0000000000dc9947 */ /* 0x000fea0003800000 */
[----:B------:R-:W0:Y:S01]  /*a540*/  LDCU.64 UR8, c[0x0][0x3c8] ;  /* 0x00007900ff0877ac */ /* 0x000e220008000a00 */
[----:B------:R-:W-:-:S04]  /*a550*/  IADD3 R9, P1, PT, R38, UR7, RZ ;  /* 0x0000000726097c10 */ /* 0x000fc8000ff3e0ff */
[----:B------:R-:W-:Y:S02]  /*a560*/  IADD3.X R10, PT, PT, RZ, UR13, RZ, P1, !PT ;  /* 0x0000000dff0a7c10 */ /* 0x000fe40008ffe4ff */
[----:B0-----:R-:W-:-:S04]  /*a570*/  LEA R8, P1, R9, UR8, 0x2 ;  /* 0x0000000809087c11 */ /* 0x001fc8000f8210ff */
[----:B------:R-:W-:-:S05]  /*a580*/  LEA.HI.X R9, R9, UR9, R10, 0x2, P1 ;  /* 0x0000000909097c11 */ /* 0x000fca00088f140a */
[----:B------:R-:W3:Y:S04]  /*a590*/  LDG.E R11, desc[UR36][R8.64] ;  /* 0x00000024080b7981 */ /* 0x000ee8000c1e1900 */
[----:B------:R0:W4:Y:S01]  /*a5a0*/  LDG.E R13, desc[UR36][R8.64+0x20] ;  /* 0x00002024080d7981 */ /* 0x000122000c1e1900 */
[----:B------:R-:W-:Y:S01]  /*a5b0*/  IMAD.MOV.U32 R12, RZ, RZ, 0xe0 ;  /* 0x000000e0ff0c7424 */ /* 0x000fe200078e00ff */
[----:B------:R-:W-:-:S04]  /*a5c0*/  IADD3 R14, PT, PT, -R3, R38, RZ ;  /* 0x00000026030e7210 */ /* 0x000fc80007ffe1ff */
[----:B------:R-:W-:-:S05]  /*a5d0*/  LEA R14, R14, R25, 0x1 ;  /* 0x000000190e0e7211 */ /* 0x000fca00078e08ff */
[----:B0-----:R-:W0:Y:S04]  /*a5e0*/  LDS.U16 R8, [R14] ;  /* 0x000000000e087984 */ /* 0x001e280000000400 */
[----:B--2---:R-:W1:Y:S01]  /*a5f0*/  LDS.U16 R15, [R14+0x10] ;  /* 0x000010000e0f7984 */ /* 0x004e620000000400 */
[----:B---3--:R-:W-:-:S04]  /*a600*/  IMAD R11, R55, R11, R38 ;  /* 0x0000000b370b7224 */ /* 0x008fc800078e0226 */
[----:B------:R-:W-:Y:S02]  /*a610*/  IMAD R11, R11, 0xe0, RZ ;  /* 0x000000e00b0b7824 */ /* 0x000fe400078e02ff */
[----:B----4-:R-:W-:Y:S02]  /*a620*/  IMAD R13, R55, R13, R38 ;  /* 0x0000000d370d7224 */ /* 0x010fe400078e0226 */
[----:B------:R-:W-:-:S04]  /*a630*/  IMAD.WIDE R10, R11, 0x2, R16 ;  /* 0x000000020b0a7825 */ /* 0x000fc800078e0210 */
[----:B------:R-:W-:Y:S01]  /*a640*/  IMAD R13, R13, R12, 0x700 ;  /* 0x000007000d0d7424 */ /* 0x000fe200078e020c */
[----:B------:R-:W2:Y:S03]  /*a650*/  LDG.E.128 R20, desc[UR36][R10.64] ;  /* 0x000000240a147981 */ /* 0x000ea6000c1e1d00 */
[----:B------:R-:W-:-:S05]  /*a660*/  IMAD.WIDE R12, R13, 0x2, R16 ;  /* 0x000000020d0c7825 */ /* 0x000fca00078e0210 */
[----:B------:R3:W4:Y:S01]  /*a670*/  LDG.E.128 R40, desc[UR36][R12.64] ;  /* 0x000000240c287981 */ /* 0x000722000c1e1d00 */
[----:B0-----:R-:W-:Y:S02]  /*a680*/  HADD2.F32 R9, -RZ, R8.H0_H0 ;  /* 0x20000008ff097230 */ /* 0x001fe40000004100 */
[----:B-1----:R-:W-:Y:S02]  /*a690*/  HADD2.F32 R15, -RZ, R15.H0_H0 ;  /* 0x2000000fff0f7230 */ /* 0x002fe40000004100 */
[----:B------:R-:W-:Y:S02]  /*a6a0*/  VIADD R38, R38, 0x10 ;  /* 0x0000001026267836 */ /* 0x000fe40000000000 */
[----:B--2---:R-:W-:Y:S02]  /*a6b0*/  HADD2.F32 R8, -RZ, R20.H0_H0 ;  /* 0x20000014ff087230 */ /* 0x004fe40000004100 */
[----:B------:R-:W-:Y:S02]  /*a6c0*/  HADD2.F32 R10, -RZ, R21.H0_H0 ;  /* 0x20000015ff0a7230 */ /* 0x000fe40000004100 */
        /* <DEDUP_REMOVED lines=8> */
[----:B---3--:R-:W-:-:S02]  /*a750*/  HADD2.F32 R13, -RZ, R23.H0_H0 ;  /* 0x20000017ff0d7230 */ /* 0x008fc40000004100 */
[C---:B------:R-:W-:Y:S01]  /*a760*/  FFMA.FTZ R21, R9.reuse, R21, R30 ;  /* 0x0000001509157223 */ /* 0x040fe2000001001e */
[----:B------:R-:W-:Y:S02]  /*a770*/  HADD2.F32 R12, -RZ, R23.H1_H1 ;  /* 0x30000017ff0c7230 */ /* 0x000fe40000004100 */
[C---:B------:R-:W-:Y:S01]  /*a780*/  FFMA.FTZ R22, R9.reuse, R22, R33 ;  /* 0x0000001609167223 */ /* 0x040fe20000010021 */
[--C-:B----4-:R-:W-:Y:S02]  /*a790*/  HADD2.F32 R28, -RZ, R40.reuse.H0_H0 ;  /* 0x20000028ff1c7230 */ /* 0x110fe40000004100 */
        /* <DEDUP_REMOVED lines=15> */
[C---:B------:R-:W-:Y:S02]  /*a890*/  FFMA.FTZ R34, R15.reuse, R34, R13 ;  /* 0x000000220f227223 */ /* 0x040fe4000001000d */
[----:B------:R-:W-:-:S07]  /*a8a0*/  FFMA.FTZ R35, R15, R35, R12 ;  /* 0x000000230f237223 */ /* 0x000fce000001000c */
.L_x_3783:
[----:B------:R-:W-:Y:S05]  /*a8b0*/  BSYNC.RECONVERGENT B2 ;  /* 0x0000000000027941 */ /* 0x000fea0003800200 */
.L_x_3782:
[----:B------:R-:W-:Y:S05]  /*a8c0*/  @P0 BRA `(.L_x_3778) ;  /* 0x0000000000780947 */ /* 0x000fea0003800000 */
[----:B------:R-:W0:Y:S01]  /*a8d0*/  LDCU.64 UR8, c[0x0][0x3c8] ;  /* 0x00007900ff0877ac */ /* 0x000e220008000a00 */
[----:B------:R-:W-:-:S04]  /*a8e0*/  IADD3 R8, P0, PT, R38, UR7, RZ ;  /* 0x0000000726087c10 */ /* 0x000fc8000ff1e0ff */
[----:B------:R-:W-:Y:S02]  /*a8f0*/  IADD3.X R9, PT, PT, RZ, UR13, RZ, P0, !PT ;  /* 0x0000000dff097c10 */ /* 0x000fe400087fe4ff */
[----:B0-----:R-:W-:-:S04]  /*a900*/  LEA R10, P0, R8, UR8, 0x2 ;  /* 0x00000008080a7c11 */ /* 0x001fc8000f8010ff */
[----:B------:R-:W-:-:S06]  /*a910*/  LEA.HI.X R11, R8, UR9, R9, 0x2, P0 ;  /* 0x00000009080b7c11 */ /* 0x000fcc00080f1409 */
[----:B------:R-:W3:Y:S01]  /*a920*/  LDG.E R11, desc[UR36][R10.64] ;  /* 0x000000240a0b7981 */ /* 0x000ee2000c1e1900 */
[----:B------:R-:W-:-:S05]  /*a930*/  IADD3 R20, PT, PT, -R3, R38, RZ ;  /* 0x0000002603147210 */ /* 0x000fca0007ffe1ff */
[----:B------:R-:W-:-:S06]  /*a940*/  IMAD R20, R20, 0x2, R25 ;  /* 0x0000000214147824 */ /* 0x000fcc00078e0219 */
[----:B------:R-:W0:Y:S01]  /*a950*/  LDS.U16 R20, [R20] ;  /* 0x0000000014147984 */ /* 0x000e220000000400 */
[----:B---3--:R-:W-:-:S04]  /*a960*/  IMAD R8, R55, R11, R38 ;  /* 0x0000000b37087224 */ /* 0x008fc800078e0226 */
[----:B------:R-:W-:-:S04]  /*a970*/  IMAD R9, R8, 0xe0, RZ ;  /* 0x000000e008097824 */ /* 0x000fc800078e02ff */
[----:B------:R-:W-:-:S05]  /*a980*/  IMAD.WIDE R8, R9, 0x2, R16 ;  /* 0x0000000209087825 */ /* 0x000fca00078e0210 */
[----:B--2---:R-:W2:Y:S01]  /*a990*/  LDG.E.128 R12, desc[UR36][R8.64] ;  /* 0x00000024080c7981 */ /* 0x004ea2000c1e1d00 */
[----:B0-----:R-:W-:Y:S02]  /*a9a0*/  HADD2.F32 R21, -RZ, R20.H0_H0 ;  /* 0x20000014ff157230 */ /* 0x001fe40000004100 */
[----:B--2---:R-:W-:Y:S02]  /*a9b0*/  HADD2.F32 R22, -RZ, R12.H0_H0 ;  /* 0x2000000cff167230 */ /* 0x004fe40000004100 */
[----:B------:R-:W-:Y:S02]  /*a9c0*/  HADD2.F32 R10, -RZ, R13.H0_H0 ;  /* 0x2000000dff0a7230 */ /* 0x000fe40000004100 */
[----:B------:R-:W-:Y:S02]  /*a9d0*/  HADD2.F32 R11, -RZ, R14.H0_H0 ;  /* 0x2000000eff0b7230 */ /* 0x000fe40000004100 */
[----:B------:R-:W-:Y:S01]  /*a9e0*/  FFMA.FTZ R28, R21, R22, R28 ;  /* 0x00000016151c7223 */ /* 0x000fe2000001001c */
[----:B------:R-:W-:-:S02]  /*a9f0*/  HADD2.F32 R12, -RZ, R12.H1_H1 ;  /* 0x3000000cff0c7230 */ /* 0x000fc40000004100 */
        /* <DEDUP_REMOVED lines=9> */
[C---:B------:R-:W-:Y:S02]  /*aa90*/  FFMA.FTZ R34, R21.reuse, R9, R34 ;  /* 0x0000000915227223 */ /* 0x040fe40000010022 */
[----:B------:R-:W-:-:S07]  /*aaa0*/  FFMA.FTZ R35, R21, R8, R35 ;  /* 0x0000000815237223 */ /* 0x000fce0000010023 */
.L_x_3778:
[----:B------:R-:W-:Y:S05]  /*aab0*/  BSYNC.RECONVERGENT B1 ;  /* 0x0000000000017941 */ /* 0x000fea0003800200 */
.L_x_3777:
[----:B------:R-:W-:Y:S01]  /*aac0*/  ISETP.GE.AND P0, PT, R27, UR42, PT ;  /* 0x0000002a1b007c0c */ /* 0x000fe2000bf06270 */
[----:B------:R-:W-:-:S12]  /*aad0*/  BSSY.RECONVERGENT B1, `(.L_x_3784) ;  /* 0x0000130000017945 */ /* 0x000fd80003800200 */
[----:B------:R-:W-:Y:S05]  /*aae0*/  @P0 BRA `(.L_x_3785) ;  /* 0x0000001000b80947 */ /* 0x000fea0003800000 */
[----:B------:R-:W-:Y:S01]  /*aaf0*/  HFMA2 R8, -RZ, RZ, 0, 4.76837158203125e-07 ;  /* 0x00000008ff087431 */ /* 0x000fe200000001ff */
[----:B------:R-:W-:Y:S01]  /*ab00*/  LOP3.LUT R38, RZ, R3, RZ, 0x33, !PT ;  /* 0x00000003ff267212 */ /* 0x000fe200078e33ff */
[----:B------:R-:W0:Y:S01]  /*ab10*/  LDCU UR8, c[0x0][0x3f8] ;  /* 0x00007f00ff0877ac */ /* 0x000e220008000800 */
[----:B------:R-:W-:Y:S02]  /*ab20*/  BSSY.RECONVERGENT B2, `(.L_x_3786) ;  /* 0x0000047000027945 */ /* 0x000fe40003800200 */
[----:B------:R-:W-:-:S04]  /*ab30*/  VIADDMNMX R9, R27, R8, UR42, !PT ;  /* 0x0000002a1b097e46 */ /* 0x000fc8000f800108 */
[----:B------:R-:W-:-:S04]  /*ab40*/  IADD3 R38, PT, PT, -R2, R9, R38 ;  /* 0x0000000902267210 */ /* 0x000fc80007ffe126 */
[----:B------:R-:W-:-:S04]  /*ab50*/  LOP3.LUT R8, R38, 0x18, RZ, 0xc0, !PT ;  /* 0x0000001826087812 */ /* 0x000fc800078ec0ff */
[----:B------:R-:W-:Y:S01]  /*ab60*/  ISETP.NE.AND P0, PT, R8, 0x18, PT ;  /* 0x000000180800780c */ /* 0x000fe20003f05270 */
[----:B0-----:R-:W-:-:S12]  /*ab70*/  IMAD R40, R26, UR8, RZ ;  /* 0x000000081a287c24 */ /* 0x001fd8000f8e02ff */
[----:B------:R-:W-:Y:S05]  /*ab80*/  @!P0 BRA `(.L_x_3787) ;  /* 0x0000000400008947 */ /* 0x000fea0003800000 */
[----:B------:R-:W0:Y:S01]  /*ab90*/  LDC R26, c[0x0][0x3f4] ;  /* 0x0000fd00ff1a7b82 */ /* 0x000e220000000800 */
[----:B------:R-:W-:Y:S02]  /*aba0*/  LEA.HI R8, R38, 0x1, RZ, 0x1d ;  /* 0x0000000126087811 */ /* 0x000fe400078fe8ff */
[----:B------:R-:W-:Y:S02]  /*abb0*/  LEA R9, R2, UR6, 0x1 ;  /* 0x0000000602097c11 */ /* 0x000fe4000f8e08ff */
[----:B------:R-:W-:Y:S02]  /*abc0*/  LOP3.LUT R8, R8, 0x3, RZ, 0xc0, !PT ;  /* 0x0000000308087812 */ /* 0x000fe400078ec0ff */
[----:B------:R-:W-:-:S03]  /*abd0*/  IADD3 R12, PT, PT, R56, R9, RZ ;  /* 0x00000009380c7210 */ /* 0x000fc60007ffe0ff */
[----:B------:R-:W-:-:S07]  /*abe0*/  IMAD.MOV R13, RZ, RZ, -R8 ;  /* 0x000000ffff0d7224 */ /* 0x000fce00078e0a08 */
.L_x_3790:
[----:B0-----:R-:W-:Y:S01]  /*abf0*/  ISETP.GE.AND P1, PT, R27, R26, PT ;  /* 0x0000001a1b00720c */ /* 0x001fe20003f26270 */
[----:B------:R-:W-:Y:S01]  /*ac00*/  BSSY.RECONVERGENT B3, `(.L_x_3788) ;  /* 0x0000035000037945 */ /* 0x000fe20003800200 */
[----:B------:R-:W-:-:S04]  /*ac10*/  IADD3 R13, PT, PT, R13, 0x1, RZ ;  /* 0x000000010d0d7810 */ /* 0x000fc80007ffe0ff */
[----:B------:R-:W-:-:S07]  /*ac20*/  ISETP.NE.AND P0, PT, R13, RZ, PT ;  /* 0x000000ff0d00720c */ /* 0x000fce0003f05270 */
[----:B------:R-:W-:Y:S06]  /*ac30*/  @!P1 BRA `(.L_x_3789) ;  /* 0x0000000000c49947 */ /* 0x000fec0003800000 */
[----:B------:R-:W-:Y:S02]  /*ac40*/  IABS R11, R26 ;  /* 0x0000001a000b7213 */ /* 0x000fe40000000000 */
[----:B------:R-:W-:Y:S02]  /*ac50*/  IABS R20, R27 ;  /* 0x0000001b00147213 */ /* 0x000fe40000000000 */
[----:B------:R-:W0:Y:S01]  /*ac60*/  I2F.RP R10, R11 ;  /* 0x0000000b000a7306 */ /* 0x000e220000209400 */
[----:B------:R-:W-:Y:S02]  /*ac70*/  ISETP.GE.AND P2, PT, R27, RZ, PT ;  /* 0x000000ff1b00720c */ /* 0x000fe40003f46270 */
[----:B------:R-:W-:-:S05]  /*ac80*/  ISETP.NE.AND P3, PT, R26, RZ, PT ;  /* 0x000000ff1a00720c */ /* 0x000fca0003f65270 */
[----:B0-----:R-:W0:Y:S02]  /*ac90*/  MUFU.RCP R10, R10 ;  /* 0x0000000a000a7308 */ /* 0x001e240000001000 */
[----:B0-----:R-:W-:-:S06]  /*aca0*/  IADD3 R14, PT, PT, R10, 0xffffffe, RZ ;  /* 0x0ffffffe0a0e7810 */ /* 0x001fcc0007ffe0ff */
[----:B------:R-:W0:Y:S02]  /*acb0*/  F2I.FTZ.U32.TRUNC.NTZ R9, R14 ;  /* 0x0000000e00097305 */ /* 0x000e24000021f000 */
[----:B0-----:R-:W-:-:S04]  /*acc0*/  IMAD.MOV R8, RZ, RZ, -R9 ;  /* 0x000000ffff087224 */ /* 0x001fc800078e0a09 */
[----:B--2---:R-:W-:Y:S01]  /*acd0*/  IMAD R15, R8, R11, RZ ;  /* 0x0000000b080f7224 */ /* 0x004fe200078e02ff */
[----:B------:R-:W-:-:S05]  /*ace0*/  MOV R8, RZ ;  /* 0x000000ff00087202 */ /* 0x000fca0000000f00 */
        /* <DEDUP_REMOVED lines=8> */
[----:B------:R-:W-:-:S05]  /*ad70*/  @!P1 IADD3 R8, PT, PT, R8, -R11, RZ ;  /* 0x8000000b08089210 */ /* 0x000fca0007ffe0ff */
[----:B------:R-:W-:Y:S01]  /*ad80*/  @!P2 IMAD.MOV R8, RZ, RZ, -R8 ;  /* 0x000000ffff08a224 */ /* 0x000fe200078e0a08 */
[----:B------:R-:W-:-:S04]  /*ad90*/  @!P3 LOP3.LUT R8, RZ, R26, RZ, 0x33, !PT ;  /* 0x0000001aff08b212 */ /* 0x000fc800078e33ff */
[----:B------:R-:W-:-:S04]  /*ada0*/  IADD3 R9, P1, PT, R8, UR7, RZ ;  /* 0x0000000708097c10 */ /* 0x000fc8000ff3e0ff */
[----:B------:R-:W-:Y:S02]  /*adb0*/  IADD3.X R14, PT, PT, RZ, UR13, RZ, P1, !PT ;  /* 0x0000000dff0e7c10 */ /* 0x000fe40008ffe4ff */
[----:B------:R-:W-:-:S04]  /*adc0*/  LEA R10, P1, R9, UR16, 0x2 ;  /* 0x00000010090a7c11 */ /* 0x000fc8000f8210ff */
[----:B------:R-:W-:Y:S02]  /*add0*/  LEA.HI.X R11, R9, UR17, R14, 0x2, P1 ;  /* 0x00000011090b7c11 */ /* 0x000fe400088f140e */
[----:B------:R-:W0:Y:S04]  /*ade0*/  LDS.U16 R14, [R12] ;  /* 0x000000000c0e7984 */ /* 0x000e280000000400 */
[----:B------:R-:W2:Y:S02]  /*adf0*/  LDG.E R11, desc[UR36][R10.64] ;  /* 0x000000240a0b7981 */ /* 0x000ea4000c1e1900 */
[----:B--2---:R-:W-:-:S04]  /*ae00*/  IMAD R8, R40, R11, R8 ;  /* 0x0000000b28087224 */ /* 0x004fc800078e0208 */
[----:B------:R-:W-:-:S04]  /*ae10*/  IMAD R9, R8, 0xe0, RZ ;  /* 0x000000e008097824 */ /* 0x000fc800078e02ff */
[----:B------:R-:W-:-:S05]  /*ae20*/  IMAD.WIDE R8, R9, 0x2, R16 ;  /* 0x0000000209087825 */ /* 0x000fca00078e0210 */
[----:B------:R-:W2:Y:S01]  /*ae30*/  LDG.E.128 R20, desc[UR36][R8.64] ;  /* 0x0000002408147981 */ /* 0x000ea2000c1e1d00 */
        /* <DEDUP_REMOVED lines=17> */
.L_x_3789:
[----:B------:R-:W-:Y:S05]  /*af50*/  BSYNC.RECONVERGENT B3 ;  /* 0x0000000000037941 */ /* 0x000fea0003800200 */
.L_x_3788:
[----:B------:R-:W-:Y:S01]  /*af60*/  IADD3 R27, PT, PT, R27, 0x8, RZ ;  /* 0x000000081b1b7810 */ /* 0x000fe20007ffe0ff */
[----:B------:R-:W-:Y:S01]  /*af70*/  VIADD R12, R12, 0x10 ;  /* 0x000000100c0c7836 */ /* 0x000fe20000000000 */
[----:B------:R-:W-:Y:S06]  /*af80*/  @P0 BRA `(.L_x_3790) ;  /* 0xfffffffc00180947 */ /* 0x000fec000383ffff */
.L_x_3787:
[----:B------:R-:W-:Y:S05]  /*af90*/  BSYNC.RECONVERGENT B2 ;  /* 0x0000000000027941 */ /* 0x000fea0003800200 */
.L_x_3786:
[----:B------:R-:W-:-:S13]  /*afa0*/  ISETP.GE.U32.AND P0, PT, R38, 0x18, PT ;  /* 0x000000182600780c */ /* 0x000fda0003f06070 */
[----:B------:R-:W-:Y:S05]  /*afb0*/  @!P0 BRA `(.L_x_3785) ;  /* 0x0000000c00848947 */ /* 0x000fea0003800000 */
[----:B------:R-:W0:Y:S02]  /*afc0*/  LDC R26, c[0x0][0x3f4] ;  /* 0x0000fd00ff1a7b82 */ /* 0x000e240000000800 */
.L_x_3799:
[CC--:B0-----:R-:W-:Y:S01]  /*afd0*/  ISETP.GE.AND P3, PT, R27.reuse, R26.reuse, PT ;  /* 0x0000001a1b00720c */ /* 0x0c1fe20003f66270 */
[C---:B------:R-:W-:Y:S01]  /*afe0*/  VIADD R41, R27.reuse, 0x18 ;  /* 0x000000181b297836 */ /* 0x040fe20000000000 */
[C---:B------:R-:W-:Y:S01]  /*aff0*/  IADD3 R37, PT, PT, R27.reuse, 0x8, RZ ;  /* 0x000000081b257810 */ /* 0x040fe20007ffe0ff */
[----:B------:R-:W-:Y:S01]  /*b000*/  BSSY.RECONVERGENT B2, `(.L_x_3791) ;  /* 0x000003a000027945 */ /* 0x000fe20003800200 */
[----:B------:R-:W-:Y:S02]  /*b010*/  IADD3 R39, PT, PT, R27, 0x10, RZ ;  /* 0x000000101b277810 */ /* 0x000fe40007ffe0ff */
[----:B------:R-:W-:Y:S02]  /*b020*/  IADD3 R8, PT, PT, -R3, R27, RZ ;  /* 0x0000001b03087210 */ /* 0x000fe40007ffe1ff */
[-C--:B------:R-:W-:Y:S02]  /*b030*/  ISETP.GE.AND P2, PT, R37, R26.reuse, PT ;  /* 0x0000001a2500720c */ /* 0x080fe40003f46270 */
[----:B------:R-:W-:-:S02]  /*b040*/  ISETP.GE.AND P0, PT, R39, R26, PT ;  /* 0x0000001a2700720c */ /* 0x000fc40003f06270 */
[----:B------:R-:W-:Y:S02]  /*b050*/  ISETP.GE.AND P1, PT, R41, R26, PT ;  /* 0x0000001a2900720c */ /* 0x000fe40003f26270 */
[----:B------:R-:W-:Y:S01]  /*b060*/  LEA R36, R8, R25, 0x1 ;  /* 0x0000001908247211 */ /* 0x000fe200078e08ff */
[----:B------:R-:W-:Y:S10]  /*b070*/  @!P3 BRA `(.L_x_3792) ;  /* 0x0000000000c8b947 */ /* 0x000ff40003800000 */
        /* <DEDUP_REMOVED lines=8> */
[----:B---3--:R-:W-:-:S06]  /*b100*/  VIADD R12, R10, 0xffffffe ;  /* 0x0ffffffe0a0c7836 */ /* 0x008fcc0000000000 */
[----:B------:R-:W3:Y:S02]  /*b110*/  F2I.FTZ.U32.TRUNC.NTZ R9, R12 ;  /* 0x0000000c00097305 */ /* 0x000ee4000021f000 */
[----:B---3--:R-:W-:-:S05]  /*b120*/  IADD3 R8, PT, PT, RZ, -R9, RZ ;  /* 0x80000009ff087210 */ /* 0x008fca0007ffe0ff */
        /* <DEDUP_REMOVED lines=12> */
[----:B------:R-:W-:-:S04]  /*b1f0*/  @!P5 LOP3.LUT R8, RZ, R26, RZ, 0x33, !PT ;  /* 0x0000001aff08d212 */ /* 0x000fc800078e33ff */
[----:B------:R-:W-:-:S04]  /*b200*/  IADD3 R9, P3, PT, R8, UR7, RZ ;  /* 0x0000000708097c10 */ /* 0x000fc8000ff7e0ff */
[----:B------:R-:W-:Y:S02]  /*b210*/  IADD3.X R12, PT, PT, RZ, UR13, RZ, P3, !PT ;  /* 0x0000000dff0c7c10 */ /* 0x000fe40009ffe4ff */
[----:B0-----:R-:W-:-:S04]  /*b220*/  LEA R10, P3, R9, UR8, 0x2 ;  /* 0x00000008090a7c11 */ /* 0x001fc8000f8610ff */
[----:B------:R-:W-:-:S06]  /*b230*/  LEA.HI.X R11, R9, UR9, R12, 0x2, P3 ;  /* 0x00000009090b7c11 */ /* 0x000fcc00098f140c */
[----:B------:R-:W3:Y:S02]  /*b240*/  LDG.E R11, desc[UR36][R10.64] ;  /* 0x000000240a0b7981 */ /* 0x000ee4000c1e1900 */
[----:B---3--:R-:W-:-:S04]  /*b250*/  IMAD R8, R40, R11, R8 ;  /* 0x0000000b28087224 */ /* 0x008fc800078e0208 */
[----:B------:R-:W-:-:S04]  /*b260*/  IMAD R9, R8, 0xe0, RZ ;  /* 0x000000e008097824 */ /* 0x000fc800078e02ff */
[----:B------:R-:W-:-:S05]  /*b270*/  IMAD.WIDE R8, R9, 0x2, R16 ;  /* 0x0000000209087825 */ /* 0x000fca00078e0210 */
[----:B--2---:R-:W2:Y:S01]  /*b280*/  LDG.E.128 R12, desc[UR36][R8.64] ;  /* 0x00000024080c7981 */ /* 0x004ea2000c1e1d00 */
[----:B-1----:R-:W-:Y:S02]  /*b290*/  HADD2.F32 R21, -RZ, R20.H0_H0 ;  /* 0x20000014ff157230 */ /* 0x002fe40000004100 */
        /* <DEDUP_REMOVED lines=16> */
.L_x_3792:
[----:B------:R-:W-:Y:S05]  /*b3a0*/  BSYNC.RECONVERGENT B2 ;  /* 0x0000000000027941 */ /* 0x000fea0003800200 */
.L_x_3791:
[----:B------:R-:W-:Y:S04]  /*b3b0*/  BSSY.RECONVERGENT B2, `(.L_x_3793) ;  /* 0x0000034000027945 */ /* 0x000fe80003800200 */
[----:B------:R-:W-:Y:S05]  /*b3c0*/  @!P2 BRA `(.L_x_3794) ;  /* 0x0000000000c8a947 */ /* 0x000fea0003800000 */
[----:B------:R-:W-:Y:S01]  /*b3d0*/  IABS R11, R26 ;  /* 0x0000001a000b7213 */ /* 0x000fe20000000000 */
[----:B------:R-:W0:Y:S01]  /*b3e0*/  LDCU.64 UR8, c[0x0][0x3c8] ;  /* 0x00007900ff0877ac */ /* 0x000e220008000a00 */
[----:B------:R-:W-:Y:S01]  /*b3f0*/  IABS R14, R37 ;  /* 0x00000025000e7213 */ /* 0x000fe20000000000 */
[----:B------:R-:W1:Y:S01]  /*b400*/  LDS.U16 R20, [R36+0x10] ;  /* 0x0000100024147984 */ /* 0x000e620000000400 */
[----:B------:R-:W3:Y:S01]  /*b410*/  I2F.RP R10, R11 ;  /* 0x0000000b000a7306 */ /* 0x000ee20000209400 */
[----:B------:R-:W-:Y:S02]  /*b420*/  ISETP.GE.AND P3, PT, R37, RZ, PT ;  /* 0x000000ff2500720c */ /* 0x000fe40003f66270 */
[----:B------:R-:W-:-:S05]  /*b430*/  ISETP.NE.AND P4, PT, R26, RZ, PT ;  /* 0x000000ff1a00720c */ /* 0x000fca0003f85270 */
[----:B---3--:R-:W3:Y:S02]  /*b440*/  MUFU.RCP R10, R10 ;  /* 0x0000000a000a7308 */ /* 0x008ee40000001000 */
[----:B---3--:R-:W-:-:S06]  /*b450*/  VIADD R12, R10, 0xffffffe ;  /* 0x0ffffffe0a0c7836 */ /* 0x008fcc0000000000 */
[----:B------:R-:W3:Y:S02]  /*b460*/  F2I.FTZ.U32.TRUNC.NTZ R9, R12 ;  /* 0x0000000c00097305 */ /* 0x000ee4000021f000 */
[----:B---3--:R-:W-:-:S05]  /*b470*/  IADD3 R8, PT, PT, RZ, -R9, RZ ;  /* 0x80000009ff087210 */ /* 0x008fca0007ffe0ff */
[----:B------:R-:W-:Y:S01]  /*b480*/  IMAD R13, R8, R11, RZ ;  /* 0x0000000b080d7224 */ /* 0x000fe200078e02ff */
[----:B------:R-:W-:-:S05]  /*b490*/  MOV R8, RZ ;  /* 0x000000ff00087202 */ /* 0x000fca0000000f00 */
        /* <DEDUP_REMOVED lines=37> */
.L_x_3794:
[----:B------:R-:W-:Y:S05]  /*b6f0*/  BSYNC.RECONVERGENT B2 ;  /* 0x0000000000027941 */ /* 0x000fea0003800200 */
.L_x_3793:
        /* <DEDUP_REMOVED lines=52> */
.L_x_3796:
[----:B------:R-:W-:Y:S05]  /*ba40*/  BSYNC.RECONVERGENT B2 ;  /* 0x0000000000027941 */ /* 0x000fea0003800200 */
.L_x_3795:
        /* <DEDUP_REMOVED lines=52> */
.L_x_3798:
[----:B------:R-:W-:Y:S05]  /*bd90*/  BSYNC.RECONVERGENT B2 ;  /* 0x0000000000027941 */ /* 0x000fea0003800200 */
.L_x_3797:
[----:B------:R-:W-:-:S05]  /*bda0*/  VIADD R27, R27, 0x20 ;  /* 0x000000201b1b7836 */ /* 0x000fca0000000000 */
[----:B------:R-:W-:-:S13]  /*bdb0*/  ISETP.GE.AND P0, PT, R27, UR42, PT ;  /* 0x0000002a1b007c0c */ /* 0x000fda000bf06270 */
[----:B------:R-:W-:Y:S05]  /*bdc0*/  @!P0 BRA `(.L_x_3799) ;  /* 0xfffffff000808947 */ /* 0x000fea000383ffff */
.L_x_3785:
[----:B------:R-:W-:Y:S05]  /*bdd0*/  BSYNC.RECONVERGENT B1 ;  /* 0x0000000000017941 */ /* 0x000fea0003800200 */
.L_x_3784:
[----:B------:R-:W-:-:S13]  /*bde0*/  ISETP.NE.AND P0, PT, R2, UR5, PT ;  /* 0x0000000502007c0c */ /* 0x000fda000bf05270 */
[----:B------:R-:W-:Y:S05]  /*bdf0*/  @P0 BRA `(.L_x_3776) ;  /* 0x0000000400b00947 */ /* 0x000fea0003800000 */
[----:B------:R-:W0:Y:S01]  /*be00*/  LDCU UR8, c[0x0][0x478] ;  /* 0x00008f00ff0877ac */ /* 0x000e220008000800 */
[----:B------:R-:W-:Y:S01]  /*be10*/  IADD3 R11, PT, PT, R19, UR45, RZ ;  /* 0x0000002d130b7c10 */ /* 0x000fe2000fffe0ff */
[----:B0-----:R-:W-:-:S09]  /*be20*/  UISETP.NE.AND UP0, UPT, UR8, 0x2, UPT ;  /* 0x000000020800788c */ /* 0x001fd2000bf05270 */
[----:B------:R-:W-:Y:S05]  /*be30*/  BRA.U UP0, `(.L_x_3800) ;  /* 0x0000000100d87547 */ /* 0x000fea000b800000 */
[----:B------:R-:W0:Y:S02]  /*be40*/  LDCU.64 UR8, c[0x0][0x3a8] ;  /* 0x00007500ff0877ac */ /* 0x000e240008000a00 */
[----:B0-----:R-:W-:-:S04]  /*be50*/  IADD3 R8, P0, PT, R11, UR8, RZ ;  /* 0x000000080b087c10 */ /* 0x001fc8000ff1e0ff */
[----:B------:R-:W-:-:S05]  /*be60*/  LEA.HI.X.SX32 R9, R11, UR9, 0x1, P0 ;  /* 0x000000090b097c11 */ /* 0x000fca00080f0eff */
[----:B------:R-:W3:Y:S01]  /*be70*/  LDG.E.64 R16, desc[UR36][R8.64] ;  /* 0x0000002408107981 */ /* 0x000ee2000c1e1b00 */
[----:B------:R-:W0:Y:S03]  /*be80*/  LDC.64 R10, c[0x0][0x468] ;  /* 0x00011a00ff0a7b82 */ /* 0x000e260000000a00 */
[----:B0-----:R0:W4:Y:S01]  /*be90*/  LDG.E R10, desc[UR36][R10.64+0x8] ;  /* 0x000008240a0a7981 */ /* 0x001122000c1e1900 */
[----:B---3--:R-:W-:Y:S01]  /*bea0*/  LOP3.LUT R20, R17, 0xff, RZ, 0xc0, !PT ;  /* 0x000000ff11147812 */ /* 0x008fe200078ec0ff */
[----:B------:R-:W4:Y:S01]  /*beb0*/  I2F.S8 R13, R16 ;  /* 0x00000010000d7306 */ /* 0x000f220000001400 */
        /* <DEDUP_REMOVED lines=9> */
[----:B------:R-:W-:Y:S01]  /*bf50*/  ISETP.NE.U32.AND P0, PT, R11, RZ, PT ;  /* 0x000000ff0b00720c */ /* 0x000fe20003f05070 */
[----:B------:R-:W-:Y:S01]  /*bf60*/  IMAD.MOV.U32 R11, RZ, RZ, R14 ;  /* 0x000000ffff0b7224 */ /* 0x000fe200078e000e */
[----:B------:R-:W-:Y:S02]  /*bf70*/  SHF.R.U64 R14, R36, 0x7, RZ ;  /* 0x00000007240e7819 */ /* 0x000fe400000012ff */
[----:B------:R-:W-:Y:S01]  /*bf80*/  ISETP.NE.U32.AND.EX P1, PT, RZ, RZ, PT, P1 ;  /* 0x000000ffff00720c */ /* 0x000fe20003f25110 */
[----:B----4-:R-:W-:Y:S01]  /*bf90*/  FMUL.FTZ R13, R10, R13 ;  /* 0x0000000d0a0d7220 */ /* 0x010fe20000410000 */
[----:B------:R-:W-:Y:S02]  /*bfa0*/  ISETP.NE.U32.AND P2, PT, R14, RZ, PT ;  /* 0x000000ff0e00720c */ /* 0x000fe40003f45070 */
[----:B------:R-:W-:Y:S02]  /*bfb0*/  ISETP.NE.U32.AND.EX P0, PT, RZ, RZ, PT, P0 ;  /* 0x000000ffff00720c */ /* 0x000fe40003f05100 */
[----:B------:R-:W-:-:S02]  /*bfc0*/  ISETP.NE.U32.AND.EX P2, PT, RZ, RZ, PT, P2 ;  /* 0x000000ffff00720c */ /* 0x000fc40003f45120 */
[----:B------:R-:W-:Y:S02]  /*bfd0*/  PRMT R12, R16, 0x9910, RZ ;  /* 0x00009910100c7816 */ /* 0x000fe400000000ff */
[----:B------:R-:W-:Y:S02]  /*bfe0*/  PRMT R9, R17, 0x9910, RZ ;  /* 0x0000991011097816 */ /* 0x000fe400000000ff */
[----:B------:R-:W-:Y:S02]  /*bff0*/  SHF.R.S32.HI R8, RZ, 0x8, R12 ;  /* 0x00000008ff087819 */ /* 0x000fe4000001140c */
[----:B------:R-:W-:Y:S02]  /*c000*/  MOV R12, R9 ;  /* 0x00000009000c7202 */ /* 0x000fe40000000f00 */
[----:B------:R-:W-:Y:S01]  /*c010*/  SHF.R.S32.HI R27, RZ, 0x18, R17 ;  /* 0x00000018ff1b7819 */ /* 0x000fe20000011411 */
[----:B------:R-:W0:Y:S01]  /*c020*/  I2F.S16 R9, R8 ;  /* 0x0000000800097306 */ /* 0x000e220000101400 */
[----:B------:R-:W-:-:S02]  /*c030*/  SHF.R.S32.HI R11, RZ, 0x8, R11 ;  /* 0x00000008ff0b7819 */ /* 0x000fc4000001140b */
[----:B------:R-:W-:Y:S02]  /*c040*/  SHF.R.S32.HI R12, RZ, 0x8, R12 ;  /* 0x00000008ff0c7819 */ /* 0x000fe4000001140c */
[----:B------:R-:W-:Y:S02]  /*c050*/  @P1 LOP3.LUT R20, R20, 0xffffff00, RZ, 0xfc, !PT ;  /* 0xffffff0014141812 */ /* 0x000fe400078efcff */
[----:B------:R-:W-:Y:S01]  /*c060*/  @P0 LOP3.LUT R22, R22, 0xffffff00, RZ, 0xfc, !PT ;  /* 0xffffff0016160812 */ /* 0x000fe200078efcff */
[----:B------:R-:W1:Y:S01]  /*c070*/  I2F.S16 R27, R27 ;  /* 0x0000001b001b7306 */ /* 0x000e620000101400 */
[----:B------:R-:W-:Y:S01]  /*c080*/  @P2 LOP3.LUT R36, R36, 0xffffff00, RZ, 0xfc, !PT ;  /* 0xffffff0024242812 */ /* 0x000fe200078efcff */
[----:B0-----:R-:W-:-:S06]  /*c090*/  FMUL.FTZ R8, R10, R9 ;  /* 0x000000090a087220 */ /* 0x001fcc0000410000 */
[----:B------:R-:W0:Y:S01]  /*c0a0*/  I2F.S16 R21, R12 ;  /* 0x0000000c00157306 */ /* 0x000e220000101400 */
[----:B-1----:R-:W-:-:S07]  /*c0b0*/  FMUL.FTZ R16, R10, R27 ;  /* 0x0000001b0a107220 */ /* 0x002fce0000410000 */
[----:B------:R-:W1:Y:S01]  /*c0c0*/  I2F.S16 R11, R11 ;  /* 0x0000000b000b7306 */ /* 0x000e620000101400 */
[----:B0-----:R-:W-:-:S07]  /*c0d0*/  FMUL.FTZ R14, R10, R21 ;  /* 0x000000150a0e7220 */ /* 0x001fce0000410000 */
[----:B------:R0:W3:Y:S01]  /*c0e0*/  I2F.S8 R17, R20 ;  /* 0x0000001400117306 */ /* 0x0000e20000001400 */
[----:B-1----:R-:W-:-:S07]  /*c0f0*/  FMUL.FTZ R12, R10, R11 ;  /* 0x0000000b0a0c7220 */ /* 0x002fce0000410000 */
[----:B--2---:R1:W2:Y:S01]  /*c100*/  I2F.S8 R15, R22 ;  /* 0x00000016000f7306 */ /* 0x0042a20000001400 */
[----:B0-----:R-:W-:Y:S01]  /*c110*/  F2FP.F16.F32.PACK_AB R20, R8, R13 ;  /* 0x0000000d0814723e */ /* 0x001fe200000000ff */
[----:B---3--:R-:W-:-:S06]  /*c120*/  FMUL.FTZ R17, R10, R17 ;  /* 0x000000110a117220 */ /* 0x008fcc0000410000 */
[----:B------:R-:W0:Y:S01]  /*c130*/  I2F.S8 R23, R36 ;  /* 0x0000002400177306 */ /* 0x000e220000001400 */
[----:B-1----:R-:W-:Y:S01]  /*c140*/  F2FP.F16.F32.PACK_AB R22, R14, R17 ;  /* 0x000000110e16723e */ /* 0x002fe200000000ff */
[----:B--2---:R-:W-:-:S05]  /*c150*/  FMUL.FTZ R15, R10, R15 ;  /* 0x0000000f0a0f7220 */ /* 0x004fca0000410000 */
[----:B------:R-:W-:Y:S01]  /*c160*/  F2FP.F16.F32.PACK_AB R21, R12, R15 ;  /* 0x0000000f0c15723e */ /* 0x000fe200000000ff */
[----:B0-----:R-:W-:-:S05]  /*c170*/  FMUL.FTZ R23, R10, R23 ;  /* 0x000000170a177220 */ /* 0x001fca0000410000 */
[----:B------:R-:W-:Y:S01]  /*c180*/  F2FP.F16.F32.PACK_AB R23, R16, R23 ;  /* 0x000000171017723e */ /* 0x000fe200000000ff */
[----:B------:R-:W-:Y:S06]  /*c190*/  BRA `(.L_x_3801) ;  /* 0x00000000000c7947 */ /* 0x000fec0003800000 */
.L_x_3800:
[----:B------:R-:W0:Y:S02]  /*c1a0*/  LDC.64 R8, c[0x0][0x3a8] ;  /* 0x0000ea00ff087b82 */ /* 0x000e240000000a00 */
[----:B0-----:R-:W-:-:S05]  /*c1b0*/  IMAD.WIDE R8, R11, 0x2, R8 ;  /* 0x000000020b087825 */ /* 0x001fca00078e0208 */
[----:B------:R0:W5:Y:S02]  /*c1c0*/  LDG.E.128 R20, desc[UR36][R8.64] ;  /* 0x0000002408147981 */ /* 0x000164000c1e1d00 */
.L_x_3801:
[----:B------:R-:W1:Y:S01]  /*c1d0*/  LDCU.64 UR8, c[0x0][0x460] ;  /* 0x00008c00ff0877ac */ /* 0x000e620008000a00 */
[----:B------:R-:W-:Y:S01]  /*c1e0*/  IADD3 R12, PT, PT, -R3, UR42, RZ ;  /* 0x0000002a030c7c10 */ /* 0x000fe2000fffe1ff */
[----:B------:R-:W3:Y:S01]  /*c1f0*/  LDCU.64 UR10, c[0x0][0x3c0] ;  /* 0x00007800ff0a77ac */ /* 0x000ee20008000a00 */
[----:B-1----:R-:W-:-:S04]  /*c200*/  ISETP.NE.U32.AND P0, PT, RZ, UR8, PT ;  /* 0x00000008ff007c0c */ /* 0x002fc8000bf05070 */
[----:B------:R-:W-:-:S13]  /*c210*/  ISETP.NE.AND.EX P0, PT, RZ, UR9, PT, P0 ;  /* 0x00000009ff007c0c */ /* 0x000fda000bf05300 */
[----:B------:R-:W1:Y:S08]  /*c220*/  @P0 LDC R11, c[0x0][0x3f8] ;  /* 0x0000fe00ff0b0b82 */ /* 0x000e700000000800 */
[----:B0-----:R-:W0:Y:S01]  /*c230*/  @P0 LDC.64 R8, c[0x0][0x458] ;  /* 0x00011600ff080b82 */ /* 0x001e220000000a00 */
[----:B-1----:R-:W-:-:S04]  /*c240*/  @P0 IMAD R18, R11, UR38, R18 ;  /* 0x000000260b120c24 */ /* 0x002fc8000f8e0212 */
[----:B------:R-:W-:-:S04]  /*c250*/  @P0 IMAD R11, R18, 0xe0, R19 ;  /* 0x000000e0120b0824 */ /* 0x000fc800078e0213 */
[----:B0-----:R-:W-:-:S06]  /*c260*/  @P0 IMAD.WIDE R8, R11, 0x2, R8 ;  /* 0x000000020b080825 */ /* 0x001fcc00078e0208 */
[----:B------:R-:W4:Y:S01]  /*c270*/  @P0 LDG.E.128 R8, desc[UR36][R8.64] ;  /* 0x0000002408080981 */ /* 0x000f22000c1e1d00 */
[----:B------:R-:W-:Y:S01]  /*c280*/  LEA R25, R12, R25, 0x1 ;  /* 0x000000190c197211 */ /* 0x000fe200078e08ff */
[----:B------:R-:W-:Y:S01]  /*c290*/  UIMAD UR8, UR40, 0xe0, URZ ;  /* 0x000000e0280878a4 */ /* 0x000fe2000f8e02ff */
[----:B------:R-:W-:Y:S02]  /*c2a0*/  IMAD R26, R24, R26, R19 ;  /* 0x0000001a181a7224 */ /* 0x000fe400078e0213 */
[----:B-----5:R-:W-:Y:S02]  /*c2b0*/  HFMA2 R20, R20, 1, 1, R4 ;  /* 0x3c003c0014147831 */ /* 0x020fe40000000004 */
[----:B------:R-:W-:Y:S02]  /*c2c0*/  HADD2 R21, R21, R5 ;  /* 0x0000000515157230 */ /* 0x000fe40000000000 */
[----:B------:R-:W-:Y:S01]  /*c2d0*/  HFMA2 R22, R22, 1, 1, R6 ;  /* 0x3c003c0016167831 */ /* 0x000fe20000000006 */
[----:B------:R-:W0:Y:S01]  /*c2e0*/  LDS.U16 R25, [R25] ;  /* 0x0000000019197984 */ /* 0x000e220000000400 */
[----:B------:R-:W-:Y:S01]  /*c2f0*/  SHF.R.S32.HI R3, RZ, 0x1f, R26 ;  /* 0x0000001fff037819 */ /* 0x000fe2000001141a */
[----:B------:R-:W-:Y:S01]  /*c300*/  HADD2 R23, R23, R7 ;  /* 0x0000000717177230 */ /* 0x000fe20000000000 */
[----:B------:R-:W-:-:S02]  /*c310*/  IADD3 R26, P1, PT, R26, UR8, RZ ;  /* 0x000000081a1a7c10 */ /* 0x000fc4000ff3e0ff */
[----:B------:R-:W-:-:S04]  /*c320*/  MOV R12, UR8 ;  /* 0x00000008000c7c02 */ /* 0x000fc80008000f00 */
[----:B------:R-:W-:Y:S02]  /*c330*/  LEA.HI.X.SX32 R3, R12, R3, 0x1, P1 ;  /* 0x000000030c037211 */ /* 0x000fe400008f0eff */
[----:B---3--:R-:W-:-:S04]  /*c340*/  LEA R4, P1, R26, UR10, 0x1 ;  /* 0x0000000a1a047c11 */ /* 0x008fc8000f8208ff */
[----:B------:R-:W-:Y:S01]  /*c350*/  LEA.HI.X R5, R26, UR11, R3, 0x1, P1 ;  /* 0x0000000b1a057c11 */ /* 0x000fe200088f0c03 */
[----:B0-----:R-:W-:Y:S02]  /*c360*/  HADD2.F32 R25, -RZ, R25.H0_H0 ;  /* 0x20000019ff197230 */ /* 0x001fe40000004100 */
[----:B----4-:R-:W-:Y:S02]  /*c370*/  @P0 HMUL2 R20, R20, R8 ;  /* 0x0000000814140232 */ /* 0x010fe40000000000 */
[----:B------:R-:W-:Y:S02]  /*c380*/  @P0 HFMA2 R21, R21, R9, -RZ ;  /* 0x0000000915150231 */ /* 0x000fe400001000ff */
[----:B------:R-:W-:Y:S02]  /*c390*/  @P0 HMUL2 R22, R22, R10 ;  /* 0x0000000a16160232 */ /* 0x000fe40000000000 */
[----:B------:R-:W-:Y:S02]  /*c3a0*/  @P0 HFMA2 R23, R23, R11, -RZ ;  /* 0x0000000b17170231 */ /* 0x000fe400001000ff */
[----:B------:R-:W-:-:S02]  /*c3b0*/  HADD2.F32 R3, -RZ, R20.H0_H0 ;  /* 0x20000014ff037230 */ /* 0x000fc40000004100 */
[----:B------:R-:W-:Y:S01]  /*c3c0*/  HADD2.F32 R6, -RZ, R20.H1_H1 ;  /* 0x30000014ff067230 */ /* 0x000fe20000004100 */
[----:B------:R0:W-:Y:S01]  /*c3d0*/  STG.E.128 desc[UR36][R4.64], R20 ;  /* 0x0000001404007986 */ /* 0x0001e2000c101d24 */
[--C-:B------:R-:W-:Y:S02]  /*c3e0*/  HADD2.F32 R8, -RZ, R21.reuse.H0_H0 ;  /* 0x20000015ff087230 */ /* 0x100fe40000004100 */
[C---:B------:R-:W-:Y:S01]  /*c3f0*/  FFMA.FTZ R28, R25.reuse, R3, R28 ;  /* 0x00000003191c7223 */ /* 0x040fe2000001001c */
[----:B------:R-:W-:Y:S02]  /*c400*/  HADD2.F32 R7, -RZ, R21.H1_H1 ;  /* 0x30000015ff077230 */ /* 0x000fe40000004100 */
[C---:B------:R-:W-:Y:S01]  /*c410*/  FFMA.FTZ R31, R25.reuse, R6, R31 ;  /* 0x00000006191f7223 */ /* 0x040fe2000001001f */
[--C-:B------:R-:W-:Y:S02]  /*c420*/  HADD2.F32 R9, -RZ, R22.reuse.H0_H0 ;  /* 0x20000016ff097230 */ /* 0x100fe40000004100 */
[----:B------:R-:W-:Y:S01]  /*c430*/  FFMA.FTZ R29, R25, R8, R29 ;  /* 0x00000008191d7223 */ /* 0x000fe2000001001d */
[----:B------:R-:W-:-:S02]  /*c440*/  HADD2.F32 R10, -RZ, R22.H1_H1 ;  /* 0x30000016ff0a7230 */ /* 0x000fc40000004100 */
[C---:B------:R-:W-:Y:S01]  /*c450*/  FFMA.FTZ R30, R25.reuse, R7, R30 ;  /* 0x00000007191e7223 */ /* 0x040fe2000001001e */
[--C-:B------:R-:W-:Y:S02]  /*c460*/  HADD2.F32 R11, -RZ, R23.reuse.H0_H0 ;  /* 0x20000017ff0b7230 */ /* 0x100fe40000004100 */
[C---:B------:R-:W-:Y:S01]  /*c470*/  FFMA.FTZ R32, R25.reuse, R9, R32 ;  /* 0x0000000919207223 */ /* 0x040fe20000010020 */
[----:B------:R-:W-:Y:S02]  /*c480*/  HADD2.F32 R12, -RZ, R23.H1_H1 ;  /* 0x30000017ff0c7230 */ /* 0x000fe40000004100 */
[C---:B------:R-:W-:Y:S01]  /*c490*/  FFMA.FTZ R33, R25.reuse, R10, R33 ;  /* 0x0000000a19217223 */ /* 0x040fe20000010021 */
[C---:B------:R-:W-:Y:S02]  /*c4a0*/  FFMA.FTZ R34, R25.reuse, R11, R34 ;  /* 0x0000000b19227223 */ /* 0x040fe40000010022 */
[----:B0-----:R-:W-:-:S07]  /*c4b0*/  FFMA.FTZ R35, R25, R12, R35 ;  /* 0x0000000c19237223 */ /* 0x001fce0000010023 */
.L_x_3776:
[----:B------:R-:W-:Y:S05]  /*c4c0*/  BSYNC.RECONVERGENT B0 ;  /* 0x0000000000007941 */ /* 0x000fea0003800200 */
.L_x_3775:
[----:B------:R-:W-:Y:S01]  /*c4d0*/  BAR.SYNC.DEFER_BLOCKING 0x0 ;  /* 0x0000000000007b1d */ /* 0x000fe20000010000 */
[----:B------:R-:W-:-:S13]  /*c4e0*/  ISETP.GT.U32.AND P0, PT, R19, 0xdf, PT ;  /* 0x000000df1300780c */ /* 0x000fda0003f04070 */
[----:B------:R-:W-:Y:S05]  /*c4f0*/  @P0 BRA `(.L_x_3802) ;  /* 0x0000000400a00947 */ /* 0x000fea0003800000 */
[----:B------:R-:W0:Y:S01]  /*c500*/  S2UR UR5, SR_CgaCtaId ;  /* 0x00000000000579c3 */ /* 0x000e220000008800 */
[----:B------:R-:W-:Y:S01]  /*c510*/  LOP3.LUT R3, R0, 0x380, RZ, 0xc0, !PT ;  /* 0x0000038000037812 */ /* 0x000fe200078ec0ff */
[----:B------:R-:W-:Y:S01]  /*c520*/  UMOV UR4, 0x400 ;  /* 0x0000040000047882 */ /* 0x000fe20000000000 */
[----:B------:R-:W-:Y:S01]  /*c530*/  IMAD R2, R2, 0xe0, R19 ;  /* 0x000000e002027824 */ /* 0x000fe200078e0213 */
[----:B------:R-:W-:Y:S01]  /*c540*/  UIADD3 UR4, UPT, UPT, UR4, 0x240, URZ ;  /* 0x0000024004047890 */ /* 0x000fe2000fffe0ff */
[----:B------:R-:W-:Y:S02]  /*c550*/  ISETP.NE.AND P1, PT, R3, 0x80, PT ;  /* 0x000000800300780c */ /* 0x000fe40003f25270 */
[C---:B-----5:R-:W-:Y:S02]  /*c560*/  LOP3.LUT R4, R0.reuse, 0x3c0, RZ, 0xc0, !PT ;  /* 0x000003c000047812 */ /* 0x060fe400078ec0ff */
[----:B------:R-:W-:Y:S02]  /*c570*/  LOP3.LUT R5, R0, 0x3e0, RZ, 0xc0, !PT ;  /* 0x000003e000057812 */ /* 0x000fe400078ec0ff */
[----:B------:R-:W-:-:S02]  /*c580*/  ISETP.NE.AND P3, PT, R4, 0x40, PT ;  /* 0x000000400400780c */ /* 0x000fc40003f65270 */
[----:B------:R-:W-:Y:S02]  /*c590*/  ISETP.NE.AND P5, PT, R5, 0x20, PT ;  /* 0x000000200500780c */ /* 0x000fe40003fa5270 */
[C---:B------:R-:W-:Y:S02]  /*c5a0*/  ISETP.GT.U32.AND P2, PT, R0.reuse, 0x7f, PT ;  /* 0x0000007f0000780c */ /* 0x040fe40003f44070 */
[C---:B------:R-:W-:Y:S02]  /*c5b0*/  ISETP.GT.U32.AND P4, PT, R0.reuse, 0x3f, PT ;  /* 0x0000003f0000780c */ /* 0x040fe40003f84070 */
[----:B------:R-:W-:Y:S01]  /*c5c0*/  ISETP.GT.U32.AND P6, PT, R0, 0x1f, PT ;  /* 0x0000001f0000780c */ /* 0x000fe20003fc4070 */
[----:B0-----:R-:W-:-:S06]  /*c5d0*/  ULEA UR4, UR5, UR4, 0x18 ;  /* 0x0000000405047291 */ /* 0x001fcc000f8ec0ff */
[----:B------:R-:W-:Y:S01]  /*c5e0*/  LEA R2, R2, UR4, 0x1 ;  /* 0x0000000402027c11 */ /* 0x000fe2000f8e08ff */
[----:B------:R-:W-:Y:S06]  /*c5f0*/  @P1 BRA `(.L_x_3803) ;  /* 0x0000000000141947 */ /* 0x000fec0003800000 */
[----:B------:R-:W-:Y:S02]  /*c600*/  F2FP.F16.F32.PACK_AB R4, R31, R28 ;  /* 0x0000001c1f04723e */ /* 0x000fe400000000ff */
[----:B------:R-:W-:Y:S02]  /*c610*/  F2FP.F16.F32.PACK_AB R5, R30, R29 ;  /* 0x0000001d1e05723e */ /* 0x000fe400000000ff */
[----:B------:R-:W-:Y:S02]  /*c620*/  F2FP.F16.F32.PACK_AB R6, R33, R32 ;  /* 0x000000202106723e */ /* 0x000fe400000000ff */
[----:B------:R-:W-:-:S05]  /*c630*/  F2FP.F16.F32.PACK_AB R7, R35, R34 ;  /* 0x000000222307723e */ /* 0x000fca00000000ff */
[----:B------:R0:W-:Y:S02]  /*c640*/  STS.128 [R2+-0x700], R4 ;  /* 0xfff9000402007388 */ /* 0x0001e40000000c00 */
.L_x_3803:
[----:B------:R-:W-:Y:S05]  /*c650*/  WARPSYNC.ALL ;  /* 0x0000000000007948 */ /* 0x000fea0003800000 */
[----:B------:R-:W-:Y:S06]  /*c660*/  BAR.SYNC.DEFER_BLOCKING 0x0 ;  /* 0x0000000000007b1d */ /* 0x000fec0000010000 */
[----:B------:R-:W-:Y:S04]  /*c670*/  BSSY.RECONVERGENT B0, `(.L_x_3804) ;  /* 0x0000013000007945 */ /* 0x000fe80003800200 */
[----:B------:R-:W-:Y:S05]  /*c680*/  @P2 BRA `(.L_x_3805) ;  /* 0x0000000000442947 */ /* 0x000fea0003800000 */
[----:B0-----:R-:W0:Y:S02]  /*c690*/  LDS.128 R4, [R2] ;  /* 0x0000000002047984 */ /* 0x001e240000000c00 */
[----:B0-----:R-:W-:Y:S02]  /*c6a0*/  HADD2.F32 R3, -RZ, R4.H0_H0 ;  /* 0x20000004ff037230 */ /* 0x001fe40000004100 */
[--C-:B------:R-:W-:Y:S02]  /*c6b0*/  HADD2.F32 R8, -RZ, R5.reuse.H0_H0 ;  /* 0x20000005ff087230 */ /* 0x100fe40000004100 */
[----:B------:R-:W-:Y:S02]  /*c6c0*/  HADD2.F32 R9, -RZ, R6.H0_H0 ;  /* 0x20000006ff097230 */ /* 0x000fe40000004100 */
[----:B------:R-:W-:Y:S01]  /*c6d0*/  FADD.FTZ R28, R28, R3 ;  /* 0x000000031c1c7221 */ /* 0x000fe20000010000 */
[----:B------:R-:W-:Y:S02]  /*c6e0*/  HADD2.F32 R4, -RZ, R4.H1_H1 ;  /* 0x30000004ff047230 */ /* 0x000fe40000004100 */
        /* <DEDUP_REMOVED lines=11> */
.L_x_3805:
[----:B------:R-:W-:Y:S05]  /*c7a0*/  BSYNC.RECONVERGENT B0 ;  /* 0x0000000000007941 */ /* 0x000fea0003800200 */
.L_x_3804:
        /* <DEDUP_REMOVED lines=8> */
.L_x_3807:
[----:B------:R-:W-:Y:S05]  /*c830*/  BSYNC.RECONVERGENT B0 ;  /* 0x0000000000007941 */ /* 0x000fea0003800200 */
.L_x_3806:
[----:B------:R-:W-:Y:S06]  /*c840*/  BAR.SYNC.DEFER_BLOCKING 0x0 ;  /* 0x0000000000007b1d */ /* 0x000fec0000010000 */
[----:B------:R-:W-:Y:S04]  /*c850*/  BSSY.RECONVERGENT B0, `(.L_x_3808) ;  /* 0x0000013000007945 */ /* 0x000fe80003800200 */
[----:B------:R-:W-:Y:S05]  /*c860*/  @P4 BRA `(.L_x_3809) ;  /* 0x0000000000444947 */ /* 0x000fea0003800000 */
[----:B0--3--:R-:W0:Y:S02]  /*c870*/  LDS.128 R4, [R2] ;  /* 0x0000000002047984 */ /* 0x009e240000000c00 */
        /* <DEDUP_REMOVED lines=16> */
.L_x_3809:
[----:B------:R-:W-:Y:S05]  /*c980*/  BSYNC.RECONVERGENT B0 ;  /* 0x0000000000007941 */ /* 0x000fea0003800200 */
.L_x_3808:
[----:B------:R-:W-:Y:S06]  /*c990*/  BAR.SYNC.DEFER_BLOCKING 0x0 ;  /* 0x0000000000007b1d */ /* 0x000fec0000010000 */
[----:B------:R-:W-:Y:S04]  /*c9a0*/  BSSY.RECONVERGENT B0, `(.L_x_3810) ;  /* 0x0000007000007945 */ /* 0x000fe80003800200 */
[----:B------:R-:W-:Y:S05]  /*c9b0*/  @P5 BRA `(.L_x_3811) ;  /* 0x0000000000145947 */ /* 0x000fea0003800000 */
[----:B0--3--:R-:W-:Y:S02]  /*c9c0*/  F2FP.F16.F32.PACK_AB R4, R31, R28 ;  /* 0x0000001c1f04723e */ /* 0x009fe400000000ff */
[----:B------:R-:W-:Y:S02]  /*c9d0*/  F2FP.F16.F32.PACK_AB R5, R30, R29 ;  /* 0x0000001d1e05723e */ /* 0x000fe400000000ff */
[----:B------:R-:W-:Y:S02]  /*c9e0*/  F2FP.F16.F32.PACK_AB R6, R33, R32 ;  /* 0x000000202106723e */ /* 0x000fe400000000ff */
[----:B------:R-:W-:-:S05]  /*c9f0*/  F2FP.F16.F32.PACK_AB R7, R35, R34 ;  /* 0x000000222307723e */ /* 0x000fca00000000ff */
[----:B------:R4:W-:Y:S02]  /*ca00*/  STS.128 [R2+-0x1c0], R4 ;  /* 0xfffe400402007388 */ /* 0x0009e40000000c00 */
.L_x_3811:
[----:B------:R-:W-:Y:S05]  /*ca10*/  BSYNC.RECONVERGENT B0 ;  /* 0x0000000000007941 */ /* 0x000fea0003800200 */
.L_x_3810:
[----:B------:R-:W-:Y:S06]  /*ca20*/  BAR.SYNC.DEFER_BLOCKING 0x0 ;  /* 0x0000000000007b1d */ /* 0x000fec0000010000 */
[----:B------:R-:W-:Y:S04]  /*ca30*/  BSSY.RECONVERGENT B0, `(.L_x_3812) ;  /* 0x0000013000007945 */ /* 0x000fe80003800200 */
[----:B------:R-:W-:Y:S05]  /*ca40*/  @P6 BRA `(.L_x_3813) ;  /* 0x0000000000446947 */ /* 0x000fea0003800000 */
[----:B0--34-:R-:W0:Y:S02]  /*ca50*/  LDS.128 R4, [R2] ;  /* 0x0000000002047984 */ /* 0x019e240000000c00 */
        /* <DEDUP_REMOVED lines=16> */
.L_x_3813:
[----:B------:R-:W-:Y:S05]  /*cb60*/  BSYNC.RECONVERGENT B0 ;  /* 0x0000000000007941 */ /* 0x000fea0003800200 */
.L_x_3812:
[----:B------:R-:W-:Y:S06]  /*cb70*/  BAR.SYNC.DEFER_BLOCKING 0x0 ;  /* 0x0000000000007b1d */ /* 0x000fec0000010000 */
.L_x_3802:
[----:B------:R-:W-:-:S13]  /*cb80*/  ISETP.GT.U32.OR P0, PT, R0, 0x1f, P0 ;  /* 0x0000001f0000780c */ /* 0x000fda0000704470 */
[----:B------:R-:W-:Y:S05]  /*cb90*/  @P0 EXIT ;  /* 0x000000000000094d */ /* 0x000fea0003800000 */
[----:B------:R-:W0:Y:S02]  /*cba0*/  LDCU UR4, c[0x0][0x478] ;  /* 0x00008f00ff0477ac */ /* 0x000e240008000800 */
[----:B0-----:R-:W-:-:S09]  /*cbb0*/  UISETP.NE.AND UP0, UPT, UR4, 0x2, UPT ;  /* 0x000000020400788c */ /* 0x001fd2000bf05270 */
[----:B------:R-:W-:Y:S05]  /*cbc0*/  BRA.U UP0, `(.L_x_3814) ;  /* 0x0000000100e07547 */ /* 0x000fea000b800000 */
[----:B---34-:R-:W0:Y:S01]  /*cbd0*/  LDC.64 R2, c[0x0][0x470] ;  /* 0x00011c00ff027b82 */ /* 0x018e220000000a00 */
[----:B------:R-:W3:Y:S01]  /*cbe0*/  LDCU.64 UR4, c[0x0][0x380] ;  /* 0x00007000ff0477ac */ /* 0x000ee20008000a00 */
[----:B0-----:R-:W4:Y:S01]  /*cbf0*/  LDG.E R2, desc[UR36][R2.64] ;  /* 0x0000002402027981 */ /* 0x001f22000c1e1900 */
[----:B------:R-:W-:-:S04]  /*cc00*/  IADD3 R19, PT, PT, R24, R19, RZ ;  /* 0x0000001318137210 */ /* 0x000fc80007ffe0ff */
[----:B---3--:R-:W-:Y:S01]  /*cc10*/  IADD3 R8, P0, PT, R19, UR4, RZ ;  /* 0x0000000413087c10 */ /* 0x008fe2000ff1e0ff */
        /* <DEDUP_REMOVED lines=17> */
[----:B-----5:R-:W-:Y:S02]  /*cd30*/  LOP3.LUT R4, R0, 0xff0000, RZ, 0xc0, !PT ;  /* 0x00ff000000047812 */ /* 0x020fe400078ec0ff */
[----:B------:R-:W4:Y:S01]  /*cd40*/  F2I.S8.NTZ R31, R31 ;  /* 0x0000001f001f7305 */ /* 0x000f220000202100 */
[----:B0-----:R-:W-:Y:S02]  /*cd50*/  PRMT R33, R33, 0x8880, RZ ;  /* 0x0000888021217816 */ /* 0x001fe400000000ff */
[----:B------:R-:W-:Y:S02]  /*cd60*/  PRMT R3, R4, 0x4210, R3 ;  /* 0x0000421004037816 */ /* 0x000fe40000000003 */
[----:B------:R-:W-:Y:S02]  /*cd70*/  PRMT R0, R33, 0x7710, RZ ;  /* 0x0000771021007816 */ /* 0x000fe400000000ff */
[----:B---3--:R-:W-:Y:S01]  /*cd80*/  PRMT R4, R30, 0x8880, RZ ;  /* 0x000088801e047816 */ /* 0x008fe200000000ff */
[----:B------:R-:W0:Y:S01]  /*cd90*/  F2I.S8.NTZ R29, R29 ;  /* 0x0000001d001d7305 */ /* 0x000e220000202100 */
[----:B------:R-:W-:-:S02]  /*cda0*/  SHF.L.U32 R0, R0, 0x8, RZ ;  /* 0x0000000800007819 */ /* 0x000fc400000006ff */
[----:B------:R-:W-:Y:S02]  /*cdb0*/  PRMT R4, R4, 0x7710, RZ ;  /* 0x0000771004047816 */ /* 0x000fe400000000ff */
[----:B------:R-:W-:Y:S02]  /*cdc0*/  LOP3.LUT R9, R3, 0xff00, R0, 0xf8, !PT ;  /* 0x0000ff0003097812 */ /* 0x000fe400078ef800 */
[----:B----4-:R-:W-:Y:S01]  /*cdd0*/  PRMT R31, R31, 0x8880, RZ ;  /* 0x000088801f1f7816 */ /* 0x010fe200000000ff */
[----:B------:R-:W3:Y:S01]  /*cde0*/  F2I.S8.NTZ R32, R32 ;  /* 0x0000002000207305 */ /* 0x000ee20000202100 */
[----:B------:R-:W-:Y:S02]  /*cdf0*/  LOP3.LUT R4, R4, 0xff, RZ, 0xc0, !PT ;  /* 0x000000ff04047812 */ /* 0x000fe400078ec0ff */
[----:B------:R-:W-:Y:S02]  /*ce00*/  PRMT R0, R31, 0x7710, RZ ;  /* 0x000077101f007816 */ /* 0x000fe400000000ff */
[----:B0-----:R-:W-:-:S03]  /*ce10*/  PRMT R29, R29, 0x8880, RZ ;  /* 0x000088801d1d7816 */ /* 0x001fc600000000ff */
[----:B------:R-:W0:Y:S01]  /*ce20*/  F2I.S8.NTZ R2, R2 ;  /* 0x0000000200027305 */ /* 0x000e220000202100 */
[----:B------:R-:W-:Y:S02]  /*ce30*/  LOP3.LUT R6, R0, 0xff, RZ, 0xc0, !PT ;  /* 0x000000ff00067812 */ /* 0x000fe400078ec0ff */
[----:B------:R-:W-:-:S03]  /*ce40*/  PRMT R3, R29, 0x7710, RZ ;  /* 0x000077101d037816 */ /* 0x000fc600000000ff */
[----:B------:R-:W-:Y:S01]  /*ce50*/  IMAD.WIDE.U32 R6, R6, 0x100, RZ ;  /* 0x0000010006067825 */ /* 0x000fe200078e00ff */
[----:B---3--:R-:W-:Y:S02]  /*ce60*/  PRMT R32, R32, 0x8880, RZ ;  /* 0x0000888020207816 */ /* 0x008fe400000000ff */
        /* <DEDUP_REMOVED lines=14> */
.L_x_3814:
[----:B---34-:R-:W0:Y:S01]  /*cf50*/  LDC.64 R2, c[0x0][0x380] ;  /* 0x0000e000ff027b82 */ /* 0x018e220000000a00 */
[----:B------:R-:W-:Y:S01]  /*cf60*/  IMAD.IADD R19, R24, 0x1, R19 ;  /* 0x0000000118137824 */ /* 0x000fe200078e0213 */
        /* <DEDUP_REMOVED lines=10> */
.L_x_3683:
[----:B------:R-:W-:Y:S01]  /*d010*/  MOV R12, 0x10 ;  /* 0x00000010000c7802 */ /* 0x000fe20000000f00 */
[----:B------:R-:W-:Y:S01]  /*d020*/  IMAD.MOV.U32 R15, RZ, RZ, -0x1 ;  /* 0xffffffffff0f7424 */ /* 0x000fe200078e00ff */
[----:B------:R-:W-:-:S07]  /*d030*/  MOV R11, 0x1f ;  /* 0x0000001f000b7802 */ /* 0x000fce0000000f00 */
[----:B0-----:R-:W-:Y:S05]  /*d040*/  WARPSYNC.COLLECTIVE R15, `(.L_x_3815) ;  /* 0x000000000f087348 */ /* 0x001fea0003c00000 */
[----:B------:R1:W2:Y:S02]  /*d050*/  SHFL.BFLY P6, R14, R13, R12, R11 ;  /* 0x0c00000c0d0e7389 */ /* 0x0002a400000c000b */
[----:B012---:R-:W-:Y:S05]  /*d060*/  ENDCOLLECTIVE ;  /* 0x000000000000791b */ /* 0x007fea0003800000 */
.L_x_3815:
[----:B------:R-:W-:Y:S01]  /*d070*/  MOV R12, 0x8 ;  /* 0x00000008000c7802 */ /* 0x000fe20000000f00 */
[----:B------:R-:W-:-:S05]  /*d080*/  FADD.FTZ R0, R13, R14 ;  /* 0x0000000e0d007221 */ /* 0x000fca0000010000 */
[----:B------:R-:W-:-:S07]  /*d090*/  MOV R13, R0 ;  /* 0x00000000000d7202 */ /* 0x000fce0000000f00 */
[----:B------:R-:W-:Y:S05]  /*d0a0*/  WARPSYNC.COLLECTIVE R15, `(.L_x_3816) ;  /* 0x000000000f087348 */ /* 0x000fea0003c00000 */
[----:B------:R0:W1:Y:S02]  /*d0b0*/  SHFL.BFLY P6, R14, R13, R12, R11 ;  /* 0x0c00000c0d0e7389 */ /* 0x00006400000c000b */
[----:B01----:R-:W-:Y:S05]  /*d0c0*/  ENDCOLLECTIVE ;  /* 0x000000000000791b */ /* 0x003fea0003800000 */
.L_x_3816:
[----:B------:R-:W-:Y:S01]  /*d0d0*/  MOV R12, 0x4 ;  /* 0x00000004000c7802 */ /* 0x000fe20000000f00 */
[----:B------:R-:W-:-:S04]  /*d0e0*/  FADD.FTZ R2, R0, R14 ;  /* 0x0000000e00027221 */ /* 0x000fc80000010000 */
[----:B------:R-:W-:-:S07]  /*d0f0*/  IMAD.MOV.U32 R13, RZ, RZ, R2 ;  /* 0x000000ffff0d7224 */ /* 0x000fce00078e0002 */
[----:B------:R-:W-:Y:S05]  /*d100*/  WARPSYNC.COLLECTIVE R15, `(.L_x_3817) ;  /* 0x000000000f087348 */ /* 0x000fea0003c00000 */
[----:B------:R0:W1:Y:S02]  /*d110*/  SHFL.BFLY P6, R14, R13, R12, R11 ;  /* 0x0c00000c0d0e7389 */ /* 0x00006400000c000b */
[----:B01----:R-:W-:Y:S05]  /*d120*/  ENDCOLLECTIVE ;  /* 0x000000000000791b */ /* 0x003fea0003800000 */
.L_x_3817:
[----:B------:R-:W-:Y:S02]  /*d130*/  IMAD.MOV.U32 R12, RZ, RZ, 0x2 ;  /* 0x00000002ff0c7424 */ /* 0x000fe400078e00ff */
[----:B------:R-:W-:-:S05]  /*d140*/  FADD.FTZ R3, R2, R14 ;  /* 0x0000000e02037221 */ /* 0x000fca0000010000 */
[----:B------:R-:W-:-:S07]  /*d150*/  MOV R13, R3 ;  /* 0x00000003000d7202 */ /* 0x000fce0000000f00 */
[----:B------:R-:W-:Y:S05]  /*d160*/  WARPSYNC.COLLECTIVE R15, `(.L_x_3818) ;  /* 0x000000000f087348 */ /* 0x000fea0003c00000 */
[----:B------:R0:W1:Y:S02]  /*d170*/  SHFL.BFLY P6, R14, R13, R12, R11 ;  /* 0x0c00000c0d0e7389 */ /* 0x00006400000c000b */
[----:B01----:R-:W-:Y:S05]  /*d180*/  ENDCOLLECTIVE ;  /* 0x000000000000791b */ /* 0x003fea0003800000 */
.L_x_3818:
[----:B------:R-:W-:Y:S01]  /*d190*/  MOV R12, 0x1 ;  /* 0x00000001000c7802 */ /* 0x000fe20000000f00 */
[----:B------:R-:W-:-:S05]  /*d1a0*/  FADD.FTZ R4, R3, R14 ;  /* 0x0000000e03047221 */ /* 0x000fca0000010000 */
[----:B------:R-:W-:-:S07]  /*d1b0*/  MOV R13, R4 ;  /* 0x00000004000d7202 */ /* 0x000fce0000000f00 */
[----:B------:R-:W-:Y:S05]  /*d1c0*/  WARPSYNC.COLLECTIVE R15, `(.L_x_3819) ;  /* 0x000000000f087348 */ /* 0x000fea0003c00000 */
[----:B------:R0:W1:Y:S02]  /*d1d0*/  SHFL.BFLY P6, R14, R13, R12, R11 ;  /* 0x0c00000c0d0e7389 */ /* 0x00006400000c000b */
[----:B01----:R-:W-:Y:S05]  /*d1e0*/  ENDCOLLECTIVE ;  /* 0x000000000000791b */ /* 0x003fea0003800000 */
.L_x_3819:
[----:B------:R-:W-:Y:S05]  /*d1f0*/  BRA `(.L_x_3820) ;  /* 0xffffff5800247947 */ /* 0x000fea000383ffff */
.L_x_3821:
        /* <DEDUP_REMOVED lines=16> */
.L_x_5601:


//--------------------- .text._ZN4mmha33masked_multihead_attention_kernelItLi224ELi256ELi2ELi32ELi128ELb0ELb1EEEv26Multihead_attention_paramsIT_XT5_EE --------------------------
	.section	.text._ZN4mmha33masked_multihead_attention_kernelItLi224ELi256ELi2ELi32ELi128ELb0ELb1EEEv26Multihead_attention_paramsIT_XT5_EE,"ax",@progbits
	.align	128
        .global         _ZN4mmha33masked_multihead_attention_kernelItLi224ELi256ELi2ELi32ELi128ELb0ELb1EEEv26Multihead_attention_paramsIT_XT5_EE
        .type           _ZN4mmha33masked_multihead_attention_kernelItLi224ELi256ELi2ELi32ELi128ELb0ELb1EEEv26Multihead_attention_paramsIT_XT5_EE,@function
        .size           _ZN4mmha33masked_multihead_attention_kernelItLi224ELi256ELi2ELi32ELi128ELb0ELb1EEEv26Multihead_attention_paramsIT_XT5_EE,(.L_x_5602 - _ZN4mmha33masked_multihead_attention_kernelItLi224ELi256ELi2ELi32ELi128ELb0ELb1EEEv26Multihead_attention_paramsIT_XT5_EE)
        .other          _ZN4mmha33masked_multihead_attention_kernelItLi224ELi256ELi2ELi32ELi128ELb0ELb1EEEv26Multihead_attention_paramsIT_XT5_EE,@"STO_CUDA_ENTRY STV_DEFAULT"
_ZN4mmha33masked_multihead_attention_kernelItLi224ELi256ELi2ELi32ELi128ELb0ELb1EEEv26Multihead_attention_paramsIT_XT5_EE:
.text._ZN4mmha33masked_multihead_attention_kernelItLi224ELi256ELi2ELi32ELi128ELb0ELb1EEEv26Multihead_attention_paramsIT_XT5_EE:
        /* <DEDUP_REMOVED lines=12> */
.L_x_3822:
[----:B------:R-:W1:Y:S08]  /*00c0*/  LDC.64 R2, c[0x0][0x4a0] ;  /* 0x00012800ff027b82 */ /* 0x000e700000000a00 */
[----:B------:R-:W3:Y:S01]  /*00d0*/  LDC R11, c[0x0][0x3f0] ;  /* 0x0000fc00ff0b7b82 */ /* 0x000ee20000000800 */
[----:B--2---:R-:W-:-:S07]  /*00e0*/  IABS R10, R0 ;  /* 0x00000000000a7213 */ /* 0x004fce0000000000 */
[----:B------:R-:W2:Y:S01]  /*00f0*/  LDC R19, c[0x0][0x3f4] ;  /* 0x0000fd00ff137b82 */ /* 0x000ea20000000800 */
[----:B-1----:R-:W-:Y:S01]  /*0100*/  ISETP.NE.U32.AND P0, PT, R2, RZ, PT ;  /* 0x000000ff0200720c */ /* 0x002fe20003f05070 */
[----:B------:R-:W1:Y:S06]  /*0110*/  S2R R87, SR_CTAID.X ;  /* 0x0000000000577919 */ /* 0x000e6c0000002500 */
[----:B------:R-:W1:Y:S01]  /*0120*/  LDC R35, c[0x0][0x3f8] ;  /* 0x0000fe00ff237b82 */ /* 0x000e620000000800 */
[----:B------:R-:W-:Y:S02]  /*0130*/  ISETP.NE.AND.EX P0, PT, R3, RZ, PT, P0 ;  /* 0x000000ff0300720c */ /* 0x000fe40003f05300 */
[----:B---3--:R-:W-:-:S04]  /*0140*/  IABS R9, R11 ;  /* 0x0000000b00097213 */ /* 0x008fc80000000000 */
[----:B------:R-:W3:Y:S07]  /*0150*/  I2F.RP R6, R9 ;  /* 0x0000000900067306 */ /* 0x000eee0000209400 */
[----:B------:R-:W4:Y:S08]  /*0160*/  @P0 LDC.64 R2, c[0x0][0x4a0] ;  /* 0x00012800ff020b82 */ /* 0x000f300000000a00 */
[----:B------:R-:W0:Y:S01]  /*0170*/  @P0 LDC R12, c[0x0][0x430] ;  /* 0x00010c00ff0c0b82 */ /* 0x000e220000000800 */
[----:B---3--:R-:W3:Y:S01]  /*0180*/  MUFU.RCP R6, R6 ;  /* 0x0000000600067308 */ /* 0x008ee20000001000 */
[----:B----4-:R-:W-:-:S04]  /*0190*/  @P0 IMAD.WIDE.U32 R2, R0, 0x4, R2 ;  /* 0x0000000400020825 */ /* 0x010fc800078e0002 */
[----:B---3--:R-:W-:Y:S02]  /*01a0*/  VIADD R7, R6, 0xffffffe ;  /* 0x0ffffffe06077836 */ /* 0x008fe40000000000 */
[----:B------:R3:W0:Y:S02]  /*01b0*/  @P0 LDG.E R3, desc[UR36][R2.64] ;  /* 0x0000002402030981 */ /* 0x000624000c1e1900 */
[----:B------:R-:W4:Y:S02]  /*01c0*/  F2I.FTZ.U32.TRUNC.NTZ R5, R7 ;  /* 0x0000000700057305 */ /* 0x000f24000021f000 */
[----:B----4-:R-:W-:-:S05]  /*01d0*/  IADD3 R4, PT, PT, RZ, -R5, RZ ;  /* 0x80000005ff047210 */ /* 0x010fca0007ffe0ff */
[----:B------:R-:W-:Y:S02]  /*01e0*/  IMAD R13, R4, R9, RZ ;  /* 0x00000009040d7224 */ /* 0x000fe400078e02ff */
[----:B------:R-:W-:-:S04]  /*01f0*/  IMAD.MOV.U32 R4, RZ, RZ, RZ ;  /* 0x000000ffff047224 */ /* 0x000fc800078e00ff */
[----:B------:R-:W-:Y:S01]  /*0200*/  IMAD.HI.U32 R6, R5, R13, R4 ;  /* 0x0000000d05067227 */ /* 0x000fe200078e0004 */
[----:B---3--:R-:W-:Y:S01]  /*0210*/  LOP3.LUT R2, R0, R11, RZ, 0x3c, !PT ;  /* 0x0000000b00027212 */ /* 0x008fe200078e3cff */
[----:B------:R-:W3:Y:S04]  /*0220*/  LDC.64 R4, c[0x0][0x460] ;  /* 0x00011800ff047b82 */ /* 0x000ee80000000a00 */
[----:B------:R-:W-:-:S04]  /*0230*/  IMAD.HI.U32 R8, R6, R10, RZ ;  /* 0x0000000a06087227 */ /* 0x000fc800078e00ff */
[----:B------:R-:W-:-:S04]  /*0240*/  IMAD.MOV R6, RZ, RZ, -R8 ;  /* 0x000000ffff067224 */ /* 0x000fc800078e0a08 */
[----:B------:R-:W-:-:S05]  /*0250*/  IMAD R6, R9, R6, R10 ;  /* 0x0000000609067224 */ /* 0x000fca00078e020a */
[----:B------:R-:W-:-:S13]  /*0260*/  ISETP.GT.U32.AND P3, PT, R9, R6, PT ;  /* 0x000000060900720c */ /* 0x000fda0003f64070 */
[----:B------:R-:W-:-:S04]  /*0270*/  @!P3 IADD3 R6, PT, PT, R6, -R9, RZ ;  /* 0x800000090606b210 */ /* 0x000fc80007ffe0ff */
[----:B------:R-:W-:Y:S01]  /*0280*/  ISETP.GE.U32.AND P2, PT, R6, R9, PT ;  /* 0x000000090600720c */ /* 0x000fe20003f46070 */
[----:B------:R-:W-:Y:S01]  /*0290*/  @!P3 VIADD R8, R8, 0x1 ;  /* 0x000000010808b836 */ /* 0x000fe20000000000 */
[----:B------:R-:W-:Y:S02]  /*02a0*/  ISETP.GE.AND P4, PT, R2, RZ, PT ;  /* 0x000000ff0200720c */ /* 0x000fe40003f86270 */
[----:B------:R-:W-:-:S09]  /*02b0*/  ISETP.NE.AND P3, PT, R11, RZ, PT ;  /* 0x000000ff0b00720c */ /* 0x000fd20003f65270 */
[----:B------:R-:W-:-:S05]  /*02c0*/  @P2 VIADD R8, R8, 0x1 ;  /* 0x0000000108082836 */ /* 0x000fca0000000000 */
[----:B------:R-:W-:-:S05]  /*02d0*/  MOV R32, R8 ;  /* 0x0000000800207202 */ /* 0x000fca0000000f00 */
[----:B------:R-:W-:Y:S01]  /*02e0*/  @!P4 IMAD.MOV R32, RZ, RZ, -R32 ;  /* 0x000000ffff20c224 */ /* 0x000fe200078e0a20 */
[----:B------:R-:W-:Y:S02]  /*02f0*/  @!P3 LOP3.LUT R32, RZ, R11, RZ, 0x33, !PT ;  /* 0x0000000bff20b212 */ /* 0x000fe400078e33ff */
[----:B--2---:R-:W-:-:S04]  /*0300*/  IABS R11, R19 ;  /* 0x00000013000b7213 */ /* 0x004fc80000000000 */
[----:B------:R-:W2:Y:S01]  /*0310*/  I2F.RP R10, R11 ;  /* 0x0000000b000a7306 */ /* 0x000ea20000209400 */
[----:B---3--:R-:W-:-:S04]  /*0320*/  ISETP.NE.U32.AND P1, PT, R4, RZ, PT ;  /* 0x000000ff0400720c */ /* 0x008fc80003f25070 */
[----:B------:R-:W-:-:S03]  /*0330*/  ISETP.NE.AND.EX P1, PT, R5, RZ, PT, P1 ;  /* 0x000000ff0500720c */ /* 0x000fc60003f25310 */
[----:B--2---:R-:W2:Y:S10]  /*0340*/  MUFU.RCP R10, R10 ;  /* 0x0000000a000a7308 */ /* 0x004eb40000001000 */
[----:B------:R-:W3:Y:S08]  /*0350*/  @P1 LDC.64 R6, c[0x0][0x460] ;  /* 0x00011800ff061b82 */ /* 0x000ef00000000a00 */
[----:B------:R-:W4:Y:S01]  /*0360*/  @!P0 LDC R16, c[0x0][0x40c] ;  /* 0x00010300ff108b82 */ /* 0x000f220000000800 */
[----:B--2---:R-:W-:-:S04]  /*0370*/  IADD3 R8, PT, PT, R10, 0xffffffe, RZ ;  /* 0x0ffffffe0a087810 */ /* 0x004fc80007ffe0ff */
[----:B------:R2:W1:Y:S01]  /*0380*/  F2I.FTZ.U32.TRUNC.NTZ R9, R8 ;  /* 0x0000000800097305 */ /* 0x000462000021f000 */
[----:B------:R-:W-:Y:S02]  /*0390*/  IMAD.MOV.U32 R2, RZ, RZ, RZ ;  /* 0x000000ffff027224 */ /* 0x000fe400078e00ff */
[----:B---3--:R-:W-:-:S05]  /*03a0*/  @P1 IMAD.WIDE R6, R32, 0x4, R6 ;  /* 0x0000000420061825 */ /* 0x008fca00078e0206 */
[----:B------:R1:W5:Y:S01]  /*03b0*/  @P1 LDG.E R2, desc[UR36][R6.64] ;  /* 0x0000002406021981 */ /* 0x000362000c1e1900 */
[----:B--2---:R-:W-:Y:S02]  /*03c0*/  HFMA2 R8, -RZ, RZ, 0, 0 ;  /* 0x00000000ff087431 */ /* 0x004fe400000001ff */
[----:B-1----:R-:W-:Y:S01]  /*03d0*/  IMAD.MOV R6, RZ, RZ, -R9 ;  /* 0x000000ffff067224 */ /* 0x002fe200078e0a09 */
[----:B------:R-:W1:Y:S01]  /*03e0*/  S2R R33, SR_TID.X ;  /* 0x0000000000217919 */ /* 0x000e620000002100 */
[C---:B------:R-:W-:Y:S02]  /*03f0*/  IMAD R34, R0.reuse, R35, R87 ;  /* 0x0000002300227224 */ /* 0x040fe400078e0257 */
[----:B------:R-:W-:Y:S01]  /*0400*/  IMAD R88, R0, R19, RZ ;  /* 0x0000001300587224 */ /* 0x000fe200078e02ff */
[----:B------:R-:W-:Y:S01]  /*0410*/  BSSY.RECONVERGENT B0, `(.L_x_3823) ;  /* 0x000005c000007945 */ /* 0x000fe20003800200 */
[----:B------:R-:W-:Y:S02]  /*0420*/  CS2R R26, SRZ ;  /* 0x00000000001a7805 */ /* 0x000fe4000001ff00 */
[----:B------:R-:W-:Y:S01]  /*0430*/  CS2R R24, SRZ ;  /* 0x0000000000187805 */ /* 0x000fe2000001ff00 */
[----:B------:R-:W-:Y:S01]  /*0440*/  IMAD R32, R32, R35, RZ ;  /* 0x0000002320207224 */ /* 0x000fe200078e02ff */
[----:B------:R-:W-:Y:S01]  /*0450*/  SHF.R.S32.HI R86, RZ, 0x1f, R88 ;  /* 0x0000001fff567819 */ /* 0x000fe20000011458 */
[----:B-1----:R-:W-:-:S02]  /*0460*/  IMAD.SHL.U32 R22, R33, 0x8, RZ ;  /* 0x0000000821167824 */ /* 0x002fc400078e00ff */
[----:B0-----:R-:W-:Y:S02]  /*0470*/  @P0 IMAD.IADD R16, R3, 0x1, R12 ;  /* 0x0000000103100824 */ /* 0x001fe400078e020c */
[----:B------:R-:W-:-:S03]  /*0480*/  IMAD R3, R6, R11, RZ ;  /* 0x0000000b06037224 */ /* 0x000fc600078e02ff */
[----:B----4-:R-:W-:Y:S01]  /*0490*/  IABS R18, R16 ;  /* 0x0000001000127213 */ /* 0x010fe20000000000 */
[----:B------:R-:W-:Y:S02]  /*04a0*/  IMAD.HI.U32 R9, R9, R3, R8 ;  /* 0x0000000309097227 */ /* 0x000fe400078e0008 */
[----:B------:R-:W0:Y:S04]  /*04b0*/  LDC R3, c[0x0][0x3e8] ;  /* 0x0000fa00ff037b82 */ /* 0x000e280000000800 */
[----:B------:R-:W-:-:S04]  /*04c0*/  IMAD.HI.U32 R9, R9, R18, RZ ;  /* 0x0000001209097227 */ /* 0x000fc800078e00ff */
[----:B------:R-:W-:-:S04]  /*04d0*/  IMAD.MOV R9, RZ, RZ, -R9 ;  /* 0x000000ffff097224 */ /* 0x000fc800078e0a09 */
[----:B------:R-:W-:-:S05]  /*04e0*/  IMAD R18, R11, R9, R18 ;  /* 0x000000090b127224 */ /* 0x000fca00078e0212 */
[----:B------:R-:W-:Y:S02]  /*04f0*/  ISETP.GT.U32.AND P0, PT, R11, R18, PT ;  /* 0x000000120b00720c */ /* 0x000fe40003f04070 */
[----:B------:R-:W-:-:S11]  /*0500*/  ISETP.GE.AND P3, PT, R16, RZ, PT ;  /* 0x000000ff1000720c */ /* 0x000fd60003f66270 */
[----:B------:R-:W-:-:S05]  /*0510*/  @!P0 IMAD.IADD R18, R18, 0x1, -R11 ;  /* 0x0000000112128824 */ /* 0x000fca00078e0a0b */
[----:B------:R-:W-:Y:S02]  /*0520*/  ISETP.GT.U32.AND P2, PT, R11, R18, PT ;  /* 0x000000120b00720c */ /* 0x000fe40003f44070 */
[----:B0-----:R-:W-:Y:S02]  /*0530*/  ISETP.NE.AND P1, PT, R3, RZ, PT ;  /* 0x000000ff0300720c */ /* 0x001fe40003f25270 */
[----:B------:R-:W-:-:S09]  /*0540*/  ISETP.NE.AND P0, PT, R19, RZ, PT ;  /* 0x000000ff1300720c */ /* 0x000fd20003f05270 */
[----:B------:R-:W-:-:S05]  /*0550*/  @!P2 IADD3 R18, PT, PT, R18, -R11, RZ ;  /* 0x8000000b1212a210 */ /* 0x000fca0007ffe0ff */
[----:B------:R-:W-:Y:S01]  /*0560*/  @!P3 IMAD.MOV R18, RZ, RZ, -R18 ;  /* 0x000000ffff12b224 */ /* 0x000fe200078e0a12 */
[----:B------:R-:W-:Y:S01]  /*0570*/  ISETP.GT.U32.AND P3, PT, R33, 0x1b, PT ;  /* 0x0000001b2100780c */ /* 0x000fe20003f64070 */
[----:B------:R-:W-:Y:S01]  /*0580*/  @P1 IMAD R6, R0, R3, RZ ;  /* 0x0000000300061224 */ /* 0x000fe200078e02ff */
[----:B------:R-:W-:Y:S01]  /*0590*/  @!P0 LOP3.LUT R18, RZ, R19, RZ, 0x33, !PT ;  /* 0x00000013ff128212 */ /* 0x000fe200078e33ff */
[----:B------:R-:W-:Y:S01]  /*05a0*/  @!P1 IMAD R17, R34, 0xe0, RZ ;  /* 0x000000e022119824 */ /* 0x000fe200078e02ff */
[----:B------:R-:W-:Y:S01]  /*05b0*/  IADD3 R19, PT, PT, R16, 0x1, -R19 ;  /* 0x0000000110137810 */ /* 0x000fe20007ffe813 */
[C---:B------:R-:W-:Y:S02]  /*05c0*/  @P1 IMAD R17, R87.reuse, 0xe0, R6 ;  /* 0x000000e057111824 */ /* 0x040fe400078e0206 */
[----:B------:R-:W-:Y:S01]  /*05d0*/  IMAD R3, R87, 0xe0, R22 ;  /* 0x000000e057037824 */ /* 0x000fe200078e0216 */
[----:B------:R-:W-:Y:S02]  /*05e0*/  VIMNMX R19, PT, PT, RZ, R19, !PT ;  /* 0x00000013ff137248 */ /* 0x000fe40007fe0100 */
[----:B------:R-:W-:-:S03]  /*05f0*/  IADD3 R37, PT, PT, R22, R17, RZ ;  /* 0x0000001116257210 */ /* 0x000fc60007ffe0ff */
[----:B------:R-:W-:Y:S05]  /*0600*/  @P3 BRA `(.L_x_3824) ;  /* 0x0000000000f03947 */ /* 0x000fea0003800000 */
        /* <DEDUP_REMOVED lines=57> */
.L_x_3825:
[----:B------:R-:W0:Y:S02]  /*09a0*/  LDC.64 R24, c[0x0][0x388] ;  /* 0x0000e200ff187b82 */ /* 0x000e240000000a00 */
[----:B0-----:R-:W-:-:S06]  /*09b0*/  IMAD.WIDE R24, R37, 0x2, R24 ;  /* 0x0000000225187825 */ /* 0x001fcc00078e0218 */
[----:B------:R-:W5:Y:S02]  /*09c0*/  LDG.E.128 R24, desc[UR36][R24.64] ;  /* 0x0000002418187981 */ /* 0x000f64000c1e1d00 */
.L_x_3824:
[----:B------:R-:W-:Y:S05]  /*09d0*/  BSYNC.RECONVERGENT B0 ;  /* 0x0000000000007941 */ /* 0x000fea0003800200 */
.L_x_3823:
        /* <DEDUP_REMOVED lines=10> */
[----:B------:R1:W3:Y:S01]  /*0a80*/  I2F.S8 R11, R14 ;  /* 0x0000000e000b7306 */ /* 0x0002e20000001400 */
[----:B------:R-:W-:Y:S02]  /*0a90*/  SHF.R.S64 R31, R14, 0x10, R15 ;  /* 0x000000100e1f7819 */ /* 0x000fe4000000100f */
[----:B------:R-:W-:Y:S02]  /*0aa0*/  SHF.R.U64 R12, R20, 0x7, RZ ;  /* 0x00000007140c7819 */ /* 0x000fe400000012ff */
[----:B------:R-:W-:-:S02]  /*0ab0*/  LOP3.LUT R31, R31, 0xff, RZ, 0xc0, !PT ;  /* 0x000000ff1f1f7812 */ /* 0x000fc400078ec0ff */
[----:B------:R-:W-:Y:S02]  /*0ac0*/  ISETP.NE.U32.AND P1, PT, R12, RZ, PT ;  /* 0x000000ff0c00720c */ /* 0x000fe40003f25070 */
[C-C-:B------:R-:W-:Y:S02]  /*0ad0*/  SHF.R.U64 R12, R14.reuse, 0x10, R15.reuse ;  /* 0x000000100e0c7819 */ /* 0x140fe4000000120f */
[----:B------:R-:W-:Y:S02]  /*0ae0*/  PRMT R10, R14, 0x9910, RZ ;  /* 0x000099100e0a7816 */ /* 0x000fe400000000ff */
[----:B-1----:R-:W-:Y:S02]  /*0af0*/  SHF.R.S32.HI R14, RZ, 0x10, R15 ;  /* 0x00000010ff0e7819 */ /* 0x002fe4000001140f */
[----:B0-----:R-:W-:Y:S02]  /*0b00*/  SHF.R.U64 R9, R31, 0x7, RZ ;  /* 0x000000071f097819 */ /* 0x001fe400000012ff */
[----:B------:R-:W-:-:S02]  /*0b10*/  PRMT R12, R12, 0x9910, RZ ;  /* 0x000099100c0c7816 */ /* 0x000fc400000000ff */
[----:B------:R-:W-:Y:S02]  /*0b20*/  LOP3.LUT R14, R14, 0xff, RZ, 0xc0, !PT ;  /* 0x000000ff0e0e7812 */ /* 0x000fe400078ec0ff */
[----:B------:R-:W-:Y:S01]  /*0b30*/  ISETP.NE.U32.AND P0, PT, R9, RZ, PT ;  /* 0x000000ff0900720c */ /* 0x000fe20003f05070 */
[----:B------:R-:W-:Y:S01]  /*0b40*/  IMAD.MOV.U32 R9, RZ, RZ, R12 ;  /* 0x000000ffff097224 */ /* 0x000fe200078e000c */
[----:B------:R-:W-:Y:S01]  /*0b50*/  SHF.R.U64 R12, R14, 0x7, RZ ;  /* 0x000000070e0c7819 */ /* 0x000fe200000012ff */
[----:B---3--:R-:W-:Y:S01]  /*0b60*/  FMUL.FTZ R11, R8, R11 ;  /* 0x0000000b080b7220 */ /* 0x008fe20000410000 */
[----:B------:R-:W-:Y:S02]  /*0b70*/  ISETP.NE.U32.AND.EX P1, PT, RZ, RZ, PT, P1 ;  /* 0x000000ffff00720c */ /* 0x000fe40003f25110 */
[----:B------:R-:W-:Y:S02]  /*0b80*/  ISETP.NE.U32.AND P2, PT, R12, RZ, PT ;  /* 0x000000ff0c00720c */ /* 0x000fe40003f45070 */
[----:B------:R-:W-:-:S02]  /*0b90*/  ISETP.NE.U32.AND.EX P0, PT, RZ, RZ, PT, P0 ;  /* 0x000000ffff00720c */ /* 0x000fc40003f05100 */
[----:B------:R-:W-:Y:S02]  /*0ba0*/  ISETP.NE.U32.AND.EX P2, PT, RZ, RZ, PT, P2 ;  /* 0x000000ffff00720c */ /* 0x000fe40003f45120 */
        /* <DEDUP_REMOVED lines=12> */
[----:B------:R1:W0:Y:S01]  /*0c70*/  I2F.S16 R21, R10 ;  /* 0x0000000a00157306 */ /* 0x0002220000101400 */
[----:B------:R-:W-:-:S07]  /*0c80*/  F2FP.F16.F32.PACK_AB R28, R28, R11 ;  /* 0x0000000b1c1c723e */ /* 0x000fce00000000ff */
[----:B------:R-:W2:Y:S01]  /*0c90*/  I2F.S16 R9, R9 ;  /* 0x0000000900097306 */ /* 0x000ea20000101400 */
[C---:B-1----:R-:W-:Y:S01]  /*0ca0*/  FMUL.FTZ R10, R8.reuse, R29 ;  /* 0x0000001d080a7220 */ /* 0x042fe20000410000 */
[----:B0-----:R-:W-:-:S06]  /*0cb0*/  FMUL.FTZ R30, R8, R21 ;  /* 0x00000015081e7220 */ /* 0x001fcc0000410000 */
        /* <DEDUP_REMOVED lines=11> */
.L_x_3826:
[----:B------:R-:W-:Y:S01]  /*0d70*/  BSSY.RECONVERGENT B0, `(.L_x_3827) ;  /* 0x0000007000007945 */ /* 0x000fe20003800200 */
[----:B------:R-:W-:Y:S02]  /*0d80*/  CS2R R30, SRZ ;  /* 0x00000000001e7805 */ /* 0x000fe4000001ff00 */
[----:B------:R-:W-:Y:S01]  /*0d90*/  CS2R R28, SRZ ;  /* 0x00000000001c7805 */ /* 0x000fe2000001ff00 */
[----:B------:R-:W-:Y:S06]  /*0da0*/  @P3 BRA `(.L_x_3828) ;  /* 0x00000000000c3947 */ /* 0x000fec0003800000 */
[----:B------:R-:W0:Y:S02]  /*0db0*/  LDC.64 R28, c[0x0][0x398] ;  /* 0x0000e600ff1c7b82 */ /* 0x000e240000000a00 */
[----:B0-----:R-:W-:-:S06]  /*0dc0*/  IMAD.WIDE R28, R37, 0x2, R28 ;  /* 0x00000002251c7825 */ /* 0x001fcc00078e021c */
[----:B------:R-:W5:Y:S02]  /*0dd0*/  LDG.E.128 R28, desc[UR36][R28.64] ;  /* 0x000000241c1c7981 */ /* 0x000f64000c1e1d00 */
.L_x_3828:
[----:B------:R-:W-:Y:S05]  /*0de0*/  BSYNC.RECONVERGENT B0 ;  /* 0x0000000000007941 */ /* 0x000fea0003800200 */
.L_x_3827:
[----:B------:R-:W0:Y:S01]  /*0df0*/  LDCU.64 UR6, c[0x0][0x3a0] ;  /* 0x00007400ff0677ac */ /* 0x000e220008000a00 */
[----:B------:R-:W1:Y:S01]  /*0e00*/  LDC.64 R8, c[0x0][0x418] ;  /* 0x00010600ff087b82 */ /* 0x000e620000000a00 */
[----:B------:R-:W-:Y:S02]  /*0e10*/  ISETP.EQ.U32.AND P3, PT, R4, RZ, PT ;  /* 0x000000ff0400720c */ /* 0x000fe40003f62070 */
[----:B------:R-:W-:Y:S01]  /*0e20*/  CS2R R14, SRZ ;  /* 0x00000000000e7805 */ /* 0x000fe2000001ff00 */
[----:B------:R-:W2:Y:S01]  /*0e30*/  LDCU.64 UR4, c[0x0][0x390] ;  /* 0x00007200ff0477ac */ /* 0x000ea20008000a00 */
[----:B------:R-:W-:Y:S02]  /*0e40*/  ISETP.GT.U32.AND P2, PT, R33, 0x1f, PT ;  /* 0x0000001f2100780c */ /* 0x000fe40003f44070 */
[----:B------:R-:W-:Y:S02]  /*0e50*/  CS2R R12, SRZ ;  /* 0x00000000000c7805 */ /* 0x000fe4000001ff00 */
[----:B------:R-:W-:-:S02]  /*0e60*/  ISETP.EQ.OR.EX P2, PT, R5, RZ, P2, P3 ;  /* 0x000000ff0500720c */ /* 0x000fc40001742730 */
[----:B0-----:R-:W-:Y:S02]  /*0e70*/  ISETP.NE.U32.AND P1, PT, RZ, UR6, PT ;  /* 0x00000006ff007c0c */ /* 0x001fe4000bf25070 */
[----:B--2---:R-:W-:-:S09]  /*0e80*/  ISETP.NE.U32.AND P0, PT, RZ, UR4, PT ;  /* 0x00000004ff007c0c */ /* 0x004fd2000bf05070 */
[----:B-----5:R-:W-:Y:S01]  /*0e90*/  @!P2 IMAD R20, R2, R35, RZ ;  /* 0x000000230214a224 */ /* 0x020fe200078e02ff */
[----:B------:R-:W-:Y:S02]  /*0ea0*/  ISETP.NE.AND.EX P1, PT, RZ, UR7, PT, P1 ;  /* 0x00000007ff007c0c */ /* 0x000fe4000bf25310 */
[----:B------:R-:W-:Y:S02]  /*0eb0*/  CS2R R38, SRZ ;  /* 0x0000000000267805 */ /* 0x000fe4000001ff00 */
[----:B------:R-:W-:Y:S02]  /*0ec0*/  ISETP.NE.AND.EX P0, PT, RZ, UR5, PT, P0 ;  /* 0x00000005ff007c0c */ /* 0x000fe4000bf05300 */
[----:B------:R-:W-:Y:S02]  /*0ed0*/  CS2R R36, SRZ ;  /* 0x0000000000247805 */ /* 0x000fe4000001ff00 */
[C---:B------:R-:W-:Y:S01]  /*0ee0*/  ISETP.GT.U32.OR P1, PT, R33.reuse, 0x1b, !P1 ;  /* 0x0000001b2100780c */ /* 0x040fe20004f24470 */
[----:B------:R-:W-:Y:S01]  /*0ef0*/  @!P2 IMAD R21, R20, 0xe0, R3 ;  /* 0x000000e01415a824 */ /* 0x000fe200078e0203 */
[----:B------:R-:W-:Y:S01]  /*0f00*/  ISETP.GT.U32.OR P0, PT, R33, 0x1b, !P0 ;  /* 0x0000001b2100780c */ /* 0x000fe20004704470 */
[----:B------:R-:W-:Y:S01]  /*0f10*/  IMAD.MOV.U32 R23, RZ, RZ, RZ ;  /* 0x000000ffff177224 */ /* 0x000fe200078e00ff */
[----:B-1----:R-:W-:Y:S01]  /*0f20*/  ISETP.NE.U32.AND P3, PT, R8, RZ, PT ;  /* 0x000000ff0800720c */ /* 0x002fe20003f65070 */
[----:B------:R-:W0:Y:S03]  /*0f30*/  LDCU.U8 UR4, c[0x0][0x404] ;  /* 0x00008080ff0477ac */ /* 0x000e260008000000 */
[----:B------:R-:W-:-:S02]  /*0f40*/  ISETP.NE.AND.EX P3, PT, R9, RZ, PT, P3 ;  /* 0x000000ff0900720c */ /* 0x000fc40003f65330 */
[----:B------:R-:W1:Y:S08]  /*0f50*/  @!P2 LDC.64 R8, c[0x0][0x450] ;  /* 0x00011400ff08ab82 */ /* 0x000e700000000a00 */
[----:B------:R-:W2:Y:S08]  /*0f60*/  @!P1 LDC.64 R6, c[0x0][0x3a0] ;  /* 0x0000e800ff069b82 */ /* 0x000eb00000000a00 */
[----:B------:R-:W3:Y:S08]  /*0f70*/  @!P0 LDC.64 R4, c[0x0][0x390] ;  /* 0x0000e400ff048b82 */ /* 0x000ef00000000a00 */
[----:B------:R-:W4:Y:S01]  /*0f80*/  @P3 LDC.64 R10, c[0x0][0x418] ;  /* 0x00010600ff0a3b82 */ /* 0x000f220000000a00 */
[----:B-1----:R-:W-:-:S05]  /*0f90*/  @!P2 IMAD.WIDE R8, R21, 0x2, R8 ;  /* 0x000000021508a825 */ /* 0x002fca00078e0208 */
[----:B------:R-:W4:Y:S01]  /*0fa0*/  @!P2 LDG.E.128 R40, desc[UR36][R8.64] ;  /* 0x000000240828a981 */ /* 0x000f22000c1e1d00 */
[----:B--2---:R-:W-:-:S05]  /*0fb0*/  @!P1 IMAD.WIDE.U32 R6, R3, 0x2, R6 ;  /* 0x0000000203069825 */ /* 0x004fca00078e0006 */
[----:B------:R-:W2:Y:S01]  /*0fc0*/  @!P1 LDG.E.128 R36, desc[UR36][R6.64] ;  /* 0x0000002406249981 */ /* 0x000ea2000c1e1d00 */
[----:B---3--:R-:W-:Y:S02]  /*0fd0*/  @!P0 IMAD.WIDE.U32 R4, R3, 0x2, R4 ;  /* 0x0000000203048825 */ /* 0x008fe400078e0004 */
[----:B------:R-:W1:Y:S03]  /*0fe0*/  LDC R3, c[0x0][0x400] ;  /* 0x00010000ff037b82 */ /* 0x000e660000000800 */
[----:B------:R-:W3:Y:S01]  /*0ff0*/  @!P0 LDG.E.128 R12, desc[UR36][R4.64] ;  /* 0x00000024040c8981 */ /* 0x000ee2000c1e1d00 */
[----:B----4-:R-:W-:-:S05]  /*1000*/  @P3 IMAD.WIDE.U32 R10, R0, 0x4, R10 ;  /* 0x00000004000a3825 */ /* 0x010fca00078e000a */
[----:B------:R4:W5:Y:S01]  /*1010*/  @P3 LDG.E R23, desc[UR36][R10.64] ;  /* 0x000000240a173981 */ /* 0x000962000c1e1900 */
[----:B0-----:R-:W-:-:S04]  /*1020*/  ISETP.NE.AND P0, PT, RZ, UR4, PT ;  /* 0x00000004ff007c0c */ /* 0x001fc8000bf05270 */
[----:B-1----:R-:W-:Y:S01]  /*1030*/  ISETP.LT.OR P0, PT, R3, 0x1, P0 ;  /* 0x000000010300780c */ /* 0x002fe20000701670 */
[----:B------:R-:W-:Y:S01]  /*1040*/  BSSY.RECONVERGENT B6, `(.L_x_3829) ;  /* 0x0000162000067945 */ /* 0x000fe20003800200 */
[----:B--2---:R-:W-:Y:S02]  /*1050*/  HFMA2 R29, R29, 1, 1, R37 ;  /* 0x3c003c001d1d7831 */ /* 0x004fe40000000025 */
[----:B------:R-:W-:Y:S02]  /*1060*/  HFMA2 R31, R31, 1, 1, R39 ;  /* 0x3c003c001f1f7831 */ /* 0x000fe40000000027 */
[----:B------:R-:W-:Y:S02]  /*1070*/  HADD2 R28, R28, R36 ;  /* 0x000000241c1c7230 */ /* 0x000fe40000000000 */
[----:B------:R-:W-:Y:S02]  /*1080*/  HADD2 R30, R30, R38 ;  /* 0x000000261e1e7230 */ /* 0x000fe40000000000 */
[----:B------:R-:W-:-:S02]  /*1090*/  @!P2 HFMA2 R29, R29, R41, -RZ ;  /* 0x000000291d1da231 */ /* 0x000fc400001000ff */
[----:B---3--:R-:W-:Y:S02]  /*10a0*/  HFMA2 R25, R25, 1, 1, R13 ;  /* 0x3c003c0019197831 */ /* 0x008fe4000000000d */
[----:B------:R-:W-:Y:S02]  /*10b0*/  HFMA2 R27, R27, 1, 1, R15 ;  /* 0x3c003c001b1b7831 */ /* 0x000fe4000000000f */
[----:B------:R-:W-:Y:S02]  /*10c0*/  @!P2 HFMA2 R31, R31, R43, -RZ ;  /* 0x0000002b1f1fa231 */ /* 0x000fe400001000ff */
[----:B------:R-:W-:Y:S02]  /*10d0*/  HADD2 R24, R24, R12 ;  /* 0x0000000c18187230 */ /* 0x000fe40000000000 */
[----:B------:R-:W-:Y:S02]  /*10e0*/  HADD2 R26, R26, R14 ;  /* 0x0000000e1a1a7230 */ /* 0x000fe40000000000 */
[----:B------:R-:W-:-:S02]  /*10f0*/  @!P2 HMUL2 R28, R28, R40 ;  /* 0x000000281c1ca232 */ /* 0x000fc40000000000 */
[----:B------:R-:W-:Y:S01]  /*1100*/  @!P2 HMUL2 R30, R30, R42 ;  /* 0x0000002a1e1ea232 */ /* 0x000fe20000000000 */
[----:B----4-:R-:W-:Y:S06]  /*1110*/  @P0 BRA `(.L_x_3830) ;  /* 0x00000004008c0947 */ /* 0x010fec0003800000 */
[----:B------:R-:W-:-:S13]  /*1120*/  ISETP.GE.AND P0, PT, R22, R3, PT ;  /* 0x000000031600720c */ /* 0x000fda0003f06270 */
[----:B------:R-:W-:Y:S05]  /*1130*/  @P0 BRA `(.L_x_3831) ;  /* 0x0000001400480947 */ /* 0x000fea0003800000 */
[----:B------:R-:W-:Y:S01]  /*1140*/  I2FP.F32.U32 R3, R3 ;  /* 0x0000000300037245 */ /* 0x000fe20000201000 */
[----:B------:R-:W0:Y:S01]  /*1150*/  LDCU UR4, c[0x0][0x40c] ;  /* 0x00008180ff0477ac */ /* 0x000e220008000800 */
[C---:B------:R-:W-:Y:S01]  /*1160*/  IADD3 R4, PT, PT, R22.reuse, 0x2, RZ ;  /* 0x0000000216047810 */ /* 0x040fe20007ffe0ff */
[C---:B------:R-:W-:Y:S01]  /*1170*/  VIADD R6, R22.reuse, 0x4 ;  /* 0x0000000416067836 */ /* 0x040fe20000000000 */
[----:B------:R-:W-:Y:S01]  /*1180*/  I2FP.F32.U32 R0, R22 ;  /* 0x0000001600007245 */ /* 0x000fe20000201000 */
[----:B------:R-:W-:Y:S01]  /*1190*/  VIADD R7, R22, 0x6 ;  /* 0x0000000616077836 */ /* 0x000fe20000000000 */
[----:B------:R-:W1:Y:S01]  /*11a0*/  MUFU.RCP R3, R3 ;  /* 0x0000000300037308 */ /* 0x000e620000001000 */
[----:B------:R-:W-:Y:S01]  /*11b0*/  I2FP.F32.U32 R5, R4 ;  /* 0x0000000400057245 */ /* 0x000fe20000201000 */
[--C-:B------:R-:W-:Y:S01]  /*11c0*/  HADD2.F32 R21, -RZ, R26.reuse.H1_H1 ;  /* 0x3000001aff157230 */ /* 0x100fe20000004100 */
[----:B------:R-:W-:Y:S01]  /*11d0*/  I2FP.F32.U32 R6, R6 ;  /* 0x0000000600067245 */ /* 0x000fe20000201000 */
[----:B------:R-:W-:Y:S01]  /*11e0*/  HADD2.F32 R15, -RZ, R26.H0_H0 ;  /* 0x2000001aff0f7230 */ /* 0x000fe20000004100 */
[----:B------:R-:W-:Y:S01]  /*11f0*/  I2FP.F32.U32 R7, R7 ;  /* 0x0000000700077245 */ /* 0x000fe20000201000 */
[----:B------:R-:W-:-:S02]  /*1200*/  HADD2.F32 R39, -RZ, R27.H1_H1 ;  /* 0x3000001bff277230 */ /* 0x000fc40000004100 */
[----:B------:R-:W-:Y:S02]  /*1210*/  HADD2.F32 R37, -RZ, R27.H0_H0 ;  /* 0x2000001bff257230 */ /* 0x000fe40000004100 */
[--C-:B------:R-:W-:Y:S02]  /*1220*/  HADD2.F32 R35, -RZ, R30.reuse.H1_H1 ;  /* 0x3000001eff237230 */ /* 0x100fe40000004100 */
[----:B------:R-:W-:Y:S02]  /*1230*/  HADD2.F32 R27, -RZ, R30.H0_H0 ;  /* 0x2000001eff1b7230 */ /* 0x000fe40000004100 */
[--C-:B------:R-:W-:Y:S02]  /*1240*/  HADD2.F32 R41, -RZ, R31.reuse.H1_H1 ;  /* 0x3000001fff297230 */ /* 0x100fe40000004100 */
[----:B------:R-:W-:Y:S02]  /*1250*/  HADD2.F32 R31, -RZ, R31.H0_H0 ;  /* 0x2000001fff1f7230 */ /* 0x000fe40000004100 */
[-C--:B-1----:R-:W-:Y:S01]  /*1260*/  FMUL.FTZ R0, R0, R3.reuse ;  /* 0x0000000300007220 */ /* 0x082fe20000410000 */
[-C--:B------:R-:W-:Y:S01]  /*1270*/  FMUL.FTZ R5, R5, R3.reuse ;  /* 0x0000000305057220 */ /* 0x080fe20000410000 */
[-C--:B------:R-:W-:Y:S01]  /*1280*/  FMUL.FTZ R6, R6, R3.reuse ;  /* 0x0000000306067220 */ /* 0x080fe20000410000 */
[----:B------:R-:W-:Y:S01]  /*1290*/  FMUL.FTZ R3, R7, R3 ;  /* 0x0000000307037220 */ /* 0x000fe20000410000 */
[----:B------:R-:W-:Y:S01]  /*12a0*/  FMUL.FTZ R4, R0, 13.28771209716796875 ;  /* 0x41549a7800047820 */ /* 0x000fe20000410000 */
[----:B------:R-:W-:Y:S01]  /*12b0*/  FMUL.FTZ R5, R5, 13.28771209716796875 ;  /* 0x41549a7805057820 */ /* 0x000fe20000410000 */
[----:B------:R-:W-:Y:S01]  /*12c0*/  FMUL.FTZ R7, R6, 13.28771209716796875 ;  /* 0x41549a7806077820 */ /* 0x000fe20000410000 */
[----:B0----5:R-:W-:Y:S01]  /*12d0*/  IADD3 R0, PT, PT, -R23, UR4, RZ ;  /* 0x0000000417007c10 */ /* 0x021fe2000fffe1ff */
[----:B------:R-:W0:Y:S01]  /*12e0*/  MUFU.EX2 R11, -R4 ;  /* 0x80000004000b7308 */ /* 0x000e220000000800 */
[----:B------:R-:W-:-:S02]  /*12f0*/  FMUL.FTZ R9, R3, 13.28771209716796875 ;  /* 0x41549a7803097820 */ /* 0x000fc40000410000 */
[----:B------:R-:W-:Y:S01]  /*1300*/  I2FP.F32.S32 R0, R0 ;  /* 0x0000000000007245 */ /* 0x000fe20000201400 */
        /* <DEDUP_REMOVED lines=31> */
[----:B------:R-:W4:Y:S01]  /*1500*/  MUFU.SIN R30, R26 ;  /* 0x0000001a001e7308 */ /* 0x000f220000000400 */
        /* <DEDUP_REMOVED lines=17> */
[C---:B------:R-:W-:Y:S01]  /*1620*/  FMUL.FTZ R11, R30.reuse, R39 ;  /* 0x000000271e0b7220 */ /* 0x040fe20000410000 */
        /* <DEDUP_REMOVED lines=18> */
.L_x_3830:
        /* <DEDUP_REMOVED lines=12> */
[----:B0-----:R-:W-:Y:S01]  /*1810*/  MOV R4, RZ ;  /* 0x000000ff00047202 */ /* 0x001fe20000000f00 */
[----:B-1----:R-:W-:-:S04]  /*1820*/  IMAD.MOV R6, RZ, RZ, -R5 ;  /* 0x000000ffff067224 */ /* 0x002fc800078e0a05 */
[----:B------:R-:W-:Y:S02]  /*1830*/  IMAD R9, R6, R7, RZ ;  /* 0x0000000706097224 */ /* 0x000fe400078e02ff */
[----:B------:R-:W-:Y:S02]  /*1840*/  IMAD.MOV.U32 R6, RZ, RZ, R8 ;  /* 0x000000ffff067224 */ /* 0x000fe400078e0008 */
[----:B------:R-:W-:-:S04]  /*1850*/  IMAD.HI.U32 R5, R5, R9, R4 ;  /* 0x0000000905057227 */ /* 0x000fc800078e0004 */
[----:B------:R-:W-:Y:S02]  /*1860*/  IMAD.MOV R9, RZ, RZ, -R10 ;  /* 0x000000ffff097224 */ /* 0x000fe400078e0a0a */
        /* <DEDUP_REMOVED lines=13> */
[----:B------:R-:W-:Y:S02]  /*1940*/  ISETP.GT.U32.OR P1, PT, R33, 0x1f, P0 ;  /* 0x0000001f2100780c */ /* 0x000fe40000724470 */
        /* <DEDUP_REMOVED lines=20> */
[----:B--2--5:R-:W-:Y:S05]  /*1a90*/  CALL.ABS.NOINC R14 ;  /* 0x000000000e007343 */ /* 0x024fea0003c00000 */
.L_x_3832:
[----:B------:R-:W0:Y:S01]  /*1aa0*/  S2R R3, SR_CgaCtaId ;  /* 0x0000000000037919 */ /* 0x000e220000008800 */
[----:B------:R-:W1:Y:S01]  /*1ab0*/  LDC R9, c[0x0][0x400] ;  /* 0x00010000ff097b82 */ /* 0x000e620000000800 */
[----:B------:R-:W-:Y:S01]  /*1ac0*/  ISETP.NE.AND P6, PT, R38, RZ, PT ;  /* 0x000000ff2600720c */ /* 0x000fe20003fc5270 */
[----:B------:R-:W-:Y:S05]  /*1ad0*/  WARPSYNC.ALL ;  /* 0x0000000000007948 */ /* 0x000fea0003800000 */
[----:B------:R-:W-:-:S05]  /*1ae0*/  MOV R0, 0x400 ;  /* 0x0000040000007802 */ /* 0x000fca0000000f00 */
[----:B------:R-:W-:Y:S02]  /*1af0*/  VIADD R0, R0, 0x220 ;  /* 0x0000022000007836 */ /* 0x000fe40000000000 */
[----:B------:R-:W-:-:S03]  /*1b00*/  @!P6 IMAD R4, R35, R36, R37 ;  /* 0x000000242304e224 */ /* 0x000fc600078e0225 */
[----:B0-----:R-:W-:-:S04]  /*1b10*/  LEA R0, R3, R0, 0x18 ;  /* 0x0000000003007211 */ /* 0x001fc800078ec0ff */
[----:B------:R-:W-:Y:S01]  /*1b20*/  @!P6 LEA R5, R4, R0, 0x1 ;  /* 0x000000000405e211 */ /* 0x000fe200078e08ff */
[----:B-1----:R-:W-:-:S04]  /*1b30*/  IMAD R3, R9, 0x2, R0 ;  /* 0x0000000209037824 */ /* 0x002fc800078e0200 */
[----:B------:R-:W-:Y:S01]  /*1b40*/  @!P6 IMAD R4, R4, 0x2, R3 ;  /* 0x000000020404e824 */ /* 0x000fe200078e0203 */
[----:B------:R-:W-:Y:S04]  /*1b50*/  @!P6 STS.128 [R5], R24 ;  /* 0x000000180500e388 */ /* 0x000fe80000000c00 */
[----:B------:R0:W-:Y:S02]  /*1b60*/  @!P6 STS.128 [R4], R28 ;  /* 0x0000001c0400e388 */ /* 0x0001e40000000c00 */
[----:B0-----:R-:W-:Y:S01]  /*1b70*/  SHF.R.S32.HI R4, RZ, 0x1f, R9 ;  /* 0x0000001fff047819 */ /* 0x001fe20000011409 */
[----:B------:R-:W-:Y:S03]  /*1b80*/  BAR.SYNC.DEFER_BLOCKING 0x0 ;  /* 0x0000000000007b1d */ /* 0x000fe60000010000 */
[----:B------:R-:W-:-:S03]  /*1b90*/  LEA.HI R4, R4, R9, RZ, 0x2 ;  /* 0x0000000904047211 */ /* 0x000fc600078f10ff */
[----:B------:R-:W-:Y:S04]  /*1ba0*/  BSSY.RECONVERGENT B0, `(.L_x_3833) ;  /* 0x00000a4000007945 */ /* 0x000fe80003800200 */
[----:B------:R-:W-:Y:S05]  /*1bb0*/  @P6 BRA `(.L_x_3834) ;  /* 0x0000000800886947 */ /* 0x000fea0003800000 */
        /* <DEDUP_REMOVED lines=10> */
[----:B------:R-:W-:Y:S01]  /*1c60*/  IMAD R4, R35, 0x2, R6 ;  /* 0x0000000223047824 */ /* 0x000fe200078e0206 */
[----:B------:R-:W-:Y:S02]  /*1c70*/  SHF.L.U32 R10, R10, 0x1, RZ ;  /* 0x000000010a0a7819 */ /* 0x000fe400000006ff */
[----:B------:R-:W1:Y:S02]  /*1c80*/  LDS.64 R26, [R5] ;  /* 0x00000000051a7984 */ /* 0x000e640000000a00 */
[----:B------:R-:W-:-:S02]  /*1c90*/  LOP3.LUT R13, R10, 0xfffffff8, RZ, 0xc0, !PT ;  /* 0xfffffff80a0d7812 */ /* 0x000fc400078ec0ff */
[----:B------:R-:W2:Y:S02]  /*1ca0*/  LDS.64 R20, [R6] ;  /* 0x0000000006147984 */ /* 0x000ea40000000a00 */
[----:B------:R-:W-:Y:S02]  /*1cb0*/  ISETP.GE.AND P0, PT, R13, R9, PT ;  /* 0x000000090d00720c */ /* 0x000fe40003f06270 */
[----:B------:R-:W3:Y:S01]  /*1cc0*/  LDS.64 R38, [R4] ;  /* 0x0000000004267984 */ /* 0x000ee20000000a00 */
[----:B0-----:R-:W-:Y:S02]  /*1cd0*/  SHF.R.U64 R12, R14, 0x10, R15 ;  /* 0x000000100e0c7819 */ /* 0x001fe4000000120f */
[--C-:B-1----:R-:W-:Y:S02]  /*1ce0*/  SHF.R.U64 R25, R26, 0x10, R27.reuse ;  /* 0x000000101a197819 */ /* 0x102fe4000000121b */
[----:B------:R-:W-:Y:S02]  /*1cf0*/  PRMT R24, R14, 0x5410, R26 ;  /* 0x000054100e187816 */ /* 0x000fe4000000001a */
[----:B------:R-:W-:-:S02]  /*1d00*/  PRMT R26, R15, 0x5410, R27 ;  /* 0x000054100f1a7816 */ /* 0x000fc4000000001b */
[----:B------:R-:W-:Y:S02]  /*1d10*/  PRMT R25, R12, 0x5410, R25 ;  /* 0x000054100c197816 */ /* 0x000fe40000000019 */
[----:B------:R-:W-:Y:S02]  /*1d20*/  SHF.R.U32.HI R14, RZ, 0x10, R15 ;  /* 0x00000010ff0e7819 */ /* 0x000fe4000001160f */
[----:B------:R-:W-:Y:S02]  /*1d30*/  SHF.R.U32.HI R27, RZ, 0x10, R27 ;  /* 0x00000010ff1b7819 */ /* 0x000fe4000001161b */
[--C-:B--2---:R-:W-:Y:S02]  /*1d40*/  SHF.R.U64 R12, R20, 0x10, R21.reuse ;  /* 0x00000010140c7819 */ /* 0x104fe40000001215 */
[----:B------:R-:W-:Y:S02]  /*1d50*/  SHF.R.U32.HI R10, RZ, 0x10, R21 ;  /* 0x00000010ff0a7819 */ /* 0x000fe40000011615 */
[----:B---3--:R-:W-:-:S02]  /*1d60*/  SHF.R.U64 R29, R38, 0x10, R39 ;  /* 0x00000010261d7819 */ /* 0x008fc40000001227 */
[----:B------:R-:W-:Y:S02]  /*1d70*/  SHF.R.U32.HI R31, RZ, 0x10, R39 ;  /* 0x00000010ff1f7819 */ /* 0x000fe40000011627 */
[----:B------:R-:W-:Y:S02]  /*1d80*/  PRMT R27, R14, 0x5410, R27 ;  /* 0x000054100e1b7816 */ /* 0x000fe4000000001b */
[----:B------:R-:W-:Y:S02]  /*1d90*/  PRMT R28, R20, 0x5410, R38 ;  /* 0x00005410141c7816 */ /* 0x000fe40000000026 */
        /* <DEDUP_REMOVED lines=9> */
[----:B------:R-:W-:Y:S01]  /*1e30*/  VIADD R11, R13, 0x4 ;  /* 0x000000040d0b7836 */ /* 0x000fe20000000000 */
[----:B------:R-:W1:Y:S01]  /*1e40*/  MUFU.RCP R9, R9 ;  /* 0x0000000900097308 */ /* 0x000e620000001000 */
[----:B------:R-:W-:Y:S01]  /*1e50*/  HADD2.F32 R41, -RZ, R24.H0_H0 ;  /* 0x20000018ff297230 */ /* 0x000fe20000004100 */
[----:B------:R-:W-:Y:S01]  /*1e60*/  I2FP.F32.S32 R10, R10 ;  /* 0x0000000a000a7245 */ /* 0x000fe20000201400 */
[----:B------:R-:W-:Y:S01]  /*1e70*/  HADD2.F32 R43, -RZ, R25.H0_H0 ;  /* 0x20000019ff2b7230 */ /* 0x000fe20000004100 */
[----:B------:R-:W-:Y:S01]  /*1e80*/  I2FP.F32.S32 R11, R11 ;  /* 0x0000000b000b7245 */ /* 0x000fe20000201400 */
[--C-:B------:R-:W-:Y:S01]  /*1e90*/  HADD2.F32 R44, -RZ, R27.reuse.H1_H1 ;  /* 0x3000001bff2c7230 */ /* 0x100fe20000004100 */
[----:B------:R-:W-:Y:S01]  /*1ea0*/  I2FP.F32.S32 R12, R12 ;  /* 0x0000000c000c7245 */ /* 0x000fe20000201400 */
[----:B------:R-:W-:-:S02]  /*1eb0*/  HADD2.F32 R51, -RZ, R27.H0_H0 ;  /* 0x2000001bff337230 */ /* 0x000fc40000004100 */
[--C-:B------:R-:W-:Y:S02]  /*1ec0*/  HADD2.F32 R46, -RZ, R31.reuse.H1_H1 ;  /* 0x3000001fff2e7230 */ /* 0x100fe40000004100 */
[----:B------:R-:W-:Y:S01]  /*1ed0*/  HADD2.F32 R53, -RZ, R31.H0_H0 ;  /* 0x2000001fff357230 */ /* 0x000fe20000004100 */
[----:B0----5:R-:W-:Y:S01]  /*1ee0*/  IADD3 R13, PT, PT, -R23, UR4, RZ ;  /* 0x00000004170d7c10 */ /* 0x021fe2000fffe1ff */
[--C-:B------:R-:W-:Y:S02]  /*1ef0*/  HADD2.F32 R40, -RZ, R26.reuse.H1_H1 ;  /* 0x3000001aff287230 */ /* 0x100fe40000004100 */
[----:B------:R-:W-:Y:S01]  /*1f00*/  HADD2.F32 R47, -RZ, R26.H0_H0 ;  /* 0x2000001aff2f7230 */ /* 0x000fe20000004100 */
[----:B------:R-:W-:Y:S01]  /*1f10*/  I2FP.F32.S32 R39, R13 ;  /* 0x0000000d00277245 */ /* 0x000fe20000201400 */
        /* <DEDUP_REMOVED lines=13> */
[----:B------:R-:W-:-:S03]  /*1ff0*/  HADD2.F32 R49, -RZ, R30.H0_H0 ;  /* 0x2000001eff317230 */ /* 0x000fc60000004100 */
[----:B------:R-:W2:Y:S04]  /*2000*/  MUFU.EX2 R12, -R12 ;  /* 0x8000000c000c7308 */ /* 0x000ea80000000800 */
[----:B------:R-:W3:Y:S01]  /*2010*/  MUFU.EX2 R14, -R14 ;  /* 0x8000000e000e7308 */ /* 0x000ee20000000800 */
[----:B0-----:R-:W-:-:S04]  /*2020*/  FMUL.FTZ R7, R39, R7 ;  /* 0x0000000727077220 */ /* 0x001fc80000410000 */
[----:B------:R-:W-:Y:S01]  /*2030*/  FMUL.RZ R20, R7, 0.15915493667125701904 ;  /* 0x3e22f98307147820 */ /* 0x000fe2000040c000 */
[----:B-1----:R-:W-:-:S03]  /*2040*/  FMUL.FTZ R11, R39, R10 ;  /* 0x0000000a270b7220 */ /* 0x002fc60000410000 */
[----:B------:R-:W0:Y:S01]  /*2050*/  MUFU.SIN R9, R20 ;  /* 0x0000001400097308 */ /* 0x000e220000000400 */
[----:B------:R-:W-:Y:S01]  /*2060*/  FMUL.RZ R11, R11, 0.15915493667125701904 ;  /* 0x3e22f9830b0b7820 */ /* 0x000fe2000040c000 */
[C---:B--2---:R-:W-:Y:S01]  /*2070*/  FMUL.FTZ R10, R39.reuse, R12 ;  /* 0x0000000c270a7220 */ /* 0x044fe20000410000 */
[----:B------:R-:W-:Y:S02]  /*2080*/  HADD2.F32 R12, -RZ, R24.H1_H1 ;  /* 0x30000018ff0c7230 */ /* 0x000fe40000004100 */
[----:B------:R-:W-:Y:S02]  /*2090*/  HADD2.F32 R24, -RZ, R25.H1_H1 ;  /* 0x30000019ff187230 */ /* 0x000fe40000004100 */
[----:B------:R-:W-:Y:S01]  /*20a0*/  FMUL.RZ R38, R10, 0.15915493667125701904 ;  /* 0x3e22f9830a267820 */ /* 0x000fe2000040c000 */
[----:B---3--:R-:W-:Y:S01]  /*20b0*/  FMUL.FTZ R10, R39, R14 ;  /* 0x0000000e270a7220 */ /* 0x008fe20000410000 */
[----:B------:R1:W2:Y:S01]  /*20c0*/  MUFU.COS R7, R20 ;  /* 0x0000001400077308 */ /* 0x0002a20000000000 */
[----:B------:R-:W-:-:S07]  /*20d0*/  HADD2.F32 R25, -RZ, R28.H0_H0 ;  /* 0x2000001cff197230 */ /* 0x000fce0000004100 */
[----:B------:R-:W3:Y:S01]  /*20e0*/  MUFU.COS R13, R11 ;  /* 0x0000000b000d7308 */ /* 0x000ee20000000000 */
[----:B-1----:R-:W-:Y:S02]  /*20f0*/  HADD2.F32 R20, -RZ, R28.H1_H1 ;  /* 0x3000001cff147230 */ /* 0x002fe40000004100 */
[----:B------:R-:W-:Y:S01]  /*2100*/  FMUL.RZ R28, R10, 0.15915493667125701904 ;  /* 0x3e22f9830a1c7820 */ /* 0x000fe2000040c000 */
[-C--:B0-----:R-:W-:Y:S02]  /*2110*/  FMUL.FTZ R10, R12, R9.reuse ;  /* 0x000000090c0a7220 */ /* 0x081fe40000410000 */
[----:B------:R-:W-:Y:S02]  /*2120*/  FMUL.FTZ R14, R20, R9 ;  /* 0x00000009140e7220 */ /* 0x000fe40000410000 */
[----:B------:R0:W1:Y:S01]  /*2130*/  MUFU.SIN R15, R11 ;  /* 0x0000000b000f7308 */ /* 0x0000620000000400 */
[-C--:B--2---:R-:W-:Y:S01]  /*2140*/  FMUL.FTZ R12, R12, R7.reuse ;  /* 0x000000070c0c7220 */ /* 0x084fe20000410000 */
[-C--:B------:R-:W-:Y:S01]  /*2150*/  FMUL.FTZ R20, R20, R7.reuse ;  /* 0x0000000714147220 */ /* 0x080fe20000410000 */
[-C--:B------:R-:W-:Y:S01]  /*2160*/  FFMA.FTZ R10, R41, R7.reuse, -R10 ;  /* 0x00000007290a7223 */ /* 0x080fe2000001080a */
[----:B------:R-:W-:-:S04]  /*2170*/  FFMA.FTZ R14, R25, R7, -R14 ;  /* 0x00000007190e7223 */ /* 0x000fc8000001080e */
[----:B------:R-:W2:Y:S01]  /*2180*/  MUFU.COS R21, R38 ;  /* 0x0000002600157308 */ /* 0x000ea20000000000 */
[-C--:B0-----:R-:W-:Y:S01]  /*2190*/  FFMA.FTZ R11, R41, R9.reuse, R12 ;  /* 0x00000009290b7223 */ /* 0x081fe2000001000c */
[----:B------:R-:W-:Y:S01]  /*21a0*/  FFMA.FTZ R9, R25, R9, R20 ;  /* 0x0000000919097223 */ /* 0x000fe20000010014 */
[----:B---3--:R-:W-:-:S05]  /*21b0*/  FMUL.FTZ R20, R24, R13 ;  /* 0x0000000d18147220 */ /* 0x008fca0000410000 */
[----:B------:R0:W3:Y:S01]  /*21c0*/  MUFU.SIN R27, R38 ;  /* 0x00000026001b7308 */ /* 0x0000e20000000400 */
[-C--:B-1----:R-:W-:Y:S01]  /*21d0*/  FMUL.FTZ R12, R24, R15.reuse ;  /* 0x0000000f180c7220 */ /* 0x082fe20000410000 */
[CC--:B------:R-:W-:Y:S01]  /*21e0*/  FMUL.FTZ R24, R26.reuse, R15.reuse ;  /* 0x0000000f1a187220 */ /* 0x0c0fe20000410000 */
[C---:B------:R-:W-:Y:S01]  /*21f0*/  FFMA.FTZ R25, R43.reuse, R15, R20 ;  /* 0x0000000f2b197223 */ /* 0x040fe20000010014 */
[-C--:B------:R-:W-:Y:S01]  /*2200*/  FMUL.FTZ R26, R26, R13.reuse ;  /* 0x0000000d1a1a7220 */ /* 0x080fe20000410000 */
[-C--:B------:R-:W-:Y:S01]  /*2210*/  FFMA.FTZ R12, R43, R13.reuse, -R12 ;  /* 0x0000000d2b0c7223 */ /* 0x080fe2000001080c */
[C---:B------:R-:W-:Y:S02]  /*2220*/  FFMA.FTZ R29, R45.reuse, R13, -R24 ;  /* 0x0000000d2d1d7223 */ /* 0x040fe40000010818 */
[----:B------:R-:W1:Y:S01]  /*2230*/  MUFU.SIN R39, R28 ;  /* 0x0000001c00277308 */ /* 0x000e620000000400 */
[----:B------:R-:W-:Y:S01]  /*2240*/  FFMA.FTZ R26, R45, R15, R26 ;  /* 0x0000000f2d1a7223 */ /* 0x000fe2000001001a */
[-C--:B--2---:R-:W-:Y:S01]  /*2250*/  FMUL.FTZ R24, R40, R21.reuse ;  /* 0x0000001528187220 */ /* 0x084fe20000410000 */
[----:B0-----:R-:W-:Y:S01]  /*2260*/  FMUL.FTZ R38, R42, R21 ;  /* 0x000000152a267220 */ /* 0x001fe20000410000 */
[----:B------:R-:W-:-:S02]  /*2270*/  F2FP.F16.F32.PACK_AB R25, R25, R12 ;  /* 0x0000000c1919723e */ /* 0x000fc400000000ff */
[----:B------:R-:W-:Y:S02]  /*2280*/  F2FP.F16.F32.PACK_AB R29, R26, R29 ;  /* 0x0000001d1a1d723e */ /* 0x000fe400000000ff */
[----:B------:R0:W2:Y:S01]  /*2290*/  MUFU.COS R31, R28 ;  /* 0x0000001c001f7308 */ /* 0x0000a20000000000 */
[-C--:B---3--:R-:W-:Y:S01]  /*22a0*/  FFMA.FTZ R7, R47, R27.reuse, R24 ;  /* 0x0000001b2f077223 */ /* 0x088fe20000010018 */
[----:B------:R-:W-:-:S04]  /*22b0*/  FMUL.FTZ R20, R40, R27 ;  /* 0x0000001b28147220 */ /* 0x000fc80000410000 */
[----:B------:R-:W-:Y:S01]  /*22c0*/  FFMA.FTZ R20, R47, R21, -R20 ;  /* 0x000000152f147223 */ /* 0x000fe20000010814 */
[----:B0-----:R-:W-:Y:S01]  /*22d0*/  FMUL.FTZ R28, R42, R27 ;  /* 0x0000001b2a1c7220 */ /* 0x001fe20000410000 */
[-C--:B-1----:R-:W-:Y:S01]  /*22e0*/  FMUL.FTZ R24, R44, R39.reuse ;  /* 0x000000272c187220 */ /* 0x082fe20000410000 */
[----:B------:R-:W-:Y:S01]  /*22f0*/  FMUL.FTZ R40, R46, R39 ;  /* 0x000000272e287220 */ /* 0x000fe20000410000 */
[C---:B------:R-:W-:Y:S01]  /*2300*/  FFMA.FTZ R27, R49.reuse, R27, R38 ;  /* 0x0000001b311b7223 */ /* 0x040fe20000010026 */
[----:B------:R-:W-:Y:S01]  /*2310*/  FFMA.FTZ R30, R49, R21, -R28 ;  /* 0x00000015311e7223 */ /* 0x000fe2000001081c */
[----:B------:R-:W-:Y:S01]  /*2320*/  F2FP.F16.F32.PACK_AB R26, R7, R20 ;  /* 0x00000014071a723e */ /* 0x000fe200000000ff */
[-C--:B--2---:R-:W-:Y:S01]  /*2330*/  FMUL.FTZ R28, R44, R31.reuse ;  /* 0x0000001f2c1c7220 */ /* 0x084fe20000410000 */
        /* <DEDUP_REMOVED lines=10> */
.L_x_3836:
[----:B------:R-:W-:Y:S05]  /*23e0*/  BSYNC.RECONVERGENT B1 ;  /* 0x0000000000017941 */ /* 0x000fea0003800200 */
.L_x_3835:
[----:B------:R-:W-:Y:S02]  /*23f0*/  LOP3.LUT R10, R29, 0xffff, RZ, 0xc0, !PT ;  /* 0x0000ffff1d0a7812 */ /* 0x000fe400078ec0ff */
[----:B------:R-:W-:Y:S02]  /*2400*/  LOP3.LUT R12, R25, 0xffff, RZ, 0xc0, !PT ;  /* 0x0000ffff190c7812 */ /* 0x000fe400078ec0ff */
[----:B------:R-:W-:Y:S01]  /*2410*/  PRMT R7, R31, 0x7732, RZ ;  /* 0x000077321f077816 */ /* 0x000fe200000000ff */
[----:B------:R-:W-:Y:S01]  /*2420*/  IMAD.WIDE.U32 R10, R10, 0x10000, RZ ;  /* 0x000100000a0a7825 */ /* 0x000fe200078e00ff */
[C---:B------:R-:W-:Y:S02]  /*2430*/  PRMT R20, R30.reuse, 0x7732, RZ ;  /* 0x000077321e147816 */ /* 0x040fe400000000ff */
[----:B------:R-:W-:Y:S01]  /*2440*/  PRMT R15, R30, 0x5410, R31 ;  /* 0x000054101e0f7816 */ /* 0x000fe2000000001f */
[----:B------:R-:W-:Y:S01]  /*2450*/  IMAD.WIDE.U32 R12, R12, 0x10000, RZ ;  /* 0x000100000c0c7825 */ /* 0x000fe200078e00ff */
[----:B------:R-:W-:-:S02]  /*2460*/  LOP3.LUT R14, R10, 0xffff, R28, 0xf8, !PT ;  /* 0x0000ffff0a0e7812 */ /* 0x000fc400078ef81c */
[----:B------:R-:W-:Y:S02]  /*2470*/  PRMT R41, R20, 0x5410, R7 ;  /* 0x0000541014297816 */ /* 0x000fe40000000007 */
[----:B------:R-:W-:Y:S02]  /*2480*/  PRMT R10, R29, 0x7732, RZ ;  /* 0x000077321d0a7816 */ /* 0x000fe400000000ff */
[----:B------:R-:W-:Y:S02]  /*2490*/  LOP3.LUT R20, R12, 0xffff, R24, 0xf8, !PT ;  /* 0x0000ffff0c147812 */ /* 0x000fe400078ef818 */
[----:B------:R-:W-:Y:S02]  /*24a0*/  PRMT R21, R26, 0x5410, R27 ;  /* 0x000054101a157816 */ /* 0x000fe4000000001b */
[----:B------:R-:W-:Y:S02]  /*24b0*/  PRMT R7, R27, 0x7732, RZ ;  /* 0x000077321b077816 */ /* 0x000fe400000000ff */
[----:B------:R-:W-:-:S02]  /*24c0*/  PRMT R12, R25, 0x7732, RZ ;  /* 0x00007732190c7816 */ /* 0x000fc400000000ff */
[----:B------:R-:W-:Y:S02]  /*24d0*/  PRMT R38, R26, 0x7732, RZ ;  /* 0x000077321a267816 */ /* 0x000fe400000000ff */
[----:B------:R-:W-:Y:S02]  /*24e0*/  PRMT R40, R24, 0x7732, RZ ;  /* 0x0000773218287816 */ /* 0x000fe400000000ff */
[----:B------:R-:W-:Y:S01]  /*24f0*/  LOP3.LUT R15, R15, R11, RZ, 0xfc, !PT ;  /* 0x0000000b0f0f7212 */ /* 0x000fe200078efcff */
[----:B------:R-:W-:Y:S01]  /*2500*/  IMAD.WIDE.U32 R10, R10, 0x10000, RZ ;  /* 0x000100000a0a7825 */ /* 0x000fe200078e00ff */
[----:B------:R-:W-:Y:S02]  /*2510*/  LOP3.LUT R21, R21, R13, RZ, 0xfc, !PT ;  /* 0x0000000d15157212 */ /* 0x000fe400078efcff */
[----:B------:R-:W-:Y:S01]  /*2520*/  PRMT R9, R28, 0x7732, RZ ;  /* 0x000077321c097816 */ /* 0x000fe200000000ff */
[----:B------:R-:W-:Y:S01]  /*2530*/  IMAD.WIDE.U32 R12, R12, 0x10000, RZ ;  /* 0x000100000c0c7825 */ /* 0x000fe200078e00ff */
[----:B------:R-:W-:Y:S01]  /*2540*/  PRMT R39, R38, 0x5410, R7 ;  /* 0x0000541026277816 */ /* 0x000fe20000000007 */
[----:B------:R0:W-:Y:S01]  /*2550*/  STS.64 [R6], R14 ;  /* 0x0000000e06007388 */ /* 0x0001e20000000a00 */
[----:B------:R-:W-:Y:S01]  /*2560*/  LOP3.LUT R11, R41, R11, RZ, 0xfc, !PT ;  /* 0x0000000b290b7212 */ /* 0x000fe200078efcff */
[----:B------:R-:W-:Y:S01]  /*2570*/  IMAD.MOV.U32 R7, RZ, RZ, R40 ;  /* 0x000000ffff077224 */ /* 0x000fe200078e0028 */
[----:B------:R-:W-:-:S02]  /*2580*/  LOP3.LUT R10, R10, R9, RZ, 0xfc, !PT ;  /* 0x000000090a0a7212 */ /* 0x000fc400078efcff */
[----:B------:R-:W-:Y:S02]  /*2590*/  LOP3.LUT R13, R39, R13, RZ, 0xfc, !PT ;  /* 0x0000000d270d7212 */ /* 0x000fe400078efcff */
[----:B------:R-:W-:Y:S01]  /*25a0*/  LOP3.LUT R12, R12, R7, RZ, 0xfc, !PT ;  /* 0x000000070c0c7212 */ /* 0x000fe200078efcff */
[----:B------:R0:W-:Y:S04]  /*25b0*/  STS.64 [R4], R10 ;  /* 0x0000000a04007388 */ /* 0x0001e80000000a00 */
[----:B------:R0:W-:Y:S04]  /*25c0*/  STS.64 [R8], R20 ;  /* 0x0000001408007388 */ /* 0x0001e80000000a00 */
[----:B------:R0:W-:Y:S02]  /*25d0*/  STS.64 [R5], R12 ;  /* 0x0000000c05007388 */ /* 0x0001e40000000a00 */
.L_x_3834:
[----:B------:R-:W-:Y:S05]  /*25e0*/  BSYNC.RECONVERGENT B0 ;  /* 0x0000000000007941 */ /* 0x000fea0003800200 */
.L_x_3833:
[----:B------:R-:W-:Y:S01]  /*25f0*/  BAR.SYNC.DEFER_BLOCKING 0x0 ;  /* 0x0000000000007b1d */ /* 0x000fe20000010000 */
[----:B------:R-:W-:-:S04]  /*2600*/  @!P6 IMAD R35, R35, R36, R37 ;  /* 0x000000242323e224 */ /* 0x000fc800078e0225 */
[C---:B------:R-:W-:Y:S01]  /*2610*/  @!P6 IMAD R0, R35.reuse, 0x2, R0 ;  /* 0x000000022300e824 */ /* 0x040fe200078e0200 */
[----:B------:R-:W-:-:S04]  /*2620*/  @!P6 LEA R3, R35, R3, 0x1 ;  /* 0x000000032303e211 */ /* 0x000fc800078e08ff */
[----:B------:R1:W2:Y:S04]  /*2630*/  @!P6 LDS.128 R24, [R0] ;  /* 0x000000000018e984 */ /* 0x0002a80000000c00 */
[----:B------:R1:W3:Y:S01]  /*2640*/  @!P6 LDS.128 R28, [R3] ;  /* 0x00000000031ce984 */ /* 0x0002e20000000c00 */
[----:B------:R-:W-:Y:S06]  /*2650*/  BAR.SYNC.DEFER_BLOCKING 0x0 ;  /* 0x0000000000007b1d */ /* 0x000fec0000010000 */
.L_x_3831:
[----:B------:R-:W-:Y:S05]  /*2660*/  BSYNC.RECONVERGENT B6 ;  /* 0x0000000000067941 */ /* 0x000fea0003800200 */
.L_x_3829:
[----:B------:R-:W-:Y:S01]  /*2670*/  ISETP.GT.U32.AND P0, PT, R33, 0x1f, PT ;  /* 0x0000001f2100780c */ /* 0x000fe20003f04070 */
[----:B-1----:R-:W-:-:S12]  /*2680*/  IMAD.MOV.U32 R0, RZ, RZ, -0x800001 ;  /* 0xff7fffffff007424 */ /* 0x002fd800078e00ff */
[----:B------:R-:W-:Y:S05]  /*2690*/  @P0 BRA `(.L_x_3837) ;  /* 0x0000000000dc0947 */ /* 0x000fea0003800000 */
[----:B------:R-:W-:Y:S01]  /*26a0*/  ISETP.GT.U32.AND P0, PT, R33, 0x1b, PT ;  /* 0x0000001b2100780c */ /* 0x000fe20003f04070 */
[----:B0-----:R-:W0:Y:S01]  /*26b0*/  S2R R10, SR_CgaCtaId ;  /* 0x00000000000a7919 */ /* 0x001e220000008800 */
[----:B------:R-:W-:Y:S01]  /*26c0*/  MOV R7, 0x400 ;  /* 0x0000040000077802 */ /* 0x000fe20000000f00 */
[----:B--23--:R-:W-:Y:S01]  /*26d0*/  HMUL2 R12, R25, R29 ;  /* 0x0000001d190c7232 */ /* 0x00cfe20000000000 */
[----:B------:R-:W-:-:S03]  /*26e0*/  UMOV UR4, 0xffffffff ;  /* 0xffffffff00047882 */ /* 0x000fc60000000000 */
[----:B------:R-:W-:-:S04]  /*26f0*/  HFMA2 R13, R24, R28, R12 ;  /* 0x0000001c180d7231 */ /* 0x000fc8000000000c */
[----:B------:R-:W-:Y:S02]  /*2700*/  HFMA2 R13, R26, R30, R13 ;  /* 0x0000001e1a0d7231 */ /* 0x000fe4000000000d */
[----:B------:R-:W1:Y:S02]  /*2710*/  @!P0 LDC R3, c[0x0][0x3f4] ;  /* 0x0000fd00ff038b82 */ /* 0x000e640000000800 */
[----:B------:R-:W-:-:S05]  /*2720*/  HFMA2 R13, R27, R31, R13 ;  /* 0x0000001f1b0d7231 */ /* 0x000fca000000000d */
[----:B------:R-:W-:Y:S01]  /*2730*/  HADD2.F32 R8, -RZ, R13.H1_H1 ;  /* 0x3000000dff087230 */ /* 0x000fe20000004100 */
[----:B------:R-:W2:Y:S01]  /*2740*/  @!P0 LDC.64 R4, c[0x0][0x3b8] ;  /* 0x0000ee00ff048b82 */ /* 0x000ea20000000a00 */
[-C--:B-1----:R-:W-:Y:S02]  /*2750*/  @!P0 IMAD R34, R34, R3.reuse, RZ ;  /* 0x0000000322228224 */ /* 0x082fe400078e02ff */
[----:B------:R-:W-:-:S04]  /*2760*/  @!P0 IMAD R3, R33, R3, R18 ;  /* 0x0000000321038224 */ /* 0x000fc800078e0212 */
[----:B------:R-:W-:Y:S02]  /*2770*/  @!P0 IMAD R34, R34, 0x1c, R3 ;  /* 0x0000001c22228824 */ /* 0x000fe400078e0203 */
[----:B------:R-:W-:-:S05]  /*2780*/  VIADD R3, R7, 0x20 ;  /* 0x0000002007037836 */ /* 0x000fca0000000000 */
[----:B0-----:R-:W-:Y:S02]  /*2790*/  LEA R6, R10, R3, 0x18 ;  /* 0x000000030a067211 */ /* 0x001fe400078ec0ff */
[----:B------:R-:W-:-:S03]  /*27a0*/  @!P0 SHF.L.U32 R3, R34, 0x3, RZ ;  /* 0x0000000322038819 */ /* 0x000fc600000006ff */
[----:B------:R-:W-:Y:S02]  /*27b0*/  IMAD R6, R33, 0x10, R6 ;  /* 0x0000001021067824 */ /* 0x000fe400078e0206 */
[----:B--2---:R-:W-:-:S03]  /*27c0*/  @!P0 IMAD.WIDE R4, R3, 0x2, R4 ;  /* 0x0000000203048825 */ /* 0x004fc600078e0204 */
[----:B------:R0:W-:Y:S01]  /*27d0*/  STS.128 [R6], R24 ;  /* 0x0000001806007388 */ /* 0x0001e20000000c00 */
[----:B------:R-:W-:-:S03]  /*27e0*/  HADD2.F32 R3, -RZ, R13.H0_H0 ;  /* 0x2000000dff037230 */ /* 0x000fc60000004100 */
[----:B------:R0:W-:Y:S02]  /*27f0*/  @!P0 STG.E.128 desc[UR36][R4.64], R28 ;  /* 0x0000001c04008986 */ /* 0x0001e4000c101d24 */
[----:B------:R-:W-:Y:S01]  /*2800*/  FADD.FTZ R13, R3, R8 ;  /* 0x00000008030d7221 */ /* 0x000fe20000010000 */
[----:B------:R-:W-:Y:S06]  /*2810*/  BRA.DIV UR4, `(.L_x_3838) ;  /* 0x0000009e04887947 */ /* 0x000fec000b800000 */
        /* <DEDUP_REMOVED lines=9> */
.L_x_3973:
[----:B------:R-:W-:Y:S01]  /*28b0*/  ISETP.NE.AND P0, PT, R33, RZ, PT ;  /* 0x000000ff2100720c */ /* 0x000fe20003f05270 */
[----:B-1----:R-:W-:-:S12]  /*28c0*/  FADD.FTZ R14, R6, R14 ;  /* 0x0000000e060e7221 */ /* 0x002fd80000010000 */
[----:B------:R-:W-:Y:S05]  /*28d0*/  @P0 BRA `(.L_x_3837) ;  /* 0x00000000004c0947 */ /* 0x000fea0003800000 */
[----:B------:R-:W1:Y:S02]  /*28e0*/  LDCU.64 UR4, c[0x0][0x438] ;  /* 0x00008700ff0477ac */ /* 0x000e640008000a00 */
[----:B-1----:R-:W-:Y:S01]  /*28f0*/  ISETP.NE.U32.AND P0, PT, RZ, UR4, PT ;  /* 0x00000004ff007c0c */ /* 0x002fe2000bf05070 */
[----:B------:R-:W1:Y:S03]  /*2900*/  LDCU UR4, c[0x0][0x410] ;  /* 0x00008200ff0477ac */ /* 0x000e660008000800 */
[----:B------:R-:W-:-:S13]  /*2910*/  ISETP.NE.AND.EX P0, PT, RZ, UR5, PT, P0 ;  /* 0x00000005ff007c0c */ /* 0x000fda000bf05300 */
[----:B0-----:R-:W0:Y:S01]  /*2920*/  @P0 LDC R6, c[0x0][0x440] ;  /* 0x00011000ff060b82 */ /* 0x001e220000000800 */
[----:B-----5:R-:W-:-:S07]  /*2930*/  @P0 IADD3 R0, PT, PT, -R23, R16, RZ ;  /* 0x0000001017000210 */ /* 0x020fce0007ffe1ff */
[----:B------:R-:W2:Y:S01]  /*2940*/  @P0 LDC.64 R4, c[0x0][0x438] ;  /* 0x00010e00ff040b82 */ /* 0x000ea20000000a00 */
[----:B0-----:R-:W-:-:S04]  /*2950*/  @P0 IMAD R3, R87, R6, R0 ;  /* 0x0000000657030224 */ /* 0x001fc800078e0200 */
[----:B------:R-:W-:-:S04]  /*2960*/  @P0 IMAD R3, R3, R6, R0 ;  /* 0x0000000603030224 */ /* 0x000fc800078e0200 */
[----:B--2---:R-:W-:-:S06]  /*2970*/  @P0 IMAD.WIDE R4, R3, 0x2, R4 ;  /* 0x0000000203040825 */ /* 0x004fcc00078e0204 */
[----:B------:R-:W2:Y:S01]  /*2980*/  @P0 LDG.E.U16 R4, desc[UR36][R4.64] ;  /* 0x0000002404040981 */ /* 0x000ea2000c1e1500 */
[----:B------:R-:W-:Y:S01]  /*2990*/  VIADD R7, R7, 0x220 ;  /* 0x0000022007077836 */ /* 0x000fe20000000000 */
[----:B------:R-:W-:Y:S01]  /*29a0*/  IADD3 R6, PT, PT, -R19, R16, RZ ;  /* 0x0000001013067210 */ /* 0x000fe20007ffe1ff */
[----:B-1----:R-:W-:-:S03]  /*29b0*/  FMUL.FTZ R0, R14, UR4 ;  /* 0x000000040e007c20 */ /* 0x002fc60008410000 */
[----:B------:R-:W-:-:S05]  /*29c0*/  LEA R7, R10, R7, 0x18 ;  /* 0x000000070a077211 */ /* 0x000fca00078ec0ff */
[----:B------:R-:W-:Y:S02]  /*29d0*/  IMAD R7, R6, 0x4, R7 ;  /* 0x0000000406077824 */ /* 0x000fe400078e0207 */
[----:B--2---:R-:W-:-:S05]  /*29e0*/  @P0 HADD2.F32 R3, -RZ, R4.H0_H0 ;  /* 0x20000004ff030230 */ /* 0x004fca0000004100 */
[----:B------:R-:W-:-:S05]  /*29f0*/  @P0 FADD.FTZ R0, R0, R3 ;  /* 0x0000000300000221 */ /* 0x000fca0000010000 */
[----:B------:R1:W-:Y:S02]  /*2a00*/  STS [R7], R0 ;  /* 0x0000000007007388 */ /* 0x0003e40000000800 */
.L_x_3837:
[----:B------:R-:W-:Y:S05]  /*2a10*/  WARPSYNC.ALL ;  /* 0x0000000000007948 */ /* 0x000fea0003800000 */
[----:B------:R-:W-:Y:S01]  /*2a20*/  IADD3 R150, PT, PT, -R19, R16, RZ ;  /* 0x0000001013967210 */ /* 0x000fe20007ffe1ff */
[----:B------:R-:W4:Y:S01]  /*2a30*/  S2UR UR17, SR_CgaCtaId ;  /* 0x00000000001179c3 */ /* 0x000f220000008800 */
[----:B------:R-:W2:Y:S01]  /*2a40*/  LDCU UR5, c[0x0][0x3f0] ;  /* 0x00007e00ff0577ac */ /* 0x000ea20008000800 */
[----:B------:R-:W-:Y:S02]  /*2a50*/  BSSY B0, `(.L_x_3839) ;  /* 0x0000465000007945 */ /* 0x000fe40003800000 */
[----:B------:R-:W-:Y:S01]  /*2a60*/  VIADD R3, R150, 0xf ;  /* 0x0000000f96037836 */ /* 0x000fe20000000000 */
[----:B------:R-:W-:Y:S01]  /*2a70*/  UMOV UR16, 0x400 ;  /* 0x0000040000107882 */ /* 0x000fe20000000000 */
[----:B------:R-:W1:Y:S03]  /*2a80*/  LDCU UR19, c[0x0][0x3f8] ;  /* 0x00007f00ff1377ac */ /* 0x000e660008000800 */
[----:B0-----:R-:W-:Y:S01]  /*2a90*/  SHF.R.S32.HI R4, RZ, 0x1f, R3 ;  /* 0x0000001fff047819 */ /* 0x001fe20000011403 */
[----:B------:R-:W-:Y:S01]  /*2aa0*/  UIADD3 UR4, UPT, UPT, UR16, 0x20, URZ ;  /* 0x0000002010047890 */ /* 0x000fe2000fffe0ff */
[----:B------:R-:W0:Y:S02]  /*2ab0*/  LDCU UR20, c[0x0][0x410] ;  /* 0x00008200ff1477ac */ /* 0x000e240008000800 */
[----:B------:R-:W-:-:S02]  /*2ac0*/  LEA.HI R3, R4, R3, RZ, 0x4 ;  /* 0x0000000304037211 */ /* 0x000fc400078f20ff */
[----:B------:R-:W-:Y:S01]  /*2ad0*/  SHF.R.U32.HI R4, RZ, 0x1, R33 ;  /* 0x00000001ff047819 */ /* 0x000fe20000011621 */
[----:B------:R-:W0:Y:S01]  /*2ae0*/  LDCU.64 UR6, c[0x0][0x3c8] ;  /* 0x00007900ff0677ac */ /* 0x000e220008000a00 */
[----:B------:R-:W-:Y:S01]  /*2af0*/  LOP3.LUT R5, R3, 0xfffffff0, RZ, 0xc0, !PT ;  /* 0xfffffff003057812 */ /* 0x000fe200078ec0ff */
[----:B--2---:R-:W-:Y:S01]  /*2b00*/  IMAD R32, R32, UR5, R87 ;  /* 0x0000000520207c24 */ /* 0x004fe2000f8e0257 */
[----:B------:R-:W2:Y:S01]  /*2b10*/  LDCU.64 UR8, c[0x0][0x3b8] ;  /* 0x00007700ff0877ac */ /* 0x000ea20008000a00 */
[----:B------:R-:W-:Y:S01]  /*2b20*/  BAR.SYNC.DEFER_BLOCKING 0x0 ;  /* 0x0000000000007b1d */ /* 0x000fe20000010000 */
[----:B------:R-:W-:Y:S01]  /*2b30*/  ISETP.GE.AND P0, PT, R4, R5, PT ;  /* 0x000000050400720c */ /* 0x000fe20003f06270 */
[----:B----4-:R-:W-:Y:S01]  /*2b40*/  ULEA UR4, UR17, UR4, 0x18 ;  /* 0x0000000411047291 */ /* 0x010fe2000f8ec0ff */
[----:B------:R-:W-:Y:S01]  /*2b50*/  LOP3.LUT R3, R22, 0x8, RZ, 0xc0, !PT ;  /* 0x0000000816037812 */ /* 0x000fe200078ec0ff */
[----:B------:R-:W-:Y:S02]  /*2b60*/  IMAD R22, R32, 0xe0, RZ ;  /* 0x000000e020167824 */ /* 0x000fe400078e02ff */
[----:B------:R-:W4:Y:S01]  /*2b70*/  LDCU.64 UR10, c[0x0][0x438] ;  /* 0x00008700ff0a77ac */ /* 0x000f220008000a00 */
[----:B------:R-:W0:Y:S07]  /*2b80*/  LDCU.64 UR12, c[0x0][0x448] ;  /* 0x00008900ff0c77ac */ /* 0x000e2e0008000a00 */
[----:B-1----:R-:W-:Y:S05]  /*2b90*/  @P0 BRA `(.L_x_3840) ;  /* 0x0000004400400947 */ /* 0x002fea0003800000 */
[----:B------:R-:W1:Y:S01]  /*2ba0*/  LDC R6, c[0x0][0x3f4] ;  /* 0x0000fd00ff067b82 */ /* 0x000e620000000800 */
[----:B------:R-:W2:Y:S01]  /*2bb0*/  LDCU.64 UR14, c[0x0][0x420] ;  /* 0x00008400ff0e77ac */ /* 0x000ea20008000a00 */
[C---:B------:R-:W-:Y:S01]  /*2bc0*/  IADD3 R9, PT, PT, R19.reuse, R4, RZ ;  /* 0x0000000413097210 */ /* 0x040fe20007ffe0ff */
[----:B------:R-:W0:Y:S01]  /*2bd0*/  LDS.64 R20, [R3+UR4] ;  /* 0x0000000403147984 */ /* 0x000e220008000a00 */
[----:B------:R-:W-:Y:S01]  /*2be0*/  IADD3 R5, PT, PT, R19, R5, RZ ;  /* 0x0000000513057210 */ /* 0x000fe20007ffe0ff */
[----:B------:R-:W4:Y:S02]  /*2bf0*/  LDCU UR18, c[0x0][0x440] ;  /* 0x00008800ff1277ac */ /* 0x000f240008000800 */
[----:B------:R-:W0:Y:S01]  /*2c00*/  LDS.64 R24, [R3+UR4+0x10] ;  /* 0x0000100403187984 */ /* 0x000e220008000a00 */
[----:B------:R-:W-:-:S03]  /*2c10*/  UIADD3 UR5, UPT, UPT, UR16, 0x220, URZ ;  /* 0x0000022010057890 */ /* 0x000fc6000fffe0ff */
[----:B------:R-:W0:Y:S01]  /*2c20*/  LDS.64 R26, [R3+UR4+0x20] ;  /* 0x00002004031a7984 */ /* 0x000e220008000a00 */
[----:B------:R-:W-:-:S03]  /*2c30*/  ULEA UR5, UR17, UR5, 0x18 ;  /* 0x0000000511057291 */ /* 0x000fc6000f8ec0ff */
[----:B---3--:R-:W3:Y:S01]  /*2c40*/  LDS.64 R28, [R3+UR4+0x30] ;  /* 0x00003004031c7984 */ /* 0x008ee20008000a00 */
[----:B--2---:R-:W-:-:S03]  /*2c50*/  ISETP.NE.U32.AND P0, PT, RZ, UR14, PT ;  /* 0x0000000eff007c0c */ /* 0x004fc6000bf05070 */
[----:B------:R-:W2:Y:S01]  /*2c60*/  LDS.64 R30, [R3+UR4+0x40] ;  /* 0x00004004031e7984 */ /* 0x000ea20008000a00 */
[----:B------:R-:W-:Y:S01]  /*2c70*/  IADD3 R8, P1, P2, R88, UR14, R9 ;  /* 0x0000000e58087c10 */ /* 0x000fe2000fa3e009 */
[----:B----4-:R-:W-:Y:S01]  /*2c80*/  IMAD R12, R87, UR18, R16 ;  /* 0x00000012570c7c24 */ /* 0x010fe2000f8e0210 */
[----:B-1----:R-:W-:Y:S01]  /*2c90*/  IABS R10, R6 ;  /* 0x00000006000a7213 */ /* 0x002fe20000000000 */
[----:B------:R-:W1:Y:S01]  /*2ca0*/  LDS.64 R32, [R3+UR4+0x50] ;  /* 0x0000500403207984 */ /* 0x000e620008000a00 */
[----:B------:R-:W-:Y:S02]  /*2cb0*/  ISETP.NE.AND.EX P0, PT, RZ, UR15, PT, P0 ;  /* 0x0000000fff007c0c */ /* 0x000fe4000bf05300 */
[----:B------:R-:W4:Y:S01]  /*2cc0*/  I2F.RP R6, R10 ;  /* 0x0000000a00067306 */ /* 0x000f220000209400 */
[----:B------:R-:W0:Y:S01]  /*2cd0*/  LDS.64 R34, [R3+UR4+0x60] ;  /* 0x0000600403227984 */ /* 0x000e220008000a00 */
[----:B------:R-:W-:-:S03]  /*2ce0*/  LEA R4, R4, UR5, 0x2 ;  /* 0x0000000504047c11 */ /* 0x000fc6000f8e10ff */
[----:B------:R-:W0:Y:S04]  /*2cf0*/  LDS.64 R36, [R3+UR4+0x70] ;  /* 0x0000700403247984 */ /* 0x000e280008000a00 */
[----:B------:R-:W0:Y:S04]  /*2d00*/  LDS.64 R38, [R3+UR4+0x80] ;  /* 0x0000800403267984 */ /* 0x000e280008000a00 */
[----:B------:R-:W0:Y:S01]  /*2d10*/  LDS.64 R40, [R3+UR4+0x90] ;  /* 0x0000900403287984 */ /* 0x000e220008000a00 */
[----:B----4-:R-:W4:Y:S03]  /*2d20*/  MUFU.RCP R6, R6 ;  /* 0x0000000600067308 */ /* 0x010f260000001000 */
[----:B------:R-:W0:Y:S04]  /*2d30*/  LDS.64 R42, [R3+UR4+0xa0] ;  /* 0x0000a004032a7984 */ /* 0x000e280008000a00 */
[----:B------:R-:W0:Y:S04]  /*2d40*/  LDS.64 R44, [R3+UR4+0xb0] ;  /* 0x0000b004032c7984 */ /* 0x000e280008000a00 */
[----:B------:R-:W0:Y:S04]  /*2d50*/  LDS.64 R46, [R3+UR4+0xc0] ;  /* 0x0000c004032e7984 */ /* 0x000e280008000a00 */
[----:B------:R-:W0:Y:S01]  /*2d60*/  LDS.64 R48, [R3+UR4+0xd0] ;  /* 0x0000d00403307984 */ /* 0x000e220008000a00 */
[----:B----4-:R-:W-:-:S03]  /*2d70*/  IADD3 R6, PT, PT, R6, 0xffffffe, RZ ;  /* 0x0ffffffe06067810 */ /* 0x010fc60007ffe0ff */
[----:B------:R-:W4:Y:S01]  /*2d80*/  LDS.64 R50, [R3+UR4+0xe0] ;  /* 0x0000e00403327984 */ /* 0x000f220008000a00 */
[----:B------:R3:W2:Y:S03]  /*2d90*/  F2I.FTZ.U32.TRUNC.NTZ R7, R6 ;  /* 0x0000000600077305 */ /* 0x0006a6000021f000 */
[----:B------:R-:W0:Y:S04]  /*2da0*/  LDS.64 R52, [R3+UR4+0xf0] ;  /* 0x0000f00403347984 */ /* 0x000e280008000a00 */
[----:B------:R-:W0:Y:S01]  /*2db0*/  LDS.64 R54, [R3+UR4+0x100] ;  /* 0x0001000403367984 */ /* 0x000e220008000a00 */
[----:B---3--:R-:W-:-:S03]  /*2dc0*/  IMAD.MOV.U32 R6, RZ, RZ, RZ ;  /* 0x000000ffff067224 */ /* 0x008fc600078e00ff */
[----:B------:R-:W3:Y:S04]  /*2dd0*/  LDS.64 R56, [R3+UR4+0x110] ;  /* 0x0001100403387984 */ /* 0x000ee80008000a00 */
[----:B------:R-:W0:Y:S01]  /*2de0*/  LDS.64 R58, [R3+UR4+0x120] ;  /* 0x00012004033a7984 */ /* 0x000e220008000a00 */
[----:B--2---:R-:W-:-:S03]  /*2df0*/  IMAD.MOV R11, RZ, RZ, -R7 ;  /* 0x000000ffff0b7224 */ /* 0x004fc600078e0a07 */
[----:B------:R-:W2:Y:S01]  /*2e00*/  LDS.64 R60, [R3+UR4+0x130] ;  /* 0x00013004033c7984 */ /* 0x000ea20008000a00 */
[----:B------:R-:W-:-:S03]  /*2e10*/  IMAD R11, R11, R10, RZ ;  /* 0x0000000a0b0b7224 */ /* 0x000fc600078e02ff */
[----:B------:R-:W0:Y:S01]  /*2e20*/  LDS.64 R62, [R3+UR4+0x140] ;  /* 0x00014004033e7984 */ /* 0x000e220008000a00 */
[----:B------:R-:W-:Y:S01]  /*2e30*/  IMAD.HI.U32 R6, R7, R11, R6 ;  /* 0x0000000b07067227 */ /* 0x000fe200078e0006 */
[----:B------:R-:W-:Y:S02]  /*2e40*/  IADD3.X R7, PT, PT, R86, UR15, RZ, P1, P2 ;  /* 0x0000000f56077c10 */ /* 0x000fe40008fe44ff */
        /* <DEDUP_REMOVED lines=10> */
[----:B------:R1:W0:Y:S02]  /*2ef0*/  LDS.64 R84, [R3+UR4+0x1f0] ;  /* 0x0001f00403547984 */ /* 0x0002240008000a00 */
[----:B-1234-:R-:W-:-:S07]  /*2f00*/  IMAD R3, R12, UR18, R9 ;  /* 0x000000120c037c24 */ /* 0x01efce000f8e0209 */
.L_x_3908:
[----:B------:R-:W1:Y:S01]  /*2f10*/  LDC R15, c[0x0][0x3f4] ;  /* 0x0000fd00ff0f7b82 */ /* 0x000e620000000800 */
[----:B------:R-:W-:Y:S01]  /*2f20*/  IABS R151, R9 ;  /* 0x0000000900977213 */ /* 0x000fe20000000000 */
[----:B------:R-:W-:Y:S01]  /*2f30*/  @P0 IMAD.MOV.U32 R12, RZ, RZ, R8 ;  /* 0x000000ffff0c0224 */ /* 0x000fe200078e0008 */
[----:B0-----:R-:W-:-:S03]  /*2f40*/  @P0 MOV R13, R7 ;  /* 0x00000007000d0202 */ /* 0x001fc60000000f00 */
[----:B------:R-:W-:Y:S01]  /*2f50*/  IMAD.HI.U32 R14, R6, R151, RZ ;  /* 0x00000097060e7227 */ /* 0x000fe200078e00ff */
[----:B------:R-:W-:Y:S01]  /*2f60*/  ISETP.GE.AND P2, PT, R9, RZ, PT ;  /* 0x000000ff0900720c */ /* 0x000fe20003f46270 */
[----:B-----5:R2:W5:Y:S01]  /*2f70*/  @P0 LDG.E.U8 R11, desc[UR36][R12.64] ;  /* 0x000000240c0b0981 */ /* 0x020562000c1e1100 */
[----:B------:R-:W-:Y:S01]  /*2f80*/  BSSY.RECONVERGENT B1, `(.L_x_3841) ;  /* 0x0000032000017945 */ /* 0x000fe20003800200 */
[----:B------:R-:W-:Y:S01]  /*2f90*/  IMAD.MOV R14, RZ, RZ, -R14 ;  /* 0x000000ffff0e7224 */ /* 0x000fe200078e0a0e */
[----:B-1----:R-:W-:Y:S02]  /*2fa0*/  IABS R153, R15 ;  /* 0x0000000f00997213 */ /* 0x002fe40000000000 */
[----:B------:R-:W-:-:S03]  /*2fb0*/  ISETP.NE.AND P3, PT, R15, RZ, PT ;  /* 0x000000ff0f00720c */ /* 0x000fc60003f65270 */
[----:B------:R-:W-:Y:S02]  /*2fc0*/  IMAD R14, R153, R14, R151 ;  /* 0x0000000e990e7224 */ /* 0x000fe400078e0297 */
[----:B------:R-:W-:-:S03]  /*2fd0*/  IMAD R151, R15, 0xe0, RZ ;  /* 0x000000e00f977824 */ /* 0x000fc600078e02ff */
[----:B------:R-:W-:-:S13]  /*2fe0*/  ISETP.GT.U32.AND P1, PT, R10, R14, PT ;  /* 0x0000000e0a00720c */ /* 0x000fda0003f24070 */
[----:B------:R-:W-:-:S04]  /*2ff0*/  @!P1 IADD3 R14, PT, PT, R14, -R153, RZ ;  /* 0x800000990e0e9210 */ /* 0x000fc80007ffe0ff */
[----:B------:R-:W-:-:S13]  /*3000*/  ISETP.GT.U32.AND P1, PT, R10, R14, PT ;  /* 0x0000000e0a00720c */ /* 0x000fda0003f24070 */
[----:B------:R-:W-:Y:S01]  /*3010*/  @!P1 IMAD.IADD R14, R14, 0x1, -R153 ;  /* 0x000000010e0e9824 */ /* 0x000fe200078e0a99 */
[----:B------:R-:W-:-:S04]  /*3020*/  ISETP.GE.AND P1, PT, R9, R16, PT ;  /* 0x000000100900720c */ /* 0x000fc80003f26270 */
[----:B------:R-:W-:Y:S02]  /*3030*/  @!P2 IADD3 R14, PT, PT, -R14, RZ, RZ ;  /* 0x000000ff0e0ea210 */ /* 0x000fe40007ffe1ff */
[----:B------:R-:W-:Y:S02]  /*3040*/  @!P3 LOP3.LUT R14, RZ, R15, RZ, 0x33, !PT ;  /* 0x0000000fff0eb212 */ /* 0x000fe400078e33ff */
[----:B------:R-:W-:-:S03]  /*3050*/  ISETP.GE.AND P2, PT, R9, R16, PT ;  /* 0x000000100900720c */ /* 0x000fc60003f46270 */
[C---:B------:R-:W-:Y:S01]  /*3060*/  IMAD.SHL.U32 R152, R14.reuse, 0x8, RZ ;  /* 0x000000080e987824 */ /* 0x040fe200078e00ff */
[----:B------:R-:W-:Y:S01]  /*3070*/  SEL R91, R91, RZ, P2 ;  /* 0x000000ff5b5b7207 */ /* 0x000fe20001000000 */
[----:B------:R-:W-:Y:S01]  /*3080*/  IMAD.IADD R154, R14, 0x1, R15 ;  /* 0x000000010e9a7824 */ /* 0x000fe200078e020f */
[----:B------:R-:W-:Y:S02]  /*3090*/  SEL R89, R89, RZ, P2 ;  /* 0x000000ff59597207 */ /* 0x000fe40001000000 */
[-C--:B------:R-:W-:Y:S01]  /*30a0*/  ISETP.GE.OR P5, PT, R152, R151.reuse, P1 ;  /* 0x000000979800720c */ /* 0x080fe20000fa6670 */
[C---:B------:R-:W-:Y:S01]  /*30b0*/  IMAD R156, R15.reuse, 0x2, R154 ;  /* 0x000000020f9c7824 */ /* 0x040fe200078e029a */
[----:B--2---:R-:W-:Y:S02]  /*30c0*/  SHF.L.U32 R12, R154, 0x3, RZ ;  /* 0x000000039a0c7819 */ /* 0x004fe400000006ff */
[----:B------:R-:W-:Y:S02]  /*30d0*/  LEA R158, R15, R152, 0x4 ;  /* 0x000000980f9e7211 */ /* 0x000fe400078e20ff */
[----:B------:R-:W-:-:S02]  /*30e0*/  ISETP.GE.OR P3, PT, R12, R151, P1 ;  /* 0x000000970c00720c */ /* 0x000fc40000f66670 */
[----:B------:R-:W-:Y:S02]  /*30f0*/  ISETP.GE.OR P4, PT, R158, R151, P1 ;  /* 0x000000979e00720c */ /* 0x000fe40000f86670 */
[----:B------:R-:W-:Y:S02]  /*3100*/  SEL R88, R88, RZ, P2 ;  /* 0x000000ff58587207 */ /* 0x000fe40001000000 */
[----:B------:R-:W-:Y:S02]  /*3110*/  SEL R87, R87, RZ, P2 ;  /* 0x000000ff57577207 */ /* 0x000fe40001000000 */
[----:B------:R-:W-:Y:S02]  /*3120*/  SEL R86, R86, RZ, P2 ;  /* 0x000000ff56567207 */ /* 0x000fe40001000000 */
[----:B------:R-:W-:Y:S02]  /*3130*/  SHF.L.U32 R156, R156, 0x3, RZ ;  /* 0x000000039c9c7819 */ /* 0x000fe400000006ff */
[----:B------:R-:W-:Y:S01]  /*3140*/  SEL R90, R90, RZ, P2 ;  /* 0x000000ff5a5a7207 */ /* 0x000fe20001000000 */
[----:B------:R-:W-:Y:S06]  /*3150*/  @P5 BRA `(.L_x_3842) ;  /* 0x0000000000505947 */ /* 0x000fec0003800000 */
[----:B------:R-:W1:Y:S02]  /*3160*/  S2UR UR5, SR_CTAID.Y ;  /* 0x00000000000579c3 */ /* 0x000e640000002600 */
[----:B-1----:R-:W-:-:S05]  /*3170*/  IMAD R91, R15, UR5, RZ ;  /* 0x000000050f5b7c24 */ /* 0x002fca000f8e02ff */
[----:B------:R-:W-:-:S04]  /*3180*/  IADD3 R13, P5, PT, R91, R14, RZ ;  /* 0x0000000e5b0d7210 */ /* 0x000fc80007fbe0ff */
[----:B------:R-:W-:Y:S02]  /*3190*/  LEA.HI.X.SX32 R90, R91, RZ, 0x1, P5 ;  /* 0x000000ff5b5a7211 */ /* 0x000fe400028f0eff */
[----:B0-----:R-:W-:-:S04]  /*31a0*/  LEA R12, P5, R13, UR6, 0x2 ;  /* 0x000000060d0c7c11 */ /* 0x001fc8000f8a10ff */
[----:B------:R-:W-:-:S05]  /*31b0*/  LEA.HI.X R13, R13, UR7, R90, 0x2, P5 ;  /* 0x000000070d0d7c11 */ /* 0x000fca000a8f145a */
[----:B------:R-:W2:Y:S01]  /*31c0*/  LDG.E R12, desc[UR36][R12.64] ;  /* 0x000000240c0c7981 */ /* 0x000ea2000c1e1900 */
[----:B------:R-:W-:Y:S01]  /*31d0*/  IMAD R91, R15, UR19, RZ ;  /* 0x000000130f5b7c24 */ /* 0x000fe2000f8e02ff */
[----:B------:R-:W0:Y:S02]  /*31e0*/  S2R R90, SR_TID.X ;  /* 0x00000000005a7919 */ /* 0x000e240000002100 */
[----:B0-----:R-:W-:-:S05]  /*31f0*/  IMAD.SHL.U32 R90, R90, 0x4, RZ ;  /* 0x000000045a5a7824 */ /* 0x001fca00078e00ff */
[----:B------:R-:W-:-:S05]  /*3200*/  LOP3.LUT R90, R90, 0x4, RZ, 0xc0, !PT ;  /* 0x000000045a5a7812 */ /* 0x000fca00078ec0ff */
[----:B------:R-:W-:-:S05]  /*3210*/  IMAD R90, R22, R15, R90 ;  /* 0x0000000f165a7224 */ /* 0x000fca00078e025a */
[----:B------:R-:W-:Y:S01]  /*3220*/  SHF.R.S32.HI R160, RZ, 0x1f, R90 ;  /* 0x0000001fffa07819 */ /* 0x000fe2000001145a */
[----:B--2---:R-:W-:-:S04]  /*3230*/  IMAD R91, R12, R91, RZ ;  /* 0x0000005b0c5b7224 */ /* 0x004fc800078e02ff */
[----:B------:R-:W-:-:S05]  /*3240*/  IMAD R91, R91, 0xe0, R152 ;  /* 0x000000e05b5b7824 */ /* 0x000fca00078e0298 */
[----:B------:R-:W-:-:S04]  /*3250*/  IADD3 R153, P5, PT, R91, R90, RZ ;  /* 0x0000005a5b997210 */ /* 0x000fc80007fbe0ff */
[----:B------:R-:W-:Y:S02]  /*3260*/  LEA.HI.X.SX32 R160, R91, R160, 0x1, P5 ;  /* 0x000000a05ba07211 */ /* 0x000fe400028f0eff */
[----:B------:R-:W-:-:S04]  /*3270*/  LEA R90, P5, R153, UR8, 0x1 ;  /* 0x00000008995a7c11 */ /* 0x000fc8000f8a08ff */
[----:B------:R-:W-:-:S06]  /*3280*/  LEA.HI.X R91, R153, UR9, R160, 0x1, P5 ;  /* 0x00000009995b7c11 */ /* 0x000fcc000a8f0ca0 */
[----:B------:R-:W5:Y:S03]  /*3290*/  LDG.E.64 R90, desc[UR36][R90.64] ;  /* 0x000000245a5a7981 */ /* 0x000f66000c1e1b00 */
.L_x_3842:
[----:B0-----:R-:W-:Y:S05]  /*32a0*/  BSYNC.RECONVERGENT B1 ;  /* 0x0000000000017941 */ /* 0x001fea0003800200 */
.L_x_3841:
[----:B------:R-:W-:Y:S04]  /*32b0*/  BSSY.RECONVERGENT B1, `(.L_x_3843) ;  /* 0x0000017000017945 */ /* 0x000fe80003800200 */
        /* <DEDUP_REMOVED lines=8> */
[----:B------:R-:W-:Y:S01]  /*3340*/  IMAD R89, R15, UR19, RZ ;  /* 0x000000130f597c24 */ /* 0x000fe2000f8e02ff */
[----:B------:R-:W0:Y:S02]  /*3350*/  S2R R88, SR_TID.X ;  /* 0x0000000000587919 */ /* 0x000e240000002100 */
[----:B0-----:R-:W-:-:S04]  /*3360*/  SHF.L.U32 R88, R88, 0x2, RZ ;  /* 0x0000000258587819 */ /* 0x001fc800000006ff */
[----:B------:R-:W-:-:S05]  /*3370*/  LOP3.LUT R153, R88, 0x4, RZ, 0xc0, !PT ;  /* 0x0000000458997812 */ /* 0x000fca00078ec0ff */
[----:B------:R-:W-:Y:S02]  /*3380*/  IMAD R155, R22, R15, R153 ;  /* 0x0000000f169b7224 */ /* 0x000fe400078e0299 */
        /* <DEDUP_REMOVED lines=8> */
[----:B------:R-:W5:Y:S03]  /*3410*/  LDG.E.64 R88, desc[UR36][R88.64] ;  /* 0x0000002458587981 */ /* 0x000f66000c1e1b00 */
.L_x_3844:
[----:B------:R-:W-:Y:S05]  /*3420*/  BSYNC.RECONVERGENT B1 ;  /* 0x0000000000017941 */ /* 0x000fea0003800200 */
.L_x_3843:
        /* <DEDUP_REMOVED lines=12> */
[----:B------:R-:W-:Y:S01]  /*34f0*/  LOP3.LUT R86, R86, 0x4, RZ, 0xc0, !PT ;  /* 0x0000000456567812 */ /* 0x000fe200078ec0ff */
[----:B--2---:R-:W-:-:S04]  /*3500*/  IMAD R87, R12, R87, RZ ;  /* 0x000000570c577224 */ /* 0x004fc800078e02ff */
[----:B------:R-:W-:Y:S02]  /*3510*/  IMAD R158, R87, 0xe0, R158 ;  /* 0x000000e0579e7824 */ /* 0x000fe400078e029e */
[----:B------:R-:W-:-:S03]  /*3520*/  IMAD R87, R22, R15, R86 ;  /* 0x0000000f16577224 */ /* 0x000fc600078e0256 */
[----:B------:R-:W-:Y:S02]  /*3530*/  SHF.R.S32.HI R86, RZ, 0x1f, R158 ;  /* 0x0000001fff567819 */ /* 0x000fe4000001149e */
[----:B------:R-:W-:-:S04]  /*3540*/  IADD3 R158, P3, PT, R87, R158, RZ ;  /* 0x0000009e579e7210 */ /* 0x000fc80007f7e0ff */
[----:B------:R-:W-:Y:S02]  /*3550*/  LEA.HI.X.SX32 R87, R87, R86, 0x1, P3 ;  /* 0x0000005657577211 */ /* 0x000fe400018f0eff */
[----:B------:R-:W-:-:S04]  /*3560*/  LEA R86, P3, R158, UR8, 0x1 ;  /* 0x000000089e567c11 */ /* 0x000fc8000f8608ff */
[----:B------:R-:W-:-:S06]  /*3570*/  LEA.HI.X R87, R158, UR9, R87, 0x1, P3 ;  /* 0x000000099e577c11 */ /* 0x000fcc00098f0c57 */
[----:B------:R-:W5:Y:S03]  /*3580*/  LDG.E.64 R86, desc[UR36][R86.64] ;  /* 0x0000002456567981 */ /* 0x000f66000c1e1b00 */
.L_x_3846:
[----:B------:R-:W-:Y:S05]  /*3590*/  BSYNC.RECONVERGENT B1 ;  /* 0x0000000000017941 */ /* 0x000fea0003800200 */
.L_x_3845:
[----:B------:R-:W-:Y:S01]  /*35a0*/  ISETP.GE.OR P3, PT, R156, R151, P1 ;  /* 0x000000979c00720c */ /* 0x000fe20000f66670 */
[----:B------:R-:W-:Y:S01]  /*35b0*/  BSSY.RECONVERGENT B1, `(.L_x_3847) ;  /* 0x0000018000017945 */ /* 0x000fe20003800200 */
[----:B------:R-:W-:Y:S02]  /*35c0*/  SEL R93, R93, RZ, P2 ;  /* 0x000000ff5d5d7207 */ /* 0x000fe40001000000 */
[----:B------:R-:W-:-:S09]  /*35d0*/  SEL R92, R92, RZ, P2 ;  /* 0x000000ff5c5c7207 */ /* 0x000fd20001000000 */
        /* <DEDUP_REMOVED lines=10> */
[----:B0-----:R-:W-:-:S05]  /*3680*/  IMAD.SHL.U32 R92, R92, 0x4, RZ ;  /* 0x000000045c5c7824 */ /* 0x001fca00078e00ff */
        /* <DEDUP_REMOVED lines=10> */
.L_x_3848:
[----:B------:R-:W-:Y:S05]  /*3730*/  BSYNC.RECONVERGENT B1 ;  /* 0x0000000000017941 */ /* 0x000fea0003800200 */
.L_x_3847:
[C---:B------:R-:W-:Y:S01]  /*3740*/  IMAD R158, R15.reuse, 0x20, R152 ;  /* 0x000000200f9e7824 */ /* 0x040fe200078e0298 */
[C---:B------:R-:W-:Y:S01]  /*3750*/  LEA R156, R15.reuse, R154, 0x2 ;  /* 0x0000009a0f9c7211 */ /* 0x040fe200078e10ff */
[----:B------:R-:W-:Y:S01]  /*3760*/  IMAD R154, R15, 0x4, R154 ;  /* 0x000000040f9a7824 */ /* 0x000fe200078e029a */
[----:B------:R-:W-:Y:S01]  /*3770*/  BSSY.RECONVERGENT B1, `(.L_x_3849) ;  /* 0x0000021000017945 */ /* 0x000fe20003800200 */
[----:B------:R-:W-:Y:S02]  /*3780*/  SEL R95, R95, RZ, P2 ;  /* 0x000000ff5f5f7207 */ /* 0x000fe40001000000 */
[----:B------:R-:W-:Y:S01]  /*3790*/  ISETP.GE.OR P6, PT, R158, R151, P1 ;  /* 0x000000979e00720c */ /* 0x000fe20000fc6670 */
[----:B------:R-:W-:Y:S01]  /*37a0*/  IMAD.IADD R155, R154, 0x1, R15 ;  /* 0x000000019a9b7824 */ /* 0x000fe200078e020f */
[----:B------:R-:W-:Y:S01]  /*37b0*/  SHF.L.U32 R12, R156, 0x3, RZ ;  /* 0x000000039c0c7819 */ /* 0x000fe200000006ff */
[----:B------:R-:W-:Y:S01]  /*37c0*/  IMAD R153, R15, 0x2, R154 ;  /* 0x000000020f997824 */ /* 0x000fe200078e029a */
[----:B------:R-:W-:-:S02]  /*37d0*/  SEL R94, R94, RZ, P2 ;  /* 0x000000ff5e5e7207 */ /* 0x000fc40001000000 */
[----:B------:R-:W-:Y:S02]  /*37e0*/  ISETP.GE.OR P3, PT, R12, R151, P1 ;  /* 0x000000970c00720c */ /* 0x000fe40000f66670 */
[----:B------:R-:W-:-:S04]  /*37f0*/  SHF.L.U32 R12, R155, 0x3, RZ ;  /* 0x000000039b0c7819 */ /* 0x000fc800000006ff */
[----:B------:R-:W-:Y:S02]  /*3800*/  ISETP.GE.OR P4, PT, R12, R151, P1 ;  /* 0x000000970c00720c */ /* 0x000fe40000f86670 */
[----:B------:R-:W-:-:S04]  /*3810*/  SHF.L.U32 R12, R153, 0x3, RZ ;  /* 0x00000003990c7819 */ /* 0x000fc800000006ff */
[----:B------:R-:W-:Y:S01]  /*3820*/  ISETP.GE.OR P5, PT, R12, R151, P1 ;  /* 0x000000970c00720c */ /* 0x000fe20000fa6670 */
[----:B------:R-:W-:-:S12]  /*3830*/  @P6 BRA `(.L_x_3850) ;  /* 0x0000000000506947 */ /* 0x000fd80003800000 */
        /* <DEDUP_REMOVED lines=20> */
.L_x_3850:
[----:B------:R-:W-:Y:S05]  /*3980*/  BSYNC.RECONVERGENT B1 ;  /* 0x0000000000017941 */ /* 0x000fea0003800200 */
.L_x_3849:
[----:B------:R-:W-:Y:S01]  /*3990*/  BSSY.RECONVERGENT B1, `(.L_x_3851) ;  /* 0x0000019000017945 */ /* 0x000fe20003800200 */
[----:B------:R-:W-:Y:S02]  /*39a0*/  SEL R97, R97, RZ, P2 ;  /* 0x000000ff61617207 */ /* 0x000fe40001000000 */
[----:B------:R-:W-:Y:S01]  /*39b0*/  SEL R96, R96, RZ, P2 ;  /* 0x000000ff60607207 */ /* 0x000fe20001000000 */
[----:B------:R-:W-:Y:S06]  /*39c0*/  @P3 BRA `(.L_x_3852) ;  /* 0x0000000000543947 */ /* 0x000fec0003800000 */
        /* <DEDUP_REMOVED lines=10> */
[----:B------:R-:W-:-:S05]  /*3a70*/  LOP3.LUT R157, R157, 0x4, RZ, 0xc0, !PT ;  /* 0x000000049d9d7812 */ /* 0x000fca00078ec0ff */
[----:B------:R-:W-:Y:S02]  /*3a80*/  IMAD R157, R22, R15, R157 ;  /* 0x0000000f169d7224 */ /* 0x000fe400078e029d */
        /* <DEDUP_REMOVED lines=8> */
[----:B------:R-:W5:Y:S03]  /*3b10*/  LDG.E.64 R96, desc[UR36][R96.64] ;  /* 0x0000002460607981 */ /* 0x000f66000c1e1b00 */
.L_x_3852:
[----:B------:R-:W-:Y:S05]  /*3b20*/  BSYNC.RECONVERGENT B1 ;  /* 0x0000000000017941 */ /* 0x000fea0003800200 */
.L_x_3851:
        /* <DEDUP_REMOVED lines=25> */
.L_x_3854:
[----:B------:R-:W-:Y:S05]  /*3cc0*/  BSYNC.RECONVERGENT B1 ;  /* 0x0000000000017941 */ /* 0x000fea0003800200 */
.L_x_3853:
        /* <DEDUP_REMOVED lines=25> */
.L_x_3856:
[----:B------:R-:W-:Y:S05]  /*3e60*/  BSYNC.RECONVERGENT B1 ;  /* 0x0000000000017941 */ /* 0x000fea0003800200 */
.L_x_3855:
[C---:B------:R-:W-:Y:S01]  /*3e70*/  IMAD R156, R15.reuse, 0x40, R152 ;  /* 0x000000400f9c7824 */ /* 0x040fe200078e0298 */
[----:B------:R-:W-:Y:S01]  /*3e80*/  LEA R154, R15, R154, 0x1 ;  /* 0x0000009a0f9a7211 */ /* 0x000fe200078e08ff */
[----:B------:R-:W-:Y:S01]  /*3e90*/  BSSY.RECONVERGENT B1, `(.L_x_3857) ;  /* 0x000001a000017945 */ /* 0x000fe20003800200 */
[----:B------:R-:W-:Y:S02]  /*3ea0*/  SEL R103, R103, RZ, P2 ;  /* 0x000000ff67677207 */ /* 0x000fe40001000000 */
[----:B------:R-:W-:Y:S01]  /*3eb0*/  ISETP.GE.OR P3, PT, R156, R151, P1 ;  /* 0x000000979c00720c */ /* 0x000fe20000f66670 */
[----:B------:R-:W-:Y:S01]  /*3ec0*/  IMAD R154, R15, 0x2, R154 ;  /* 0x000000020f9a7824 */ /* 0x000fe200078e029a */
[----:B------:R-:W-:-:S11]  /*3ed0*/  SEL R102, R102, RZ, P2 ;  /* 0x000000ff66667207 */ /* 0x000fd60001000000 */
        /* <DEDUP_REMOVED lines=21> */
.L_x_3858:
[----:B------:R-:W-:Y:S05]  /*4030*/  BSYNC.RECONVERGENT B1 ;  /* 0x0000000000017941 */ /* 0x000fea0003800200 */
.L_x_3857:
[C---:B------:R-:W-:Y:S01]  /*4040*/  IMAD.SHL.U32 R12, R154.reuse, 0x8, RZ ;  /* 0x000000089a0c7824 */ /* 0x040fe200078e00ff */
[----:B------:R-:W-:Y:S01]  /*4050*/  IADD3 R153, PT, PT, R154, R15, RZ ;  /* 0x0000000f9a997210 */ /* 0x000fe20007ffe0ff */
[----:B------:R-:W-:Y:S01]  /*4060*/  BSSY.RECONVERGENT B1, `(.L_x_3859) ;  /* 0x000001d000017945 */ /* 0x000fe20003800200 */
[----:B------:R-:W-:Y:S02]  /*4070*/  SEL R105, R105, RZ, P2 ;  /* 0x000000ff69697207 */ /* 0x000fe40001000000 */
[-C--:B------:R-:W-:Y:S01]  /*4080*/  ISETP.GE.OR P4, PT, R12, R151.reuse, P1 ;  /* 0x000000970c00720c */ /* 0x080fe20000f86670 */
[----:B------:R-:W-:Y:S01]  /*4090*/  IMAD.SHL.U32 R12, R153, 0x8, RZ ;  /* 0x00000008990c7824 */ /* 0x000fe200078e00ff */
[----:B------:R-:W-:Y:S02]  /*40a0*/  SEL R107, R107, RZ, P2 ;  /* 0x000000ff6b6b7207 */ /* 0x000fe40001000000 */
[----:B------:R-:W-:Y:S02]  /*40b0*/  SEL R104, R104, RZ, P2 ;  /* 0x000000ff68687207 */ /* 0x000fe40001000000 */
[----:B------:R-:W-:-:S07]  /*40c0*/  ISETP.GE.OR P3, PT, R12, R151, P1 ;  /* 0x000000970c00720c */ /* 0x000fce0000f66670 */
        /* <DEDUP_REMOVED lines=22> */
.L_x_3860:
[----:B------:R-:W-:Y:S05]  /*4230*/  BSYNC.RECONVERGENT B1 ;  /* 0x0000000000017941 */ /* 0x000fea0003800200 */
.L_x_3859:
[----:B------:R-:W-:Y:S01]  /*4240*/  BSSY.RECONVERGENT B1, `(.L_x_3861) ;  /* 0x0000019000017945 */ /* 0x000fe20003800200 */
[----:B------:R-:W-:Y:S02]  /*4250*/  LEA R158, R15, R154, 0x1 ;  /* 0x0000009a0f9e7211 */ /* 0x000fe400078e08ff */
        /* <DEDUP_REMOVED lines=23> */
.L_x_3862:
[----:B------:R-:W-:Y:S05]  /*43d0*/  BSYNC.RECONVERGENT B1 ;  /* 0x0000000000017941 */ /* 0x000fea0003800200 */
.L_x_3861:
[C---:B------:R-:W-:Y:S01]  /*43e0*/  IMAD.SHL.U32 R12, R158.reuse, 0x8, RZ ;  /* 0x000000089e0c7824 */ /* 0x040fe200078e00ff */
[----:B------:R-:W-:Y:S01]  /*43f0*/  IADD3 R160, PT, PT, R158, R15, RZ ;  /* 0x0000000f9ea07210 */ /* 0x000fe20007ffe0ff */
[----:B------:R-:W-:Y:S01]  /*4400*/  BSSY.RECONVERGENT B1, `(.L_x_3863) ;  /* 0x0000022000017945 */ /* 0x000fe20003800200 */
[----:B------:R-:W-:Y:S02]  /*4410*/  SEL R109, R109, RZ, P2 ;  /* 0x000000ff6d6d7207 */ /* 0x000fe40001000000 */
[----:B------:R-:W-:Y:S01]  /*4420*/  ISETP.GE.OR P6, PT, R12, R151, P1 ;  /* 0x000000970c00720c */ /* 0x000fe20000fc6670 */
[C---:B------:R-:W-:Y:S01]  /*4430*/  IMAD.SHL.U32 R12, R160.reuse, 0x8, RZ ;  /* 0x00000008a00c7824 */ /* 0x040fe200078e00ff */
[----:B------:R-:W-:Y:S02]  /*4440*/  IADD3 R156, PT, PT, R160, R15, RZ ;  /* 0x0000000fa09c7210 */ /* 0x000fe40007ffe0ff */
[----:B------:R-:W-:Y:S02]  /*4450*/  SEL R108, R108, RZ, P2 ;  /* 0x000000ff6c6c7207 */ /* 0x000fe40001000000 */
[----:B------:R-:W-:Y:S01]  /*4460*/  ISETP.GE.OR P3, PT, R12, R151, P1 ;  /* 0x000000970c00720c */ /* 0x000fe20000f66670 */
[C---:B------:R-:W-:Y:S01]  /*4470*/  IMAD.SHL.U32 R12, R156.reuse, 0x8, RZ ;  /* 0x000000089c0c7824 */ /* 0x040fe200078e00ff */
[----:B------:R-:W-:-:S04]  /*4480*/  IADD3 R154, PT, PT, R156, R15, RZ ;  /* 0x0000000f9c9a7210 */ /* 0x000fc80007ffe0ff */
[----:B------:R-:W-:Y:S01]  /*4490*/  ISETP.GE.OR P4, PT, R12, R151, P1 ;  /* 0x000000970c00720c */ /* 0x000fe20000f86670 */
[----:B------:R-:W-:-:S05]  /*44a0*/  IMAD.SHL.U32 R12, R154, 0x8, RZ ;  /* 0x000000089a0c7824 */ /* 0x000fca00078e00ff */
        /* <DEDUP_REMOVED lines=23> */
.L_x_3864:
[----:B------:R-:W-:Y:S05]  /*4620*/  BSYNC.RECONVERGENT B1 ;  /* 0x0000000000017941 */ /* 0x000fea0003800200 */
.L_x_3863:
        /* <DEDUP_REMOVED lines=25> */
.L_x_3866:
[----:B------:R-:W-:Y:S05]  /*47c0*/  BSYNC.RECONVERGENT B1 ;  /* 0x0000000000017941 */ /* 0x000fea0003800200 */
.L_x_3865:
        /* <DEDUP_REMOVED lines=25> */
.L_x_3868:
[----:B------:R-:W-:Y:S05]  /*4960*/  BSYNC.RECONVERGENT B1 ;  /* 0x0000000000017941 */ /* 0x000fea0003800200 */
.L_x_3867:
        /* <DEDUP_REMOVED lines=25> */
.L_x_3870:
[----:B------:R-:W-:Y:S05]  /*4b00*/  BSYNC.RECONVERGENT B1 ;  /* 0x0000000000017941 */ /* 0x000fea0003800200 */
.L_x_3869:
[----:B------:R-:W-:Y:S01]  /*4b10*/  IADD3 R154, PT, PT, R154, R15, RZ ;  /* 0x0000000f9a9a7210 */ /* 0x000fe20007ffe0ff */
[----:B------:R-:W-:Y:S01]  /*4b20*/  IMAD R152, R15, 0x80, R152 ;  /* 0x000000800f987824 */ /* 0x000fe200078e0298 */
[----:B------:R-:W-:Y:S01]  /*4b30*/  BSSY.RECONVERGENT B1, `(.L_x_3871) ;  /* 0x000001d000017945 */ /* 0x000fe20003800200 */
[----:B------:R-:W-:Y:S02]  /*4b40*/  SEL R117, R117, RZ, P2 ;  /* 0x000000ff75757207 */ /* 0x000fe40001000000 */
[----:B------:R-:W-:Y:S02]  /*4b50*/  SHF.L.U32 R12, R154, 0x3, RZ ;  /* 0x000000039a0c7819 */ /* 0x000fe400000006ff */
[-C--:B------:R-:W-:Y:S02]  /*4b60*/  ISETP.GE.OR P3, PT, R152, R151.reuse, P1 ;  /* 0x000000979800720c */ /* 0x080fe40000f66670 */
[----:B------:R-:W-:Y:S02]  /*4b70*/  ISETP.GE.OR P4, PT, R12, R151, P1 ;  /* 0x000000970c00720c */ /* 0x000fe40000f86670 */
[----:B------:R-:W-:-:S02]  /*4b80*/  SEL R119, R119, RZ, P2 ;  /* 0x000000ff77777207 */ /* 0x000fc40001000000 */
        /* <DEDUP_REMOVED lines=23> */
.L_x_3872:
[----:B------:R-:W-:Y:S05]  /*4d00*/  BSYNC.RECONVERGENT B1 ;  /* 0x0000000000017941 */ /* 0x000fea0003800200 */
.L_x_3871:
[----:B------:R-:W-:Y:S01]  /*4d10*/  BSSY.RECONVERGENT B1, `(.L_x_3873) ;  /* 0x0000018000017945 */ /* 0x000fe20003800200 */
[----:B------:R-:W-:Y:S01]  /*4d20*/  IMAD R156, R15, 0x2, R154 ;  /* 0x000000020f9c7824 */ /* 0x000fe200078e029a */
[----:B------:R-:W-:Y:S02]  /*4d30*/  SEL R118, R118, RZ, P2 ;  /* 0x000000ff76767207 */ /* 0x000fe40001000000 */
        /* <DEDUP_REMOVED lines=21> */
.L_x_3874:
[----:B------:R-:W-:Y:S05]  /*4e90*/  BSYNC.RECONVERGENT B1 ;  /* 0x0000000000017941 */ /* 0x000fea0003800200 */
.L_x_3873:
[----:B------:R-:W-:Y:S01]  /*4ea0*/  IMAD.SHL.U32 R12, R156, 0x8, RZ ;  /* 0x000000089c0c7824 */ /* 0x000fe200078e00ff */
[----:B------:R-:W-:Y:S01]  /*4eb0*/  BSSY.RECONVERGENT B1, `(.L_x_3875) ;  /* 0x000001b000017945 */ /* 0x000fe20003800200 */
[----:B------:R-:W-:Y:S02]  /*4ec0*/  SEL R121, R121, RZ, P2 ;  /* 0x000000ff79797207 */ /* 0x000fe40001000000 */
[----:B------:R-:W-:Y:S02]  /*4ed0*/  SEL R120, R120, RZ, P2 ;  /* 0x000000ff78787207 */ /* 0x000fe40001000000 */
[----:B------:R-:W-:Y:S02]  /*4ee0*/  ISETP.GE.OR P3, PT, R12, R151, P1 ;  /* 0x000000970c00720c */ /* 0x000fe40000f66670 */
[----:B------:R-:W-:-:S11]  /*4ef0*/  IADD3 R154, PT, PT, R156, R15, RZ ;  /* 0x0000000f9c9a7210 */ /* 0x000fd60007ffe0ff */
        /* <DEDUP_REMOVED lines=22> */
.L_x_3876:
[----:B------:R-:W-:Y:S05]  /*5060*/  BSYNC.RECONVERGENT B1 ;  /* 0x0000000000017941 */ /* 0x000fea0003800200 */
.L_x_3875:
        /* <DEDUP_REMOVED lines=21> */
[----:B------:R-:W-:-:S04]  /*51c0*/  SHF.L.U32 R122, R122, 0x3, RZ ;  /* 0x000000037a7a7819 */ /* 0x000fc800000006ff */
[----:B------:R-:W-:Y:S02]  /*51d0*/  SHF.R.S32.HI R123, RZ, 0x1f, R122 ;  /* 0x0000001fff7b7819 */ /* 0x000fe4000001147a */
[----:B------:R-:W-:-:S04]  /*51e0*/  IADD3 R153, P3, PT, R154, R122, RZ ;  /* 0x0000007a9a997210 */ /* 0x000fc80007f7e0ff */
[----:B------:R-:W-:Y:S02]  /*51f0*/  LEA.HI.X.SX32 R12, R154, R123, 0x1, P3 ;  /* 0x0000007b9a0c7211 */ /* 0x000fe400018f0eff */
[----:B------:R-:W-:-:S04]  /*5200*/  LEA R122, P3, R153, UR8, 0x1 ;  /* 0x00000008997a7c11 */ /* 0x000fc8000f8608ff */
[----:B------:R-:W-:-:S06]  /*5210*/  LEA.HI.X R123, R153, UR9, R12, 0x1, P3 ;  /* 0x00000009997b7c11 */ /* 0x000fcc00098f0c0c */
[----:B------:R-:W5:Y:S03]  /*5220*/  LDG.E.64 R122, desc[UR36][R122.64] ;  /* 0x000000247a7a7981 */ /* 0x000f66000c1e1b00 */
.L_x_3878:
[----:B------:R-:W-:Y:S05]  /*5230*/  BSYNC.RECONVERGENT B1 ;  /* 0x0000000000017941 */ /* 0x000fea0003800200 */
.L_x_3877:
        /* <DEDUP_REMOVED lines=28> */
.L_x_3880:
[----:B------:R-:W-:Y:S05]  /*5400*/  BSYNC.RECONVERGENT B1 ;  /* 0x0000000000017941 */ /* 0x000fea0003800200 */
.L_x_3879:
        /* <DEDUP_REMOVED lines=28> */
.L_x_3882:
[----:B------:R-:W-:Y:S05]  /*55d0*/  BSYNC.RECONVERGENT B1 ;  /* 0x0000000000017941 */ /* 0x000fea0003800200 */
.L_x_3881:
        /* <DEDUP_REMOVED lines=28> */
.L_x_3884:
[----:B------:R-:W-:Y:S05]  /*57a0*/  BSYNC.RECONVERGENT B1 ;  /* 0x0000000000017941 */ /* 0x000fea0003800200 */
.L_x_3883:
        /* <DEDUP_REMOVED lines=28> */
.L_x_3886:
[----:B------:R-:W-:Y:S05]  /*5970*/  BSYNC.RECONVERGENT B1 ;  /* 0x0000000000017941 */ /* 0x000fea0003800200 */
.L_x_3885:
        /* <DEDUP_REMOVED lines=28> */
.L_x_3888:
[----:B------:R-:W-:Y:S05]  /*5b40*/  BSYNC.RECONVERGENT B1 ;  /* 0x0000000000017941 */ /* 0x000fea0003800200 */
.L_x_3887:
        /* <DEDUP_REMOVED lines=28> */
.L_x_3890:
[----:B------:R-:W-:Y:S05]  /*5d10*/  BSYNC.RECONVERGENT B1 ;  /* 0x0000000000017941 */ /* 0x000fea0003800200 */
.L_x_3889:
        /* <DEDUP_REMOVED lines=28> */
.L_x_3892:
[----:B------:R-:W-:Y:S05]  /*5ee0*/  BSYNC.RECONVERGENT B1 ;  /* 0x0000000000017941 */ /* 0x000fea0003800200 */
.L_x_3891:
        /* <DEDUP_REMOVED lines=28> */
.L_x_3894:
[----:B------:R-:W-:Y:S05]  /*60b0*/  BSYNC.RECONVERGENT B1 ;  /* 0x0000000000017941 */ /* 0x000fea0003800200 */
.L_x_3893:
        /* <DEDUP_REMOVED lines=28> */
.L_x_3896:
[----:B------:R-:W-:Y:S05]  /*6280*/  BSYNC.RECONVERGENT B1 ;  /* 0x0000000000017941 */ /* 0x000fea0003800200 */
.L_x_3895:
        /* <DEDUP_REMOVED lines=9> */
[----:B------:R-:W-:-:S02]  /*6320*/  IMAD.IADD R152, R154, 0x1, R15 ;  /* 0x000000019a987824 */ /* 0x000fc400078e020f */
[----:B------:R-:W-:-:S03]  /*6330*/  IMAD.SHL.U32 R12, R154, 0x8, RZ ;  /* 0x000000089a0c7824 */ /* 0x000fc600078e00ff */
[----:B------:R-:W-:Y:S02]  /*6340*/  SHF.L.U32 R152, R152, 0x3, RZ ;  /* 0x0000000398987819 */ /* 0x000fe400000006ff */
[-C--:B------:R-:W-:Y:S02]  /*6350*/  ISETP.GE.OR P4, PT, R12, R151.reuse, P1 ;  /* 0x000000970c00720c */ /* 0x080fe40000f86670 */
        /* <DEDUP_REMOVED lines=23> */
.L_x_3898:
[----:B------:R-:W-:Y:S05]  /*64d0*/  BSYNC.RECONVERGENT B1 ;  /* 0x0000000000017941 */ /* 0x000fea0003800200 */
.L_x_3897:
        /* <DEDUP_REMOVED lines=25> */
.L_x_3900:
[----:B------:R-:W-:Y:S05]  /*6670*/  BSYNC.RECONVERGENT B1 ;  /* 0x0000000000017941 */ /* 0x000fea0003800200 */
.L_x_3899:
        /* <DEDUP_REMOVED lines=25> */
.L_x_3902:
[----:B------:R-:W-:Y:S05]  /*6810*/  BSYNC.RECONVERGENT B1 ;  /* 0x0000000000017941 */ /* 0x000fea0003800200 */
.L_x_3901:
        /* <DEDUP_REMOVED lines=17> */
[----:B------:R-:W-:-:S05]  /*6930*/  IMAD R152, R149, 0xe0, R152 ;  /* 0x000000e095987824 */ /* 0x000fca00078e0298 */
[----:B------:R-:W-:Y:S02]  /*6940*/  SHF.R.S32.HI R14, RZ, 0x1f, R152 ;  /* 0x0000001fff0e7819 */ /* 0x000fe40000011498 */
[----:B------:R-:W-:-:S04]  /*6950*/  IADD3 R152, P2, PT, R15, R152, RZ ;  /* 0x000000980f987210 */ /* 0x000fc80007f5e0ff */
[----:B------:R-:W-:Y:S02]  /*6960*/  LEA.HI.X.SX32 R15, R15, R14, 0x1, P2 ;  /* 0x0000000e0f0f7211 */ /* 0x000fe400010f0eff */
[----:B------:R-:W-:-:S04]  /*6970*/  LEA R148, P2, R152, UR8, 0x1 ;  /* 0x0000000898947c11 */ /* 0x000fc8000f8408ff */
[----:B------:R-:W-:-:S06]  /*6980*/  LEA.HI.X R149, R152, UR9, R15, 0x1, P2 ;  /* 0x0000000998957c11 */ /* 0x000fcc00090f0c0f */
[----:B------:R-:W5:Y:S03]  /*6990*/  LDG.E.64 R148, desc[UR36][R148.64] ;  /* 0x0000002494947981 */ /* 0x000f66000c1e1b00 */
.L_x_3904:
[----:B------:R-:W-:Y:S05]  /*69a0*/  BSYNC.RECONVERGENT B1 ;  /* 0x0000000000017941 */ /* 0x000fea0003800200 */
.L_x_3903:
[----:B-----5:R-:W-:Y:S02]  /*69b0*/  HMUL2 R12, R20, R90 ;  /* 0x0000005a140c7232 */ /* 0x020fe40000000000 */
[----:B------:R-:W-:Y:S01]  /*69c0*/  HFMA2 R13, R21, R91, -RZ ;  /* 0x0000005b150d7231 */ /* 0x000fe200001000ff */
[----:B------:R-:W0:Y:S01]  /*69d0*/  S2R R151, SR_TID.X ;  /* 0x0000000000977919 */ /* 0x000e220000002100 */
[----:B------:R-:W-:Y:S01]  /*69e0*/  UMOV UR5, 0xffffffff ;  /* 0xffffffff00057882 */ /* 0x000fe20000000000 */
[----:B------:R-:W-:Y:S02]  /*69f0*/  HFMA2 R12, R24, R88, R12 ;  /* 0x00000058180c7231 */ /* 0x000fe4000000000c */
[----:B------:R-:W-:Y:S01]  /*6a00*/  HFMA2 R13, R25, R89, R13 ;  /* 0x00000059190d7231 */ /* 0x000fe2000000000d */
[----:B------:R-:W-:Y:S01]  /*6a10*/  ISETP.NE.AND P2, PT, R11, RZ, P0 ;  /* 0x000000ff0b00720c */ /* 0x000fe20000745270 */
        /* <DEDUP_REMOVED lines=13> */
[----:B------:R-:W-:Y:S01]  /*6af0*/  HFMA2 R13, R39, R103, R13 ;  /* 0x00000067270d7231 */ /* 0x000fe2000000000d */
[----:B0-----:R-:W-:Y:S01]  /*6b00*/  LOP3.LUT R151, R151, 0x1, RZ, 0xc0, !PT ;  /* 0x0000000197977812 */ /* 0x001fe200078ec0ff */
        /* <DEDUP_REMOVED lines=51> */
[----:B------:R0:W1:Y:S02]  /*6e40*/  SHFL.BFLY PT, R14, R13, 0x1, 0x1f ;  /* 0x0c201f000d0e7f89 */ /* 0x00006400000e0000 */
.L_x_3976:
        /* <DEDUP_REMOVED lines=29> */
.L_x_3907:
[----:B------:R-:W-:Y:S05]  /*7020*/  BSYNC.RECONVERGENT B1 ;  /* 0x0000000000017941 */ /* 0x000fea0003800200 */
.L_x_3906:
[----:B------:R-:W-:Y:S01]  /*7030*/  IADD3 R9, PT, PT, R9, 0x40, RZ ;  /* 0x0000004009097810 */ /* 0x000fe20007ffe0ff */
[----:B-1----:R-:W-:Y:S01]  /*7040*/  VIADD R4, R4, 0x100 ;  /* 0x0000010004047836 */ /* 0x002fe20000000000 */
[----:B------:R-:W-:Y:S02]  /*7050*/  IADD3 R8, P2, PT, R8, 0x40, RZ ;  /* 0x0000004008087810 */ /* 0x000fe40007f5e0ff */
[----:B------:R-:W-:Y:S02]  /*7060*/  ISETP.GE.AND P1, PT, R9, R5, PT ;  /* 0x000000050900720c */ /* 0x000fe40003f26270 */
[----:B------:R-:W-:Y:S01]  /*7070*/  IADD3 R3, PT, PT, R3, 0x40, RZ ;  /* 0x0000004003037810 */ /* 0x000fe20007ffe0ff */
[----:B------:R-:W-:-:S10]  /*7080*/  IMAD.X R7, RZ, RZ, R7, P2 ;  /* 0x000000ffff077224 */ /* 0x000fd400010e0607 */
[----:B------:R-:W-:Y:S05]  /*7090*/  @!P1 BRA `(.L_x_3908) ;  /* 0xffffffbc009c9947 */ /* 0x000fea000383ffff */
.L_x_3840:
[----:B0-2-4-:R-:W-:Y:S05]  /*70a0*/  BSYNC B0 ;  /* 0x0000000000007941 */ /* 0x015fea0003800000 */
.L_x_3839:
[----:B------:R-:W-:-:S03]  /*70b0*/  UMOV UR5, 0xffffffff ;  /* 0xffffffff00057882 */ /* 0x000fc60000000000 */
[----:B------:R-:W-:Y:S05]  /*70c0*/  BRA.DIV UR5, `(.L_x_3909) ;  /* 0x0000005605fc7947 */ /* 0x000fea000b800000 */
[----:B------:R-:W0:Y:S02]  /*70d0*/  SHFL.BFLY PT, R14, R0, 0x10, 0x1f ;  /* 0x0e001f00000e7f89 */ /* 0x000e2400000e0000 */
[----:B0-----:R-:W-:-:S05]  /*70e0*/  FMNMX.FTZ R13, R14, R0, !PT ;  /* 0x000000000e0d7209 */ /* 0x001fca0007810000 */
[----:B------:R-:W0:Y:S02]  /*70f0*/  SHFL.BFLY PT, R14, R13, 0x8, 0x1f ;  /* 0x0d001f000d0e7f89 */ /* 0x000e2400000e0000 */
[----:B0-----:R-:W-:-:S05]  /*7100*/  FMNMX.FTZ R3, R13, R14, !PT ;  /* 0x0000000e0d037209 */ /* 0x001fca0007810000 */
[----:B------:R-:W0:Y:S02]  /*7110*/  SHFL.BFLY PT, R14, R3, 0x4, 0x1f ;  /* 0x0c801f00030e7f89 */ /* 0x000e2400000e0000 */
[----:B0-----:R-:W-:-:S05]  /*7120*/  FMNMX.FTZ R4, R3, R14, !PT ;  /* 0x0000000e03047209 */ /* 0x001fca0007810000 */
[----:B------:R0:W1:Y:S02]  /*7130*/  SHFL.BFLY PT, R14, R4, 0x2, 0x1f ;  /* 0x0c401f00040e7f89 */ /* 0x00006400000e0000 */
.L_x_3982:
[----:B------:R-:W2:Y:S01]  /*7140*/  S2R R0, SR_TID.X ;  /* 0x0000000000007919 */ /* 0x000ea20000002100 */
[----:B------:R-:W-:Y:S01]  /*7150*/  MOV R15, 0x400 ;  /* 0x00000400000f7802 */ /* 0x000fe20000000f00 */
[----:B------:R-:W-:Y:S05]  /*7160*/  WARPSYNC.ALL ;  /* 0x0000000000007948 */ /* 0x000fea0003800000 */
[----:B------:R-:W4:Y:S01]  /*7170*/  S2R R20, SR_CgaCtaId ;  /* 0x0000000000147919 */ /* 0x000f220000008800 */
[----:B-1----:R-:W-:Y:S02]  /*7180*/  FMNMX.FTZ R5, R4, R14, !PT ;  /* 0x0000000e04057209 */ /* 0x002fe40007810000 */
[----:B--2---:R-:W-:-:S02]  /*7190*/  LOP3.LUT P0, R6, R0, 0x1f, RZ, 0xc0, !PT ;  /* 0x0000001f00067812 */ /* 0x004fc4000780c0ff */
[----:B----4-:R-:W-:-:S11]  /*71a0*/  LEA R3, R20, R15, 0x18 ;  /* 0x0000000f14037211 */ /* 0x010fd600078ec0ff */
[----:B0-----:R-:W-:-:S05]  /*71b0*/  @!P0 LEA.HI R4, R0, R3, RZ, 0x1d ;  /* 0x0000000300048211 */ /* 0x001fca00078fe8ff */
[----:B------:R0:W-:Y:S01]  /*71c0*/  @!P0 STS [R4], R5 ;  /* 0x0000000504008388 */ /* 0x0001e20000000800 */
[----:B------:R-:W-:Y:S01]  /*71d0*/  BAR.SYNC.DEFER_BLOCKING 0x0 ;  /* 0x0000000000007b1d */ /* 0x000fe20000010000 */
[C---:B------:R-:W-:Y:S01]  /*71e0*/  ISETP.GT.U32.AND P0, PT, R6.reuse, 0x3, PT ;  /* 0x000000030600780c */ /* 0x040fe20003f04070 */
[----:B0-----:R-:W-:Y:S01]  /*71f0*/  IMAD.MOV.U32 R4, RZ, RZ, -0x800001 ;  /* 0xff7fffffff047424 */ /* 0x001fe200078e00ff */
[----:B------:R-:W-:Y:S01]  /*7200*/  LEA R7, R6, R3, 0x2 ;  /* 0x0000000306077211 */ /* 0x000fe200078e10ff */
[----:B------:R-:W-:-:S04]  /*7210*/  HFMA2 R9, -RZ, RZ, 0, 0 ;  /* 0x00000000ff097431 */ /* 0x000fc800000001ff */
[----:B------:R-:W0:Y:S01]  /*7220*/  S2UR UR7, SR_CTAID.Y ;  /* 0x00000000000779c3 */ /* 0x000e220000002600 */
[----:B------:R-:W0:Y:S01]  /*7230*/  LDCU UR4, c[0x0][0x3f4] ;  /* 0x00007e80ff0477ac */ /* 0x000e220008000800 */
[----:B------:R-:W-:Y:S04]  /*7240*/  BSSY.RECONVERGENT B0, `(.L_x_3910) ;  /* 0x000016e000007945 */ /* 0x000fe80003800200 */
[----:B------:R-:W1:Y:S01]  /*7250*/  @!P0 LDS R4, [R7] ;  /* 0x0000000007048984 */ /* 0x000e620000000800 */
[----:B0-----:R-:W-:-:S04]  /*7260*/  UIMAD UR6, UR7, UR4, URZ ;  /* 0x00000004070672a4 */ /* 0x001fc8000f8e02ff */
[----:B------:R-:W-:Y:S01]  /*7270*/  USHF.R.S32.HI UR12, URZ, 0x1f, UR6 ;  /* 0x0000001fff0c7899 */ /* 0x000fe20008011406 */
[----:B-1----:R-:W0:Y:S02]  /*7280*/  SHFL.BFLY PT, R5, R4, 0x2, 0x1f ;  /* 0x0c401f0004057f89 */ /* 0x002e2400000e0000 */
[----:B0-----:R-:W-:Y:S01]  /*7290*/  FMNMX.FTZ R10, R5, R4, !PT ;  /* 0x00000004050a7209 */ /* 0x001fe20007810000 */
[----:B------:R-:W-:-:S04]  /*72a0*/  VIADD R4, R16, 0x1 ;  /* 0x0000000110047836 */ /* 0x000fc80000000000 */
[----:B------:R-:W0:Y:S02]  /*72b0*/  SHFL.BFLY PT, R5, R10, 0x1, 0x1f ;  /* 0x0c201f000a057f89 */ /* 0x000e2400000e0000 */
[----:B0-----:R-:W-:Y:S02]  /*72c0*/  FMNMX.FTZ R8, R10, R5, !PT ;  /* 0x000000050a087209 */ /* 0x001fe40007810000 */
[----:B------:R-:W-:-:S04]  /*72d0*/  IADD3 R5, PT, PT, R19, R0, RZ ;  /* 0x0000000013057210 */ /* 0x000fc80007ffe0ff */
[----:B------:R-:W-:Y:S01]  /*72e0*/  ISETP.GT.AND P0, PT, R5, R16, PT ;  /* 0x000000100500720c */ /* 0x000fe20003f04270 */
[----:B------:R-:W0:-:S12]  /*72f0*/  SHFL.IDX PT, R8, R8, RZ, 0x1f ;  /* 0x00001fff08087589 */ /* 0x000e1800000e0000 */
[----:B------:R-:W-:Y:S05]  /*7300*/  @P0 BRA `(.L_x_3911) ;  /* 0x0000001400840947 */ /* 0x000fea0003800000 */
[----:B------:R-:W1:Y:S02]  /*7310*/  LDC.64 R10, c[0x0][0x420] ;  /* 0x00010800ff0a7b82 */ /* 0x000e640000000a00 */
[----:B-1----:R-:W-:-:S04]  /*7320*/  ISETP.NE.U32.AND P0, PT, R10, RZ, PT ;  /* 0x000000ff0a00720c */ /* 0x002fc80003f05070 */
[----:B------:R-:W-:-:S13]  /*7330*/  ISETP.NE.AND.EX P0, PT, R11, RZ, PT, P0 ;  /* 0x000000ff0b00720c */ /* 0x000fda0003f05300 */
[----:B------:R-:W-:Y:S05]  /*7340*/  @P0 BRA `(.L_x_3912) ;  /* 0x0000000c00fc0947 */ /* 0x000fea0003800000 */
[----:B------:R-:W-:Y:S01]  /*7350*/  VIADDMNMX R10, R5, 0x80, R4, !PT ;  /* 0x00000080050a7846 */ /* 0x000fe20007800104 */
[----:B------:R-:W-:Y:S01]  /*7360*/  BSSY.RECONVERGENT B1, `(.L_x_3913) ;  /* 0x000001c000017945 */ /* 0x000fe20003800200 */
[----:B------:R-:W-:-:S04]  /*7370*/  LOP3.LUT R9, RZ, R0, RZ, 0x33, !PT ;  /* 0x00000000ff097212 */ /* 0x000fc800078e33ff */
[----:B------:R-:W-:Y:S02]  /*7380*/  IADD3 R11, PT, PT, -R19, R10, R9 ;  /* 0x0000000a130b7210 */ /* 0x000fe40007ffe109 */
[----:B------:R-:W-:Y:S02]  /*7390*/  MOV R10, R5 ;  /* 0x00000005000a7202 */ /* 0x000fe40000000f00 */
[C---:B------:R-:W-:Y:S02]  /*73a0*/  LOP3.LUT R9, R11.reuse, 0x180, RZ, 0xc0, !PT ;  /* 0x000001800b097812 */ /* 0x040fe400078ec0ff */
[----:B------:R-:W-:Y:S02]  /*73b0*/  ISETP.GE.U32.AND P1, PT, R11, 0x180, PT ;  /* 0x000001800b00780c */ /* 0x000fe40003f26070 */
[----:B------:R-:W-:Y:S01]  /*73c0*/  ISETP.NE.AND P0, PT, R9, 0x180, PT ;  /* 0x000001800900780c */ /* 0x000fe20003f05270 */
[----:B------:R-:W-:-:S12]  /*73d0*/  IMAD.MOV.U32 R9, RZ, RZ, RZ ;  /* 0x000000ffff097224 */ /* 0x000fd800078e00ff */
[----:B------:R-:W-:Y:S05]  /*73e0*/  @!P0 BRA `(.L_x_3914) ;  /* 0x00000000004c8947 */ /* 0x000fea0003800000 */
[----:B------:R-:W-:Y:S01]  /*73f0*/  VIADD R13, R15, 0x220 ;  /* 0x000002200f0d7836 */ /* 0x000fe20000000000 */
[----:B------:R-:W-:Y:S01]  /*7400*/  LEA.HI R9, R11, 0x1, RZ, 0x19 ;  /* 0x000000010b097811 */ /* 0x000fe200078fc8ff */
[----:B------:R-:W-:-:S03]  /*7410*/  IMAD.MOV.U32 R10, RZ, RZ, R5 ;  /* 0x000000ffff0a7224 */ /* 0x000fc600078e0005 */
[----:B------:R-:W-:Y:S01]  /*7420*/  LOP3.LUT R11, R9, 0x3, RZ, 0xc0, !PT ;  /* 0x00000003090b7812 */ /* 0x000fe200078ec0ff */
[----:B------:R-:W-:Y:S01]  /*7430*/  HFMA2 R9, -RZ, RZ, 0, 0 ;  /* 0x00000000ff097431 */ /* 0x000fe200000001ff */
[----:B------:R-:W-:-:S03]  /*7440*/  LEA R13, R20, R13, 0x18 ;  /* 0x0000000d140d7211 */ /* 0x000fc600078ec0ff */
[----:B------:R-:W-:Y:S01]  /*7450*/  IMAD.MOV R11, RZ, RZ, -R11 ;  /* 0x000000ffff0b7224 */ /* 0x000fe200078e0a0b */
[----:B------:R-:W-:-:S07]  /*7460*/  LEA R12, R0, R13, 0x2 ;  /* 0x0000000d000c7211 */ /* 0x000fce00078e10ff */
.L_x_3915:
        /* <DEDUP_REMOVED lines=9> */
[----:B0-----:R-:W-:Y:S01]  /*7500*/  IADD3 R12, PT, PT, R12, 0x200, RZ ;  /* 0x000002000c0c7810 */ /* 0x001fe20007ffe0ff */
[----:B------:R-:W-:Y:S06]  /*7510*/  @P0 BRA `(.L_x_3915) ;  /* 0xfffffffc00d40947 */ /* 0x000fec000383ffff */
.L_x_3914:
[----:B------:R-:W-:Y:S05]  /*7520*/  BSYNC.RECONVERGENT B1 ;  /* 0x0000000000017941 */ /* 0x000fea0003800200 */
.L_x_3913:
[----:B------:R-:W-:Y:S05]  /*7530*/  @!P1 BRA `(.L_x_3911) ;  /* 0x0000001000f89947 */ /* 0x000fea0003800000 */
[----:B------:R-:W-:Y:S01]  /*7540*/  SHF.L.U32 R11, R19, 0x2, RZ ;  /* 0x00000002130b7819 */ /* 0x000fe200000006ff */
[----:B------:R-:W-:-:S04]  /*7550*/  VIADD R15, R15, 0x220 ;  /* 0x000002200f0f7836 */ /* 0x000fc80000000000 */
[----:B------:R-:W-:Y:S01]  /*7560*/  IMAD R11, R10, 0x4, -R11 ;  /* 0x000000040a0b7824 */ /* 0x000fe200078e0a0b */
[----:B------:R-:W-:-:S04]  /*7570*/  LEA R20, R20, R15, 0x18 ;  /* 0x0000000f14147211 */ /* 0x000fc800078ec0ff */
[----:B------:R-:W-:-:S05]  /*7580*/  IADD3 R11, PT, PT, R20, R11, RZ ;  /* 0x0000000b140b7210 */ /* 0x000fca0007ffe0ff */
[----:B------:R-:W0:Y:S04]  /*7590*/  LDS R13, [R11] ;  /* 0x000000000b0d7984 */ /* 0x000e280000000800 */
[----:B------:R-:W1:Y:S04]  /*75a0*/  LDS R15, [R11+0x200] ;  /* 0x000200000b0f7984 */ /* 0x000e680000000800 */
[----:B------:R-:W2:Y:S04]  /*75b0*/  LDS R21, [R11+0x400] ;  /* 0x000400000b157984 */ /* 0x000ea80000000800 */
[----:B-----5:R-:W4:Y:S01]  /*75c0*/  LDS R23, [R11+0x600] ;  /* 0x000600000b177984 */ /* 0x020f220000000800 */
[C---:B0-----:R-:W-:Y:S01]  /*75d0*/  FADD.FTZ R13, -R8.reuse, R13 ;  /* 0x0000000d080d7221 */ /* 0x041fe20000010100 */
[----:B-1----:R-:W-:-:S03]  /*75e0*/  FADD.FTZ R15, -R8, R15 ;  /* 0x0000000f080f7221 */ /* 0x002fc60000010100 */
[----:B------:R-:W-:Y:S01]  /*75f0*/  FMUL.FTZ R13, R13, 1.4426950216293334961 ;  /* 0x3fb8aa3b0d0d7820 */ /* 0x000fe20000410000 */
[C---:B--2---:R-:W-:Y:S01]  /*7600*/  FADD.FTZ R21, -R8.reuse, R21 ;  /* 0x0000001508157221 */ /* 0x044fe20000010100 */
[----:B------:R-:W-:Y:S02]  /*7610*/  FMUL.FTZ R15, R15, 1.4426950216293334961 ;  /* 0x3fb8aa3b0f0f7820 */ /* 0x000fe40000410000 */
[----:B------:R0:W1:Y:S01]  /*7620*/  MUFU.EX2 R12, R13 ;  /* 0x0000000d000c7308 */ /* 0x0000620000000800 */
[----:B----4-:R-:W-:Y:S01]  /*7630*/  FADD.FTZ R23, -R8, R23 ;  /* 0x0000001708177221 */ /* 0x010fe20000010100 */
[----:B------:R-:W-:Y:S02]  /*7640*/  FMUL.FTZ R21, R21, 1.4426950216293334961 ;  /* 0x3fb8aa3b15157820 */ /* 0x000fe40000410000 */
[----:B------:R-:W2:Y:S01]  /*7650*/  MUFU.EX2 R14, R15 ;  /* 0x0000000f000e7308 */ /* 0x000ea20000000800 */
[----:B------:R-:W-:-:S03]  /*7660*/  FMUL.FTZ R23, R23, 1.4426950216293334961 ;  /* 0x3fb8aa3b17177820 */ /* 0x000fc60000410000 */
[----:B------:R-:W4:Y:S01]  /*7670*/  MUFU.EX2 R20, R21 ;  /* 0x0000001500147308 */ /* 0x000f220000000800 */
[----:B0-----:R-:W-:-:S03]  /*7680*/  VIADD R13, R10, 0x200 ;  /* 0x000002000a0d7836 */ /* 0x001fc60000000000 */
[----:B------:R-:W0:Y:S01]  /*7690*/  MUFU.EX2 R24, R23 ;  /* 0x0000001700187308 */ /* 0x000e220000000800 */
[----:B-1----:R1:W-:Y:S01]  /*76a0*/  STS [R11], R12 ;  /* 0x0000000c0b007388 */ /* 0x0023e20000000800 */
[----:B------:R-:W-:Y:S01]  /*76b0*/  ISETP.GT.AND P0, PT, R13, R16, PT ;  /* 0x000000100d00720c */ /* 0x000fe20003f04270 */
[----:B------:R-:W-:Y:S02]  /*76c0*/  FADD.FTZ R9, R9, R12 ;  /* 0x0000000c09097221 */ /* 0x000fe40000010000 */
[----:B--2---:R1:W-:Y:S02]  /*76d0*/  STS [R11+0x200], R14 ;  /* 0x0002000e0b007388 */ /* 0x0043e40000000800 */
[----:B------:R-:W-:Y:S02]  /*76e0*/  FADD.FTZ R9, R9, R14 ;  /* 0x0000000e09097221 */ /* 0x000fe40000010000 */
[----:B----4-:R1:W-:Y:S02]  /*76f0*/  STS [R11+0x400], R20 ;  /* 0x000400140b007388 */ /* 0x0103e40000000800 */
[----:B------:R-:W-:-:S02]  /*7700*/  FADD.FTZ R9, R9, R20 ;  /* 0x0000001409097221 */ /* 0x000fc40000010000 */
[----:B0-----:R1:W-:Y:S02]  /*7710*/  STS [R11+0x600], R24 ;  /* 0x000600180b007388 */ /* 0x0013e40000000800 */
[----:B------:R-:W-:Y:S01]  /*7720*/  FADD.FTZ R9, R9, R24 ;  /* 0x0000001809097221 */ /* 0x000fe20000010000 */
[----:B------:R-:W-:Y:S06]  /*7730*/  @P0 BRA `(.L_x_3911) ;  /* 0x0000001000780947 */ /* 0x000fec0003800000 */
[----:B------:R-:W-:Y:S01]  /*7740*/  IADD3 R10, PT, PT, -R13, R16, RZ ;  /* 0x000000100d0a7210 */ /* 0x000fe20007ffe1ff */
[----:B------:R-:W-:Y:S01]  /*7750*/  BSSY.RECONVERGENT B1, `(.L_x_3916) ;  /* 0x000006b000017945 */ /* 0x000fe20003800200 */
[----:B-1----:R-:W-:Y:S01]  /*7760*/  VIADD R11, R11, 0xc00 ;  /* 0x00000c000b0b7836 */ /* 0x002fe20000000000 */
[----:B------:R-:W-:Y:S02]  /*7770*/  PLOP3.LUT P0, PT, PT, PT, PT, 0x80, 0x8 ;  /* 0x000000000008781c */ /* 0x000fe40003f0f070 */
[----:B------:R-:W-:-:S13]  /*7780*/  ISETP.GT.AND P1, PT, R10, 0x5ff, PT ;  /* 0x000005ff0a00780c */ /* 0x000fda0003f24270 */
[----:B------:R-:W-:Y:S05]  /*7790*/  @!P1 BRA `(.L_x_3917) ;  /* 0x0000000400989947 */ /* 0x000fea0003800000 */
[----:B------:R-:W-:Y:S02]  /*77a0*/  PLOP3.LUT P0, PT, PT, PT, PT, 0x8, 0x80 ;  /* 0x000000000080781c */ /* 0x000fe40003f0e170 */
[----:B------:R-:W-:-:S11]  /*77b0*/  IADD3 R44, PT, PT, R16, -0x5ff, RZ ;  /* 0xfffffa01102c7810 */ /* 0x000fd60007ffe0ff */
.L_x_3918:
[----:B------:R-:W0:Y:S01]  /*77c0*/  LDS R15, [R11+-0x400] ;  /* 0xfffc00000b0f7984 */ /* 0x000e220000000800 */
[----:B------:R-:W-:-:S03]  /*77d0*/  VIADD R13, R13, 0x800 ;  /* 0x000008000d0d7836 */ /* 0x000fc60000000000 */
[----:B------:R-:W1:Y:S02]  /*77e0*/  LDS R21, [R11+-0x200] ;  /* 0xfffe00000b157984 */ /* 0x000e640000000800 */
[----:B------:R-:W-:Y:S02]  /*77f0*/  ISETP.GE.AND P1, PT, R13, R44, PT ;  /* 0x0000002c0d00720c */ /* 0x000fe40003f26270 */
[----:B------:R-:W2:Y:S04]  /*7800*/  LDS R23, [R11] ;  /* 0x000000000b177984 */ /* 0x000ea80000000800 */
[----:B------:R-:W4:Y:S04]  /*7810*/  LDS R25, [R11+0x200] ;  /* 0x000200000b197984 */ /* 0x000f280000000800 */
[----:B------:R-:W5:Y:S04]  /*7820*/  LDS R27, [R11+0x400] ;  /* 0x000400000b1b7984 */ /* 0x000f680000000800 */
[----:B---3--:R-:W3:Y:S04]  /*7830*/  LDS R29, [R11+0x600] ;  /* 0x000600000b1d7984 */ /* 0x008ee80000000800 */
[----:B------:R-:W3:Y:S04]  /*7840*/  LDS R31, [R11+0x800] ;  /* 0x000800000b1f7984 */ /* 0x000ee80000000800 */
[----:B------:R-:W3:Y:S04]  /*7850*/  LDS R33, [R11+0xa00] ;  /* 0x000a00000b217984 */ /* 0x000ee80000000800 */
[----:B------:R-:W3:Y:S04]  /*7860*/  LDS R35, [R11+0xc00] ;  /* 0x000c00000b237984 */ /* 0x000ee80000000800 */
[----:B------:R-:W3:Y:S04]  /*7870*/  LDS R37, [R11+0xe00] ;  /* 0x000e00000b257984 */ /* 0x000ee80000000800 */
[----:B------:R-:W3:Y:S01]  /*7880*/  LDS R39, [R11+0x1000] ;  /* 0x001000000b277984 */ /* 0x000ee20000000800 */
[----:B0-----:R-:W-:-:S03]  /*7890*/  FADD.FTZ R15, -R8, R15 ;  /* 0x0000000f080f7221 */ /* 0x001fc60000010100 */
[----:B------:R-:W0:Y:S01]  /*78a0*/  LDS R41, [R11+0x1200] ;  /* 0x001200000b297984 */ /* 0x000e220000000800 */
[C---:B-1----:R-:W-:Y:S01]  /*78b0*/  FADD.FTZ R21, -R8.reuse, R21 ;  /* 0x0000001508157221 */ /* 0x042fe20000010100 */
[----:B------:R-:W-:Y:S02]  /*78c0*/  FMUL.FTZ R15, R15, 1.4426950216293334961 ;  /* 0x3fb8aa3b0f0f7820 */ /* 0x000fe40000410000 */
[----:B------:R-:W1:Y:S01]  /*78d0*/  LDS R43, [R11+0x1400] ;  /* 0x001400000b2b7984 */ /* 0x000e620000000800 */
[C---:B--2---:R-:W-:Y:S01]  /*78e0*/  FADD.FTZ R23, -R8.reuse, R23 ;  /* 0x0000001708177221 */ /* 0x044fe20000010100 */
[----:B------:R-:W-:Y:S01]  /*78f0*/  FMUL.FTZ R21, R21, 1.4426950216293334961 ;  /* 0x3fb8aa3b15157820 */ /* 0x000fe20000410000 */
[----:B------:R-:W2:Y:S01]  /*7900*/  MUFU.EX2 R10, R15 ;  /* 0x0000000f000a7308 */ /* 0x000ea20000000800 */
[----:B------:R-:W1:Y:S01]  /*7910*/  LDS R45, [R11+0x1600] ;  /* 0x001600000b2d7984 */ /* 0x000e620000000800 */
[C---:B----4-:R-:W-:Y:S01]  /*7920*/  FADD.FTZ R25, -R8.reuse, R25 ;  /* 0x0000001908197221 */ /* 0x050fe20000010100 */
[----:B------:R-:W-:Y:S01]  /*7930*/  FMUL.FTZ R23, R23, 1.4426950216293334961 ;  /* 0x3fb8aa3b17177820 */ /* 0x000fe20000410000 */
        /* <DEDUP_REMOVED lines=8> */
[----:B------:R-:W3:Y:S01]  /*79c0*/  MUFU.EX2 R20, R25 ;  /* 0x0000001900147308 */ /* 0x000ee20000000800 */
[----:B------:R-:W-:Y:S01]  /*79d0*/  FADD.FTZ R31, -R8, R31 ;  /* 0x0000001f081f7221 */ /* 0x000fe20000010100 */
[----:B--2---:R-:W-:Y:S01]  /*79e0*/  FADD.FTZ R9, R10, R9 ;  /* 0x000000090a097221 */ /* 0x004fe20000010000 */
[----:B------:R-:W-:Y:S01]  /*79f0*/  FMUL.FTZ R29, R29, 1.4426950216293334961 ;  /* 0x3fb8aa3b1d1d7820 */ /* 0x000fe20000410000 */
[----:B------:R-:W2:Y:S01]  /*7a00*/  MUFU.EX2 R24, R27 ;  /* 0x0000001b00187308 */ /* 0x000ea20000000800 */
[C---:B------:R-:W-:Y:S01]  /*7a10*/  FADD.FTZ R33, -R8.reuse, R33 ;  /* 0x0000002108217221 */ /* 0x040fe20000010100 */
[----:B----4-:R-:W-:Y:S01]  /*7a20*/  FADD.FTZ R9, R9, R12 ;  /* 0x0000000c09097221 */ /* 0x010fe20000010000 */
[----:B------:R-:W-:Y:S01]  /*7a30*/  FMUL.FTZ R31, R31, 1.4426950216293334961 ;  /* 0x3fb8aa3b1f1f7820 */ /* 0x000fe20000410000 */
[----:B------:R-:W4:Y:S01]  /*7a40*/  MUFU.EX2 R26, R29 ;  /* 0x0000001d001a7308 */ /* 0x000f220000000800 */
[C---:B------:R-:W-:Y:S01]  /*7a50*/  FADD.FTZ R35, -R8.reuse, R35 ;  /* 0x0000002308237221 */ /* 0x040fe20000010100 */
[----:B-----5:R-:W-:Y:S01]  /*7a60*/  FADD.FTZ R9, R9, R14 ;  /* 0x0000000e09097221 */ /* 0x020fe20000010000 */
[----:B------:R-:W-:Y:S01]  /*7a70*/  FMUL.FTZ R33, R33, 1.4426950216293334961 ;  /* 0x3fb8aa3b21217820 */ /* 0x000fe20000410000 */
[----:B------:R-:W5:Y:S01]  /*7a80*/  MUFU.EX2 R28, R31 ;  /* 0x0000001f001c7308 */ /* 0x000f620000000800 */
[C---:B------:R-:W-:Y:S01]  /*7a90*/  FADD.FTZ R37, -R8.reuse, R37 ;  /* 0x0000002508257221 */ /* 0x040fe20000010100 */
[----:B---3--:R-:W-:Y:S01]  /*7aa0*/  FADD.FTZ R9, R9, R20 ;  /* 0x0000001409097221 */ /* 0x008fe20000010000 */
[----:B------:R-:W-:Y:S01]  /*7ab0*/  FMUL.FTZ R35, R35, 1.4426950216293334961 ;  /* 0x3fb8aa3b23237820 */ /* 0x000fe20000410000 */
[----:B------:R-:W3:Y:S01]  /*7ac0*/  MUFU.EX2 R30, R33 ;  /* 0x00000021001e7308 */ /* 0x000ee20000000800 */
[C---:B------:R-:W-:Y:S01]  /*7ad0*/  FADD.FTZ R39, -R8.reuse, R39 ;  /* 0x0000002708277221 */ /* 0x040fe20000010100 */
[----:B--2---:R-:W-:Y:S01]  /*7ae0*/  FADD.FTZ R9, R9, R24 ;  /* 0x0000001809097221 */ /* 0x004fe20000010000 */
[----:B------:R-:W-:Y:S01]  /*7af0*/  FMUL.FTZ R37, R37, 1.4426950216293334961 ;  /* 0x3fb8aa3b25257820 */ /* 0x000fe20000410000 */
[----:B------:R-:W2:Y:S01]  /*7b00*/  MUFU.EX2 R32, R35 ;  /* 0x0000002300207308 */ /* 0x000ea20000000800 */
[C---:B0-----:R-:W-:Y:S01]  /*7b10*/  FADD.FTZ R41, -R8.reuse, R41 ;  /* 0x0000002908297221 */ /* 0x041fe20000010100 */
[----:B----4-:R-:W-:Y:S01]  /*7b20*/  FADD.FTZ R9, R9, R26 ;  /* 0x0000001a09097221 */ /* 0x010fe20000010000 */
[----:B------:R-:W-:Y:S01]  /*7b30*/  FMUL.FTZ R39, R39, 1.4426950216293334961 ;  /* 0x3fb8aa3b27277820 */ /* 0x000fe20000410000 */
[----:B------:R-:W0:Y:S01]  /*7b40*/  MUFU.EX2 R34, R37 ;  /* 0x0000002500227308 */ /* 0x000e220000000800 */
[----:B------:R4:W-:Y:S01]  /*7b50*/  STS [R11+-0x400], R10 ;  /* 0xfffc000a0b007388 */ /* 0x0009e20000000800 */
[----:B-----5:R-:W-:Y:S01]  /*7b60*/  FADD.FTZ R9, R9, R28 ;  /* 0x0000001c09097221 */ /* 0x020fe20000010000 */
[C---:B-1----:R-:W-:Y:S01]  /*7b70*/  FADD.FTZ R43, -R8.reuse, R43 ;  /* 0x0000002b082b7221 */ /* 0x042fe20000010100 */
[----:B------:R-:W-:Y:S01]  /*7b80*/  FMUL.FTZ R41, R41, 1.4426950216293334961 ;  /* 0x3fb8aa3b29297820 */ /* 0x000fe20000410000 */
[----:B------:R1:W-:Y:S01]  /*7b90*/  STS [R11+-0x200], R12 ;  /* 0xfffe000c0b007388 */ /* 0x0003e20000000800 */
[----:B---3--:R-:W-:Y:S01]  /*7ba0*/  FADD.FTZ R9, R9, R30 ;  /* 0x0000001e09097221 */ /* 0x008fe20000010000 */
[C---:B------:R-:W-:Y:S01]  /*7bb0*/  FADD.FTZ R45, -R8.reuse, R45 ;  /* 0x0000002d082d7221 */ /* 0x040fe20000010100 */
[----:B------:R-:W-:Y:S01]  /*7bc0*/  FMUL.FTZ R43, R43, 1.4426950216293334961 ;  /* 0x3fb8aa3b2b2b7820 */ /* 0x000fe20000410000 */
[C---:B------:R-:W-:Y:S01]  /*7bd0*/  FADD.FTZ R47, -R8.reuse, R47 ;  /* 0x0000002f082f7221 */ /* 0x040fe20000010100 */
[----:B--2---:R-:W-:Y:S01]  /*7be0*/  FADD.FTZ R9, R9, R32 ;  /* 0x0000002009097221 */ /* 0x004fe20000010000 */
[----:B----4-:R-:W2:Y:S01]  /*7bf0*/  MUFU.EX2 R10, R39 ;  /* 0x00000027000a7308 */ /* 0x010ea20000000800 */
[----:B------:R-:W-:Y:S01]  /*7c00*/  FMUL.FTZ R45, R45, 1.4426950216293334961 ;  /* 0x3fb8aa3b2d2d7820 */ /* 0x000fe20000410000 */
[----:B------:R-:W-:Y:S01]  /*7c10*/  FADD.FTZ R49, -R8, R49 ;  /* 0x0000003108317221 */ /* 0x000fe20000010100 */
[----:B0-----:R-:W-:Y:S01]  /*7c20*/  FADD.FTZ R9, R9, R34 ;  /* 0x0000002209097221 */ /* 0x001fe20000010000 */
[----:B-1----:R-:W0:Y:S01]  /*7c30*/  MUFU.EX2 R12, R41 ;  /* 0x00000029000c7308 */ /* 0x002e220000000800 */
[----:B------:R-:W-:Y:S01]  /*7c40*/  FMUL.FTZ R47, R47, 1.4426950216293334961 ;  /* 0x3fb8aa3b2f2f7820 */ /* 0x000fe20000410000 */
[----:B------:R-:W-:Y:S01]  /*7c50*/  FMUL.FTZ R49, R49, 1.4426950216293334961 ;  /* 0x3fb8aa3b31317820 */ /* 0x000fe20000410000 */
[----:B------:R-:W-:Y:S01]  /*7c60*/  STS [R11], R14 ;  /* 0x0000000e0b007388 */ /* 0x000fe20000000800 */
[----:B------:R-:W1:Y:S03]  /*7c70*/  MUFU.EX2 R36, R43 ;  /* 0x0000002b00247308 */ /* 0x000e660000000800 */
[----:B------:R-:W-:Y:S01]  /*7c80*/  STS [R11+0x200], R20 ;  /* 0x000200140b007388 */ /* 0x000fe20000000800 */
[----:B------:R-:W3:Y:S01]  /*7c90*/  MUFU.EX2 R38, R45 ;  /* 0x0000002d00267308 */ /* 0x000ee20000000800 */
[----:B--2---:R-:W-:-:S02]  /*7ca0*/  FADD.FTZ R9, R9, R10 ;  /* 0x0000000a09097221 */ /* 0x004fc40000010000 */
[----:B------:R-:W-:Y:S01]  /*7cb0*/  STS [R11+0x400], R24 ;  /* 0x000400180b007388 */ /* 0x000fe20000000800 */
[----:B------:R-:W2:Y:S01]  /*7cc0*/  MUFU.EX2 R40, R47 ;  /* 0x0000002f00287308 */ /* 0x000ea20000000800 */
[----:B0-----:R-:W-:Y:S02]  /*7cd0*/  FADD.FTZ R9, R9, R12 ;  /* 0x0000000c09097221 */ /* 0x001fe40000010000 */
[----:B------:R-:W-:Y:S01]  /*7ce0*/  STS [R11+0x600], R26 ;  /* 0x0006001a0b007388 */ /* 0x000fe20000000800 */
[----:B------:R-:W0:Y:S01]  /*7cf0*/  MUFU.EX2 R42, R49 ;  /* 0x00000031002a7308 */ /* 0x000e220000000800 */
[----:B-1----:R-:W-:Y:S02]  /*7d00*/  FADD.FTZ R9, R9, R36 ;  /* 0x0000002409097221 */ /* 0x002fe40000010000 */
[----:B------:R-:W-:Y:S02]  /*7d10*/  STS [R11+0x800], R28 ;  /* 0x0008001c0b007388 */ /* 0x000fe40000000800 */
[----:B---3--:R-:W-:-:S02]  /*7d20*/  FADD.FTZ R9, R9, R38 ;  /* 0x0000002609097221 */ /* 0x008fc40000010000 */
[----:B------:R-:W-:Y:S02]  /*7d30*/  STS [R11+0xa00], R30 ;  /* 0x000a001e0b007388 */ /* 0x000fe40000000800 */
[----:B--2---:R-:W-:Y:S02]  /*7d40*/  FADD.FTZ R9, R9, R40 ;  /* 0x0000002809097221 */ /* 0x004fe40000010000 */
[----:B------:R-:W-:Y:S02]  /*7d50*/  STS [R11+0xc00], R32 ;  /* 0x000c00200b007388 */ /* 0x000fe40000000800 */
[----:B0-----:R-:W-:Y:S02]  /*7d60*/  FADD.FTZ R9, R9, R42 ;  /* 0x0000002a09097221 */ /* 0x001fe40000010000 */
        /* <DEDUP_REMOVED lines=9> */
.L_x_3917:
[----:B------:R-:W-:Y:S05]  /*7e00*/  BSYNC.RECONVERGENT B1 ;  /* 0x0000000000017941 */ /* 0x000fea0003800200 */
.L_x_3916:
        /* <DEDUP_REMOVED lines=11> */
[----:B---3--:R-:W3:Y:S04]  /*7ec0*/  LDS R29, [R11+0x600] ;  /* 0x000600000b1d7984 */ /* 0x008ee80000000800 */
[----:B------:R-:W3:Y:S04]  /*7ed0*/  LDS R31, [R11+0x800] ;  /* 0x000800000b1f7984 */ /* 0x000ee80000000800 */
[----:B------:R-:W3:Y:S01]  /*7ee0*/  LDS R33, [R11+0xa00] ;  /* 0x000a00000b217984 */ /* 0x000ee20000000800 */
[C---:B0-----:R-:W-:Y:S01]  /*7ef0*/  FADD.FTZ R15, -R8.reuse, R15 ;  /* 0x0000000f080f7221 */ /* 0x041fe20000010100 */
[----:B-1----:R-:W-:-:S03]  /*7f00*/  FADD.FTZ R21, -R8, R21 ;  /* 0x0000001508157221 */ /* 0x002fc60000010100 */
[----:B------:R-:W-:Y:S01]  /*7f10*/  FMUL.FTZ R15, R15, 1.4426950216293334961 ;  /* 0x3fb8aa3b0f0f7820 */ /* 0x000fe20000410000 */
[C---:B--2---:R-:W-:Y:S01]  /*7f20*/  FADD.FTZ R23, -R8.reuse, R23 ;  /* 0x0000001708177221 */ /* 0x044fe20000010100 */
[----:B------:R-:W-:Y:S02]  /*7f30*/  FMUL.FTZ R21, R21, 1.4426950216293334961 ;  /* 0x3fb8aa3b15157820 */ /* 0x000fe40000410000 */
[----:B------:R-:W0:Y:S01]  /*7f40*/  MUFU.EX2 R10, R15 ;  /* 0x0000000f000a7308 */ /* 0x000e220000000800 */
[C---:B----4-:R-:W-:Y:S01]  /*7f50*/  FADD.FTZ R25, -R8.reuse, R25 ;  /* 0x0000001908197221 */ /* 0x050fe20000010100 */
[----:B------:R-:W-:Y:S02]  /*7f60*/  FMUL.FTZ R23, R23, 1.4426950216293334961 ;  /* 0x3fb8aa3b17177820 */ /* 0x000fe40000410000 */
[----:B------:R-:W1:Y:S01]  /*7f70*/  MUFU.EX2 R12, R21 ;  /* 0x00000015000c7308 */ /* 0x000e620000000800 */
[----:B-----5:R-:W-:Y:S01]  /*7f80*/  FADD.FTZ R27, -R8, R27 ;  /* 0x0000001b081b7221 */ /* 0x020fe20000010100 */
[----:B------:R-:W-:-:S02]  /*7f90*/  FMUL.FTZ R25, R25, 1.4426950216293334961 ;  /* 0x3fb8aa3b19197820 */ /* 0x000fc40000410000 */
[----:B------:R-:W2:Y:S01]  /*7fa0*/  MUFU.EX2 R14, R23 ;  /* 0x00000017000e7308 */ /* 0x000ea20000000800 */
[C---:B---3--:R-:W-:Y:S01]  /*7fb0*/  FADD.FTZ R29, -R8.reuse, R29 ;  /* 0x0000001d081d7221 */ /* 0x048fe20000010100 */
[----:B------:R-:W-:Y:S02]  /*7fc0*/  FMUL.FTZ R27, R27, 1.4426950216293334961 ;  /* 0x3fb8aa3b1b1b7820 */ /* 0x000fe40000410000 */
[----:B------:R-:W3:Y:S01]  /*7fd0*/  MUFU.EX2 R20, R25 ;  /* 0x0000001900147308 */ /* 0x000ee20000000800 */
[----:B0-----:R-:W-:Y:S01]  /*7fe0*/  FADD.FTZ R9, R9, R10 ;  /* 0x0000000a09097221 */ /* 0x001fe20000010000 */
[C---:B------:R-:W-:Y:S01]  /*7ff0*/  FADD.FTZ R31, -R8.reuse, R31 ;  /* 0x0000001f081f7221 */ /* 0x040fe20000010100 */
[----:B------:R-:W-:Y:S01]  /*8000*/  FMUL.FTZ R29, R29, 1.4426950216293334961 ;  /* 0x3fb8aa3b1d1d7820 */ /* 0x000fe20000410000 */
[----:B------:R-:W0:Y:S01]  /*8010*/  MUFU.EX2 R24, R27 ;  /* 0x0000001b00187308 */ /* 0x000e220000000800 */
[----:B-1----:R-:W-:Y:S01]  /*8020*/  FADD.FTZ R9, R9, R12 ;  /* 0x0000000c09097221 */ /* 0x002fe20000010000 */
[----:B------:R-:W-:Y:S01]  /*8030*/  FADD.FTZ R33, -R8, R33 ;  /* 0x0000002108217221 */ /* 0x000fe20000010100 */
[----:B------:R-:W-:Y:S01]  /*8040*/  FMUL.FTZ R31, R31, 1.4426950216293334961 ;  /* 0x3fb8aa3b1f1f7820 */ /* 0x000fe20000410000 */
[----:B------:R-:W1:Y:S01]  /*8050*/  MUFU.EX2 R26, R29 ;  /* 0x0000001d001a7308 */ /* 0x000e620000000800 */
[----:B--2---:R-:W-:Y:S01]  /*8060*/  FADD.FTZ R9, R9, R14 ;  /* 0x0000000e09097221 */ /* 0x004fe20000010000 */
[----:B------:R-:W-:Y:S01]  /*8070*/  FMUL.FTZ R33, R33, 1.4426950216293334961 ;  /* 0x3fb8aa3b21217820 */ /* 0x000fe20000410000 */
[----:B------:R-:W-:Y:S01]  /*8080*/  STS [R11+-0x400], R10 ;  /* 0xfffc000a0b007388 */ /* 0x000fe20000000800 */
[----:B------:R-:W2:Y:S01]  /*8090*/  MUFU.EX2 R28, R31 ;  /* 0x0000001f001c7308 */ /* 0x000ea20000000800 */
[----:B---3--:R-:W-:-:S02]  /*80a0*/  FADD.FTZ R9, R9, R20 ;  /* 0x0000001409097221 */ /* 0x008fc40000010000 */
[----:B------:R-:W-:Y:S01]  /*80b0*/  STS [R11+-0x200], R12 ;  /* 0xfffe000c0b007388 */ /* 0x000fe20000000800 */
[----:B------:R-:W3:Y:S01]  /*80c0*/  MUFU.EX2 R30, R33 ;  /* 0x00000021001e7308 */ /* 0x000ee20000000800 */
[----:B0-----:R-:W-:Y:S02]  /*80d0*/  FADD.FTZ R9, R9, R24 ;  /* 0x0000001809097221 */ /* 0x001fe40000010000 */
[----:B------:R-:W-:Y:S02]  /*80e0*/  STS [R11], R14 ;  /* 0x0000000e0b007388 */ /* 0x000fe40000000800 */
[----:B-1----:R-:W-:Y:S02]  /*80f0*/  FADD.FTZ R9, R9, R26 ;  /* 0x0000001a09097221 */ /* 0x002fe40000010000 */
[----:B------:R-:W-:Y:S02]  /*8100*/  STS [R11+0x200], R20 ;  /* 0x000200140b007388 */ /* 0x000fe40000000800 */
[----:B--2---:R-:W-:-:S02]  /*8110*/  FADD.FTZ R9, R9, R28 ;  /* 0x0000001c09097221 */ /* 0x004fc40000010000 */
[----:B------:R-:W-:Y:S02]  /*8120*/  STS [R11+0x400], R24 ;  /* 0x000400180b007388 */ /* 0x000fe40000000800 */
[----:B---3--:R-:W-:Y:S02]  /*8130*/  FADD.FTZ R9, R9, R30 ;  /* 0x0000001e09097221 */ /* 0x008fe40000010000 */
[----:B------:R-:W-:Y:S04]  /*8140*/  STS [R11+0x600], R26 ;  /* 0x0006001a0b007388 */ /* 0x000fe80000000800 */
[----:B------:R-:W-:Y:S04]  /*8150*/  STS [R11+0x800], R28 ;  /* 0x0008001c0b007388 */ /* 0x000fe80000000800 */
[----:B------:R0:W-:Y:S02]  /*8160*/  STS [R11+0xa00], R30 ;  /* 0x000a001e0b007388 */ /* 0x0001e40000000800 */
[----:B0-----:R-:W-:-:S07]  /*8170*/  VIADD R11, R11, 0x1000 ;  /* 0x000010000b0b7836 */ /* 0x001fce0000000000 */
.L_x_3920:
[----:B------:R-:W-:Y:S05]  /*8180*/  BSYNC.RECONVERGENT B1 ;  /* 0x0000000000017941 */ /* 0x000fea0003800200 */
.L_x_3919:
[----:B------:R-:W-:-:S13]  /*8190*/  ISETP.GT.AND P1, PT, R13, R16, PT ;  /* 0x000000100d00720c */ /* 0x000fda0003f24270 */
        /* <DEDUP_REMOVED lines=8> */
[C---:B--2---:R-:W-:Y:S01]  /*8220*/  FADD.FTZ R21, -R8.reuse, R21 ;  /* 0x0000001508157221 */ /* 0x044fe20000010100 */
[----:B------:R-:W-:Y:S02]  /*8230*/  FMUL.FTZ R15, R15, 1.4426950216293334961 ;  /* 0x3fb8aa3b0f0f7820 */ /* 0x000fe40000410000 */
        /* <DEDUP_REMOVED lines=16> */
.L_x_3912:
        /* <DEDUP_REMOVED lines=12> */
[----:B------:R-:W-:Y:S02]  /*8400*/  IADD3 R21, P0, P2, R10, UR6, R5 ;  /* 0x000000060a157c10 */ /* 0x000fe4000fa1e005 */
[----:B------:R-:W-:Y:S02]  /*8410*/  LEA R15, R20, R15, 0x18 ;  /* 0x0000000f140f7211 */ /* 0x000fe400078ec0ff */
[----:B------:R-:W-:Y:S01]  /*8420*/  LOP3.LUT R10, R9, 0x3, RZ, 0xc0, !PT ;  /* 0x00000003090a7812 */ /* 0x000fe200078ec0ff */
[----:B------:R-:W-:Y:S01]  /*8430*/  IMAD.MOV.U32 R9, RZ, RZ, RZ ;  /* 0x000000ffff097224 */ /* 0x000fe200078e00ff */
[----:B------:R-:W-:Y:S01]  /*8440*/  IADD3.X R11, PT, PT, R11, UR12, RZ, P0, P2 ;  /* 0x0000000c0b0b7c10 */ /* 0x000fe200087e44ff */
[----:B------:R-:W-:Y:S01]  /*8450*/  IMAD R12, R0, 0x4, R15 ;  /* 0x00000004000c7824 */ /* 0x000fe200078e020f */
[----:B------:R-:W-:-:S02]  /*8460*/  MOV R13, R5 ;  /* 0x00000005000d7202 */ /* 0x000fc40000000f00 */
[----:B------:R-:W-:-:S07]  /*8470*/  IADD3 R14, PT, PT, -R10, RZ, RZ ;  /* 0x000000ff0a0e7210 */ /* 0x000fce0007ffe1ff */
.L_x_3923:
[----:B------:R-:W-:-:S06]  /*8480*/  IMAD.MOV.U32 R10, RZ, RZ, R21 ;  /* 0x000000ffff0a7224 */ /* 0x000fcc00078e0015 */
[----:B------:R1:W2:Y:S01]  /*8490*/  LDG.E.U8 R10, desc[UR36][R10.64] ;  /* 0x000000240a0a7981 */ /* 0x0002a2000c1e1100 */
[----:B------:R-:W-:Y:S01]  /*84a0*/  VIADD R14, R14, 0x1 ;  /* 0x000000010e0e7836 */ /* 0x000fe20000000000 */
[----:B------:R-:W-:Y:S02]  /*84b0*/  IADD3 R21, P2, PT, R21, 0x80, RZ ;  /* 0x0000008015157810 */ /* 0x000fe40007f5e0ff */
[----:B------:R-:W-:-:S03]  /*84c0*/  IADD3 R13, PT, PT, R13, 0x80, RZ ;  /* 0x000000800d0d7810 */ /* 0x000fc60007ffe0ff */
[----:B-1----:R-:W-:Y:S01]  /*84d0*/  IMAD.X R11, RZ, RZ, R11, P2 ;  /* 0x000000ffff0b7224 */ /* 0x002fe200010e060b */
[----:B--2---:R-:W-:-:S13]  /*84e0*/  ISETP.NE.AND P0, PT, R10, RZ, PT ;  /* 0x000000ff0a00720c */ /* 0x004fda0003f05270 */
[----:B------:R-:W0:Y:S02]  /*84f0*/  @!P0 LDS R15, [R12] ;  /* 0x000000000c0f8984 */ /* 0x000e240000000800 */
[----:B0-----:R-:W-:Y:S01]  /*8500*/  @!P0 FADD.FTZ R20, -R8, R15 ;  /* 0x0000000f08148221 */ /* 0x001fe20000010100 */
        /* <DEDUP_REMOVED lines=8> */
.L_x_3922:
[----:B------:R-:W-:Y:S05]  /*8590*/  BSYNC.RECONVERGENT B1 ;  /* 0x0000000000017941 */ /* 0x000fea0003800200 */
.L_x_3921:
[----:B------:R-:W-:Y:S05]  /*85a0*/  @!P1 BRA `(.L_x_3911) ;  /* 0x0000000000dc9947 */ /* 0x000fea0003800000 */
[----:B------:R-:W1:Y:S01]  /*85b0*/  S2R R12, SR_CgaCtaId ;  /* 0x00000000000c7919 */ /* 0x000e620000008800 */
[----:B------:R-:W2:Y:S01]  /*85c0*/  LDC.64 R24, c[0x0][0x420] ;  /* 0x00010800ff187b82 */ /* 0x000ea20000000a00 */
[----:B------:R-:W-:Y:S01]  /*85d0*/  MOV R11, 0x400 ;  /* 0x00000400000b7802 */ /* 0x000fe20000000f00 */
[----:B------:R-:W-:-:S03]  /*85e0*/  IMAD.SHL.U32 R10, R19, 0x4, RZ ;  /* 0x00000004130a7824 */ /* 0x000fc600078e00ff */
[----:B------:R-:W-:Y:S01]  /*85f0*/  IADD3 R11, PT, PT, R11, 0x220, RZ ;  /* 0x000002200b0b7810 */ /* 0x000fe20007ffe0ff */
[----:B------:R-:W-:Y:S01]  /*8600*/  IMAD R10, R13, 0x4, -R10 ;  /* 0x000000040d0a7824 */ /* 0x000fe200078e0a0a */
[----:B--2---:R-:W-:-:S04]  /*8610*/  IADD3 R15, P0, P1, R24, UR6, R13 ;  /* 0x00000006180f7c10 */ /* 0x004fc8000f91e00d */
[----:B------:R-:W-:Y:S02]  /*8620*/  IADD3 R15, P2, PT, R15, 0x100, RZ ;  /* 0x000001000f0f7810 */ /* 0x000fe40007f5e0ff */
[----:B-1----:R-:W-:Y:S02]  /*8630*/  LEA R21, R12, R11, 0x18 ;  /* 0x0000000b0c157211 */ /* 0x002fe400078ec0ff */
[----:B------:R-:W-:Y:S02]  /*8640*/  IADD3.X R11, PT, PT, R25, UR12, RZ, P0, P1 ;  /* 0x0000000c190b7c10 */ /* 0x000fe400087e24ff */
[----:B------:R-:W-:Y:S02]  /*8650*/  IADD3 R12, PT, PT, R10, 0x400, R21 ;  /* 0x000004000a0c7810 */ /* 0x000fe40007ffe015 */
[----:B------:R-:W-:-:S07]  /*8660*/  IADD3.X R11, PT, PT, RZ, R11, RZ, P2, !PT ;  /* 0x0000000bff0b7210 */ /* 0x000fce00017fe4ff */
.L_x_3924:
[----:B------:R-:W-:-:S05]  /*8670*/  IMAD.MOV.U32 R10, RZ, RZ, R15 ;  /* 0x000000ffff0a7224 */ /* 0x000fca00078e000f */
[----:B------:R-:W2:Y:S04]  /*8680*/  LDG.E.U8 R21, desc[UR36][R10.64+-0x100] ;  /* 0xffff00240a157981 */ /* 0x000ea8000c1e1100 */
[----:B------:R-:W4:Y:S04]  /*8690*/  LDG.E.U8 R14, desc[UR36][R10.64+-0x80] ;  /* 0xffff80240a0e7981 */ /* 0x000f28000c1e1100 */
[----:B------:R-:W3:Y:S04]  /*86a0*/  LDG.E.U8 R15, desc[UR36][R10.64] ;  /* 0x000000240a0f7981 */ /* 0x000ee8000c1e1100 */
[----:B------:R-:W3:Y:S01]  /*86b0*/  LDG.E.U8 R20, desc[UR36][R10.64+0x80] ;  /* 0x000080240a147981 */ /* 0x000ee2000c1e1100 */
[----:B------:R-:W-:-:S02]  /*86c0*/  IADD3 R13, PT, PT, R13, 0x200, RZ ;  /* 0x000002000d0d7810 */ /* 0x000fc40007ffe0ff */
[----:B--2---:R-:W-:Y:S02]  /*86d0*/  ISETP.NE.AND P0, PT, R21, RZ, PT ;  /* 0x000000ff1500720c */ /* 0x004fe40003f05270 */
[----:B----4-:R-:W-:Y:S01]  /*86e0*/  ISETP.NE.AND P1, PT, R14, RZ, PT ;  /* 0x000000ff0e00720c */ /* 0x010fe20003f25270 */
[----:B------:R-:W-:Y:S01]  /*86f0*/  HFMA2 R14, -RZ, RZ, 0, 0 ;  /* 0x00000000ff0e7431 */ /* 0x000fe200000001ff */
[----:B---3--:R-:W-:Y:S02]  /*8700*/  ISETP.NE.AND P2, PT, R15, RZ, PT ;  /* 0x000000ff0f00720c */ /* 0x008fe40003f45270 */
[----:B------:R-:W-:-:S07]  /*8710*/  ISETP.NE.AND P3, PT, R20, RZ, PT ;  /* 0x000000ff1400720c */ /* 0x000fce0003f65270 */
[----:B------:R-:W0:Y:S04]  /*8720*/  @!P0 LDS R15, [R12+-0x400] ;  /* 0xfffc00000c0f8984 */ /* 0x000e280000000800 */
[----:B------:R-:W1:Y:S04]  /*8730*/  @!P1 LDS R21, [R12+-0x200] ;  /* 0xfffe00000c159984 */ /* 0x000e680000000800 */
[----:B-----5:R-:W2:Y:S04]  /*8740*/  @!P2 LDS R23, [R12] ;  /* 0x000000000c17a984 */ /* 0x020ea80000000800 */
[----:B------:R-:W3:Y:S01]  /*8750*/  @!P3 LDS R25, [R12+0x200] ;  /* 0x000200000c19b984 */ /* 0x000ee20000000800 */
[----:B0-----:R-:W-:-:S04]  /*8760*/  @!P0 FADD.FTZ R15, -R8, R15 ;  /* 0x0000000f080f8221 */ /* 0x001fc80000010100 */
[----:B------:R-:W-:Y:S01]  /*8770*/  @!P0 FMUL.FTZ R15, R15, 1.4426950216293334961 ;  /* 0x3fb8aa3b0f0f8820 */ /* 0x000fe20000410000 */
[----:B-1----:R-:W-:Y:S01]  /*8780*/  @!P1 FADD.FTZ R20, -R8, R21 ;  /* 0x0000001508149221 */ /* 0x002fe20000010100 */
[----:B------:R-:W-:Y:S02]  /*8790*/  IMAD.MOV.U32 R21, RZ, RZ, RZ ;  /* 0x000000ffff157224 */ /* 0x000fe400078e00ff */
[----:B------:R0:W1:Y:S01]  /*87a0*/  @!P0 MUFU.EX2 R14, R15 ;  /* 0x0000000f000e8308 */ /* 0x0000620000000800 */
[----:B------:R-:W-:Y:S01]  /*87b0*/  @!P1 FMUL.FTZ R20, R20, 1.4426950216293334961 ;  /* 0x3fb8aa3b14149820 */ /* 0x000fe20000410000 */
[C---:B--2---:R-:W-:Y:S01]  /*87c0*/  @!P2 FADD.FTZ R24, -R8.reuse, R23 ;  /* 0x000000170818a221 */ /* 0x044fe20000010100 */
[----:B------:R-:W-:Y:S01]  /*87d0*/  MOV R23, RZ ;  /* 0x000000ff00177202 */ /* 0x000fe20000000f00 */
[----:B---3--:R-:W-:Y:S01]  /*87e0*/  @!P3 FADD.FTZ R26, -R8, R25 ;  /* 0x00000019081ab221 */ /* 0x008fe20000010100 */
[----:B------:R1:W2:Y:S01]  /*87f0*/  @!P1 MUFU.EX2 R21, R20 ;  /* 0x0000001400159308 */ /* 0x0002a20000000800 */
[----:B------:R-:W-:Y:S01]  /*8800*/  @!P2 FMUL.FTZ R24, R24, 1.4426950216293334961 ;  /* 0x3fb8aa3b1818a820 */ /* 0x000fe20000410000 */
[----:B------:R-:W-:-:S02]  /*8810*/  IMAD.MOV.U32 R25, RZ, RZ, RZ ;  /* 0x000000ffff197224 */ /* 0x000fc400078e00ff */
[----:B------:R-:W-:Y:S01]  /*8820*/  @!P3 FMUL.FTZ R26, R26, 1.4426950216293334961 ;  /* 0x3fb8aa3b1a1ab820 */ /* 0x000fe20000410000 */
[----:B------:R-:W-:Y:S01]  /*8830*/  ISETP.GT.AND P0, PT, R13, R16, PT ;  /* 0x000000100d00720c */ /* 0x000fe20003f04270 */
[----:B------:R-:W3:Y:S01]  /*8840*/  @!P2 MUFU.EX2 R23, R24 ;  /* 0x000000180017a308 */ /* 0x000ee20000000800 */
[----:B0-----:R-:W-:-:S03]  /*8850*/  IADD3 R15, P1, PT, R10, 0x200, RZ ;  /* 0x000002000a0f7810 */ /* 0x001fc60007f3e0ff */
[----:B------:R-:W0:Y:S01]  /*8860*/  @!P3 MUFU.EX2 R25, R26 ;  /* 0x0000001a0019b308 */ /* 0x000e220000000800 */
[----:B-1----:R-:W-:Y:S01]  /*8870*/  FADD.FTZ R20, R14, R9 ;  /* 0x000000090e147221 */ /* 0x002fe20000010000 */
[----:B------:R-:W-:Y:S01]  /*8880*/  STS [R12+-0x400], R14 ;  /* 0xfffc000e0c007388 */ /* 0x000fe20000000800 */
[----:B------:R-:W-:Y:S02]  /*8890*/  IMAD.X R11, RZ, RZ, R11, P1 ;  /* 0x000000ffff0b7224 */ /* 0x000fe400008e060b */
[----:B--2---:R-:W-:Y:S01]  /*88a0*/  FADD.FTZ R20, R20, R21 ;  /* 0x0000001514147221 */ /* 0x004fe20000010000 */
[----:B------:R-:W-:Y:S03]  /*88b0*/  STS [R12+-0x200], R21 ;  /* 0xfffe00150c007388 */ /* 0x000fe60000000800 */
[----:B---3--:R-:W-:Y:S01]  /*88c0*/  FADD.FTZ R20, R20, R23 ;  /* 0x0000001714147221 */ /* 0x008fe20000010000 */
[----:B------:R-:W-:Y:S03]  /*88d0*/  STS [R12], R23 ;  /* 0x000000170c007388 */ /* 0x000fe60000000800 */
[----:B0-----:R-:W-:Y:S01]  /*88e0*/  FADD.FTZ R9, R20, R25 ;  /* 0x0000001914097221 */ /* 0x001fe20000010000 */
[----:B------:R0:W-:Y:S02]  /*88f0*/  STS [R12+0x200], R25 ;  /* 0x000200190c007388 */ /* 0x0001e40000000800 */
[----:B0-----:R-:W-:Y:S01]  /*8900*/  IADD3 R12, PT, PT, R12, 0x800, RZ ;  /* 0x000008000c0c7810 */ /* 0x001fe20007ffe0ff */
[----:B------:R-:W-:Y:S06]  /*8910*/  @!P0 BRA `(.L_x_3924) ;  /* 0xfffffffc00548947 */ /* 0x000fec000383ffff */
.L_x_3911:
[----:B------:R-:W-:Y:S05]  /*8920*/  BSYNC.RECONVERGENT B0 ;  /* 0x0000000000007941 */ /* 0x000fea0003800200 */
.L_x_3910:
[----:B0-----:R-:W0:Y:S01]  /*8930*/  SHFL.BFLY PT, R8, R9, 0x10, 0x1f ;  /* 0x0e001f0009087f89 */ /* 0x001e2200000e0000 */
[C---:B------:R-:W-:Y:S01]  /*8940*/  ISETP.NE.AND P0, PT, R6.reuse, RZ, PT ;  /* 0x000000ff0600720c */ /* 0x040fe20003f05270 */
[----:B------:R-:W2:Y:S01]  /*8950*/  LDCU UR4, c[0x0][0x40c] ;  /* 0x00008180ff0477ac */ /* 0x000ea20008000800 */
[----:B------:R-:W-:Y:S01]  /*8960*/  ISETP.GT.U32.AND P1, PT, R6, 0x3, PT ;  /* 0x000000030600780c */ /* 0x000fe20003f24070 */
[----:B------:R-:W2:Y:S01]  /*8970*/  LDCU UR5, c[0x0][0x3f4] ;  /* 0x00007e80ff0577ac */ /* 0x000ea20008000800 */
[----:B------:R-:W4:Y:S01]  /*8980*/  LDCU.U8 UR8, c[0x0][0x48c] ;  /* 0x00009180ff0877ac */ /* 0x000f220008000000 */
[----:B0-----:R-:W-:Y:S01]  /*8990*/  FADD.FTZ R10, R8, R9 ;  /* 0x00000009080a7221 */ /* 0x001fe20000010000 */
[----:B--2---:R-:W-:-:S04]  /*89a0*/  UISETP.LT.AND UP0, UPT, UR5, UR4, UPT ;  /* 0x000000040500728c */ /* 0x004fc8000bf01270 */
[----:B-1----:R-:W0:Y:S01]  /*89b0*/  SHFL.BFLY PT, R11, R10, 0x8, 0x1f ;  /* 0x0d001f000a0b7f89 */ /* 0x002e2200000e0000 */
        /* <DEDUP_REMOVED lines=8> */
[----:B0-----:R-:W-:Y:S01]  /*8a40*/  FADD.FTZ R12, R11, R8 ;  /* 0x000000080b0c7221 */ /* 0x001fe20000010000 */
[----:B------:R-:W-:-:S04]  /*8a50*/  SHF.R.U32.HI R8, RZ, 0x5, R0 ;  /* 0x00000005ff087819 */ /* 0x000fc80000011600 */
[----:B------:R-:W0:Y:S01]  /*8a60*/  SHFL.BFLY PT, R13, R12, 0x2, 0x1f ;  /* 0x0c401f000c0d7f89 */ /* 0x000e2200000e0000 */
[----:B------:R-:W-:Y:S02]  /*8a70*/  @!P0 IMAD R9, R8, 0x4, R3 ;  /* 0x0000000408098824 */ /* 0x000fe400078e0203 */
[----:B0-----:R-:W-:Y:S02]  /*8a80*/  FADD.FTZ R13, R12, R13 ;  /* 0x0000000d0c0d7221 */ /* 0x001fe40000010000 */
[----:B------:R-:W0:Y:S03]  /*8a90*/  LDC R12, c[0x0][0x3f8] ;  /* 0x0000fe00ff0c7b82 */ /* 0x000e260000000800 */
[----:B------:R-:W1:Y:S02]  /*8aa0*/  SHFL.BFLY PT, R14, R13, 0x1, 0x1f ;  /* 0x0c201f000d0e7f89 */ /* 0x000e6400000e0000 */
[----:B-1----:R-:W-:-:S05]  /*8ab0*/  FADD.FTZ R14, R13, R14 ;  /* 0x0000000e0d0e7221 */ /* 0x002fca0000010000 */
[----:B------:R-:W-:Y:S01]  /*8ac0*/  @!P0 STS [R9+0x10], R14 ;  /* 0x0000100e09008388 */ /* 0x000fe20000000800 */
[----:B------:R-:W-:Y:S01]  /*8ad0*/  BAR.SYNC.DEFER_BLOCKING 0x0 ;  /* 0x0000000000007b1d */ /* 0x000fe20000010000 */
[----:B----4-:R-:W-:-:S05]  /*8ae0*/  ISETP.NE.AND P0, PT, RZ, UR8, PT ;  /* 0x00000008ff007c0c */ /* 0x010fca000bf05270 */
[----:B------:R-:W1:Y:S01]  /*8af0*/  @!P1 LDS R14, [R7+0x10] ;  /* 0x00001000070e9984 */ /* 0x000e620000000800 */
[----:B------:R-:W-:-:S03]  /*8b00*/  ISETP.GT.AND P1, PT, R5, R16, PT ;  /* 0x000000100500720c */ /* 0x000fc60003f24270 */
[----:B-1----:R-:W1:Y:S02]  /*8b10*/  SHFL.BFLY PT, R3, R14, 0x2, 0x1f ;  /* 0x0c401f000e037f89 */ /* 0x002e6400000e0000 */
[----:B-1----:R-:W-:-:S05]  /*8b20*/  FADD.FTZ R6, R3, R14 ;  /* 0x0000000e03067221 */ /* 0x002fca0000010000 */
[----:B------:R-:W1:Y:S02]  /*8b30*/  SHFL.BFLY PT, R3, R6, 0x1, 0x1f ;  /* 0x0c201f0006037f89 */ /* 0x000e6400000e0000 */
[----:B-1----:R-:W-:Y:S01]  /*8b40*/  FADD.FTZ R10, R6, R3 ;  /* 0x00000003060a7221 */ /* 0x002fe20000010000 */
[----:B------:R-:W-:Y:S01]  /*8b50*/  CS2R R6, SRZ ;  /* 0x0000000000067805 */ /* 0x000fe2000001ff00 */
[----:B------:R-:W0:Y:S04]  /*8b60*/  S2R R3, SR_CTAID.X ;  /* 0x0000000000037919 */ /* 0x000e280000002500 */
[----:B------:R-:W1:Y:S02]  /*8b70*/  SHFL.IDX PT, R10, R10, RZ, 0x1f ;  /* 0x00001fff0a0a7589 */ /* 0x000e6400000e0000 */
[----:B-1----:R-:W-:-:S04]  /*8b80*/  FADD.FTZ R9, R10, 9.9999999747524270788e-07 ;  /* 0x358637bd0a097421 */ /* 0x002fc80000010000 */
[----:B------:R1:W2:Y:S01]  /*8b90*/  MUFU.RCP R15, R9 ;  /* 0x00000009000f7308 */ /* 0x0002a20000001000 */
[----:B0-----:R-:W-:Y:S01]  /*8ba0*/  IMAD R27, R12, UR7, R3 ;  /* 0x000000070c1b7c24 */ /* 0x001fe2000f8e0203 */
[----:B------:R-:W-:Y:S06]  /*8bb0*/  @!P0 BRA `(.L_x_3925) ;  /* 0x0000000000188947 */ /* 0x000fec0003800000 */
[----:B------:R-:W0:Y:S08]  /*8bc0*/  LDC R6, c[0x0][0x488] ;  /* 0x00012200ff067b82 */ /* 0x000e300000000800 */
[----:B------:R-:W0:Y:S08]  /*8bd0*/  LDC R7, c[0x0][0x40c] ;  /* 0x00010300ff077b82 */ /* 0x000e300000000800 */
[----:B-1----:R-:W1:Y:S01]  /*8be0*/  LDC R9, c[0x0][0x3f4] ;  /* 0x0000fd00ff097b82 */ /* 0x002e620000000800 */
[----:B0-----:R-:W-:-:S04]  /*8bf0*/  IMAD R6, R27, R6, R7 ;  /* 0x000000061b067224 */ /* 0x001fc800078e0207 */
[----:B-1----:R-:W-:-:S05]  /*8c00*/  IMAD R6, R6, R9, RZ ;  /* 0x0000000906067224 */ /* 0x002fca00078e02ff */
[----:B------:R-:W-:-:S07]  /*8c10*/  SHF.R.S32.HI R7, RZ, 0x1f, R6 ;  /* 0x0000001fff077819 */ /* 0x000fce0000011406 */
.L_x_3925:
[----:B------:R-:W-:Y:S04]  /*8c20*/  BSSY.RECONVERGENT B0, `(.L_x_3926) ;  /* 0x0000061000007945 */ /* 0x000fe80003800200 */
[----:B------:R-:W-:Y:S05]  /*8c30*/  @P1 BRA `(.L_x_3927) ;  /* 0x00000004007c1947 */ /* 0x000fea0003800000 */
[----:B------:R-:W-:Y:S01]  /*8c40*/  VIADDMNMX R4, R5, 0x80, R4, !PT ;  /* 0x0000008005047846 */ /* 0x000fe20007800104 */
[----:B------:R-:W-:Y:S01]  /*8c50*/  BSSY.RECONVERGENT B1, `(.L_x_3928) ;  /* 0x0000028000017945 */ /* 0x000fe20003800200 */
[----:B-1----:R-:W-:-:S04]  /*8c60*/  LOP3.LUT R9, RZ, R0, RZ, 0x33, !PT ;  /* 0x00000000ff097212 */ /* 0x002fc800078e33ff */
[----:B------:R-:W-:-:S04]  /*8c70*/  IADD3 R4, PT, PT, -R19, R4, R9 ;  /* 0x0000000413047210 */ /* 0x000fc80007ffe109 */
[C---:B------:R-:W-:Y:S02]  /*8c80*/  LOP3.LUT R9, R4.reuse, 0x180, RZ, 0xc0, !PT ;  /* 0x0000018004097812 */ /* 0x040fe400078ec0ff */
[----:B------:R-:W-:Y:S02]  /*8c90*/  ISETP.GE.U32.AND P2, PT, R4, 0x180, PT ;  /* 0x000001800400780c */ /* 0x000fe40003f46070 */
[----:B------:R-:W-:-:S13]  /*8ca0*/  ISETP.NE.AND P1, PT, R9, 0x180, PT ;  /* 0x000001800900780c */ /* 0x000fda0003f25270 */
[----:B------:R-:W-:Y:S05]  /*8cb0*/  @!P1 BRA `(.L_x_3929) ;  /* 0x0000000000849947 */ /* 0x000fea0003800000 */
[----:B------:R-:W0:Y:S01]  /*8cc0*/  S2UR UR7, SR_CgaCtaId ;  /* 0x00000000000779c3 */ /* 0x000e220000008800 */
[----:B------:R-:W1:Y:S01]  /*8cd0*/  LDCU.64 UR10, c[0x0][0x480] ;  /* 0x00009000ff0a77ac */ /* 0x000e620008000a00 */
        /* <DEDUP_REMOVED lines=9> */
[----:B------:R-:W-:Y:S01]  /*8d70*/  IMAD.MOV R12, RZ, RZ, -R4 ;  /* 0x000000ffff0c7224 */ /* 0x000fe200078e0a04 */
[----:B------:R-:W-:Y:S02]  /*8d80*/  IADD3 R5, PT, PT, R5, R10, RZ ;  /* 0x0000000a05057210 */ /* 0x000fe40007ffe0ff */
[----:B-1----:R-:W-:-:S04]  /*8d90*/  LEA R13, P1, R14, UR10, 0x2 ;  /* 0x0000000a0e0d7c11 */ /* 0x002fc8000f8210ff */
[----:B------:R-:W-:Y:S01]  /*8da0*/  LEA.HI.X R14, R14, UR11, R11, 0x2, P1 ;  /* 0x0000000b0e0e7c11 */ /* 0x000fe200088f140b */
[----:B0-----:R-:W-:-:S06]  /*8db0*/  ULEA UR4, UR7, UR4, 0x18 ;  /* 0x0000000407047291 */ /* 0x001fcc000f8ec0ff */
[----:B------:R-:W-:Y:S02]  /*8dc0*/  IADD3 R9, PT, PT, R9, UR4, RZ ;  /* 0x0000000409097c10 */ /* 0x000fe4000fffe0ff */
[----:B------:R-:W-:-:S07]  /*8dd0*/  LEA R4, R0, UR4, 0x2 ;  /* 0x0000000400047c11 */ /* 0x000fce000f8e10ff */
.L_x_3930:
[----:B-1----:R0:W2:Y:S01]  /*8de0*/  LDS R10, [R4] ;  /* 0x00000000040a7984 */ /* 0x0020a20000000800 */
        /* <DEDUP_REMOVED lines=14> */
.L_x_3929:
[----:B------:R-:W-:Y:S05]  /*8ed0*/  BSYNC.RECONVERGENT B1 ;  /* 0x0000000000017941 */ /* 0x000fea0003800200 */
.L_x_3928:
[----:B------:R-:W-:Y:S05]  /*8ee0*/  @!P2 BRA `(.L_x_3927) ;  /* 0x0000000000d0a947 */ /* 0x000fea0003800000 */
[----:B------:R-:W0:Y:S01]  /*8ef0*/  S2R R9, SR_CgaCtaId ;  /* 0x0000000000097919 */ /* 0x000e220000008800 */
[----:B------:R-:W4:Y:S01]  /*8f00*/  LDCU.64 UR10, c[0x0][0x480] ;  /* 0x00009000ff0a77ac */ /* 0x000f220008000a00 */
        /* <DEDUP_REMOVED lines=9> */
[----:B----4-:R-:W-:-:S04]  /*8fa0*/  LEA R11, P3, R10, UR10, 0x2 ;  /* 0x0000000a0a0b7c11 */ /* 0x010fc8000f8610ff */
        /* <DEDUP_REMOVED lines=8> */
.L_x_3931:
[----:B------:R-:W2:Y:S01]  /*9030*/  LDS R6, [R4+-0x400] ;  /* 0xfffc000004067984 */ /* 0x000ea20000000800 */
[----:B------:R-:W-:-:S04]  /*9040*/  IADD3 R5, PT, PT, R5, 0x200, RZ ;  /* 0x0000020005057810 */ /* 0x000fc80007ffe0ff */
[----:B------:R-:W-:Y:S01]  /*9050*/  ISETP.GT.AND P2, PT, R5, R16, PT ;  /* 0x000000100500720c */ /* 0x000fe20003f44270 */
[----:B--2---:R-:W-:-:S05]  /*9060*/  FMUL.FTZ R13, R6, R15 ;  /* 0x0000000f060d7220 */ /* 0x004fca0000410000 */
[----:B------:R-:W-:-:S04]  /*9070*/  F2FP.F16.F32.PACK_AB R6, RZ, R13 ;  /* 0x0000000dff06723e */ /* 0x000fc800000000ff */
[----:B------:R-:W-:-:S05]  /*9080*/  PRMT R7, R6, 0x7610, R7 ;  /* 0x0000761006077816 */ /* 0x000fca0000000007 */
[----:B------:R0:W-:Y:S04]  /*9090*/  STS.U16 [R9+-0x200], R7 ;  /* 0xfffe000709007388 */ /* 0x0001e80000000400 */
[----:B------:R-:W1:Y:S01]  /*90a0*/  LDS R6, [R4+-0x200] ;  /* 0xfffe000004067984 */ /* 0x000e620000000800 */
[----:B0-----:R-:W-:Y:S02]  /*90b0*/  IMAD.MOV.U32 R7, RZ, RZ, R12 ;  /* 0x000000ffff077224 */ /* 0x001fe400078e000c */
[----:B-1----:R-:W-:-:S05]  /*90c0*/  FMUL.FTZ R21, R6, R15 ;  /* 0x0000000f06157220 */ /* 0x002fca0000410000 */
[----:B------:R-:W-:-:S04]  /*90d0*/  F2FP.F16.F32.PACK_AB R6, RZ, R21 ;  /* 0x00000015ff06723e */ /* 0x000fc800000000ff */
[----:B------:R-:W-:-:S05]  /*90e0*/  PRMT R14, R6, 0x7610, R14 ;  /* 0x00007610060e7816 */ /* 0x000fca000000000e */
[----:B------:R-:W-:Y:S04]  /*90f0*/  STS.U16 [R9+-0x100], R14 ;  /* 0xffff000e09007388 */ /* 0x000fe80000000400 */
[----:B------:R-:W0:Y:S02]  /*9100*/  LDS R6, [R4] ;  /* 0x0000000004067984 */ /* 0x000e240000000800 */
[----:B0----5:R-:W-:-:S05]  /*9110*/  FMUL.FTZ R23, R6, R15 ;  /* 0x0000000f06177220 */ /* 0x021fca0000410000 */
[----:B------:R-:W-:-:S05]  /*9120*/  F2FP.F16.F32.PACK_AB R6, RZ, R23 ;  /* 0x00000017ff06723e */ /* 0x000fca00000000ff */
[----:B------:R0:W-:Y:S04]  /*9130*/  STS.U16 [R9], R6 ;  /* 0x0000000609007388 */ /* 0x0001e80000000400 */
[----:B------:R1:W2:Y:S01]  /*9140*/  LDS R10, [R4+0x200] ;  /* 0x00020000040a7984 */ /* 0x0002a20000000800 */
[----:B0-----:R-:W-:Y:S02]  /*9150*/  MOV R6, R11 ;  /* 0x0000000b00067202 */ /* 0x001fe40000000f00 */
[----:B-1----:R-:W-:Y:S02]  /*9160*/  IADD3 R4, PT, PT, R4, 0x800, RZ ;  /* 0x0000080004047810 */ /* 0x002fe40007ffe0ff */
[----:B------:R-:W-:Y:S01]  /*9170*/  IADD3 R11, P3, PT, R6, 0x800, RZ ;  /* 0x00000800060b7810 */ /* 0x000fe20007f7e0ff */
[----:B------:R-:W-:Y:S01]  /*9180*/  @P0 STG.E desc[UR36][R6.64+-0x400], R13 ;  /* 0xfffc000d06000986 */ /* 0x000fe2000c101924 */
[----:B------:R-:W-:-:S03]  /*9190*/  PLOP3.LUT P0, PT, P1, PT, PT, 0x80, 0x8 ;  /* 0x000000000008781c */ /* 0x000fc60000f0f070 */
[----:B------:R-:W-:-:S10]  /*91a0*/  IMAD.X R12, RZ, RZ, R7, P3 ;  /* 0x000000ffff0c7224 */ /* 0x000fd400018e0607 */
[----:B------:R-:W-:Y:S04]  /*91b0*/  @P0 STG.E desc[UR36][R6.64+-0x200], R21 ;  /* 0xfffe001506000986 */ /* 0x000fe8000c101924 */
[----:B------:R-:W-:Y:S01]  /*91c0*/  @P0 STG.E desc[UR36][R6.64], R23 ;  /* 0x0000001706000986 */ /* 0x000fe2000c101924 */
[----:B--2---:R-:W-:-:S05]  /*91d0*/  FMUL.FTZ R25, R10, R15 ;  /* 0x0000000f0a197220 */ /* 0x004fca0000410000 */
[----:B------:R-:W-:Y:S01]  /*91e0*/  @P0 STG.E desc[UR36][R6.64+0x200], R25 ;  /* 0x0002001906000986 */ /* 0x000fe2000c101924 */
[----:B------:R-:W-:-:S05]  /*91f0*/  F2FP.F16.F32.PACK_AB R10, RZ, R25 ;  /* 0x00000019ff0a723e */ /* 0x000fca00000000ff */
[----:B------:R0:W-:Y:S02]  /*9200*/  STS.U16 [R9+0x100], R10 ;  /* 0x0001000a09007388 */ /* 0x0001e40000000400 */
[----:B0-----:R-:W-:Y:S01]  /*9210*/  VIADD R9, R9, 0x400 ;  /* 0x0000040009097836 */ /* 0x001fe20000000000 */
[----:B------:R-:W-:Y:S06]  /*9220*/  @!P2 BRA `(.L_x_3931) ;  /* 0xfffffffc0080a947 */ /* 0x000fec000383ffff */
.L_x_3927:
[----:B------:R-:W-:Y:S05]  /*9230*/  BSYNC.RECONVERGENT B0 ;  /* 0x0000000000007941 */ /* 0x000fea0003800200 */
.L_x_3926:
[----:B------:R-:W-:Y:S01]  /*9240*/  SHF.R.S32.HI R5, RZ, 0x1f, R16 ;  /* 0x0000001fff057819 */ /* 0x000fe20000011410 */
[----:B------:R-:W0:Y:S01]  /*9250*/  LDCU.64 UR8, c[0x0][0x3b0] ;  /* 0x00007600ff0877ac */ /* 0x000e220008000a00 */
[----:B-1----:R-:W-:Y:S02]  /*9260*/  SHF.L.U32 R9, R0, 0x3, RZ ;  /* 0x0000000300097819 */ /* 0x002fe400000006ff */
[----:B------:R-:W-:Y:S02]  /*9270*/  CS2R R6, SRZ ;  /* 0x0000000000067805 */ /* 0x000fe4000001ff00 */
[----:B------:R-:W-:Y:S01]  /*9280*/  LEA.HI R5, R5, R16, RZ, 0x2 ;  /* 0x0000001005057211 */ /* 0x000fe200078f10ff */
[----:B------:R-:W1:Y:S01]  /*9290*/  LDCU.64 UR10, c[0x0][0x3c8] ;  /* 0x00007900ff0a77ac */ /* 0x000e620008000a00 */
[----:B------:R-:W-:Y:S02]  /*92a0*/  LOP3.LUT R9, R9, 0xf8, RZ, 0xc0, !PT ;  /* 0x000000f809097812 */ /* 0x000fe400078ec0ff */
[----:B------:R-:W-:Y:S01]  /*92b0*/  LOP3.LUT R5, R5, 0xfffffffc, RZ, 0xc0, !PT ;  /* 0xfffffffc05057812 */ /* 0x000fe200078ec0ff */
[----:B------:R-:W4:Y:S04]  /*92c0*/  LDCU.64 UR14, c[0x0][0x3c8] ;  /* 0x00007900ff0e77ac */ /* 0x000f280008000a00 */
[----:B------:R-:W-:-:S05]  /*92d0*/  IMAD.IADD R43, R16, 0x1, -R5 ;  /* 0x00000001102b7824 */ /* 0x000fca00078e0a05 */
[----:B------:R-:W-:Y:S02]  /*92e0*/  ISETP.NE.AND P0, PT, R8, R43, PT ;  /* 0x0000002b0800720c */ /* 0x000fe40003f05270 */
[----:B0-----:R-:W-:Y:S02]  /*92f0*/  ISETP.EQ.U32.AND P1, PT, RZ, UR8, PT ;  /* 0x00000008ff007c0c */ /* 0x001fe4000bf22070 */
[----:B------:R-:W-:-:S04]  /*9300*/  ISETP.GT.U32.OR P0, PT, R9, 0xdf, P0 ;  /* 0x000000df0900780c */ /* 0x000fc80000704470 */
[----:B------:R-:W-:-:S13]  /*9310*/  ISETP.EQ.OR.EX P0, PT, RZ, UR9, P0, P1 ;  /* 0x00000009ff007c0c */ /* 0x000fda0008702710 */
[----:B------:R-:W0:Y:S01]  /*9320*/  @!P0 LDC.64 R10, c[0x0][0x3b0] ;  /* 0x0000ec00ff0a8b82 */ /* 0x000e220000000a00 */
[----:B------:R-:W-:Y:S01]  /*9330*/  @!P0 IMAD R5, R3, 0xe0, R9 ;  /* 0x000000e003058824 */ /* 0x000fe200078e0209 */
[----:B------:R-:W-:Y:S01]  /*9340*/  BSSY.RECONVERGENT B0, `(.L_x_3932) ;  /* 0x000029c000007945 */ /* 0x000fe20003800200 */
[----:B------:R-:W-:Y:S02]  /*9350*/  HFMA2 R33, -RZ, RZ, 0, 0 ;  /* 0x00000000ff217431 */ /* 0x000fe400000001ff */
[----:B0-----:R-:W-:Y:S01]  /*9360*/  @!P0 IMAD.WIDE.U32 R10, R5, 0x2, R10 ;  /* 0x00000002050a8825 */ /* 0x001fe200078e000a */
[----:B------:R-:W-:-:S06]  /*9370*/  CS2R R4, SRZ ;  /* 0x0000000000047805 */ /* 0x000fcc000001ff00 */
[----:B------:R0:W5:Y:S01]  /*9380*/  @!P0 LDG.E.128 R4, desc[UR36][R10.64] ;  /* 0x000000240a048981 */ /* 0x000162000c1e1d00 */
[----:B------:R-:W-:Y:S01]  /*9390*/  BAR.SYNC.DEFER_BLOCKING 0x0 ;  /* 0x0000000000007b1d */ /* 0x000fe20000010000 */
[----:B------:R-:W-:Y:S01]  /*93a0*/  ISETP.GT.U32.AND P0, PT, R9, 0xdf, PT ;  /* 0x000000df0900780c */ /* 0x000fe20003f04070 */
[----:B------:R-:W-:Y:S01]  /*93b0*/  IMAD R32, R27, 0xe0, RZ ;  /* 0x000000e01b207824 */ /* 0x000fe200078e02ff */
[----:B------:R-:W-:Y:S02]  /*93c0*/  CS2R R36, SRZ ;  /* 0x0000000000247805 */ /* 0x000fe4000001ff00 */
[----:B------:R-:W-:Y:S01]  /*93d0*/  CS2R R34, SRZ ;  /* 0x0000000000227805 */ /* 0x000fe2000001ff00 */
[----:B------:R-:W-:Y:S01]  /*93e0*/  IMAD.MOV.U32 R40, RZ, RZ, RZ ;  /* 0x000000ffff287224 */ /* 0x000fe200078e00ff */
[----:B------:R-:W-:Y:S01]  /*93f0*/  MOV R42, RZ ;  /* 0x000000ff002a7202 */ /* 0x000fe20000000f00 */
[----:B------:R-:W-:-:S06]  /*9400*/  IMAD.MOV.U32 R45, RZ, RZ, RZ ;  /* 0x000000ffff2d7224 */ /* 0x000fcc00078e00ff */
[----:B01--4-:R-:W-:Y:S05]  /*9410*/  @P0 BRA `(.L_x_3933) ;  /* 0x0000002800380947 */ /* 0x013fea0003800000 */
[----:B------:R-:W0:Y:S01]  /*9420*/  LDCU UR4, c[0x0][0x3f4] ;  /* 0x00007e80ff0477ac */ /* 0x000e220008000800 */
[----:B------:R-:W1:Y:S01]  /*9430*/  S2R R21, SR_CgaCtaId ;  /* 0x0000000000157919 */ /* 0x000e620000008800 */
[----:B------:R-:W4:Y:S01]  /*9440*/  LDC.64 R10, c[0x0][0x3c0] ;  /* 0x0000f000ff0a7b82 */ /* 0x000f220000000a00 */
[----:B------:R-:W-:Y:S01]  /*9450*/  IMAD.IADD R38, R19, 0x1, R8 ;  /* 0x0000000113267824 */ /* 0x000fe200078e0208 */
[----:B------:R-:W-:Y:S01]  /*9460*/  MOV R12, 0x400 ;  /* 0x00000400000c7802 */ /* 0x000fe20000000f00 */
[----:B------:R-:W-:Y:S01]  /*9470*/  BSSY.RECONVERGENT B1, `(.L_x_3934) ;  /* 0x00000eb000017945 */ /* 0x000fe20003800200 */
[----:B------:R-:W-:Y:S02]  /*9480*/  IMAD.MOV.U32 R36, RZ, RZ, RZ ;  /* 0x000000ffff247224 */ /* 0x000fe400078e00ff */
[----:B------:R-:W-:Y:S02]  /*9490*/  IADD3 R12, PT, PT, R12, 0x220, RZ ;  /* 0x000002200c0c7810 */ /* 0x000fe40007ffe0ff */
[----:B0-----:R-:W-:-:S04]  /*94a0*/  MOV R39, UR4 ;  /* 0x0000000400277c02 */ /* 0x001fc80008000f00 */
[-C--:B--2---:R-:W-:Y:S01]  /*94b0*/  VIMNMX R15, PT, PT, R16, R39.reuse, PT ;  /* 0x00000027100f7248 */ /* 0x084fe20003fe0100 */
[----:B------:R-:W-:-:S03]  /*94c0*/  IMAD R13, R22, R39, R9 ;  /* 0x00000027160d7224 */ /* 0x000fc600078e0209 */
[----:B------:R-:W-:Y:S01]  /*94d0*/  ISETP.GE.AND P0, PT, R38, R15, PT ;  /* 0x0000000f2600720c */ /* 0x000fe20003f06270 */
[----:B----4-:R-:W-:Y:S01]  /*94e0*/  IMAD.WIDE R10, R13, 0x2, R10 ;  /* 0x000000020d0a7825 */ /* 0x010fe200078e020a */
[----:B-1----:R-:W-:-:S04]  /*94f0*/  LEA R44, R21, R12, 0x18 ;  /* 0x0000000c152c7211 */ /* 0x002fc800078ec0ff */
[----:B------:R-:W-:-:S07]  /*9500*/  IADD3 R41, PT, PT, R44, UR5, RZ ;  /* 0x000000052c297c10 */ /* 0x000fce000fffe0ff */
[----:B------:R-:W-:Y:S05]  /*9510*/  @P0 BRA `(.L_x_3935) ;  /* 0x0000000c00800947 */ /* 0x000fea0003800000 */
[----:B------:R-:W-:Y:S01]  /*9520*/  VIADD R12, R38, 0x4 ;  /* 0x00000004260c7836 */ /* 0x000fe20000000000 */
[----:B------:R-:W-:Y:S01]  /*9530*/  LOP3.LUT R14, RZ, R19, RZ, 0x33, !PT ;  /* 0x00000013ff0e7212 */ /* 0x000fe200078e33ff */
[----:B------:R-:W0:Y:S01]  /*9540*/  LDCU UR4, c[0x0][0x3f8] ;  /* 0x00007f00ff0477ac */ /* 0x000e220008000800 */
[----:B------:R-:W-:Y:S01]  /*9550*/  BSSY.RECONVERGENT B2, `(.L_x_3936) ;  /* 0x0000080000027945 */ /* 0x000fe20003800200 */
[----:B------:R-:W-:Y:S01]  /*9560*/  HFMA2 R45, -RZ, RZ, 0, 0 ;  /* 0x00000000ff2d7431 */ /* 0x000fe200000001ff */
[----:B------:R-:W-:Y:S01]  /*9570*/  VIMNMX R13, PT, PT, R15, R12, !PT ;  /* 0x0000000c0f0d7248 */ /* 0x000fe20007fe0100 */
[----:B------:R-:W-:Y:S02]  /*9580*/  HFMA2 R33, -RZ, RZ, 0, 0 ;  /* 0x00000000ff217431 */ /* 0x000fe400000001ff */
[----:B------:R-:W-:Y:S01]  /*9590*/  IMAD.MOV.U32 R46, RZ, RZ, R38 ;  /* 0x000000ffff2e7224 */ /* 0x000fe200078e0026 */
[----:B------:R-:W-:Y:S01]  /*95a0*/  MOV R42, RZ ;  /* 0x000000ff002a7202 */ /* 0x000fe20000000f00 */
[----:B------:R-:W-:Y:S01]  /*95b0*/  IMAD.MOV.U32 R40, RZ, RZ, RZ ;  /* 0x000000ffff287224 */ /* 0x000fe200078e00ff */
[----:B------:R-:W-:-:S02]  /*95c0*/  IADD3 R60, PT, PT, -R8, R13, R14 ;  /* 0x0000000d083c7210 */ /* 0x000fc40007ffe10e */
[----:B------:R-:W-:Y:S02]  /*95d0*/  CS2R R36, SRZ ;  /* 0x0000000000247805 */ /* 0x000fe4000001ff00 */
[----:B------:R-:W-:Y:S02]  /*95e0*/  CS2R R34, SRZ ;  /* 0x0000000000227805 */ /* 0x000fe4000001ff00 */
[C---:B------:R-:W-:Y:S02]  /*95f0*/  ISETP.GE.U32.AND P0, PT, R60.reuse, 0xc, PT ;  /* 0x0000000c3c00780c */ /* 0x040fe40003f06070 */
[----:B------:R-:W-:Y:S01]  /*9600*/  LEA.HI R13, R60, 0x1, RZ, 0x1e ;  /* 0x000000013c0d7811 */ /* 0x000fe200078ff0ff */
[----:B0-----:R-:W-:-:S03]  /*9610*/  IMAD R47, R39, UR4, RZ ;  /* 0x00000004272f7c24 */ /* 0x001fc6000f8e02ff */
[----:B------:R-:W-:-:S07]  /*9620*/  LOP3.LUT P1, R61, R13, 0x3, RZ, 0xc0, !PT ;  /* 0x000000030d3d7812 */ /* 0x000fce000782c0ff */
[----:B------:R-:W-:Y:S06]  /*9630*/  @!P0 BRA `(.L_x_3937) ;  /* 0x0000000400c48947 */ /* 0x000fec0003800000 */
[----:B------:R-:W-:Y:S01]  /*9640*/  IMAD.MOV.U32 R48, RZ, RZ, R12 ;  /* 0x000000ffff307224 */ /* 0x000fe200078e000c */
[----:B------:R-:W-:Y:S01]  /*9650*/  LOP3.LUT R12, R13, 0x7ffffffc, RZ, 0xc0, !PT ;  /* 0x7ffffffc0d0c7812 */ /* 0x000fe200078ec0ff */
[----:B------:R-:W-:Y:S01]  /*9660*/  VIADD R52, R38, 0x8 ;  /* 0x0000000826347836 */ /* 0x000fe20000000000 */
[----:B------:R-:W-:Y:S01]  /*9670*/  LEA R13, R8, UR5, 0x1 ;  /* 0x00000005080d7c11 */ /* 0x000fe2000f8e08ff */
[----:B------:R-:W-:Y:S01]  /*9680*/  IMAD.MOV.U32 R46, RZ, RZ, R38 ;  /* 0x000000ffff2e7224 */ /* 0x000fe200078e0026 */
[----:B------:R-:W-:Y:S02]  /*9690*/  IADD3 R50, PT, PT, R38, 0xc, RZ ;  /* 0x0000000c26327810 */ /* 0x000fe40007ffe0ff */
[----:B------:R-:W-:Y:S02]  /*96a0*/  MOV R45, RZ ;  /* 0x000000ff002d7202 */ /* 0x000fe40000000f00 */
[----:B------:R-:W-:Y:S02]  /*96b0*/  IADD3 R51, PT, PT, R13, 0x10, R44 ;  /* 0x000000100d337810 */ /* 0x000fe40007ffe02c */
[----:B------:R-:W-:-:S07]  /*96c0*/  IADD3 R49, PT, PT, -R12, RZ, RZ ;  /* 0x000000ff0c317210 */ /* 0x000fce0007ffe1ff */
.L_x_3938:
[----:B------:R-:W-:Y:S01]  /*96d0*/  IADD3 R12, P0, PT, R46, UR6, RZ ;  /* 0x000000062e0c7c10 */ /* 0x000fe2000ff1e0ff */
[----:B------:R-:W0:Y:S04]  /*96e0*/  LDS.U16 R53, [R51+-0x10] ;  /* 0xfffff00033357984 */ /* 0x000e280000000400 */
[----:B------:R-:W-:Y:S01]  /*96f0*/  IMAD.X R13, RZ, RZ, UR12, P0 ;  /* 0x0000000cff0d7e24 */ /* 0x000fe200080e06ff */
[C---:B------:R-:W-:Y:S01]  /*9700*/  LEA R24, P0, R12.reuse, UR10, 0x2 ;  /* 0x0000000a0c187c11 */ /* 0x040fe2000f8010ff */
[----:B------:R-:W1:Y:S03]  /*9710*/  LDS.U16 R58, [R51+-0x8] ;  /* 0xfffff800333a7984 */ /* 0x000e660000000400 */
[----:B------:R-:W-:Y:S01]  /*9720*/  LEA.HI.X R25, R12, UR11, R13, 0x2, P0 ;  /* 0x0000000b0c197c11 */ /* 0x000fe200080f140d */
[----:B------:R-:W2:Y:S04]  /*9730*/  LDS.U16 R59, [R51] ;  /* 0x00000000333b7984 */ /* 0x000ea80000000400 */
[----:B------:R-:W4:Y:S04]  /*9740*/  LDG.E R12, desc[UR36][R24.64] ;  /* 0x00000024180c7981 */ /* 0x000f28000c1e1900 */
[----:B------:R-:W2:Y:S04]  /*9750*/  LDG.E R20, desc[UR36][R24.64+0x10] ;  /* 0x0000102418147981 */ /* 0x000ea8000c1e1900 */
[----:B------:R-:W2:Y:S04]  /*9760*/  LDG.E R26, desc[UR36][R24.64+0x20] ;  /* 0x00002024181a7981 */ /* 0x000ea8000c1e1900 */
[----:B---3--:R-:W3:Y:S01]  /*9770*/  LDG.E R28, desc[UR36][R24.64+0x30] ;  /* 0x00003024181c7981 */ /* 0x008ee2000c1e1900 */
[----:B----4-:R-:W-:-:S04]  /*9780*/  IMAD R12, R47, R12, R46 ;  /* 0x0000000c2f0c7224 */ /* 0x010fc800078e022e */
[----:B------:R-:W-:-:S04]  /*9790*/  IMAD R13, R12, 0xe0, RZ ;  /* 0x000000e00c0d7824 */ /* 0x000fc800078e02ff */
[----:B------:R-:W-:-:S06]  /*97a0*/  IMAD.WIDE R12, R13, 0x2, R10 ;  /* 0x000000020d0c7825 */ /* 0x000fcc00078e020a */
[----:B------:R-:W4:Y:S01]  /*97b0*/  LDG.E.128 R12, desc[UR36][R12.64] ;  /* 0x000000240c0c7981 */ /* 0x000f22000c1e1d00 */
[----:B--2---:R-:W-:-:S04]  /*97c0*/  IMAD R20, R47, R20, R48 ;  /* 0x000000142f147224 */ /* 0x004fc800078e0230 */
[----:B------:R-:W-:Y:S02]  /*97d0*/  IMAD R21, R20, 0xe0, RZ ;  /* 0x000000e014157824 */ /* 0x000fe400078e02ff */
[----:B------:R-:W-:Y:S02]  /*97e0*/  IMAD R26, R47, R26, R52 ;  /* 0x0000001a2f1a7224 */ /* 0x000fe400078e0234 */
[----:B------:R-:W-:-:S04]  /*97f0*/  IMAD.WIDE R20, R21, 0x2, R10 ;  /* 0x0000000215147825 */ /* 0x000fc800078e020a */
[----:B------:R-:W-:Y:S02]  /*9800*/  IMAD R27, R26, 0xe0, RZ ;  /* 0x000000e01a1b7824 */ /* 0x000fe400078e02ff */
[----:B-----5:R-:W2:Y:S01]  /*9810*/  LDG.E.128 R20, desc[UR36][R20.64] ;  /* 0x0000002414147981 */ /* 0x020ea2000c1e1d00 */
[----:B---3--:R-:W-:Y:S02]  /*9820*/  IMAD R28, R47, R28, R50 ;  /* 0x0000001c2f1c7224 */ /* 0x008fe400078e0232 */
[----:B------:R-:W-:-:S04]  /*9830*/  IMAD.WIDE R24, R27, 0x2, R10 ;  /* 0x000000021b187825 */ /* 0x000fc800078e020a */
[----:B------:R-:W-:Y:S02]  /*9840*/  IMAD R29, R28, 0xe0, RZ ;  /* 0x000000e01c1d7824 */ /* 0x000fe400078e02ff */
[----:B------:R-:W3:Y:S02]  /*9850*/  LDG.E.128 R24, desc[UR36][R24.64] ;  /* 0x0000002418187981 */ /* 0x000ee4000c1e1d00 */
[----:B------:R-:W-:-:S06]  /*9860*/  IMAD.WIDE R28, R29, 0x2, R10 ;  /* 0x000000021d1c7825 */ /* 0x000fcc00078e020a */
[----:B------:R-:W3:Y:S01]  /*9870*/  LDG.E.128 R28, desc[UR36][R28.64] ;  /* 0x000000241c1c7981 */ /* 0x000ee2000c1e1d00 */
[----:B0-----:R-:W-:Y:S01]  /*9880*/  HADD2.F32 R54, -RZ, R53.H0_H0 ;  /* 0x20000035ff367230 */ /* 0x001fe20000004100 */
[----:B------:R-:W-:Y:S01]  /*9890*/  IADD3 R49, PT, PT, R49, 0x4, RZ ;  /* 0x0000000431317810 */ /* 0x000fe20007ffe0ff */
[----:B-1----:R-:W-:Y:S01]  /*98a0*/  HADD2.F32 R58, -RZ, R58.H0_H0 ;  /* 0x2000003aff3a7230 */ /* 0x002fe20000004100 */
[----:B------:R-:W-:Y:S01]  /*98b0*/  IADD3 R46, PT, PT, R46, 0x10, RZ ;  /* 0x000000102e2e7810 */ /* 0x000fe20007ffe0ff */
[----:B------:R-:W-:Y:S01]  /*98c0*/  VIADD R48, R48, 0x10 ;  /* 0x0000001030307836 */ /* 0x000fe20000000000 */
[----:B------:R-:W-:Y:S01]  /*98d0*/  ISETP.NE.AND P0, PT, R49, RZ, PT ;  /* 0x000000ff3100720c */ /* 0x000fe20003f05270 */
[----:B------:R-:W-:Y:S01]  /*98e0*/  VIADD R50, R50, 0x10 ;  /* 0x0000001032327836 */ /* 0x000fe20000000000 */
[----:B------:R-:W-:Y:S01]  /*98f0*/  IADD3 R52, PT, PT, R52, 0x10, RZ ;  /* 0x0000001034347810 */ /* 0x000fe20007ffe0ff */
[----:B----4-:R-:W-:Y:S02]  /*9900*/  HADD2.F32 R57, -RZ, R13.H0_H0 ;  /* 0x2000000dff397230 */ /* 0x010fe40000004100 */
[----:B------:R-:W-:-:S02]  /*9910*/  HADD2.F32 R53, -RZ, R12.H0_H0 ;  /* 0x2000000cff357230 */ /* 0x000fc40000004100 */
[----:B------:R-:W-:Y:S02]  /*9920*/  HADD2.F32 R55, -RZ, R12.H1_H1 ;  /* 0x3000000cff377230 */ /* 0x000fe40000004100 */
[C---:B------:R-:W-:Y:S01]  /*9930*/  FFMA.FTZ R57, R54.reuse, R57, R40 ;  /* 0x0000003936397223 */ /* 0x040fe20000010028 */
[----:B------:R-:W-:Y:S01]  /*9940*/  HADD2.F32 R12, -RZ, R13.H1_H1 ;  /* 0x3000000dff0c7230 */ /* 0x000fe20000004100 */
[----:B------:R-:W0:Y:S01]  /*9950*/  LDS.U16 R40, [R51+0x8] ;  /* 0x0000080033287984 */ /* 0x000e220000000400 */
        /* <DEDUP_REMOVED lines=8> */
[--C-:B--2---:R-:W-:Y:S02]  /*99e0*/  HADD2.F32 R34, -RZ, R21.reuse.H0_H0 ;  /* 0x20000015ff227230 */ /* 0x104fe40000004100 */
[C---:B------:R-:W-:Y:S01]  /*99f0*/  FFMA.FTZ R14, R54.reuse, R14, R33 ;  /* 0x0000000e360e7223 */ /* 0x040fe20000010021 */
[----:B------:R-:W-:Y:S02]  /*9a00*/  HADD2.F32 R21, -RZ, R21.H1_H1 ;  /* 0x30000015ff157230 */ /* 0x000fe40000004100 */
[----:B------:R-:W-:Y:S01]  /*9a10*/  FFMA.FTZ R15, R54, R15, R36 ;  /* 0x0000000f360f7223 */ /* 0x000fe20000010024 */
[----:B------:R-:W-:-:S02]  /*9a20*/  HADD2.F32 R35, -RZ, R22.H0_H0 ;  /* 0x20000016ff237230 */ /* 0x000fc40000004100 */
[----:B------:R-:W-:Y:S01]  /*9a30*/  FFMA.FTZ R55, R54, R55, R42 ;  /* 0x0000003736377223 */ /* 0x000fe2000001002a */
[--C-:B------:R-:W-:Y:S02]  /*9a40*/  HADD2.F32 R37, -RZ, R23.reuse.H0_H0 ;  /* 0x20000017ff257230 */ /* 0x100fe40000004100 */
        /* <DEDUP_REMOVED lines=9> */
[--C-:B---3--:R-:W-:Y:S02]  /*9ae0*/  HADD2.F32 R21, -RZ, R24.reuse.H0_H0 ;  /* 0x20000018ff157230 */ /* 0x108fe40000004100 */
[C---:B------:R-:W-:Y:S01]  /*9af0*/  FFMA.FTZ R33, R58.reuse, R33, R53 ;  /* 0x000000213a217223 */ /* 0x040fe20000010035 */
[----:B------:R-:W-:Y:S02]  /*9b00*/  HADD2.F32 R23, -RZ, R24.H1_H1 ;  /* 0x30000018ff177230 */ /* 0x000fe40000004100 */
[----:B------:R-:W-:Y:S01]  /*9b10*/  FFMA.FTZ R20, R58, R20, R55 ;  /* 0x000000143a147223 */ /* 0x000fe20000010037 */
[----:B------:R-:W-:-:S02]  /*9b20*/  HADD2.F32 R37, -RZ, R25.H0_H0 ;  /* 0x20000019ff257230 */ /* 0x000fc40000004100 */
[----:B------:R-:W-:Y:S01]  /*9b30*/  FFMA.FTZ R34, R58, R34, R57 ;  /* 0x000000223a227223 */ /* 0x000fe20000010039 */
[----:B------:R-:W-:Y:S02]  /*9b40*/  HADD2.F32 R22, -RZ, R59.H0_H0 ;  /* 0x2000003bff167230 */ /* 0x000fe40000004100 */
[----:B------:R-:W-:Y:S02]  /*9b50*/  HADD2.F32 R25, -RZ, R25.H1_H1 ;  /* 0x30000019ff197230 */ /* 0x000fe40000004100 */
[--C-:B------:R-:W-:Y:S02]  /*9b60*/  HADD2.F32 R24, -RZ, R26.reuse.H0_H0 ;  /* 0x2000001aff187230 */ /* 0x100fe40000004100 */
[C---:B------:R-:W-:Y:S01]  /*9b70*/  FFMA.FTZ R21, R22.reuse, R21, R33 ;  /* 0x0000001516157223 */ /* 0x040fe20000010021 */
[----:B------:R-:W-:Y:S02]  /*9b80*/  HADD2.F32 R36, -RZ, R27.H1_H1 ;  /* 0x3000001bff247230 */ /* 0x000fe40000004100 */
[----:B------:R-:W-:Y:S01]  /*9b90*/  FFMA.FTZ R12, R22, R25, R12 ;  /* 0x00000019160c7223 */ /* 0x000fe2000001000c */
[----:B------:R-:W-:-:S02]  /*9ba0*/  HADD2.F32 R26, -RZ, R26.H1_H1 ;  /* 0x3000001aff1a7230 */ /* 0x000fc40000004100 */
[C---:B------:R-:W-:Y:S01]  /*9bb0*/  FFMA.FTZ R35, R22.reuse, R24, R35 ;  /* 0x0000001816237223 */ /* 0x040fe20000010023 */
[----:B------:R-:W-:Y:S02]  /*9bc0*/  HADD2.F32 R45, -RZ, R27.H0_H0 ;  /* 0x2000001bff2d7230 */ /* 0x000fe40000004100 */
[C---:B------:R-:W-:Y:S01]  /*9bd0*/  FFMA.FTZ R36, R22.reuse, R36, R15 ;  /* 0x0000002416247223 */ /* 0x040fe2000001000f */
[C---:B------:R-:W-:Y:S01]  /*9be0*/  FFMA.FTZ R20, R22.reuse, R23, R20 ;  /* 0x0000001716147223 */ /* 0x040fe20000010014 */
[C---:B------:R-:W-:Y:S01]  /*9bf0*/  FFMA.FTZ R34, R22.reuse, R37, R34 ;  /* 0x0000002516227223 */ /* 0x040fe20000010022 */
[C---:B------:R-:W-:Y:S01]  /*9c00*/  FFMA.FTZ R13, R22.reuse, R26, R13 ;  /* 0x0000001a160d7223 */ /* 0x040fe2000001000d */
[----:B------:R-:W-:Y:S01]  /*9c10*/  FFMA.FTZ R14, R22, R45, R14 ;  /* 0x0000002d160e7223 */ /* 0x000fe2000001000e */
[----:B0-----:R-:W-:Y:S02]  /*9c20*/  HADD2.F32 R15, -RZ, R40.H0_H0 ;  /* 0x20000028ff0f7230 */ /* 0x001fe40000004100 */
[----:B------:R-:W-:-:S02]  /*9c30*/  HADD2.F32 R25, -RZ, R29.H0_H0 ;  /* 0x2000001dff197230 */ /* 0x000fc40000004100 */
[----:B------:R-:W-:Y:S02]  /*9c40*/  HADD2.F32 R24, -RZ, R30.H0_H0 ;  /* 0x2000001eff187230 */ /* 0x000fe40000004100 */
[----:B------:R-:W-:Y:S02]  /*9c50*/  HADD2.F32 R33, -RZ, R31.H0_H0 ;  /* 0x2000001fff217230 */ /* 0x000fe40000004100 */
[C---:B------:R-:W-:Y:S01]  /*9c60*/  FFMA.FTZ R40, R15.reuse, R25, R34 ;  /* 0x000000190f287223 */ /* 0x040fe20000010022 */
[--C-:B------:R-:W-:Y:S02]  /*9c70*/  HADD2.F32 R22, -RZ, R28.reuse.H0_H0 ;  /* 0x2000001cff167230 */ /* 0x100fe40000004100 */
[C---:B------:R-:W-:Y:S01]  /*9c80*/  FFMA.FTZ R35, R15.reuse, R24, R35 ;  /* 0x000000180f237223 */ /* 0x040fe20000010023 */
[----:B------:R-:W-:Y:S02]  /*9c90*/  HADD2.F32 R23, -RZ, R28.H1_H1 ;  /* 0x3000001cff177230 */ /* 0x000fe40000004100 */
[----:B------:R-:W-:Y:S01]  /*9ca0*/  FFMA.FTZ R33, R15, R33, R14 ;  /* 0x000000210f217223 */ /* 0x000fe2000001000e */
[----:B------:R-:W-:-:S02]  /*9cb0*/  HADD2.F32 R29, -RZ, R29.H1_H1 ;  /* 0x3000001dff1d7230 */ /* 0x000fc40000004100 */
[C---:B------:R-:W-:Y:S01]  /*9cc0*/  FFMA.FTZ R45, R15.reuse, R22, R21 ;  /* 0x000000160f2d7223 */ /* 0x040fe20000010015 */
[----:B------:R-:W-:Y:S02]  /*9cd0*/  HADD2.F32 R30, -RZ, R30.H1_H1 ;  /* 0x3000001eff1e7230 */ /* 0x000fe40000004100 */
[C---:B------:R-:W-:Y:S01]  /*9ce0*/  FFMA.FTZ R42, R15.reuse, R23, R20 ;  /* 0x000000170f2a7223 */ /* 0x040fe20000010014 */
[----:B------:R-:W-:Y:S02]  /*9cf0*/  HADD2.F32 R31, -RZ, R31.H1_H1 ;  /* 0x3000001fff1f7230 */ /* 0x000fe40000004100 */
[----:B------:R-:W-:Y:S01]  /*9d00*/  FFMA.FTZ R37, R15, R29, R12 ;  /* 0x0000001d0f257223 */ /* 0x000fe2000001000c */
[----:B------:R-:W-:Y:S02]  /*9d10*/  VIADD R51, R51, 0x20 ;  /* 0x0000002033337836 */ /* 0x000fe40000000000 */
[C---:B------:R-:W-:Y:S01]  /*9d20*/  FFMA.FTZ R34, R15.reuse, R30, R13 ;  /* 0x0000001e0f227223 */ /* 0x040fe2000001000d */
[----:B------:R-:W-:Y:S01]  /*9d30*/  FFMA.FTZ R36, R15, R31, R36 ;  /* 0x0000001f0f247223 */ /* 0x000fe20000010024 */
[----:B------:R-:W-:Y:S06]  /*9d40*/  @P0 BRA `(.L_x_3938) ;  /* 0xfffffff800600947 */ /* 0x000fec000383ffff */
.L_x_3937:
[----:B------:R-:W-:Y:S05]  /*9d50*/  BSYNC.RECONVERGENT B2 ;  /* 0x0000000000027941 */ /* 0x000fea0003800200 */
.L_x_3936:
        /* <DEDUP_REMOVED lines=10> */
[----:B------:R-:W2:Y:S04]  /*9e00*/  LDG.E R12, desc[UR36][R24.64] ;  /* 0x00000024180c7981 */ /* 0x000ea8000c1e1900 */
[----:B------:R0:W4:Y:S01]  /*9e10*/  LDG.E R13, desc[UR36][R24.64+0x10] ;  /* 0x00001024180d7981 */ /* 0x000122000c1e1900 */
[----:B------:R-:W-:-:S05]  /*9e20*/  IADD3 R26, PT, PT, -R19, R46, RZ ;  /* 0x0000002e131a7210 */ /* 0x000fca0007ffe1ff */
[----:B------:R-:W-:-:S05]  /*9e30*/  IMAD R26, R26, 0x2, R41 ;  /* 0x000000021a1a7824 */ /* 0x000fca00078e0229 */
[----:B0-----:R-:W0:Y:S04]  /*9e40*/  LDS.U16 R24, [R26] ;  /* 0x000000001a187984 */ /* 0x001e280000000400 */
[----:B---3--:R-:W1:Y:S01]  /*9e50*/  LDS.U16 R30, [R26+0x8] ;  /* 0x000008001a1e7984 */ /* 0x008e620000000400 */
[----:B--2---:R-:W-:-:S04]  /*9e60*/  IMAD R12, R47, R12, R46 ;  /* 0x0000000c2f0c7224 */ /* 0x004fc800078e022e */
[----:B------:R-:W-:Y:S02]  /*9e70*/  IMAD R21, R12, 0xe0, RZ ;  /* 0x000000e00c157824 */ /* 0x000fe400078e02ff */
[----:B------:R-:W-:Y:S02]  /*9e80*/  IMAD.MOV.U32 R12, RZ, RZ, 0xe0 ;  /* 0x000000e0ff0c7424 */ /* 0x000fe400078e00ff */
[----:B------:R-:W-:-:S04]  /*9e90*/  IMAD.WIDE R20, R21, 0x2, R10 ;  /* 0x0000000215147825 */ /* 0x000fc800078e020a */
[----:B----4-:R-:W-:Y:S02]  /*9ea0*/  IMAD R13, R47, R13, R46 ;  /* 0x0000000d2f0d7224 */ /* 0x010fe400078e022e */
[----:B-----5:R-:W2:Y:S02]  /*9eb0*/  LDG.E.128 R20, desc[UR36][R20.64] ;  /* 0x0000002414147981 */ /* 0x020ea4000c1e1d00 */
[----:B------:R-:W-:-:S04]  /*9ec0*/  IMAD R13, R13, R12, 0x380 ;  /* 0x000003800d0d7424 */ /* 0x000fc800078e020c */
[----:B------:R-:W-:-:S06]  /*9ed0*/  IMAD.WIDE R12, R13, 0x2, R10 ;  /* 0x000000020d0c7825 */ /* 0x000fcc00078e020a */
[----:B------:R-:W3:Y:S01]  /*9ee0*/  LDG.E.128 R12, desc[UR36][R12.64] ;  /* 0x000000240c0c7981 */ /* 0x000ee2000c1e1d00 */
[----:B0-----:R-:W-:Y:S01]  /*9ef0*/  HADD2.F32 R24, -RZ, R24.H0_H0 ;  /* 0x20000018ff187230 */ /* 0x001fe20000004100 */
[----:B------:R-:W-:Y:S01]  /*9f00*/  IADD3 R46, PT, PT, R46, 0x8, RZ ;  /* 0x000000082e2e7810 */ /* 0x000fe20007ffe0ff */
[----:B-1----:R-:W-:Y:S02]  /*9f10*/  HADD2.F32 R30, -RZ, R30.H0_H0 ;  /* 0x2000001eff1e7230 */ /* 0x002fe40000004100 */
[--C-:B--2---:R-:W-:Y:S02]  /*9f20*/  HADD2.F32 R25, -RZ, R20.reuse.H0_H0 ;  /* 0x20000014ff197230 */ /* 0x104fe40000004100 */
[----:B------:R-:W-:Y:S02]  /*9f30*/  HADD2.F32 R27, -RZ, R20.H1_H1 ;  /* 0x30000014ff1b7230 */ /* 0x000fe40000004100 */
        /* <DEDUP_REMOVED lines=12> */
[----:B---3--:R-:W-:Y:S02]  /*a000*/  HADD2.F32 R45, -RZ, R12.H0_H0 ;  /* 0x2000000cff2d7230 */ /* 0x008fe40000004100 */
[C---:B------:R-:W-:Y:S01]  /*a010*/  FFMA.FTZ R22, R24.reuse, R22, R33 ;  /* 0x0000001618167223 */ /* 0x040fe20000010021 */
[----:B------:R-:W-:Y:S02]  /*a020*/  HADD2.F32 R40, -RZ, R13.H0_H0 ;  /* 0x2000000dff287230 */ /* 0x000fe40000004100 */
[----:B------:R-:W-:Y:S01]  /*a030*/  FFMA.FTZ R23, R24, R23, R36 ;  /* 0x0000001718177223 */ /* 0x000fe20000010024 */
        /* <DEDUP_REMOVED lines=14> */
.L_x_3940:
[----:B------:R-:W-:Y:S05]  /*a120*/  BSYNC.RECONVERGENT B2 ;  /* 0x0000000000027941 */ /* 0x000fea0003800200 */
.L_x_3939:
[----:B------:R-:W-:Y:S05]  /*a130*/  @P0 BRA `(.L_x_3935) ;  /* 0x0000000000780947 */ /* 0x000fea0003800000 */
[----:B------:R-:W0:Y:S01]  /*a140*/  LDCU.64 UR8, c[0x0][0x3c8] ;  /* 0x00007900ff0877ac */ /* 0x000e220008000a00 */
[----:B------:R-:W-:-:S05]  /*a150*/  IADD3 R12, P0, PT, R46, UR6, RZ ;  /* 0x000000062e0c7c10 */ /* 0x000fca000ff1e0ff */
[----:B------:R-:W-:Y:S01]  /*a160*/  IMAD.X R13, RZ, RZ, UR12, P0 ;  /* 0x0000000cff0d7e24 */ /* 0x000fe200080e06ff */
[----:B0-----:R-:W-:-:S04]  /*a170*/  LEA R14, P0, R12, UR8, 0x2 ;  /* 0x000000080c0e7c11 */ /* 0x001fc8000f8010ff */
[----:B------:R-:W-:-:S05]  /*a180*/  LEA.HI.X R15, R12, UR9, R13, 0x2, P0 ;  /* 0x000000090c0f7c11 */ /* 0x000fca00080f140d */
[----:B------:R-:W2:Y:S01]  /*a190*/  LDG.E R14, desc[UR36][R14.64] ;  /* 0x000000240e0e7981 */ /* 0x000ea2000c1e1900 */
[----:B------:R-:W-:-:S05]  /*a1a0*/  IADD3 R24, PT, PT, -R19, R46, RZ ;  /* 0x0000002e13187210 */ /* 0x000fca0007ffe1ff */
[----:B------:R-:W-:-:S06]  /*a1b0*/  IMAD R24, R24, 0x2, R41 ;  /* 0x0000000218187824 */ /* 0x000fcc00078e0229 */
[----:B------:R-:W0:Y:S01]  /*a1c0*/  LDS.U16 R24, [R24] ;  /* 0x0000000018187984 */ /* 0x000e220000000400 */
[----:B--2---:R-:W-:-:S04]  /*a1d0*/  IMAD R47, R47, R14, R46 ;  /* 0x0000000e2f2f7224 */ /* 0x004fc800078e022e */
[----:B------:R-:W-:-:S04]  /*a1e0*/  IMAD R13, R47, 0xe0, RZ ;  /* 0x000000e02f0d7824 */ /* 0x000fc800078e02ff */
[----:B------:R-:W-:-:S05]  /*a1f0*/  IMAD.WIDE R12, R13, 0x2, R10 ;  /* 0x000000020d0c7825 */ /* 0x000fca00078e020a */
[----:B-----5:R-:W2:Y:S01]  /*a200*/  LDG.E.128 R20, desc[UR36][R12.64] ;  /* 0x000000240c147981 */ /* 0x020ea2000c1e1d00 */
[----:B0-----:R-:W-:Y:S02]  /*a210*/  HADD2.F32 R26, -RZ, R24.H0_H0 ;  /* 0x20000018ff1a7230 */ /* 0x001fe40000004100 */
        /* <DEDUP_REMOVED lines=8> */
[--C-:B------:R-:W-:Y:S02]  /*a2a0*/  HADD2.F32 R20, -RZ, R22.reuse.H0_H0 ;  /* 0x20000016ff147230 */ /* 0x100fe40000004100 */
[C---:B------:R-:W-:Y:S01]  /*a2b0*/  FFMA.FTZ R37, R26.reuse, R14, R37 ;  /* 0x0000000e1a257223 */ /* 0x040fe20000010025 */
[----:B------:R-:W-:Y:S02]  /*a2c0*/  HADD2.F32 R21, -RZ, R22.H1_H1 ;  /* 0x30000016ff157230 */ /* 0x000fe40000004100 */
[----:B------:R-:W-:Y:S01]  /*a2d0*/  FFMA.FTZ R33, R26, R12, R33 ;  /* 0x0000000c1a217223 */ /* 0x000fe20000010021 */
[----:B------:R-:W-:-:S02]  /*a2e0*/  HADD2.F32 R23, -RZ, R23.H1_H1 ;  /* 0x30000017ff177230 */ /* 0x000fc40000004100 */
[C---:B------:R-:W-:Y:S01]  /*a2f0*/  FFMA.FTZ R35, R26.reuse, R20, R35 ;  /* 0x000000141a237223 */ /* 0x040fe20000010023 */
[C---:B------:R-:W-:Y:S02]  /*a300*/  FFMA.FTZ R34, R26.reuse, R21, R34 ;  /* 0x000000151a227223 */ /* 0x040fe40000010022 */
[----:B------:R-:W-:-:S07]  /*a310*/  FFMA.FTZ R36, R26, R23, R36 ;  /* 0x000000171a247223 */ /* 0x000fce0000010024 */
.L_x_3935:
[----:B------:R-:W-:Y:S05]  /*a320*/  BSYNC.RECONVERGENT B1 ;  /* 0x0000000000017941 */ /* 0x000fea0003800200 */
.L_x_3934:
[----:B------:R-:W-:Y:S01]  /*a330*/  ISETP.GE.AND P0, PT, R38, R16, PT ;  /* 0x000000102600720c */ /* 0x000fe20003f06270 */
[----:B------:R-:W-:-:S12]  /*a340*/  BSSY.RECONVERGENT B1, `(.L_x_3941) ;  /* 0x000012f000017945 */ /* 0x000fd80003800200 */
[----:B------:R-:W-:Y:S05]  /*a350*/  @P0 BRA `(.L_x_3942) ;  /* 0x0000001000b40947 */ /* 0x000fea0003800000 */
[----:B------:R-:W-:Y:S01]  /*a360*/  VIADDMNMX R13, R38, 0x4, R16, !PT ;  /* 0x00000004260d7846 */ /* 0x000fe20007800110 */
[----:B------:R-:W0:Y:S01]  /*a370*/  LDCU UR4, c[0x0][0x3f8] ;  /* 0x00007f00ff0477ac */ /* 0x000e220008000800 */
[----:B---3--:R-:W-:Y:S01]  /*a380*/  LOP3.LUT R28, RZ, R19, RZ, 0x33, !PT ;  /* 0x00000013ff1c7212 */ /* 0x008fe200078e33ff */
[----:B------:R-:W-:Y:S03]  /*a390*/  BSSY.RECONVERGENT B2, `(.L_x_3943) ;  /* 0x0000046000027945 */ /* 0x000fe60003800200 */
        /* <DEDUP_REMOVED lines=11> */
.L_x_3947:
        /* <DEDUP_REMOVED lines=11> */
[----:B0-----:R-:W-:-:S06]  /*a500*/  VIADD R22, R20, 0xffffffe ;  /* 0x0ffffffe14167836 */ /* 0x001fcc0000000000 */
[----:B------:R-:W0:Y:S02]  /*a510*/  F2I.FTZ.U32.TRUNC.NTZ R15, R22 ;  /* 0x00000016000f7305 */ /* 0x000e24000021f000 */
[----:B0-----:R-:W-:-:S05]  /*a520*/  IADD3 R14, PT, PT, RZ, -R15, RZ ;  /* 0x8000000fff0e7210 */ /* 0x001fca0007ffe0ff */
[----:B-----5:R-:W-:Y:S02]  /*a530*/  IMAD R23, R14, R21, RZ ;  /* 0x000000150e177224 */ /* 0x020fe400078e02ff */
        /* <DEDUP_REMOVED lines=13> */
[----:B------:R-:W-:Y:S01]  /*a610*/  IMAD.X R22, RZ, RZ, UR12, P1 ;  /* 0x0000000cff167e24 */ /* 0x000fe200088e06ff */
        /* <DEDUP_REMOVED lines=9> */
[--C-:B--2---:R-:W-:Y:S02]  /*a6b0*/  HADD2.F32 R20, -RZ, R26.reuse.H0_H0 ;  /* 0x2000001aff147230 */ /* 0x104fe40000004100 */
[----:B------:R-:W-:Y:S02]  /*a6c0*/  HADD2.F32 R21, -RZ, R26.H1_H1 ;  /* 0x3000001aff157230 */ /* 0x000fe40000004100 */
[--C-:B------:R-:W-:Y:S02]  /*a6d0*/  HADD2.F32 R23, -RZ, R24.reuse.H0_H0 ;  /* 0x20000018ff177230 */ /* 0x100fe40000004100 */
[----:B------:R-:W-:Y:S01]  /*a6e0*/  FFMA.FTZ R35, R22, R20, R35 ;  /* 0x0000001416237223 */ /* 0x000fe20000010023 */
[----:B------:R-:W-:-:S02]  /*a6f0*/  HADD2.F32 R29, -RZ, R24.H1_H1 ;  /* 0x30000018ff1d7230 */ /* 0x000fc40000004100 */
[C---:B------:R-:W-:Y:S01]  /*a700*/  FFMA.FTZ R34, R22.reuse, R21, R34 ;  /* 0x0000001516227223 */ /* 0x040fe20000010022 */
        /* <DEDUP_REMOVED lines=10> */
.L_x_3946:
[----:B------:R-:W-:Y:S05]  /*a7b0*/  BSYNC.RECONVERGENT B3 ;  /* 0x0000000000037941 */ /* 0x000fea0003800200 */
.L_x_3945:
[----:B------:R-:W-:Y:S01]  /*a7c0*/  IADD3 R38, PT, PT, R38, 0x4, RZ ;  /* 0x0000000426267810 */ /* 0x000fe20007ffe0ff */
[----:B------:R-:W-:Y:S01]  /*a7d0*/  VIADD R44, R44, 0x8 ;  /* 0x000000082c2c7836 */ /* 0x000fe20000000000 */
[----:B------:R-:W-:Y:S06]  /*a7e0*/  @P0 BRA `(.L_x_3947) ;  /* 0xfffffffc00180947 */ /* 0x000fec000383ffff */
.L_x_3944:
[----:B------:R-:W-:Y:S05]  /*a7f0*/  BSYNC.RECONVERGENT B2 ;  /* 0x0000000000027941 */ /* 0x000fea0003800200 */
.L_x_3943:
[----:B------:R-:W-:-:S13]  /*a800*/  ISETP.GE.U32.AND P0, PT, R28, 0xc, PT ;  /* 0x0000000c1c00780c */ /* 0x000fda0003f06070 */
[----:B------:R-:W-:Y:S05]  /*a810*/  @!P0 BRA `(.L_x_3942) ;  /* 0x0000000c00848947 */ /* 0x000fea0003800000 */
[----:B------:R-:W0:Y:S02]  /*a820*/  LDC R39, c[0x0][0x3f4] ;  /* 0x0000fd00ff277b82 */ /* 0x000e240000000800 */
.L_x_3956:
[CC--:B0-----:R-:W-:Y:S01]  /*a830*/  ISETP.GE.AND P3, PT, R38.reuse, R39.reuse, PT ;  /* 0x000000272600720c */ /* 0x0c1fe20003f66270 */
[C---:B------:R-:W-:Y:S01]  /*a840*/  VIADD R44, R38.reuse, 0x8 ;  /* 0x00000008262c7836 */ /* 0x040fe20000000000 */
[C---:B------:R-:W-:Y:S01]  /*a850*/  IADD3 R30, PT, PT, R38.reuse, 0x4, RZ ;  /* 0x00000004261e7810 */ /* 0x040fe20007ffe0ff */
[C---:B------:R-:W-:Y:S01]  /*a860*/  IMAD.IADD R20, R38.reuse, 0x1, -R19 ;  /* 0x0000000126147824 */ /* 0x040fe200078e0a13 */
[----:B------:R-:W-:Y:S01]  /*a870*/  IADD3 R14, PT, PT, R38, 0xc, RZ ;  /* 0x0000000c260e7810 */ /* 0x000fe20007ffe0ff */
[----:B------:R-:W-:Y:S01]  /*a880*/  BSSY.RECONVERGENT B2, `(.L_x_3948) ;  /* 0x0000038000027945 */ /* 0x000fe20003800200 */
[-C--:B------:R-:W-:Y:S02]  /*a890*/  ISETP.GE.AND P2, PT, R30, R39.reuse, PT ;  /* 0x000000271e00720c */ /* 0x080fe40003f46270 */
[-C--:B------:R-:W-:Y:S02]  /*a8a0*/  ISETP.GE.AND P0, PT, R44, R39.reuse, PT ;  /* 0x000000272c00720c */ /* 0x080fe40003f06270 */
[----:B------:R-:W-:-:S02]  /*a8b0*/  ISETP.GE.AND P1, PT, R14, R39, PT ;  /* 0x000000270e00720c */ /* 0x000fc40003f26270 */
[----:B------:R-:W-:Y:S01]  /*a8c0*/  LEA R13, R20, R41, 0x1 ;  /* 0x00000029140d7211 */ /* 0x000fe200078e08ff */
[----:B------:R-:W-:Y:S10]  /*a8d0*/  @!P3 BRA `(.L_x_3949) ;  /* 0x0000000000c8b947 */ /* 0x000ff40003800000 */
[----:B------:R-:W-:Y:S01]  /*a8e0*/  IABS R22, R39 ;  /* 0x0000002700167213 */ /* 0x000fe20000000000 */
[----:B------:R-:W-:Y:S01]  /*a8f0*/  IMAD.MOV.U32 R20, RZ, RZ, RZ ;  /* 0x000000ffff147224 */ /* 0x000fe200078e00ff */
[----:B------:R-:W-:Y:S01]  /*a900*/  IABS R24, R38 ;  /* 0x0000002600187213 */ /* 0x000fe20000000000 */
[----:B------:R-:W0:Y:S01]  /*a910*/  LDCU.64 UR8, c[0x0][0x3c8] ;  /* 0x00007900ff0877ac */ /* 0x000e220008000a00 */
[----:B-----5:R-:W1:Y:S01]  /*a920*/  I2F.RP R23, R22 ;  /* 0x0000001600177306 */ /* 0x020e620000209400 */
[----:B------:R-:W-:Y:S02]  /*a930*/  ISETP.GE.AND P4, PT, R38, RZ, PT ;  /* 0x000000ff2600720c */ /* 0x000fe40003f86270 */
[----:B------:R-:W-:-:S05]  /*a940*/  ISETP.NE.AND P5, PT, R39, RZ, PT ;  /* 0x000000ff2700720c */ /* 0x000fca0003fa5270 */
[----:B-1----:R-:W1:Y:S02]  /*a950*/  MUFU.RCP R23, R23 ;  /* 0x0000001700177308 */ /* 0x002e640000001000 */
[----:B-1----:R-:W-:-:S06]  /*a960*/  VIADD R21, R23, 0xffffffe ;  /* 0x0ffffffe17157836 */ /* 0x002fcc0000000000 */
[----:B------:R-:W1:Y:S02]  /*a970*/  F2I.FTZ.U32.TRUNC.NTZ R21, R21 ;  /* 0x0000001500157305 */ /* 0x000e64000021f000 */
[----:B-1----:R-:W-:-:S05]  /*a980*/  IADD3 R15, PT, PT, RZ, -R21, RZ ;  /* 0x80000015ff0f7210 */ /* 0x002fca0007ffe0ff */
[----:B------:R-:W-:-:S04]  /*a990*/  IMAD R15, R15, R22, RZ ;  /* 0x000000160f0f7224 */ /* 0x000fc800078e02ff */
        /* <DEDUP_REMOVED lines=13> */
[----:B0-----:R-:W-:-:S04]  /*aa70*/  LEA R24, P3, R20, UR8, 0x2 ;  /* 0x0000000814187c11 */ /* 0x001fc8000f8610ff */
[----:B------:R-:W-:-:S05]  /*aa80*/  LEA.HI.X R25, R20, UR9, R21, 0x2, P3 ;  /* 0x0000000914197c11 */ /* 0x000fca00098f1415 */
[----:B------:R-:W2:Y:S02]  /*aa90*/  LDG.E R24, desc[UR36][R24.64] ;  /* 0x0000002418187981 */ /* 0x000ea4000c1e1900 */
[----:B--2---:R-:W-:-:S04]  /*aaa0*/  IMAD R15, R12, R24, R15 ;  /* 0x000000180c0f7224 */ /* 0x004fc800078e020f */
[----:B------:R-:W-:-:S04]  /*aab0*/  IMAD R15, R15, 0xe0, RZ ;  /* 0x000000e00f0f7824 */ /* 0x000fc800078e02ff */
[----:B------:R-:W-:Y:S02]  /*aac0*/  IMAD.WIDE R20, R15, 0x2, R10 ;  /* 0x000000020f147825 */ /* 0x000fe400078e020a */
[----:B------:R-:W0:Y:S04]  /*aad0*/  LDS.U16 R15, [R13] ;  /* 0x000000000d0f7984 */ /* 0x000e280000000400 */
[----:B------:R-:W2:Y:S01]  /*aae0*/  LDG.E.128 R20, desc[UR36][R20.64] ;  /* 0x0000002414147981 */ /* 0x000ea2000c1e1d00 */
[----:B0-----:R-:W-:Y:S02]  /*aaf0*/  HADD2.F32 R26, -RZ, R15.H0_H0 ;  /* 0x2000000fff1a7230 */ /* 0x001fe40000004100 */
[--C-:B--2---:R-:W-:Y:S02]  /*ab00*/  HADD2.F32 R24, -RZ, R22.reuse.H0_H0 ;  /* 0x20000016ff187230 */ /* 0x104fe40000004100 */
[----:B------:R-:W-:-:S02]  /*ab10*/  HADD2.F32 R25, -RZ, R22.H1_H1 ;  /* 0x30000016ff197230 */ /* 0x000fc40000004100 */
[----:B------:R-:W-:Y:S02]  /*ab20*/  HADD2.F32 R22, -RZ, R23.H0_H0 ;  /* 0x20000017ff167230 */ /* 0x000fe40000004100 */
        /* <DEDUP_REMOVED lines=11> */
[C---:B------:R-:W-:Y:S02]  /*abe0*/  FFMA.FTZ R37, R26.reuse, R28, R37 ;  /* 0x0000001c1a257223 */ /* 0x040fe40000010025 */
[----:B------:R-:W-:-:S07]  /*abf0*/  FFMA.FTZ R36, R26, R23, R36 ;  /* 0x000000171a247223 */ /* 0x000fce0000010024 */
.L_x_3949:
[----:B------:R-:W-:Y:S05]  /*ac00*/  BSYNC.RECONVERGENT B2 ;  /* 0x0000000000027941 */ /* 0x000fea0003800200 */
.L_x_3948:
[----:B------:R-:W-:Y:S04]  /*ac10*/  BSSY.RECONVERGENT B2, `(.L_x_3950) ;  /* 0x0000034000027945 */ /* 0x000fe80003800200 */
[----:B------:R-:W-:Y:S05]  /*ac20*/  @!P2 BRA `(.L_x_3951) ;  /* 0x0000000000c8a947 */ /* 0x000fea0003800000 */
[----:B------:R-:W-:Y:S01]  /*ac30*/  IABS R22, R39 ;  /* 0x0000002700167213 */ /* 0x000fe20000000000 */
[----:B------:R-:W-:Y:S01]  /*ac40*/  HFMA2 R20, -RZ, RZ, 0, 0 ;  /* 0x00000000ff147431 */ /* 0x000fe200000001ff */
[----:B------:R-:W-:Y:S01]  /*ac50*/  IABS R24, R30 ;  /* 0x0000001e00187213 */ /* 0x000fe20000000000 */
[----:B------:R-:W0:Y:S01]  /*ac60*/  LDCU.64 UR8, c[0x0][0x3c8] ;  /* 0x00007900ff0877ac */ /* 0x000e220008000a00 */
[----:B-----5:R-:W1:Y:S01]  /*ac70*/  I2F.RP R23, R22 ;  /* 0x0000001600177306 */ /* 0x020e620000209400 */
[----:B------:R-:W-:Y:S02]  /*ac80*/  ISETP.GE.AND P3, PT, R30, RZ, PT ;  /* 0x000000ff1e00720c */ /* 0x000fe40003f66270 */
[----:B------:R-:W-:-:S05]  /*ac90*/  ISETP.NE.AND P4, PT, R39, RZ, PT ;  /* 0x000000ff2700720c */ /* 0x000fca0003f85270 */
[----:B-1----:R-:W1:Y:S02]  /*aca0*/  MUFU.RCP R23, R23 ;  /* 0x0000001700177308 */ /* 0x002e640000001000 */
[----:B-1----:R-:W-:-:S06]  /*acb0*/  IADD3 R21, PT, PT, R23, 0xffffffe, RZ ;  /* 0x0ffffffe17157810 */ /* 0x002fcc0007ffe0ff */
[----:B------:R-:W1:Y:S02]  /*acc0*/  F2I.FTZ.U32.TRUNC.NTZ R21, R21 ;  /* 0x0000001500157305 */ /* 0x000e64000021f000 */
[----:B-1----:R-:W-:-:S04]  /*acd0*/  IMAD.MOV R15, RZ, RZ, -R21 ;  /* 0x000000ffff0f7224 */ /* 0x002fc800078e0a15 */
[----:B------:R-:W-:-:S04]  /*ace0*/  IMAD R15, R15, R22, RZ ;  /* 0x000000160f0f7224 */ /* 0x000fc800078e02ff */
        /* <DEDUP_REMOVED lines=10> */
[----:B------:R-:W-:-:S04]  /*ad90*/  @!P4 LOP3.LUT R15, RZ, R39, RZ, 0x33, !PT ;  /* 0x00000027ff0fc212 */ /* 0x000fc800078e33ff */
[----:B------:R-:W-:-:S04]  /*ada0*/  IADD3 R20, P2, PT, R15, UR6, RZ ;  /* 0x000000060f147c10 */ /* 0x000fc8000ff5e0ff */
[----:B------:R-:W-:Y:S02]  /*adb0*/  IADD3.X R21, PT, PT, RZ, UR12, RZ, P2, !PT ;  /* 0x0000000cff157c10 */ /* 0x000fe400097fe4ff */
[----:B0-----:R-:W-:-:S04]  /*adc0*/  LEA R22, P2, R20, UR8, 0x2 ;  /* 0x0000000814167c11 */ /* 0x001fc8000f8410ff */
[----:B------:R-:W-:-:S05]  /*add0*/  LEA.HI.X R23, R20, UR9, R21, 0x2, P2 ;  /* 0x0000000914177c11 */ /* 0x000fca00090f1415 */
[----:B------:R-:W2:Y:S02]  /*ade0*/  LDG.E R22, desc[UR36][R22.64] ;  /* 0x0000002416167981 */ /* 0x000ea4000c1e1900 */
[----:B--2---:R-:W-:-:S04]  /*adf0*/  IMAD R15, R12, R22, R15 ;  /* 0x000000160c0f7224 */ /* 0x004fc800078e020f */
[----:B------:R-:W-:-:S04]  /*ae00*/  IMAD R15, R15, 0xe0, RZ ;  /* 0x000000e00f0f7824 */ /* 0x000fc800078e02ff */
[----:B------:R-:W-:Y:S02]  /*ae10*/  IMAD.WIDE R20, R15, 0x2, R10 ;  /* 0x000000020f147825 */ /* 0x000fe400078e020a */
[----:B------:R-:W0:Y:S04]  /*ae20*/  LDS.U16 R15, [R13+0x8] ;  /* 0x000008000d0f7984 */ /* 0x000e280000000400 */
[----:B------:R-:W2:Y:S01]  /*ae30*/  LDG.E.128 R24, desc[UR36][R20.64] ;  /* 0x0000002414187981 */ /* 0x000ea2000c1e1d00 */
[----:B0-----:R-:W-:Y:S02]  /*ae40*/  HADD2.F32 R28, -RZ, R15.H0_H0 ;  /* 0x2000000fff1c7230 */ /* 0x001fe40000004100 */
[--C-:B--2---:R-:W-:Y:S02]  /*ae50*/  HADD2.F32 R22, -RZ, R26.reuse.H0_H0 ;  /* 0x2000001aff167230 */ /* 0x104fe40000004100 */
[----:B------:R-:W-:-:S02]  /*ae60*/  HADD2.F32 R23, -RZ, R26.H1_H1 ;  /* 0x3000001aff177230 */ /* 0x000fc40000004100 */
[--C-:B------:R-:W-:Y:S02]  /*ae70*/  HADD2.F32 R15, -RZ, R24.reuse.H0_H0 ;  /* 0x20000018ff0f7230 */ /* 0x100fe40000004100 */
[C---:B------:R-:W-:Y:S01]  /*ae80*/  FFMA.FTZ R35, R28.reuse, R22, R35 ;  /* 0x000000161c237223 */ /* 0x040fe20000010023 */
[----:B------:R-:W-:Y:S02]  /*ae90*/  HADD2.F32 R29, -RZ, R24.H1_H1 ;  /* 0x30000018ff1d7230 */ /* 0x000fe40000004100 */
[C---:B------:R-:W-:Y:S01]  /*aea0*/  FFMA.FTZ R34, R28.reuse, R23, R34 ;  /* 0x000000171c227223 */ /* 0x040fe20000010022 */
[----:B------:R-:W-:Y:S02]  /*aeb0*/  HADD2.F32 R26, -RZ, R27.H0_H0 ;  /* 0x2000001bff1a7230 */ /* 0x000fe40000004100 */
        /* <DEDUP_REMOVED lines=9> */
.L_x_3951:
[----:B------:R-:W-:Y:S05]  /*af50*/  BSYNC.RECONVERGENT B2 ;  /* 0x0000000000027941 */ /* 0x000fea0003800200 */
.L_x_3950:
[----:B------:R-:W-:Y:S04]  /*af60*/  BSSY.RECONVERGENT B2, `(.L_x_3952) ;  /* 0x0000034000027945 */ /* 0x000fe80003800200 */
[----:B------:R-:W-:Y:S05]  /*af70*/  @!P0 BRA `(.L_x_3953) ;  /* 0x0000000000c88947 */ /* 0x000fea0003800000 */
        /* <DEDUP_REMOVED lines=50> */
.L_x_3953:
[----:B------:R-:W-:Y:S05]  /*b2a0*/  BSYNC.RECONVERGENT B2 ;  /* 0x0000000000027941 */ /* 0x000fea0003800200 */
.L_x_3952:
[----:B------:R-:W-:Y:S04]  /*b2b0*/  BSSY.RECONVERGENT B2, `(.L_x_3954) ;  /* 0x0000034000027945 */ /* 0x000fe80003800200 */
[----:B------:R-:W-:Y:S05]  /*b2c0*/  @!P1 BRA `(.L_x_3955) ;  /* 0x0000000000c89947 */ /* 0x000fea0003800000 */
[----:B------:R-:W-:Y:S01]  /*b2d0*/  IABS R22, R39 ;  /* 0x0000002700167213 */ /* 0x000fe20000000000 */
[----:B------:R-:W-:Y:S01]  /*b2e0*/  HFMA2 R20, -RZ, RZ, 0, 0 ;  /* 0x00000000ff147431 */ /* 0x000fe200000001ff */
[----:B------:R-:W-:Y:S01]  /*b2f0*/  IABS R24, R14 ;  /* 0x0000000e00187213 */ /* 0x000fe20000000000 */
[----:B------:R-:W0:Y:S01]  /*b300*/  LDCU.64 UR8, c[0x0][0x3c8] ;  /* 0x00007900ff0877ac */ /* 0x000e220008000a00 */
[----:B-----5:R-:W1:Y:S01]  /*b310*/  I2F.RP R23, R22 ;  /* 0x0000001600177306 */ /* 0x020e620000209400 */
[----:B------:R-:W-:Y:S01]  /*b320*/  ISETP.GE.AND P1, PT, R14, RZ, PT ;  /* 0x000000ff0e00720c */ /* 0x000fe20003f26270 */
[----:B------:R-:W2:Y:S01]  /*b330*/  LDS.U16 R13, [R13+0x18] ;  /* 0x000018000d0d7984 */ /* 0x000ea20000000400 */
        /* <DEDUP_REMOVED lines=21> */
[----:B------:R-:W3:Y:S02]  /*b490*/  LDG.E R20, desc[UR36][R20.64] ;  /* 0x0000002414147981 */ /* 0x000ee4000c1e1900 */
[----:B---3--:R-:W-:-:S04]  /*b4a0*/  IMAD R15, R12, R20, R15 ;  /* 0x000000140c0f7224 */ /* 0x008fc800078e020f */
[----:B------:R-:W-:-:S04]  /*b4b0*/  IMAD R15, R15, 0xe0, RZ ;  /* 0x000000e00f0f7824 */ /* 0x000fc800078e02ff */
[----:B------:R-:W-:-:S05]  /*b4c0*/  IMAD.WIDE R14, R15, 0x2, R10 ;  /* 0x000000020f0e7825 */ /* 0x000fca00078e020a */
[----:B------:R-:W3:Y:S01]  /*b4d0*/  LDG.E.128 R24, desc[UR36][R14.64] ;  /* 0x000000240e187981 */ /* 0x000ee2000c1e1d00 */
[----:B--2---:R-:W-:Y:S02]  /*b4e0*/  HADD2.F32 R22, -RZ, R13.H0_H0 ;  /* 0x2000000dff167230 */ /* 0x004fe40000004100 */
[--C-:B---3--:R-:W-:Y:S02]  /*b4f0*/  HADD2.F32 R20, -RZ, R26.reuse.H0_H0 ;  /* 0x2000001aff147230 */ /* 0x108fe40000004100 */
        /* <DEDUP_REMOVED lines=15> */
.L_x_3955:
[----:B------:R-:W-:Y:S05]  /*b5f0*/  BSYNC.RECONVERGENT B2 ;  /* 0x0000000000027941 */ /* 0x000fea0003800200 */
.L_x_3954:
[----:B------:R-:W-:-:S05]  /*b600*/  VIADD R38, R38, 0x10 ;  /* 0x0000001026267836 */ /* 0x000fca0000000000 */
[----:B------:R-:W-:-:S13]  /*b610*/  ISETP.GE.AND P0, PT, R38, R16, PT ;  /* 0x000000102600720c */ /* 0x000fda0003f06270 */
[----:B------:R-:W-:Y:S05]  /*b620*/  @!P0 BRA `(.L_x_3956) ;  /* 0xfffffff000808947 */ /* 0x000fea000383ffff */
.L_x_3942:
[----:B------:R-:W-:Y:S05]  /*b630*/  BSYNC.RECONVERGENT B1 ;  /* 0x0000000000017941 */ /* 0x000fea0003800200 */
.L_x_3941:
[----:B------:R-:W-:-:S13]  /*b640*/  ISETP.NE.AND P0, PT, R8, R43, PT ;  /* 0x0000002b0800720c */ /* 0x000fda0003f05270 */
[----:B------:R-:W-:Y:S05]  /*b650*/  @P0 BRA `(.L_x_3933) ;  /* 0x0000000400a80947 */ /* 0x000fea0003800000 */
        /* <DEDUP_REMOVED lines=9> */
[----:B0-----:R0:W4:Y:S01]  /*b6f0*/  LDG.E R12, desc[UR36][R12.64+0x8] ;  /* 0x000008240c0c7981 */ /* 0x001122000c1e1900 */
[----:B--2---:R-:W-:Y:S01]  /*b700*/  LOP3.LUT R24, R21, 0xff, RZ, 0xc0, !PT ;  /* 0x000000ff15187812 */ /* 0x004fe200078ec0ff */
        /* <DEDUP_REMOVED lines=13> */
[----:B----4-:R-:W-:Y:S01]  /*b7e0*/  FMUL.FTZ R15, R12, R15 ;  /* 0x0000000f0c0f7220 */ /* 0x010fe20000410000 */
        /* <DEDUP_REMOVED lines=17> */
[----:B------:R-:W0:Y:S01]  /*b900*/  I2F.S16 R21, R14 ;  /* 0x0000000e00157306 */ /* 0x000e220000101400 */
[----:B-1----:R-:W-:-:S07]  /*b910*/  FMUL.FTZ R20, R12, R25 ;  /* 0x000000190c147220 */ /* 0x002fce0000410000 */
[----:B------:R-:W1:Y:S01]  /*b920*/  I2F.S16 R13, R13 ;  /* 0x0000000d000d7306 */ /* 0x000e620000101400 */
[----:B0-----:R-:W-:-:S07]  /*b930*/  FMUL.FTZ R16, R12, R21 ;  /* 0x000000150c107220 */ /* 0x001fce0000410000 */
[----:B------:R0:W2:Y:S01]  /*b940*/  I2F.S8 R19, R24 ;  /* 0x0000001800137306 */ /* 0x0000a20000001400 */
[----:B-1----:R-:W-:-:S07]  /*b950*/  FMUL.FTZ R14, R12, R13 ;  /* 0x0000000d0c0e7220 */ /* 0x002fce0000410000 */
[----:B------:R1:W4:Y:S01]  /*b960*/  I2F.S8 R17, R26 ;  /* 0x0000001a00117306 */ /* 0x0003220000001400 */
[----:B0-----:R-:W-:Y:S01]  /*b970*/  F2FP.F16.F32.PACK_AB R24, R10, R15 ;  /* 0x0000000f0a18723e */ /* 0x001fe200000000ff */
[----:B--2---:R-:W-:-:S06]  /*b980*/  FMUL.FTZ R19, R12, R19 ;  /* 0x000000130c137220 */ /* 0x004fcc0000410000 */
[----:B-----5:R-:W0:Y:S01]  /*b990*/  I2F.S8 R23, R22 ;  /* 0x0000001600177306 */ /* 0x020e220000001400 */
[----:B-1----:R-:W-:Y:S01]  /*b9a0*/  F2FP.F16.F32.PACK_AB R26, R16, R19 ;  /* 0x00000013101a723e */ /* 0x002fe200000000ff */
[----:B----4-:R-:W-:-:S05]  /*b9b0*/  FMUL.FTZ R17, R12, R17 ;  /* 0x000000110c117220 */ /* 0x010fca0000410000 */
[----:B------:R-:W-:Y:S01]  /*b9c0*/  F2FP.F16.F32.PACK_AB R25, R14, R17 ;  /* 0x000000110e19723e */ /* 0x000fe200000000ff */
[----:B0-----:R-:W-:-:S05]  /*b9d0*/  FMUL.FTZ R23, R12, R23 ;  /* 0x000000170c177220 */ /* 0x001fca0000410000 */
[----:B------:R-:W-:Y:S01]  /*b9e0*/  F2FP.F16.F32.PACK_AB R27, R20, R23 ;  /* 0x00000017141b723e */ /* 0x000fe200000000ff */
[----:B------:R-:W-:Y:S06]  /*b9f0*/  BRA `(.L_x_3958) ;  /* 0x00000000000c7947 */ /* 0x000fec0003800000 */
.L_x_3957:
[----:B------:R-:W0:Y:S02]  /*ba00*/  LDC.64 R10, c[0x0][0x3a8] ;  /* 0x0000ea00ff0a7b82 */ /* 0x000e240000000a00 */
[----:B0-----:R-:W-:-:S05]  /*ba10*/  IMAD.WIDE R10, R17, 0x2, R10 ;  /* 0x00000002110a7825 */ /* 0x001fca00078e020a */
[----:B------:R0:W5:Y:S02]  /*ba20*/  LDG.E.128 R24, desc[UR36][R10.64] ;  /* 0x000000240a187981 */ /* 0x000164000c1e1d00 */
.L_x_3958:
[----:B------:R-:W1:Y:S02]  /*ba30*/  LDCU.64 UR8, c[0x0][0x460] ;  /* 0x00008c00ff0877ac */ /* 0x000e640008000a00 */
[----:B-1----:R-:W-:-:S04]  /*ba40*/  ISETP.NE.U32.AND P0, PT, RZ, UR8, PT ;  /* 0x00000008ff007c0c */ /* 0x002fc8000bf05070 */
[----:B------:R-:W-:Y:S01]  /*ba50*/  ISETP.NE.AND.EX P0, PT, RZ, UR9, PT, P0 ;  /* 0x00000009ff007c0c */ /* 0x000fe2000bf05300 */
[----:B------:R-:W-:Y:S01]  /*ba60*/  IMAD R41, R150, 0x2, R41 ;  /* 0x0000000296297824 */ /* 0x000fe200078e0229 */
[----:B------:R-:W1:Y:S05]  /*ba70*/  LDCU.64 UR8, c[0x0][0x3c0] ;  /* 0x00007800ff0877ac */ /* 0x000e6a0008000a00 */
[----:B------:R-:W2:Y:S06]  /*ba80*/  LDS.U16 R41, [R41] ;  /* 0x0000000029297984 */ /* 0x000eac0000000400 */
[----:B------:R-:W4:Y:S08]  /*ba90*/  @P0 LDC R12, c[0x0][0x3f8] ;  /* 0x0000fe00ff0c0b82 */ /* 0x000f300000000800 */
[----:B0-----:R-:W0:Y:S01]  /*baa0*/  @P0 LDC.64 R10, c[0x0][0x458] ;  /* 0x00011600ff0a0b82 */ /* 0x001e220000000a00 */
[----:B----4-:R-:W-:-:S04]  /*bab0*/  @P0 IMAD R2, R2, R12, R3 ;  /* 0x0000000c02020224 */ /* 0x010fc800078e0203 */
[----:B------:R-:W-:-:S04]  /*bac0*/  @P0 IMAD R3, R2, 0xe0, R9 ;  /* 0x000000e002030824 */ /* 0x000fc800078e0209 */
[----:B0-----:R-:W-:-:S05]  /*bad0*/  @P0 IMAD.WIDE R2, R3, 0x2, R10 ;  /* 0x0000000203020825 */ /* 0x001fca00078e020a */
[----:B------:R2:W4:Y:S01]  /*bae0*/  @P0 LDG.E.128 R12, desc[UR36][R2.64] ;  /* 0x00000024020c0981 */ /* 0x000522000c1e1d00 */
[----:B------:R-:W-:Y:S02]  /*baf0*/  IMAD R39, R32, R39, R9 ;  /* 0x0000002720277224 */ /* 0x000fe400078e0209 */
[----:B-----5:R-:W-:Y:S02]  /*bb00*/  HFMA2 R24, R24, 1, 1, R4 ;  /* 0x3c003c0018187831 */ /* 0x020fe40000000004 */
[----:B------:R-:W-:Y:S02]  /*bb10*/  IMAD R18, R18, 0xe0, RZ ;  /* 0x000000e012127824 */ /* 0x000fe400078e02ff */
[----:B------:R-:W-:Y:S02]  /*bb20*/  HADD2 R25, R25, R5 ;  /* 0x0000000519197230 */ /* 0x000fe40000000000 */
[----:B------:R-:W-:Y:S01]  /*bb30*/  HFMA2 R26, R26, 1, 1, R6 ;  /* 0x3c003c001a1a7831 */ /* 0x000fe20000000006 */
[----:B------:R-:W-:Y:S01]  /*bb40*/  SHF.R.S32.HI R11, RZ, 0x1f, R39 ;  /* 0x0000001fff0b7819 */ /* 0x000fe20000011427 */
[----:B------:R-:W-:Y:S01]  /*bb50*/  HADD2 R27, R27, R7 ;  /* 0x000000071b1b7230 */ /* 0x000fe20000000000 */
[----:B------:R-:W-:Y:S01]  /*bb60*/  IADD3 R39, P1, PT, R18, R39, RZ ;  /* 0x0000002712277210 */ /* 0x000fe20007f3e0ff */
[----:B--2---:R-:W-:-:S03]  /*bb70*/  HADD2.F32 R2, -RZ, R41.H0_H0 ;  /* 0x20000029ff027230 */ /* 0x004fc60000004100 */
[----:B------:R-:W-:Y:S02]  /*bb80*/  LEA.HI.X.SX32 R18, R18, R11, 0x1, P1 ;  /* 0x0000000b12127211 */ /* 0x000fe400008f0eff */
[----:B-1----:R-:W-:-:S04]  /*bb90*/  LEA R4, P1, R39, UR8, 0x1 ;  /* 0x0000000827047c11 */ /* 0x002fc8000f8208ff */
[----:B------:R-:W-:Y:S01]  /*bba0*/  LEA.HI.X R5, R39, UR9, R18, 0x1, P1 ;  /* 0x0000000927057c11 */ /* 0x000fe200088f0c12 */
[----:B----4-:R-:W-:Y:S02]  /*bbb0*/  @P0 HMUL2 R24, R24, R12 ;  /* 0x0000000c18180232 */ /* 0x010fe40000000000 */
[----:B------:R-:W-:Y:S02]  /*bbc0*/  @P0 HFMA2 R25, R25, R13, -RZ ;  /* 0x0000000d19190231 */ /* 0x000fe400001000ff */
[----:B------:R-:W-:Y:S02]  /*bbd0*/  @P0 HMUL2 R26, R26, R14 ;  /* 0x0000000e1a1a0232 */ /* 0x000fe40000000000 */
[----:B------:R-:W-:Y:S02]  /*bbe0*/  @P0 HFMA2 R27, R27, R15, -RZ ;  /* 0x0000000f1b1b0231 */ /* 0x000fe400001000ff */
[--C-:B------:R-:W-:Y:S02]  /*bbf0*/  HADD2.F32 R3, -RZ, R24.reuse.H0_H0 ;  /* 0x20000018ff037230 */ /* 0x100fe40000004100 */
[----:B------:R-:W-:Y:S01]  /*bc00*/  HADD2.F32 R7, -RZ, R24.H1_H1 ;  /* 0x30000018ff077230 */ /* 0x000fe20000004100 */
[----:B------:R0:W-:Y:S01]  /*bc10*/  STG.E.128 desc[UR36][R4.64], R24 ;  /* 0x0000001804007986 */ /* 0x0001e2000c101d24 */
        /* <DEDUP_REMOVED lines=13> */
[----:B0-----:R-:W-:-:S07]  /*bcf0*/  FFMA.FTZ R36, R2, R15, R36 ;  /* 0x0000000f02247223 */ /* 0x001fce0000010024 */
.L_x_3933:
[----:B------:R-:W-:Y:S05]  /*bd00*/  BSYNC.RECONVERGENT B0 ;  /* 0x0000000000007941 */ /* 0x000fea0003800200 */
.L_x_3932:
        /* <DEDUP_REMOVED lines=9> */
[C---:B------:R-:W-:Y:S02]  /*bda0*/  LOP3.LUT R3, R0.reuse, 0x3e0, RZ, 0xc0, !PT ;  /* 0x000003e000037812 */ /* 0x040fe400078ec0ff */
[----:B------:R-:W-:Y:S02]  /*bdb0*/  ISETP.GT.U32.AND P2, PT, R0, 0x3f, PT ;  /* 0x0000003f0000780c */ /* 0x000fe40003f44070 */
[----:B------:R-:W-:-:S02]  /*bdc0*/  ISETP.NE.AND P3, PT, R3, 0x20, PT ;  /* 0x000000200300780c */ /* 0x000fc40003f65270 */
[----:B------:R-:W-:Y:S01]  /*bdd0*/  ISETP.GT.U32.AND P4, PT, R0, 0x1f, PT ;  /* 0x0000001f0000780c */ /* 0x000fe20003f84070 */
[----:B0-----:R-:W-:-:S06]  /*bde0*/  ULEA UR4, UR5, UR4, 0x18 ;  /* 0x0000000405047291 */ /* 0x001fcc000f8ec0ff */
[----:B------:R-:W-:Y:S01]  /*bdf0*/  LEA R8, R8, UR4, 0x1 ;  /* 0x0000000408087c11 */ /* 0x000fe2000f8e08ff */
[----:B------:R-:W-:Y:S06]  /*be00*/  @P1 BRA `(.L_x_3960) ;  /* 0x0000000000141947 */ /* 0x000fec0003800000 */
[----:B-----5:R-:W-:Y:S02]  /*be10*/  F2FP.F16.F32.PACK_AB R4, R42, R45 ;  /* 0x0000002d2a04723e */ /* 0x020fe400000000ff */
[----:B------:R-:W-:Y:S02]  /*be20*/  F2FP.F16.F32.PACK_AB R5, R37, R40 ;  /* 0x000000282505723e */ /* 0x000fe400000000ff */
[----:B------:R-:W-:Y:S02]  /*be30*/  F2FP.F16.F32.PACK_AB R6, R34, R35 ;  /* 0x000000232206723e */ /* 0x000fe400000000ff */
[----:B------:R-:W-:-:S05]  /*be40*/  F2FP.F16.F32.PACK_AB R7, R36, R33 ;  /* 0x000000212407723e */ /* 0x000fca00000000ff */
[----:B------:R0:W-:Y:S02]  /*be50*/  STS.128 [R8+-0x380], R4 ;  /* 0xfffc800408007388 */ /* 0x0001e40000000c00 */
.L_x_3960:
[----:B------:R-:W-:Y:S05]  /*be60*/  WARPSYNC.ALL ;  /* 0x0000000000007948 */ /* 0x000fea0003800000 */
[----:B------:R-:W-:Y:S06]  /*be70*/  BAR.SYNC.DEFER_BLOCKING 0x0 ;  /* 0x0000000000007b1d */ /* 0x000fec0000010000 */
[----:B------:R-:W-:Y:S04]  /*be80*/  BSSY.RECONVERGENT B0, `(.L_x_3961) ;  /* 0x0000013000007945 */ /* 0x000fe80003800200 */
[----:B------:R-:W-:Y:S05]  /*be90*/  @P2 BRA `(.L_x_3962) ;  /* 0x0000000000442947 */ /* 0x000fea0003800000 */
[----:B0----5:R-:W0:Y:S02]  /*bea0*/  LDS.128 R4, [R8] ;  /* 0x0000000008047984 */ /* 0x021e240000000c00 */
[--C-:B0-----:R-:W-:Y:S02]  /*beb0*/  HADD2.F32 R2, -RZ, R4.reuse.H0_H0 ;  /* 0x20000004ff027230 */ /* 0x101fe40000004100 */
[----:B------:R-:W-:Y:S02]  /*bec0*/  HADD2.F32 R3, -RZ, R4.H1_H1 ;  /* 0x30000004ff037230 */ /* 0x000fe40000004100 */
[--C-:B------:R-:W-:Y:S02]  /*bed0*/  HADD2.F32 R11, -RZ, R5.reuse.H0_H0 ;  /* 0x20000005ff0b7230 */ /* 0x100fe40000004100 */
[----:B------:R-:W-:Y:S01]  /*bee0*/  FADD.FTZ R45, R45, R2 ;  /* 0x000000022d2d7221 */ /* 0x000fe20000010000 */
[----:B------:R-:W-:Y:S02]  /*bef0*/  HADD2.F32 R4, -RZ, R5.H1_H1 ;  /* 0x30000005ff047230 */ /* 0x000fe40000004100 */
[----:B------:R-:W-:Y:S01]  /*bf00*/  FADD.FTZ R42, R42, R3 ;  /* 0x000000032a2a7221 */ /* 0x000fe20000010000 */
[----:B------:R-:W-:-:S02]  /*bf10*/  HADD2.F32 R10, -RZ, R6.H0_H0 ;  /* 0x20000006ff0a7230 */ /* 0x000fc40000004100 */
        /* <DEDUP_REMOVED lines=9> */
.L_x_3962:
[----:B------:R-:W-:Y:S05]  /*bfb0*/  BSYNC.RECONVERGENT B0 ;  /* 0x0000000000007941 */ /* 0x000fea0003800200 */
.L_x_3961:
[----:B------:R-:W-:Y:S06]  /*bfc0*/  BAR.SYNC.DEFER_BLOCKING 0x0 ;  /* 0x0000000000007b1d */ /* 0x000fec0000010000 */
[----:B------:R-:W-:Y:S04]  /*bfd0*/  BSSY.RECONVERGENT B0, `(.L_x_3963) ;  /* 0x0000007000007945 */ /* 0x000fe80003800200 */
[----:B------:R-:W-:Y:S05]  /*bfe0*/  @P3 BRA `(.L_x_3964) ;  /* 0x0000000000143947 */ /* 0x000fea0003800000 */
[----:B0----5:R-:W-:Y:S02]  /*bff0*/  F2FP.F16.F32.PACK_AB R4, R42, R45 ;  /* 0x0000002d2a04723e */ /* 0x021fe400000000ff */
[----:B------:R-:W-:Y:S02]  /*c000*/  F2FP.F16.F32.PACK_AB R5, R37, R40 ;  /* 0x000000282505723e */ /* 0x000fe400000000ff */
[----:B------:R-:W-:Y:S02]  /*c010*/  F2FP.F16.F32.PACK_AB R6, R34, R35 ;  /* 0x000000232206723e */ /* 0x000fe400000000ff */
[----:B------:R-:W-:-:S05]  /*c020*/  F2FP.F16.F32.PACK_AB R7, R36, R33 ;  /* 0x000000212407723e */ /* 0x000fca00000000ff */
[----:B------:R1:W-:Y:S02]  /*c030*/  STS.128 [R8+-0x1c0], R4 ;  /* 0xfffe400408007388 */ /* 0x0003e40000000c00 */
.L_x_3964:
[----:B------:R-:W-:Y:S05]  /*c040*/  BSYNC.RECONVERGENT B0 ;  /* 0x0000000000007941 */ /* 0x000fea0003800200 */
.L_x_3963:
[----:B------:R-:W-:Y:S06]  /*c050*/  BAR.SYNC.DEFER_BLOCKING 0x0 ;  /* 0x0000000000007b1d */ /* 0x000fec0000010000 */
[----:B------:R-:W-:Y:S04]  /*c060*/  BSSY.RECONVERGENT B0, `(.L_x_3965) ;  /* 0x0000013000007945 */ /* 0x000fe80003800200 */
[----:B------:R-:W-:Y:S05]  /*c070*/  @P4 BRA `(.L_x_3966) ;  /* 0x0000000000444947 */ /* 0x000fea0003800000 */
[----:B01---5:R-:W0:Y:S02]  /*c080*/  LDS.128 R4, [R8] ;  /* 0x0000000008047984 */ /* 0x023e240000000c00 */
        /* <DEDUP_REMOVED lines=16> */
.L_x_3966:
[----:B------:R-:W-:Y:S05]  /*c190*/  BSYNC.RECONVERGENT B0 ;  /* 0x0000000000007941 */ /* 0x000fea0003800200 */
.L_x_3965:
[----:B------:R-:W-:Y:S06]  /*c1a0*/  BAR.SYNC.DEFER_BLOCKING 0x0 ;  /* 0x0000000000007b1d */ /* 0x000fec0000010000 */
.L_x_3959:
[----:B------:R-:W-:-:S13]  /*c1b0*/  ISETP.GT.U32.OR P0, PT, R0, 0x1f, P0 ;  /* 0x0000001f0000780c */ /* 0x000fda0000704470 */
[----:B------:R-:W-:Y:S05]  /*c1c0*/  @P0 EXIT ;  /* 0x000000000000094d */ /* 0x000fea0003800000 */
[----:B------:R-:W4:Y:S02]  /*c1d0*/  LDCU UR4, c[0x0][0x478] ;  /* 0x00008f00ff0477ac */ /* 0x000f240008000800 */
[----:B----4-:R-:W-:-:S09]  /*c1e0*/  UISETP.NE.AND UP0, UPT, UR4, 0x2, UPT ;  /* 0x000000020400788c */ /* 0x010fd2000bf05270 */
[----:B------:R-:W-:Y:S05]  /*c1f0*/  BRA.U UP0, `(.L_x_3967) ;  /* 0x0000000100e07547 */ /* 0x000fea000b800000 */
[----:B------:R-:W4:Y:S01]  /*c200*/  LDC.64 R2, c[0x0][0x470] ;  /* 0x00011c00ff027b82 */ /* 0x000f220000000a00 */
[----:B------:R-:W0:Y:S01]  /*c210*/  LDCU.64 UR4, c[0x0][0x380] ;  /* 0x00007000ff0477ac */ /* 0x000e220008000a00 */
[----:B----4-:R-:W4:Y:S01]  /*c220*/  LDG.E R2, desc[UR36][R2.64] ;  /* 0x0000002402027981 */ /* 0x010f22000c1e1900 */
[----:B------:R-:W-:-:S05]  /*c230*/  IMAD.IADD R9, R32, 0x1, R9 ;  /* 0x0000000120097824 */ /* 0x000fca00078e0209 */
[----:B01----:R-:W-:-:S04]  /*c240*/  IADD3 R8, P0, PT, R9, UR4, RZ ;  /* 0x0000000409087c10 */ /* 0x003fc8000ff1e0ff */
[----:B------:R-:W-:Y:S01]  /*c250*/  LEA.HI.X.SX32 R9, R9, UR5, 0x1, P0 ;  /* 0x0000000509097c11 */ /* 0x000fe200080f0eff */
        /* <DEDUP_REMOVED lines=15> */
[----:B------:R-:W-:Y:S02]  /*c350*/  SHF.L.U32 R0, R0, 0x10, RZ ;  /* 0x0000001000007819 */ /* 0x000fe400000006ff */
[----:B------:R-:W-:Y:S02]  /*c360*/  PRMT R3, R3, 0x7710, RZ ;  /* 0x0000771003037816 */ /* 0x000fe400000000ff */
[----:B-----5:R-:W-:Y:S02]  /*c370*/  LOP3.LUT R4, R0, 0xff0000, RZ, 0xc0, !PT ;  /* 0x00ff000000047812 */ /* 0x020fe400078ec0ff */
[----:B0-----:R-:W-:Y:S01]  /*c380*/  PRMT R34, R34, 0x8880, RZ ;  /* 0x0000888022227816 */ /* 0x001fe200000000ff */
[----:B------:R-:W0:Y:S01]  /*c390*/  F2I.S8.NTZ R42, R42 ;  /* 0x0000002a002a7305 */ /* 0x000e220000202100 */
[----:B------:R-:W-:Y:S02]  /*c3a0*/  PRMT R3, R4, 0x4210, R3 ;  /* 0x0000421004037816 */ /* 0x000fe40000000003 */
[----:B------:R-:W-:-:S04]  /*c3b0*/  PRMT R0, R34, 0x7710, RZ ;  /* 0x0000771022007816 */ /* 0x000fc800000000ff */
[----:B------:R-:W-:Y:S01]  /*c3c0*/  SHF.L.U32 R0, R0, 0x8, RZ ;  /* 0x0000000800007819 */ /* 0x000fe200000006ff */
[----:B------:R-:W4:Y:S01]  /*c3d0*/  F2I.S8.NTZ R40, R40 ;  /* 0x0000002800287305 */ /* 0x000f220000202100 */
[----:B-1----:R-:W-:Y:S02]  /*c3e0*/  PRMT R4, R37, 0x8880, RZ ;  /* 0x0000888025047816 */ /* 0x002fe400000000ff */
[----:B------:R-:W-:Y:S02]  /*c3f0*/  LOP3.LUT R13, R3, 0xff00, R0, 0xf8, !PT ;  /* 0x0000ff00030d7812 */ /* 0x000fe400078ef800 */
[----:B------:R-:W-:Y:S02]  /*c400*/  PRMT R4, R4, 0x7710, RZ ;  /* 0x0000771004047816 */ /* 0x000fe400000000ff */
[----:B0-----:R-:W-:Y:S01]  /*c410*/  PRMT R42, R42, 0x8880, RZ ;  /* 0x000088802a2a7816 */ /* 0x001fe200000000ff */
[----:B------:R-:W0:Y:S01]  /*c420*/  F2I.S8.NTZ R35, R35 ;  /* 0x0000002300237305 */ /* 0x000e220000202100 */
[----:B------:R-:W-:-:S02]  /*c430*/  LOP3.LUT R4, R4, 0xff, RZ, 0xc0, !PT ;  /* 0x000000ff04047812 */ /* 0x000fc400078ec0ff */
[----:B------:R-:W-:Y:S02]  /*c440*/  PRMT R0, R42, 0x7710, RZ ;  /* 0x000077102a007816 */ /* 0x000fe400000000ff */
[----:B----4-:R-:W-:-:S03]  /*c450*/  PRMT R40, R40, 0x8880, RZ ;  /* 0x0000888028287816 */ /* 0x010fc600000000ff */
[----:B------:R-:W1:Y:S01]  /*c460*/  F2I.S8.NTZ R2, R2 ;  /* 0x0000000200027305 */ /* 0x000e620000202100 */
[----:B------:R-:W-:Y:S02]  /*c470*/  LOP3.LUT R6, R0, 0xff, RZ, 0xc0, !PT ;  /* 0x000000ff00067812 */ /* 0x000fe400078ec0ff */
[----:B------:R-:W-:-:S03]  /*c480*/  PRMT R3, R40, 0x7710, RZ ;  /* 0x0000771028037816 */ /* 0x000fc600000000ff */
[----:B------:R-:W-:Y:S01]  /*c490*/  IMAD.WIDE.U32 R6, R6, 0x100, RZ ;  /* 0x0000010006067825 */ /* 0x000fe200078e00ff */
[----:B0-----:R-:W-:Y:S02]  /*c4a0*/  PRMT R35, R35, 0x8880, RZ ;  /* 0x0000888023237816 */ /* 0x001fe400000000ff */
[----:B------:R-:W-:Y:S02]  /*c4b0*/  LOP3.LUT R5, R3, 0xff, RZ, 0xc0, !PT ;  /* 0x000000ff03057812 */ /* 0x000fe400078ec0ff */
[----:B------:R-:W-:Y:S02]  /*c4c0*/  PRMT R0, R35, 0x7710, RZ ;  /* 0x0000771023007816 */ /* 0x000fe400000000ff */
[----:B-1----:R-:W-:Y:S01]  /*c4d0*/  PRMT R10, R2, 0x8880, RZ ;  /* 0x00008880020a7816 */ /* 0x002fe200000000ff */
[----:B------:R-:W-:Y:S01]  /*c4e0*/  IMAD.WIDE.U32 R2, R4, 0x1000000, RZ ;  /* 0x0100000004027825 */ /* 0x000fe200078e00ff */
[----:B------:R-:W-:Y:S02]  /*c4f0*/  LOP3.LUT R13, R13, 0xff, R0, 0xf8, !PT ;  /* 0x000000ff0d0d7812 */ /* 0x000fe400078ef800 */
[----:B------:R-:W-:Y:S01]  /*c500*/  PRMT R0, R10, 0x7710, RZ ;  /* 0x000077100a007816 */ /* 0x000fe200000000ff */
[----:B------:R-:W-:-:S03]  /*c510*/  IMAD.WIDE.U32 R4, R5, 0x10000, RZ ;  /* 0x0001000005047825 */ /* 0x000fc600078e00ff */
[----:B------:R-:W-:Y:S02]  /*c520*/  LOP3.LUT R11, R6, R2, R4, 0xfe, !PT ;  /* 0x00000002060b7212 */ /* 0x000fe400078efe04 */
[----:B------:R-:W-:Y:S02]  /*c530*/  LOP3.LUT R3, R5, R13, R3, 0xfe, !PT ;  /* 0x0000000d05037212 */ /* 0x000fe400078efe03 */
[----:B------:R-:W-:Y:S02]  /*c540*/  LOP3.LUT R2, R11, 0xff, R0, 0xf8, !PT ;  /* 0x000000ff0b027812 */ /* 0x000fe400078ef800 */
[----:B------:R-:W-:-:S05]  /*c550*/  LOP3.LUT R3, R3, R7, RZ, 0xfc, !PT ;  /* 0x0000000703037212 */ /* 0x000fca00078efcff */
[----:B------:R-:W-:Y:S01]  /*c560*/  STG.E.64 desc[UR36][R8.64], R2 ;  /* 0x0000000208007986 */ /* 0x000fe2000c101b24 */
[----:B------:R-:W-:Y:S05]  /*c570*/  EXIT ;  /* 0x000000000000794d */ /* 0x000fea0003800000 */
.L_x_3967:
[----:B------:R-:W4:Y:S01]  /*c580*/  LDC.64 R2, c[0x0][0x380] ;  /* 0x0000e000ff027b82 */ /* 0x000f220000000a00 */
[----:B------:R-:W-:Y:S01]  /*c590*/  IMAD.IADD R9, R32, 0x1, R9 ;  /* 0x0000000120097824 */ /* 0x000fe200078e0209 */
        /* <DEDUP_REMOVED lines=10> */
.L_x_3838:
[----:B------:R-:W-:Y:S01]  /*c640*/  MOV R12, 0x10 ;  /* 0x00000010000c7802 */ /* 0x000fe20000000f00 */
[----:B------:R-:W-:Y:S01]  /*c650*/  IMAD.MOV.U32 R11, RZ, RZ, 0x1f ;  /* 0x0000001fff0b7424 */ /* 0x000fe200078e00ff */
[----:B------:R-:W-:-:S07]  /*c660*/  MOV R15, 0xffffffff ;  /* 0xffffffff000f7802 */ /* 0x000fce0000000f00 */
[----:B0----5:R-:W-:Y:S05]  /*c670*/  WARPSYNC.COLLECTIVE R15, `(.L_x_3968) ;  /* 0x000000000f087348 */ /* 0x021fea0003c00000 */
[----:B------:R1:W2:Y:S02]  /*c680*/  SHFL.BFLY P6, R14, R13, R12, R11 ;  /* 0x0c00000c0d0e7389 */ /* 0x0002a400000c000b */
[----:B012--5:R-:W-:Y:S05]  /*c690*/  ENDCOLLECTIVE ;  /* 0x000000000000791b */ /* 0x027fea0003800000 */
.L_x_3968:
[----:B------:R-:W-:Y:S01]  /*c6a0*/  MOV R12, 0x8 ;  /* 0x00000008000c7802 */ /* 0x000fe20000000f00 */
[----:B------:R-:W-:-:S04]  /*c6b0*/  FADD.FTZ R3, R13, R14 ;  /* 0x0000000e0d037221 */ /* 0x000fc80000010000 */
[----:B------:R-:W-:-:S07]  /*c6c0*/  IMAD.MOV.U32 R13, RZ, RZ, R3 ;  /* 0x000000ffff0d7224 */ /* 0x000fce00078e0003 */
[----:B------:R-:W-:Y:S05]  /*c6d0*/  WARPSYNC.COLLECTIVE R15, `(.L_x_3969) ;  /* 0x000000000f087348 */ /* 0x000fea0003c00000 */
[----:B------:R0:W1:Y:S02]  /*c6e0*/  SHFL.BFLY P6, R14, R13, R12, R11 ;  /* 0x0c00000c0d0e7389 */ /* 0x00006400000c000b */
[----:B01----:R-:W-:Y:S05]  /*c6f0*/  ENDCOLLECTIVE ;  /* 0x000000000000791b */ /* 0x003fea0003800000 */
.L_x_3969:
[----:B------:R-:W-:Y:S01]  /*c700*/  MOV R12, 0x4 ;  /* 0x00000004000c7802 */ /* 0x000fe20000000f00 */
[----:B------:R-:W-:-:S04]  /*c710*/  FADD.FTZ R4, R3, R14 ;  /* 0x0000000e03047221 */ /* 0x000fc80000010000 */
[----:B------:R-:W-:-:S07]  /*c720*/  IMAD.MOV.U32 R13, RZ, RZ, R4 ;  /* 0x000000ffff0d7224 */ /* 0x000fce00078e0004 */
[----:B------:R-:W-:Y:S05]  /*c730*/  WARPSYNC.COLLECTIVE R15, `(.L_x_3970) ;  /* 0x000000000f087348 */ /* 0x000fea0003c00000 */
[----:B------:R0:W1:Y:S02]  /*c740*/  SHFL.BFLY P6, R14, R13, R12, R11 ;  /* 0x0c00000c0d0e7389 */ /* 0x00006400000c000b */
[----:B01----:R-:W-:Y:S05]  /*c750*/  ENDCOLLECTIVE ;  /* 0x000000000000791b */ /* 0x003fea0003800000 */
.L_x_3970:
[----:B------:R-:W-:Y:S01]  /*c760*/  MOV R12, 0x2 ;  /* 0x00000002000c7802 */ /* 0x000fe20000000f00 */
[----:B------:R-:W-:-:S04]  /*c770*/  FADD.FTZ R5, R4, R14 ;  /* 0x0000000e04057221 */ /* 0x000fc80000010000 */
[----:B------:R-:W-:-:S07]  /*c780*/  IMAD.MOV.U32 R13, RZ, RZ, R5 ;  /* 0x000000ffff0d7224 */ /* 0x000fce00078e0005 */
[----:B------:R-:W-:Y:S05]  /*c790*/  WARPSYNC.COLLECTIVE R15, `(.L_x_3971) ;  /* 0x000000000f087348 */ /* 0x000fea0003c00000 */
[----:B------:R0:W1:Y:S02]  /*c7a0*/  SHFL.BFLY P6, R14, R13, R12, R11 ;  /* 0x0c00000c0d0e7389 */ /* 0x00006400000c000b */
[----:B01----:R-:W-:Y:S05]  /*c7b0*/  ENDCOLLECTIVE ;  /* 0x000000000000791b */ /* 0x003fea0003800000 */
.L_x_3971:
[----:B------:R-:W-:Y:S01]  /*c7c0*/  MOV R12, 0x1 ;  /* 0x00000001000c7802 */ /* 0x000fe20000000f00 */
[----:B------:R-:W-:-:S04]  /*c7d0*/  FADD.FTZ R6, R5, R14 ;  /* 0x0000000e05067221 */ /* 0x000fc80000010000 */
[----:B------:R-:W-:-:S07]  /*c7e0*/  IMAD.MOV.U32 R13, RZ, RZ, R6 ;  /* 0x000000ffff0d7224 */ /* 0x000fce00078e0006 */
[----:B------:R-:W-:Y:S05]  /*c7f0*/  WARPSYNC.COLLECTIVE R15, `(.L_x_3972) ;  /* 0x000000000f087348 */ /* 0x000fea0003c00000 */
[----:B------:R0:W1:Y:S02]  /*c800*/  SHFL.BFLY P6, R14, R13, R12, R11 ;  /* 0x0c00000c0d0e7389 */ /* 0x00006400000c000b */
[----:B01----:R-:W-:Y:S05]  /*c810*/  ENDCOLLECTIVE ;  /* 0x000000000000791b */ /* 0x003fea0003800000 */
.L_x_3972:
[----:B------:R-:W-:Y:S05]  /*c820*/  BRA `(.L_x_3973) ;  /* 0xffffff6000207947 */ /* 0x000fea000383ffff */
.L_x_3905:
[----:B------:R-:W-:Y:S01]  /*c830*/  BSSY B1, `(.L_x_3974) ;  /* 0x0000007000017945 */ /* 0x000fe20003800000 */
[----:B------:R-:W-:Y:S01]  /*c840*/  IMAD.MOV.U32 R12, RZ, RZ, 0x1 ;  /* 0x00000001ff0c7424 */ /* 0x000fe200078e00ff */
[----:B------:R-:W-:Y:S01]  /*c850*/  MOV R11, 0x1f ;  /* 0x0000001f000b7802 */ /* 0x000fe20000000f00 */
[----:B------:R-:W-:-:S07]  /*c860*/  IMAD.MOV.U32 R15, RZ, RZ, -0x1 ;  /* 0xffffffffff0f7424 */ /* 0x000fce00078e00ff */
[----:B------:R-:W-:Y:S05]  /*c870*/  WARPSYNC.COLLECTIVE R15, `(.L_x_3975) ;  /* 0x000000000f087348 */ /* 0x000fea0003c00000 */
[----:B------:R0:W1:Y:S02]  /*c880*/  SHFL.BFLY P6, R14, R13, R12, R11 ;  /* 0x0c00000c0d0e7389 */ /* 0x00006400000c000b */
[----:B01----:R-:W-:Y:S05]  /*c890*/  ENDCOLLECTIVE ;  /* 0x000000000000791b */ /* 0x003fea0003800000 */
.L_x_3975:
[----:B------:R-:W-:Y:S05]  /*c8a0*/  BSYNC B1 ;  /* 0x0000000000017941 */ /* 0x000fea0003800000 */
.L_x_3974:
[----:B------:R-:W-:Y:S05]  /*c8b0*/  BRA `(.L_x_3976) ;  /* 0xffffffa400647947 */ /* 0x000fea000383ffff */
.L_x_3909:
[----:B------:R-:W-:Y:S01]  /*c8c0*/  HFMA2 R11, -RZ, RZ, 0, 1.847743988037109375e-06 ;  /* 0x0000001fff0b7431 */ /* 0x000fe200000001ff */
[----:B------:R-:W-:Y:S01]  /*c8d0*/  BSSY B0, `(.L_x_3977) ;  /* 0x0000007000007945 */ /* 0x000fe20003800000 */
[----:B------:R-:W-:Y:S01]  /*c8e0*/  MOV R13, R0 ;  /* 0x00000000000d7202 */ /* 0x000fe20000000f00 */
[----:B------:R-:W-:Y:S02]  /*c8f0*/  IMAD.MOV.U32 R12, RZ, RZ, 0x10 ;  /* 0x00000010ff0c7424 */ /* 0x000fe400078e00ff */
[----:B------:R-:W-:-:S07]  /*c900*/  IMAD.MOV.U32 R15, RZ, RZ, -0x1 ;  /* 0xffffffffff0f7424 */ /* 0x000fce00078e00ff */
[----:B---3-5:R-:W-:Y:S05]  /*c910*/  WARPSYNC.COLLECTIVE R15, `(.L_x_3978) ;  /* 0x000000000f087348 */ /* 0x028fea0003c00000 */
[----:B------:R0:W1:Y:S02]  /*c920*/  SHFL.BFLY P6, R14, R13, R12, R11 ;  /* 0x0c00000c0d0e7389 */ /* 0x00006400000c000b */
[----:B01-3-5:R-:W-:Y:S05]  /*c930*/  ENDCOLLECTIVE ;  /* 0x000000000000791b */ /* 0x02bfea0003800000 */
.L_x_3978:
[----:B------:R-:W-:Y:S05]  /*c940*/  BSYNC B0 ;  /* 0x0000000000007941 */ /* 0x000fea0003800000 */
.L_x_3977:
[----:B------:R-:W-:Y:S01]  /*c950*/  FMNMX.FTZ R13, R14, R0, !PT ;  /* 0x000000000e0d7209 */ /* 0x000fe20007810000 */
[----:B------:R-:W-:Y:S01]  /*c960*/  IMAD.MOV.U32 R11, RZ, RZ, 0x1f ;  /* 0x0000001fff0b7424 */ /* 0x000fe200078e00ff */
[----:B------:R-:W-:Y:S02]  /*c970*/  MOV R12, 0x8 ;  /* 0x00000008000c7802 */ /* 0x000fe40000000f00 */
[----:B------:R-:W-:-:S07]  /*c980*/  MOV R15, 0xffffffff ;  /* 0xffffffff000f7802 */ /* 0x000fce0000000f00 */
[----:B------:R-:W-:Y:S05]  /*c990*/  WARPSYNC.COLLECTIVE R15, `(.L_x_3979) ;  /* 0x000000000f087348 */ /* 0x000fea0003c00000 */
[----:B------:R0:W1:Y:S02]  /*c9a0*/  SHFL.BFLY P6, R14, R13, R12, R11 ;  /* 0x0c00000c0d0e7389 */ /* 0x00006400000c000b */
[----:B01----:R-:W-:Y:S05]  /*c9b0*/  ENDCOLLECTIVE ;  /* 0x000000000000791b */ /* 0x003fea0003800000 */
.L_x_3979:
[----:B------:R-:W-:Y:S01]  /*c9c0*/  HFMA2 R12, -RZ, RZ, 0, 2.384185791015625e-07 ;  /* 0x00000004ff0c7431 */ /* 0x000fe200000001ff */
[----:B------:R-:W-:-:S05]  /*c9d0*/  FMNMX.FTZ R3, R13, R14, !PT ;  /* 0x0000000e0d037209 */ /* 0x000fca0007810000 */
[----:B------:R-:W-:-:S07]  /*c9e0*/  IMAD.MOV.U32 R13, RZ, RZ, R3 ;  /* 0x000000ffff0d7224 */ /* 0x000fce00078e0003 */
[----:B------:R-:W-:Y:S05]  /*c9f0*/  WARPSYNC.COLLECTIVE R15, `(.L_x_3980) ;  /* 0x000000000f087348 */ /* 0x000fea0003c00000 */
[----:B------:R0:W1:Y:S02]  /*ca00*/  SHFL.BFLY P6, R14, R13, R12, R11 ;  /* 0x0c00000c0d0e7389 */ /* 0x00006400000c000b */
[----:B01----:R-:W-:Y:S05]  /*ca10*/  ENDCOLLECTIVE ;  /* 0x000000000000791b */ /* 0x003fea0003800000 */
.L_x_3980:
[----:B------:R-:W-:Y:S02]  /*ca20*/  MOV R12, 0x2 ;  /* 0x00000002000c7802 */ /* 0x000fe40000000f00 */
[----:B------:R-:W-:-:S05]  /*ca30*/  FMNMX.FTZ R4, R3, R14, !PT ;  /* 0x0000000e03047209 */ /* 0x000fca0007810000 */
[----:B------:R-:W-:-:S07]  /*ca40*/  IMAD.MOV.U32 R13, RZ, RZ, R4 ;  /* 0x000000ffff0d7224 */ /* 0x000fce00078e0004 */
[----:B------:R-:W-:Y:S05]  /*ca50*/  WARPSYNC.COLLECTIVE R15, `(.L_x_3981) ;  /* 0x000000000f087348 */ /* 0x000fea0003c00000 */
[----:B------:R0:W1:Y:S02]  /*ca60*/  SHFL.BFLY P6, R14, R13, R12, R11 ;  /* 0x0c00000c0d0e7389 */ /* 0x00006400000c000b */
[----:B01----:R-:W-:Y:S05]  /*ca70*/  ENDCOLLECTIVE ;  /* 0x000000000000791b */ /* 0x003fea0003800000 */
.L_x_3981:
[----:B------:R-:W-:Y:S05]  /*ca80*/  BRA `(.L_x_3982) ;  /* 0xffffffa400ac7947 */ /* 0x000fea000383ffff */
.L_x_3983:
        /* <DEDUP_REMOVED lines=15> */
.L_x_5602:


//--------------------- .text._ZN4mmha33masked_multihead_attention_kernelItLi224ELi256ELi4ELi32ELi64ELb0ELb1EEEv26Multihead_attention_paramsIT_XT5_EE --------------------------
	.section	.text._ZN4mmha33masked_multihead_attention_kernelItLi224ELi256ELi4ELi32ELi64ELb0ELb1EEEv26Multihead_attention_paramsIT_XT5_EE,"ax",@progbits
	.align	128
        .global         _ZN4mmha33masked_multihead_attention_kernelItLi224ELi256ELi4ELi32ELi64ELb0ELb1EEEv26Multihead_attention_paramsIT_XT5_EE
        .type           _ZN4mmha33masked_multihead_attention_kernelItLi224ELi256ELi4ELi32ELi64ELb0ELb1EEEv26Multihead_attention_paramsIT_XT5_EE,@function
        .size           _ZN4mmha33masked_multihead_attention_kernelItLi224ELi256ELi4ELi32ELi64ELb0ELb1EEEv26Multihead_attention_paramsIT_XT5_EE,(.L_x_5603 - _ZN4mmha33masked_multihead_attention_kernelItLi224ELi256ELi4ELi32ELi64ELb0ELb1EEEv26Multihead_attention_paramsIT_XT5_EE)
        .other          _ZN4mmha33masked_multihead_attention_kernelItLi224ELi256ELi4ELi32ELi64ELb0ELb1EEEv26Multihead_attention_paramsIT_XT5_EE,@"STO_CUDA_ENTRY STV_DEFAULT"
_ZN4mmha33masked_multihead_attention_kernelItLi224ELi256ELi4ELi32ELi64ELb0ELb1EEEv26Multihead_attention_paramsIT_XT5_EE:
.text._ZN4mmha33masked_multihead_attention_kernelItLi224ELi256ELi4ELi32ELi64ELb0ELb1EEEv26Multihead_attention_paramsIT_XT5_EE:
        /* <DEDUP_REMOVED lines=12> */
.L_x_3984:
[----:B------:R-:W1:Y:S01]  /*00c0*/  LDC.64 R2, c[0x0][0x4a0] ;  /* 0x00012800ff027b82 */ /* 0x000e620000000a00 */
[----:B------:R-:W3:Y:S07]  /*00d0*/  LDCU UR4, c[0x0][0x3f4] ;  /* 0x00007e80ff0477ac */ /* 0x000eee0008000800 */
[----:B------:R-:W4:Y:S01]  /*00e0*/  LDC R9, c[0x0][0x3f0] ;  /* 0x0000fc00ff097b82 */ /* 0x000f220000000800 */
[----:B-1----:R-:W-:-:S04]  /*00f0*/  ISETP.NE.U32.AND P0, PT, R2, RZ, PT ;  /* 0x000000ff0200720c */ /* 0x002fc80003f05070 */
[----:B------:R-:W-:Y:S02]  /*0100*/  ISETP.NE.AND.EX P0, PT, R3, RZ, PT, P0 ;  /* 0x000000ff0300720c */ /* 0x000fe40003f05300 */
[----:B----4-:R-:W-:-:S04]  /*0110*/  IABS R7, R9 ;  /* 0x0000000900077213 */ /* 0x010fc80000000000 */
[----:B------:R-:W1:Y:S07]  /*0120*/  I2F.RP R0, R7 ;  /* 0x0000000700007306 */ /* 0x000e6e0000209400 */
[----:B------:R-:W2:Y:S02]  /*0130*/  @P0 LDC.64 R2, c[0x0][0x4a0] ;  /* 0x00012800ff020b82 */ /* 0x000ea40000000a00 */
[----:B--2---:R-:W-:-:S05]  /*0140*/  @P0 IMAD.WIDE.U32 R2, R52, 0x4, R2 ;  /* 0x0000000434020825 */ /* 0x004fca00078e0002 */
[----:B------:R2:W4:Y:S01]  /*0150*/  @P0 LDG.E R6, desc[UR36][R2.64] ;  /* 0x0000002402060981 */ /* 0x000522000c1e1900 */
[----:B-1----:R-:W1:Y:S01]  /*0160*/  MUFU.RCP R0, R0 ;  /* 0x0000000000007308 */ /* 0x002e620000001000 */
[----:B------:R-:W-:Y:S01]  /*0170*/  IMAD.MOV.U32 R17, RZ, RZ, RZ ;  /* 0x000000ffff117224 */ /* 0x000fe200078e00ff */
[----:B--2---:R-:W2:Y:S01]  /*0180*/  LDC.64 R2, c[0x0][0x460] ;  /* 0x00011800ff027b82 */ /* 0x004ea20000000a00 */
[----:B-1----:R-:W-:-:S05]  /*0190*/  VIADD R4, R0, 0xffffffe ;  /* 0x0ffffffe00047836 */ /* 0x002fca0000000000 */
[----:B------:R1:W0:Y:S02]  /*01a0*/  F2I.FTZ.U32.TRUNC.NTZ R5, R4 ;  /* 0x0000000400057305 */ /* 0x000224000021f000 */
[----:B-1----:R-:W-:Y:S01]  /*01b0*/  IMAD.MOV.U32 R4, RZ, RZ, RZ ;  /* 0x000000ffff047224 */ /* 0x002fe200078e00ff */
[----:B--2---:R-:W-:Y:S02]  /*01c0*/  ISETP.NE.U32.AND P1, PT, R2, RZ, PT ;  /* 0x000000ff0200720c */ /* 0x004fe40003f25070 */
[----:B0-----:R-:W-:Y:S02]  /*01d0*/  IADD3 R8, PT, PT, RZ, -R5, RZ ;  /* 0x80000005ff087210 */ /* 0x001fe40007ffe0ff */
[----:B------:R-:W-:-:S03]  /*01e0*/  ISETP.NE.AND.EX P1, PT, R3, RZ, PT, P1 ;  /* 0x000000ff0300720c */ /* 0x000fc60003f25310 */
[----:B------:R-:W-:Y:S01]  /*01f0*/  IMAD R11, R8, R7, RZ ;  /* 0x00000007080b7224 */ /* 0x000fe200078e02ff */
[----:B------:R-:W-:-:S03]  /*0200*/  IABS R8, R52 ;  /* 0x0000003400087213 */ /* 0x000fc60000000000 */
[----:B------:R-:W-:-:S06]  /*0210*/  IMAD.HI.U32 R5, R5, R11, R4 ;  /* 0x0000000b05057227 */ /* 0x000fcc00078e0004 */
[----:B------:R-:W-:-:S04]  /*0220*/  IMAD.HI.U32 R0, R5, R8, RZ ;  /* 0x0000000805007227 */ /* 0x000fc800078e00ff */
[----:B------:R-:W-:-:S04]  /*0230*/  IMAD.MOV R5, RZ, RZ, -R0 ;  /* 0x000000ffff057224 */ /* 0x000fc800078e0a00 */
[----:B------:R-:W-:-:S05]  /*0240*/  IMAD R4, R7, R5, R8 ;  /* 0x0000000507047224 */ /* 0x000fca00078e0208 */
[----:B------:R-:W-:-:S13]  /*0250*/  ISETP.GT.U32.AND P3, PT, R7, R4, PT ;  /* 0x000000040700720c */ /* 0x000fda0003f64070 */
[-C--:B------:R-:W-:Y:S01]  /*0260*/  @!P3 IADD3 R4, PT, PT, R4, -R7.reuse, RZ ;  /* 0x800000070404b210 */ /* 0x080fe20007ffe0ff */
[----:B------:R-:W-:Y:S01]  /*0270*/  @!P3 VIADD R0, R0, 0x1 ;  /* 0x000000010000b836 */ /* 0x000fe20000000000 */
[----:B------:R-:W-:Y:S02]  /*0280*/  ISETP.NE.AND P3, PT, R9, RZ, PT ;  /* 0x000000ff0900720c */ /* 0x000fe40003f65270 */
[----:B------:R-:W-:Y:S02]  /*0290*/  ISETP.GE.U32.AND P2, PT, R4, R7, PT ;  /* 0x000000070400720c */ /* 0x000fe40003f46070 */
[----:B------:R-:W-:Y:S01]  /*02a0*/  LOP3.LUT R7, R52, R9, RZ, 0x3c, !PT ;  /* 0x0000000934077212 */ /* 0x000fe200078e3cff */
[----:B------:R-:W0:Y:S03]  /*02b0*/  @!P0 LDC R10, c[0x0][0x40c] ;  /* 0x00010300ff0a8b82 */ /* 0x000e260000000800 */
[----:B------:R-:W-:-:S05]  /*02c0*/  ISETP.GE.AND P4, PT, R7, RZ, PT ;  /* 0x000000ff0700720c */ /* 0x000fca0003f86270 */
[----:B------:R-:W1:Y:S02]  /*02d0*/  @P1 LDC.64 R4, c[0x0][0x460] ;  /* 0x00011800ff041b82 */ /* 0x000e640000000a00 */
[----:B------:R-:W-:-:S05]  /*02e0*/  @P2 VIADD R0, R0, 0x1 ;  /* 0x0000000100002836 */ /* 0x000fca0000000000 */
[----:B------:R-:W-:Y:S02]  /*02f0*/  MOV R11, R0 ;  /* 0x00000000000b7202 */ /* 0x000fe40000000f00 */
[----:B---3--:R-:W-:-:S03]  /*0300*/  MOV R0, UR4 ;  /* 0x0000000400007c02 */ /* 0x008fc60008000f00 */
[----:B------:R-:W-:Y:S01]  /*0310*/  @!P4 IMAD.MOV R11, RZ, RZ, -R11 ;  /* 0x000000ffff0bc224 */ /* 0x000fe200078e0a0b */
[----:B------:R-:W-:Y:S02]  /*0320*/  IABS R8, R0 ;  /* 0x0000000000087213 */ /* 0x000fe40000000000 */
[----:B------:R-:W-:Y:S02]  /*0330*/  @!P3 LOP3.LUT R11, RZ, R9, RZ, 0x33, !PT ;  /* 0x00000009ff0bb212 */ /* 0x000fe400078e33ff */
[----:B------:R-:W2:Y:S01]  /*0340*/  I2F.RP R0, R8 ;  /* 0x0000000800007306 */ /* 0x000ea20000209400 */
[----:B------:R-:W4:Y:S01]  /*0350*/  @P0 LDC R9, c[0x0][0x430] ;  /* 0x00010c00ff090b82 */ /* 0x000f220000000800 */
[----:B0-----:R-:W-:Y:S01]  /*0360*/  @!P0 R2UR UR40, R10 ;  /* 0x000000000a2882ca */ /* 0x001fe200000e0000 */
[----:B-1----:R-:W-:Y:S01]  /*0370*/  @P1 IMAD.WIDE R4, R11, 0x4, R4 ;  /* 0x000000040b041825 */ /* 0x002fe200078e0204 */
[----:B------:R-:W0:Y:S05]  /*0380*/  S2R R51, SR_TID.X ;  /* 0x0000000000337919 */ /* 0x000e2a0000002100 */
[----:B------:R-:W1:Y:S01]  /*0390*/  LDC R10, c[0x0][0x3f8] ;  /* 0x0000fe00ff0a7b82 */ /* 0x000e620000000800 */
[----:B------:R3:W5:Y:S01]  /*03a0*/  @P1 LDG.E R17, desc[UR36][R4.64] ;  /* 0x0000002404111981 */ /* 0x000762000c1e1900 */
[----:B------:R-:W-:Y:S01]  /*03b0*/  UISETP.NE.AND UP0, UPT, UR4, URZ, UPT ;  /* 0x000000ff0400728c */ /* 0x000fe2000bf05270 */
[----:B------:R-:W-:Y:S01]  /*03c0*/  BSSY.RECONVERGENT B0, `(.L_x_3985) ;  /* 0x0000066000007945 */ /* 0x000fe20003800200 */
[----:B--2---:R-:W2:Y:S01]  /*03d0*/  MUFU.RCP R0, R0 ;  /* 0x0000000000007308 */ /* 0x004ea20000001000 */
[----:B------:R-:W3:Y:S01]  /*03e0*/  S2R R53, SR_CTAID.X ;  /* 0x0000000000357919 */ /* 0x000ee20000002500 */
[----:B------:R-:W-:-:S02]  /*03f0*/  CS2R R26, SRZ ;  /* 0x00000000001a7805 */ /* 0x000fc4000001ff00 */
[----:B------:R-:W-:Y:S01]  /*0400*/  CS2R R24, SRZ ;  /* 0x0000000000187805 */ /* 0x000fe2000001ff00 */
[----:B--2---:R-:W-:Y:S02]  /*0410*/  VIADD R7, R0, 0xffffffe ;  /* 0x0ffffffe00077836 */ /* 0x004fe40000000000 */
[----:B-1----:R-:W-:-:S04]  /*0420*/  IMAD R18, R11, R10, RZ ;  /* 0x0000000a0b127224 */ /* 0x002fc800078e02ff */
[----:B------:R-:W1:Y:S01]  /*0430*/  F2I.FTZ.U32.TRUNC.NTZ R7, R7 ;  /* 0x0000000700077305 */ /* 0x000e62000021f000 */
[----:B0-----:R-:W-:Y:S01]  /*0440*/  ISETP.GT.U32.AND P3, PT, R51, 0x1b, PT ;  /* 0x0000001b3300780c */ /* 0x001fe20003f64070 */
[----:B---3--:R-:W-:Y:S01]  /*0450*/  IMAD R19, R52, R10, R53 ;  /* 0x0000000a34137224 */ /* 0x008fe200078e0235 */
[----:B-1----:R-:W-:-:S05]  /*0460*/  IADD3 R5, PT, PT, RZ, -R7, RZ ;  /* 0x80000007ff057210 */ /* 0x002fca0007ffe0ff */
[----:B------:R-:W-:Y:S02]  /*0470*/  IMAD R5, R5, R8, RZ ;  /* 0x0000000805057224 */ /* 0x000fe400078e02ff */
[----:B----4-:R-:W-:-:S05]  /*0480*/  @P0 IMAD.IADD R6, R6, 0x1, R9 ;  /* 0x0000000106060824 */ /* 0x010fca00078e0209 */
[----:B------:R-:W-:Y:S01]  /*0490*/  @P0 R2UR UR40, R6 ;  /* 0x00000000062802ca */ /* 0x000fe200000e0000 */
[----:B------:R-:W-:-:S04]  /*04a0*/  IMAD.MOV.U32 R6, RZ, RZ, RZ ;  /* 0x000000ffff067224 */ /* 0x000fc800078e00ff */
[----:B------:R-:W-:-:S08]  /*04b0*/  IMAD.HI.U32 R6, R7, R5, R6 ;  /* 0x0000000507067227 */ /* 0x000fd000078e0006 */
[----:B------:R-:W-:Y:S01]  /*04c0*/  IABS R0, UR40 ;  /* 0x0000002800007c13 */ /* 0x000fe20008000000 */
[----:B------:R-:W-:Y:S02]  /*04d0*/  UISETP.GE.AND UP1, UPT, UR40, URZ, UPT ;  /* 0x000000ff2800728c */ /* 0x000fe4000bf26270 */
[----:B------:R-:W-:Y:S02]  /*04e0*/  UIADD3 UR39, UPT, UPT, UR40, 0x1, -UR4 ;  /* 0x0000000128277890 */ /* 0x000fe4000fffe804 */
[----:B------:R-:W-:Y:S02]  /*04f0*/  IMAD.MOV.U32 R5, RZ, RZ, R0 ;  /* 0x000000ffff057224 */ /* 0x000fe400078e0000 */
[----:B------:R-:W-:Y:S02]  /*0500*/  UISETP.LT.AND UP2, UPT, URZ, UR39, UPT ;  /* 0x00000027ff00728c */ /* 0x000fe4000bf41270 */
[----:B------:R-:W-:Y:S02]  /*0510*/  IMAD.HI.U32 R6, R6, R5, RZ ;  /* 0x0000000506067227 */ /* 0x000fe400078e00ff */
[----:B------:R-:W-:-:S03]  /*0520*/  USEL UR39, URZ, UR39, !UP2 ;  /* 0x00000027ff277287 */ /* 0x000fc6000d000000 */
[----:B------:R-:W-:-:S05]  /*0530*/  IADD3 R6, PT, PT, -R6, RZ, RZ ;  /* 0x000000ff06067210 */ /* 0x000fca0007ffe1ff */
[----:B------:R-:W-:Y:S02]  /*0540*/  IMAD R6, R8, R6, R5 ;  /* 0x0000000608067224 */ /* 0x000fe400078e0205 */
[----:B------:R-:W0:Y:S03]  /*0550*/  LDC R5, c[0x0][0x3e8] ;  /* 0x0000fa00ff057b82 */ /* 0x000e260000000800 */
[----:B------:R-:W-:-:S13]  /*0560*/  R2UR UR38, R6 ;  /* 0x00000000062672ca */ /* 0x000fda00000e0000 */
[----:B------:R-:W-:-:S13]  /*0570*/  ISETP.GT.U32.AND P0, PT, R8, UR38, PT ;  /* 0x0000002608007c0c */ /* 0x000fda000bf04070 */
[----:B------:R-:W-:-:S04]  /*0580*/  @!P0 IADD3 R0, PT, PT, -R8, UR38, RZ ;  /* 0x0000002608008c10 */ /* 0x000fc8000fffe1ff */
[----:B------:R-:W-:Y:S02]  /*0590*/  @!P0 R2UR UR38, R0 ;  /* 0x00000000002682ca */ /* 0x000fe400000e0000 */
[----:B0-----:R-:W-:-:S11]  /*05a0*/  ISETP.NE.AND P0, PT, R5, RZ, PT ;  /* 0x000000ff0500720c */ /* 0x001fd60003f05270 */
[----:B------:R-:W-:Y:S02]  /*05b0*/  ISETP.GT.U32.AND P1, PT, R8, UR38, PT ;  /* 0x0000002608007c0c */ /* 0x000fe4000bf24070 */
[----:B------:R-:W-:Y:S02]  /*05c0*/  @P0 IMAD R0, R52, R5, RZ ;  /* 0x0000000534000224 */ /* 0x000fe400078e02ff */
[----:B------:R-:W-:Y:S02]  /*05d0*/  @!P0 IMAD R16, R19, 0xe0, RZ ;  /* 0x000000e013108824 */ /* 0x000fe400078e02ff */
[----:B------:R-:W-:Y:S02]  /*05e0*/  @P0 IMAD R16, R53, 0xe0, R0 ;  /* 0x000000e035100824 */ /* 0x000fe400078e0200 */
[----:B------:R-:W-:-:S04]  /*05f0*/  IMAD.SHL.U32 R0, R51, 0x8, RZ ;  /* 0x0000000833007824 */ /* 0x000fc800078e00ff */
[----:B------:R-:W-:Y:S01]  /*0600*/  IMAD.IADD R33, R0, 0x1, R16 ;  /* 0x0000000100217824 */ /* 0x000fe200078e0210 */
[----:B------:R-:W-:-:S04]  /*0610*/  @!P1 IADD3 R8, PT, PT, -R8, UR38, RZ ;  /* 0x0000002608089c10 */ /* 0x000fc8000fffe1ff */
[----:B------:R-:W-:Y:S01]  /*0620*/  @!P1 R2UR UR38, R8 ;  /* 0x00000000082692ca */ /* 0x000fe200000e0000 */
[----:B------:R-:W-:-:S12]  /*0630*/  IMAD R8, R53, 0xe0, R0 ;  /* 0x000000e035087824 */ /* 0x000fd800078e0200 */
[----:B------:R-:W-:Y:S02]  /*0640*/  @!UP1 UIADD3 UR38, UPT, UPT, -UR38, URZ, URZ ;  /* 0x000000ff26269290 */ /* 0x000fe4000fffe1ff */
[----:B------:R-:W-:Y:S01]  /*0650*/  @!UP0 ULOP3.LUT UR38, URZ, UR4, URZ, 0x33, !UPT ;  /* 0x00000004ff268292 */ /* 0x000fe2000f8e33ff */
[----:B------:R-:W-:Y:S11]  /*0660*/  @P3 BRA `(.L_x_3986) ;  /* 0x0000000000ec3947 */ /* 0x000ff60003800000 */
        /* <DEDUP_REMOVED lines=11> */
[----:B------:R-:W-:Y:S02]  /*0720*/  PRMT R11, R14, 0x9910, RZ ;  /* 0x000099100e0b7816 */ /* 0x000fe400000000ff */
[----:B------:R-:W-:Y:S02]  /*0730*/  LOP3.LUT R22, R22, 0xff, RZ, 0xc0, !PT ;  /* 0x000000ff16167812 */ /* 0x000fe400078ec0ff */
[----:B------:R-:W-:-:S02]  /*0740*/  SHF.R.U64 R7, R14, 0x10, R15 ;  /* 0x000000100e077819 */ /* 0x000fc4000000120f */
[----:B------:R-:W-:Y:S02]  /*0750*/  SHF.R.U64 R6, R22, 0x7, RZ ;  /* 0x0000000716067819 */ /* 0x000fe400000012ff */
[----:B0-----:R-:W-:Y:S02]  /*0760*/  SHF.R.S32.HI R14, RZ, 0x10, R15 ;  /* 0x00000010ff0e7819 */ /* 0x001fe4000001140f */
[----:B------:R-:W-:Y:S02]  /*0770*/  PRMT R7, R7, 0x9910, RZ ;  /* 0x0000991007077816 */ /* 0x000fe400000000ff */
[----:B------:R-:W-:Y:S02]  /*0780*/  LOP3.LUT R20, R15, 0xff, RZ, 0xc0, !PT ;  /* 0x000000ff0f147812 */ /* 0x000fe400078ec0ff */
[----:B------:R-:W-:Y:S02]  /*0790*/  LOP3.LUT R14, R14, 0xff, RZ, 0xc0, !PT ;  /* 0x000000ff0e0e7812 */ /* 0x000fe400078ec0ff */
[----:B------:R-:W-:-:S02]  /*07a0*/  ISETP.NE.U32.AND P0, PT, R6, RZ, PT ;  /* 0x000000ff0600720c */ /* 0x000fc40003f05070 */
[----:B------:R-:W-:Y:S02]  /*07b0*/  MOV R6, R7 ;  /* 0x0000000700067202 */ /* 0x000fe40000000f00 */
[----:B------:R-:W-:Y:S02]  /*07c0*/  SHF.R.U64 R12, R20, 0x7, RZ ;  /* 0x00000007140c7819 */ /* 0x000fe400000012ff */
[----:B------:R-:W-:Y:S01]  /*07d0*/  SHF.R.U64 R7, R14, 0x7, RZ ;  /* 0x000000070e077819 */ /* 0x000fe200000012ff */
[----:B---3--:R-:W-:Y:S01]  /*07e0*/  FMUL.FTZ R9, R4, R9 ;  /* 0x0000000904097220 */ /* 0x008fe20000410000 */
[----:B------:R-:W-:Y:S02]  /*07f0*/  ISETP.NE.U32.AND P1, PT, R12, RZ, PT ;  /* 0x000000ff0c00720c */ /* 0x000fe40003f25070 */
[----:B------:R-:W-:Y:S02]  /*0800*/  ISETP.NE.U32.AND P2, PT, R7, RZ, PT ;  /* 0x000000ff0700720c */ /* 0x000fe40003f45070 */
[----:B------:R-:W-:-:S02]  /*0810*/  ISETP.NE.U32.AND.EX P1, PT, RZ, RZ, PT, P1 ;  /* 0x000000ffff00720c */ /* 0x000fc40003f25110 */
[----:B------:R-:W-:Y:S02]  /*0820*/  ISETP.NE.U32.AND.EX P0, PT, RZ, RZ, PT, P0 ;  /* 0x000000ffff00720c */ /* 0x000fe40003f05100 */
[----:B------:R-:W-:Y:S02]  /*0830*/  ISETP.NE.U32.AND.EX P2, PT, RZ, RZ, PT, P2 ;  /* 0x000000ffff00720c */ /* 0x000fe40003f45120 */
[----:B------:R-:W-:Y:S02]  /*0840*/  PRMT R12, R15, 0x9910, RZ ;  /* 0x000099100f0c7816 */ /* 0x000fe400000000ff */
[----:B------:R-:W-:Y:S02]  /*0850*/  SHF.R.S32.HI R23, RZ, 0x18, R15 ;  /* 0x00000018ff177819 */ /* 0x000fe4000001140f */
[----:B------:R-:W-:Y:S02]  /*0860*/  SHF.R.S32.HI R5, RZ, 0x8, R11 ;  /* 0x00000008ff057819 */ /* 0x000fe4000001140b */
[----:B------:R-:W-:-:S02]  /*0870*/  SHF.R.S32.HI R12, RZ, 0x8, R12 ;  /* 0x00000008ff0c7819 */ /* 0x000fc4000001140c */
[----:B------:R-:W-:Y:S01]  /*0880*/  SHF.R.S32.HI R6, RZ, 0x8, R6 ;  /* 0x00000008ff067819 */ /* 0x000fe20000011406 */
[----:B------:R-:W-:Y:S01]  /*0890*/  I2F.S16 R23, R23 ;  /* 0x0000001700177306 */ /* 0x000fe20000101400 */
[----:B------:R-:W-:Y:S02]  /*08a0*/  @P1 LOP3.LUT R20, R20, 0xffffff00, RZ, 0xfc, !PT ;  /* 0xffffff0014141812 */ /* 0x000fe400078efcff */
        /* <DEDUP_REMOVED lines=20> */
.L_x_3987:
[----:B------:R-:W0:Y:S02]  /*09f0*/  LDC.64 R24, c[0x0][0x388] ;  /* 0x0000e200ff187b82 */ /* 0x000e240000000a00 */
[----:B0-----:R-:W-:-:S06]  /*0a00*/  IMAD.WIDE R24, R33, 0x2, R24 ;  /* 0x0000000221187825 */ /* 0x001fcc00078e0218 */
[----:B------:R-:W5:Y:S02]  /*0a10*/  LDG.E.128 R24, desc[UR36][R24.64] ;  /* 0x0000002418187981 */ /* 0x000f64000c1e1d00 */
.L_x_3986:
[----:B------:R-:W-:Y:S05]  /*0a20*/  BSYNC.RECONVERGENT B0 ;  /* 0x0000000000007941 */ /* 0x000fea0003800200 */
.L_x_3985:
        /* <DEDUP_REMOVED lines=9> */
[C---:B--2---:R-:W-:Y:S01]  /*0ac0*/  PRMT R11, R14.reuse, 0x9910, RZ ;  /* 0x000099100e0b7816 */ /* 0x044fe200000000ff */
[----:B------:R1:W3:Y:S01]  /*0ad0*/  I2F.S8 R9, R14 ;  /* 0x0000000e00097306 */ /* 0x0002e20000001400 */
[----:B------:R-:W-:Y:S02]  /*0ae0*/  SHF.R.S64 R22, R14, 0x10, R15 ;  /* 0x000000100e167819 */ /* 0x000fe4000000100f */
[----:B------:R-:W-:Y:S02]  /*0af0*/  SHF.R.S32.HI R4, RZ, 0x8, R11 ;  /* 0x00000008ff047819 */ /* 0x000fe4000001140b */
[----:B------:R-:W-:-:S02]  /*0b00*/  LOP3.LUT R22, R22, 0xff, RZ, 0xc0, !PT ;  /* 0x000000ff16167812 */ /* 0x000fc400078ec0ff */
[--C-:B------:R-:W-:Y:S01]  /*0b10*/  SHF.R.U64 R11, R14, 0x10, R15.reuse ;  /* 0x000000100e0b7819 */ /* 0x100fe2000000120f */
[----:B------:R-:W2:Y:S01]  /*0b20*/  I2F.S16 R5, R4 ;  /* 0x0000000400057306 */ /* 0x000ea20000101400 */
[----:B-1----:R-:W-:Y:S02]  /*0b30*/  SHF.R.S32.HI R14, RZ, 0x10, R15 ;  /* 0x00000010ff0e7819 */ /* 0x002fe4000001140f */
[----:B0-----:R-:W-:Y:S02]  /*0b40*/  SHF.R.U64 R7, R22, 0x7, RZ ;  /* 0x0000000716077819 */ /* 0x001fe400000012ff */
[----:B------:R-:W-:Y:S02]  /*0b50*/  PRMT R11, R11, 0x9910, RZ ;  /* 0x000099100b0b7816 */ /* 0x000fe400000000ff */
[----:B------:R-:W-:Y:S02]  /*0b60*/  LOP3.LUT R20, R15, 0xff, RZ, 0xc0, !PT ;  /* 0x000000ff0f147812 */ /* 0x000fe400078ec0ff */
[----:B------:R-:W-:-:S02]  /*0b70*/  LOP3.LUT R14, R14, 0xff, RZ, 0xc0, !PT ;  /* 0x000000ff0e0e7812 */ /* 0x000fc400078ec0ff */
[----:B------:R-:W-:Y:S01]  /*0b80*/  ISETP.NE.U32.AND P0, PT, R7, RZ, PT ;  /* 0x000000ff0700720c */ /* 0x000fe20003f05070 */
[----:B------:R-:W-:Y:S01]  /*0b90*/  IMAD.MOV.U32 R7, RZ, RZ, R11 ;  /* 0x000000ffff077224 */ /* 0x000fe200078e000b */
[----:B------:R-:W-:Y:S02]  /*0ba0*/  SHF.R.U64 R12, R20, 0x7, RZ ;  /* 0x00000007140c7819 */ /* 0x000fe400000012ff */
[----:B------:R-:W-:Y:S01]  /*0bb0*/  SHF.R.U64 R11, R14, 0x7, RZ ;  /* 0x000000070e0b7819 */ /* 0x000fe200000012ff */
[----:B---3--:R-:W-:Y:S01]  /*0bc0*/  FMUL.FTZ R9, R6, R9 ;  /* 0x0000000906097220 */ /* 0x008fe20000410000 */
[----:B------:R-:W-:Y:S01]  /*0bd0*/  ISETP.NE.U32.AND P1, PT, R12, RZ, PT ;  /* 0x000000ff0c00720c */ /* 0x000fe20003f25070 */
[----:B--2---:R-:W-:Y:S01]  /*0be0*/  FMUL.FTZ R28, R6, R5 ;  /* 0x00000005061c7220 */ /* 0x004fe20000410000 */
        /* <DEDUP_REMOVED lines=8> */
[----:B------:R-:W-:Y:S01]  /*0c70*/  @P1 LOP3.LUT R20, R20, 0xffffff00, RZ, 0xfc, !PT ;  /* 0xffffff0014141812 */ /* 0x000fe200078efcff */
[----:B------:R-:W0:Y:S01]  /*0c80*/  I2F.S16 R23, R23 ;  /* 0x0000001700177306 */ /* 0x000e220000101400 */
[----:B------:R-:W-:Y:S02]  /*0c90*/  @P0 LOP3.LUT R22, R22, 0xffffff00, RZ, 0xfc, !PT ;  /* 0xffffff0016160812 */ /* 0x000fe400078efcff */
[----:B------:R-:W-:Y:S02]  /*0ca0*/  @P2 LOP3.LUT R14, R14, 0xffffff00, RZ, 0xfc, !PT ;  /* 0xffffff000e0e2812 */ /* 0x000fe400078efcff */
[----:B------:R-:W-:-:S03]  /*0cb0*/  F2FP.F16.F32.PACK_AB R28, R28, R9 ;  /* 0x000000091c1c723e */ /* 0x000fc600000000ff */
        /* <DEDUP_REMOVED lines=15> */
.L_x_3988:
[----:B------:R-:W-:Y:S01]  /*0db0*/  BSSY.RECONVERGENT B0, `(.L_x_3989) ;  /* 0x0000007000007945 */ /* 0x000fe20003800200 */
[----:B------:R-:W-:Y:S02]  /*0dc0*/  CS2R R30, SRZ ;  /* 0x00000000001e7805 */ /* 0x000fe4000001ff00 */
[----:B------:R-:W-:Y:S01]  /*0dd0*/  CS2R R28, SRZ ;  /* 0x00000000001c7805 */ /* 0x000fe2000001ff00 */
[----:B------:R-:W-:Y:S06]  /*0de0*/  @P3 BRA `(.L_x_3990) ;  /* 0x00000000000c3947 */ /* 0x000fec0003800000 */
[----:B------:R-:W0:Y:S02]  /*0df0*/  LDC.64 R28, c[0x0][0x398] ;  /* 0x0000e600ff1c7b82 */ /* 0x000e240000000a00 */
[----:B0-----:R-:W-:-:S06]  /*0e00*/  IMAD.WIDE R28, R33, 0x2, R28 ;  /* 0x00000002211c7825 */ /* 0x001fcc00078e021c */
[----:B------:R-:W5:Y:S02]  /*0e10*/  LDG.E.128 R28, desc[UR36][R28.64] ;  /* 0x000000241c1c7981 */ /* 0x000f64000c1e1d00 */
.L_x_3990:
[----:B------:R-:W-:Y:S05]  /*0e20*/  BSYNC.RECONVERGENT B0 ;  /* 0x0000000000007941 */ /* 0x000fea0003800200 */
.L_x_3989:
[----:B------:R-:W0:Y:S01]  /*0e30*/  LDCU.64 UR4, c[0x0][0x390] ;  /* 0x00007200ff0477ac */ /* 0x000e220008000a00 */
[----:B------:R-:W1:Y:S01]  /*0e40*/  LDC.64 R4, c[0x0][0x418] ;  /* 0x00010600ff047b82 */ /* 0x000e620000000a00 */
[----:B------:R-:W-:Y:S02]  /*0e50*/  ISETP.EQ.U32.AND P3, PT, R2, RZ, PT ;  /* 0x000000ff0200720c */ /* 0x000fe40003f62070 */
[----:B------:R-:W-:Y:S01]  /*0e60*/  CS2R R6, SRZ ;  /* 0x0000000000067805 */ /* 0x000fe2000001ff00 */
[----:B------:R-:W2:Y:S01]  /*0e70*/  LDCU.64 UR6, c[0x0][0x3a0] ;  /* 0x00007400ff0677ac */ /* 0x000ea20008000a00 */
[----:B------:R-:W-:-:S04]  /*0e80*/  ISETP.GT.U32.AND P1, PT, R51, 0x1f, PT ;  /* 0x0000001f3300780c */ /* 0x000fc80003f24070 */
[----:B------:R-:W-:Y:S02]  /*0e90*/  ISETP.EQ.OR.EX P1, PT, R3, RZ, P1, P3 ;  /* 0x000000ff0300720c */ /* 0x000fe40000f22730 */
[----:B0-----:R-:W-:Y:S02]  /*0ea0*/  ISETP.NE.U32.AND P0, PT, RZ, UR4, PT ;  /* 0x00000004ff007c0c */ /* 0x001fe4000bf05070 */
[----:B------:R-:W-:Y:S02]  /*0eb0*/  CS2R R34, SRZ ;  /* 0x0000000000227805 */ /* 0x000fe4000001ff00 */
[----:B------:R-:W-:Y:S01]  /*0ec0*/  CS2R R32, SRZ ;  /* 0x0000000000207805 */ /* 0x000fe2000001ff00 */
[----:B------:R-:W0:Y:S01]  /*0ed0*/  LDCU.U8 UR4, c[0x0][0x404] ;  /* 0x00008080ff0477ac */ /* 0x000e220008000000 */
[----:B--2---:R-:W-:-:S05]  /*0ee0*/  ISETP.NE.U32.AND P2, PT, RZ, UR6, PT ;  /* 0x00000006ff007c0c */ /* 0x004fca000bf45070 */
[----:B------:R-:W2:Y:S01]  /*0ef0*/  @!P1 LDC.64 R14, c[0x0][0x450] ;  /* 0x00011400ff0e9b82 */ /* 0x000ea20000000a00 */
[----:B------:R-:W-:Y:S01]  /*0f00*/  ISETP.NE.AND.EX P0, PT, RZ, UR5, PT, P0 ;  /* 0x00000005ff007c0c */ /* 0x000fe2000bf05300 */
[----:B-----5:R-:W-:Y:S01]  /*0f10*/  @!P1 IMAD R9, R17, R10, RZ ;  /* 0x0000000a11099224 */ /* 0x020fe200078e02ff */
[----:B------:R-:W-:Y:S02]  /*0f20*/  ISETP.NE.AND.EX P2, PT, RZ, UR7, PT, P2 ;  /* 0x00000007ff007c0c */ /* 0x000fe4000bf45320 */
[C---:B------:R-:W-:Y:S02]  /*0f30*/  ISETP.GT.U32.OR P0, PT, R51.reuse, 0x1b, !P0 ;  /* 0x0000001b3300780c */ /* 0x040fe40004704470 */
[----:B------:R-:W-:Y:S02]  /*0f40*/  ISETP.GT.U32.OR P2, PT, R51, 0x1b, !P2 ;  /* 0x0000001b3300780c */ /* 0x000fe40005744470 */
[----:B-1----:R-:W-:-:S04]  /*0f50*/  ISETP.NE.U32.AND P3, PT, R4, RZ, PT ;  /* 0x000000ff0400720c */ /* 0x002fc80003f65070 */
[----:B------:R-:W-:Y:S02]  /*0f60*/  ISETP.NE.AND.EX P3, PT, R5, RZ, PT, P3 ;  /* 0x000000ff0500720c */ /* 0x000fe40003f65330 */
[----:B------:R-:W-:-:S03]  /*0f70*/  CS2R R4, SRZ ;  /* 0x0000000000047805 */ /* 0x000fc6000001ff00 */
[----:B------:R-:W1:Y:S08]  /*0f80*/  @!P0 LDC.64 R2, c[0x0][0x390] ;  /* 0x0000e400ff028b82 */ /* 0x000e700000000a00 */
[----:B------:R-:W3:Y:S08]  /*0f90*/  @!P2 LDC.64 R12, c[0x0][0x3a0] ;  /* 0x0000e800ff0cab82 */ /* 0x000ef00000000a00 */
[----:B------:R-:W4:Y:S01]  /*0fa0*/  @P3 LDC.64 R20, c[0x0][0x418] ;  /* 0x00010600ff143b82 */ /* 0x000f220000000a00 */
[----:B-1----:R-:W-:-:S04]  /*0fb0*/  @!P0 IMAD.WIDE.U32 R10, R8, 0x2, R2 ;  /* 0x00000002080a8825 */ /* 0x002fc800078e0002 */
[----:B------:R-:W-:Y:S01]  /*0fc0*/  @!P1 IMAD R3, R9, 0xe0, R8 ;  /* 0x000000e009039824 */ /* 0x000fe200078e0208 */
[----:B------:R1:W4:Y:S01]  /*0fd0*/  @!P0 LDG.E.128 R4, desc[UR36][R10.64] ;  /* 0x000000240a048981 */ /* 0x000322000c1e1d00 */
[----:B---3--:R-:W-:-:S04]  /*0fe0*/  @!P2 IMAD.WIDE.U32 R8, R8, 0x2, R12 ;  /* 0x000000020808a825 */ /* 0x008fc800078e000c */
[----:B--2---:R-:W-:Y:S01]  /*0ff0*/  @!P1 IMAD.WIDE R12, R3, 0x2, R14 ;  /* 0x00000002030c9825 */ /* 0x004fe200078e020e */
[----:B------:R-:W2:Y:S01]  /*1000*/  @!P2 LDG.E.128 R32, desc[UR36][R8.64] ;  /* 0x000000240820a981 */ /* 0x000ea2000c1e1d00 */
[----:B-1----:R-:W1:Y:S02]  /*1010*/  LDC R11, c[0x0][0x400] ;  /* 0x00010000ff0b7b82 */ /* 0x002e640000000800 */
[----:B------:R-:W-:Y:S01]  /*1020*/  IMAD.MOV.U32 R2, RZ, RZ, RZ ;  /* 0x000000ffff027224 */ /* 0x000fe200078e00ff */
[----:B------:R-:W3:Y:S01]  /*1030*/  @!P1 LDG.E.128 R36, desc[UR36][R12.64] ;  /* 0x000000240c249981 */ /* 0x000ee2000c1e1d00 */
[----:B----4-:R-:W-:-:S05]  /*1040*/  @P3 IMAD.WIDE.U32 R14, R52, 0x4, R20 ;  /* 0x00000004340e3825 */ /* 0x010fca00078e0014 */
[----:B------:R4:W5:Y:S01]  /*1050*/  @P3 LDG.E R2, desc[UR36][R14.64] ;  /* 0x000000240e023981 */ /* 0x000962000c1e1900 */
[----:B0-----:R-:W-:Y:S01]  /*1060*/  ISETP.NE.AND P0, PT, RZ, UR4, PT ;  /* 0x00000004ff007c0c */ /* 0x001fe2000bf05270 */
[----:B------:R-:W-:Y:S03]  /*1070*/  BSSY.RECONVERGENT B6, `(.L_x_3991) ;  /* 0x0000162000067945 */ /* 0x000fe60003800200 */
[----:B-1----:R-:W-:Y:S01]  /*1080*/  ISETP.LT.OR P0, PT, R11, 0x1, P0 ;  /* 0x000000010b00780c */ /* 0x002fe20000701670 */
[----:B------:R-:W-:Y:S02]  /*1090*/  HFMA2 R24, R24, 1, 1, R4 ;  /* 0x3c003c0018187831 */ /* 0x000fe40000000004 */
[----:B------:R-:W-:Y:S02]  /*10a0*/  HFMA2 R26, R26, 1, 1, R6 ;  /* 0x3c003c001a1a7831 */ /* 0x000fe40000000006 */
[----:B--2---:R-:W-:-:S02]  /*10b0*/  HADD2 R29, R29, R33 ;  /* 0x000000211d1d7230 */ /* 0x004fc40000000000 */
[----:B------:R-:W-:Y:S02]  /*10c0*/  HADD2 R31, R31, R35 ;  /* 0x000000231f1f7230 */ /* 0x000fe40000000000 */
[----:B------:R-:W-:Y:S02]  /*10d0*/  HFMA2 R28, R28, 1, 1, R32 ;  /* 0x3c003c001c1c7831 */ /* 0x000fe40000000020 */
[----:B------:R-:W-:Y:S02]  /*10e0*/  HFMA2 R30, R30, 1, 1, R34 ;  /* 0x3c003c001e1e7831 */ /* 0x000fe40000000022 */
[----:B---3--:R-:W-:Y:S02]  /*10f0*/  @!P1 HFMA2 R29, R29, R37, -RZ ;  /* 0x000000251d1d9231 */ /* 0x008fe400001000ff */
[----:B------:R-:W-:Y:S02]  /*1100*/  @!P1 HFMA2 R31, R31, R39, -RZ ;  /* 0x000000271f1f9231 */ /* 0x000fe400001000ff */
[----:B------:R-:W-:-:S02]  /*1110*/  HADD2 R25, R25, R5 ;  /* 0x0000000519197230 */ /* 0x000fc40000000000 */
[----:B------:R-:W-:Y:S02]  /*1120*/  HADD2 R27, R27, R7 ;  /* 0x000000071b1b7230 */ /* 0x000fe40000000000 */
[----:B------:R-:W-:Y:S02]  /*1130*/  @!P1 HMUL2 R28, R28, R36 ;  /* 0x000000241c1c9232 */ /* 0x000fe40000000000 */
[----:B------:R-:W-:Y:S01]  /*1140*/  @!P1 HMUL2 R30, R30, R38 ;  /* 0x000000261e1e9232 */ /* 0x000fe20000000000 */
[----:B----4-:R-:W-:Y:S06]  /*1150*/  @P0 BRA `(.L_x_3992) ;  /* 0x00000004008c0947 */ /* 0x010fec0003800000 */
[----:B------:R-:W-:-:S13]  /*1160*/  ISETP.GE.AND P0, PT, R0, R11, PT ;  /* 0x0000000b0000720c */ /* 0x000fda0003f06270 */
[----:B------:R-:W-:Y:S05]  /*1170*/  @P0 BRA `(.L_x_3993) ;  /* 0x0000001400440947 */ /* 0x000fea0003800000 */
[----:B------:R-:W-:Y:S01]  /*1180*/  I2FP.F32.U32 R4, R11 ;  /* 0x0000000b00047245 */ /* 0x000fe20000201000 */
[----:B------:R-:W0:Y:S01]  /*1190*/  LDCU UR4, c[0x0][0x40c] ;  /* 0x00008180ff0477ac */ /* 0x000e220008000800 */
[----:B------:R-:W-:Y:S01]  /*11a0*/  I2FP.F32.U32 R3, R0 ;  /* 0x0000000000037245 */ /* 0x000fe20000201000 */
[C---:B------:R-:W-:Y:S01]  /*11b0*/  VIADD R6, R0.reuse, 0x4 ;  /* 0x0000000400067836 */ /* 0x040fe20000000000 */
[C---:B------:R-:W-:Y:S01]  /*11c0*/  IADD3 R5, PT, PT, R0.reuse, 0x2, RZ ;  /* 0x0000000200057810 */ /* 0x040fe20007ffe0ff */
[----:B------:R-:W-:Y:S01]  /*11d0*/  VIADD R0, R0, 0x6 ;  /* 0x0000000600007836 */ /* 0x000fe20000000000 */
[----:B------:R-:W1:Y:S01]  /*11e0*/  MUFU.RCP R4, R4 ;  /* 0x0000000400047308 */ /* 0x000e620000001000 */
[--C-:B------:R-:W-:Y:S01]  /*11f0*/  HADD2.F32 R21, -RZ, R26.reuse.H1_H1 ;  /* 0x3000001aff157230 */ /* 0x100fe20000004100 */
[----:B------:R-:W-:Y:S01]  /*1200*/  I2FP.F32.U32 R5, R5 ;  /* 0x0000000500057245 */ /* 0x000fe20000201000 */
[----:B------:R-:W-:Y:S01]  /*1210*/  HADD2.F32 R15, -RZ, R26.H0_H0 ;  /* 0x2000001aff0f7230 */ /* 0x000fe20000004100 */
[----:B------:R-:W-:Y:S01]  /*1220*/  I2FP.F32.U32 R6, R6 ;  /* 0x0000000600067245 */ /* 0x000fe20000201000 */
[--C-:B------:R-:W-:Y:S01]  /*1230*/  HADD2.F32 R11, -RZ, R25.reuse.H1_H1 ;  /* 0x30000019ff0b7230 */ /* 0x100fe20000004100 */
[----:B------:R-:W-:Y:S01]  /*1240*/  I2FP.F32.U32 R7, R0 ;  /* 0x0000000000077245 */ /* 0x000fe20000201000 */
        /* <DEDUP_REMOVED lines=68> */
[C---:B------:R-:W-:Y:S01]  /*1690*/  FFMA.FTZ R27, R14.reuse, R23, R27 ;  /* 0x000000170e1b7223 */ /* 0x040fe2000001001b */
[----:B0-----:R-:W-:Y:S01]  /*16a0*/  FFMA.FTZ R26, R14, R15, R21 ;  /* 0x0000000f0e1a7223 */ /* 0x001fe20000010015 */
        /* <DEDUP_REMOVED lines=14> */
.L_x_3992:
        /* <DEDUP_REMOVED lines=27> */
[----:B------:R-:W-:-:S04]  /*1940*/  ISETP.GE.AND P0, PT, R0, R11, PT ;  /* 0x0000000b0000720c */ /* 0x000fc80003f06270 */
[----:B------:R-:W-:Y:S01]  /*1950*/  @!P2 IMAD.MOV R22, RZ, RZ, -R22 ;  /* 0x000000ffff16a224 */ /* 0x000fe200078e0a16 */
        /* <DEDUP_REMOVED lines=13> */
[----:B------:R-:W-:Y:S01]  /*1a30*/  IMAD.MOV.U32 R13, RZ, RZ, RZ ;  /* 0x000000ffff0d7224 */ /* 0x000fe200078e00ff */
[----:B------:R-:W4:Y:S01]  /*1a40*/  LDCU.64 UR8, c[0x4][0x50] ;  /* 0x01000a00ff0877ac */ /* 0x000f220008000a00 */
[----:B0-----:R-:W-:Y:S01]  /*1a50*/  MOV R4, UR4 ;  /* 0x0000000400047c02 */ /* 0x001fe20008000f00 */
[----:B------:R-:W-:-:S02]  /*1a60*/  IMAD.U32 R5, RZ, RZ, UR5 ;  /* 0x00000005ff057e24 */ /* 0x000fc4000f8e00ff */
[----:B---3--:R-:W-:Y:S01]  /*1a70*/  IMAD.U32 R6, RZ, RZ, UR6 ;  /* 0x00000006ff067e24 */ /* 0x008fe2000f8e00ff */
[----:B------:R-:W-:Y:S01]  /*1a80*/  MOV R7, UR7 ;  /* 0x0000000700077c02 */ /* 0x000fe20008000f00 */
[----:B----4-:R-:W-:Y:S02]  /*1a90*/  IMAD.U32 R10, RZ, RZ, UR8 ;  /* 0x00000008ff0a7e24 */ /* 0x010fe4000f8e00ff */
[----:B-1----:R-:W-:-:S07]  /*1aa0*/  IMAD.U32 R11, RZ, RZ, UR9 ;  /* 0x00000009ff0b7e24 */ /* 0x002fce000f8e00ff */
[----:B------:R-:W-:-:S07]  /*1ab0*/  LEPC R20, `(.L_x_3994) ;  /* 0x000000001014794e */ /* 0x000fce0000000000 */
[----:B--2--5:R-:W-:Y:S05]  /*1ac0*/  CALL.ABS.NOINC R14 ;  /* 0x000000000e007343 */ /* 0x024fea0003c00000 */
.L_x_3994:
[----:B------:R-:W0:Y:S01]  /*1ad0*/  S2R R3, SR_CgaCtaId ;  /* 0x0000000000037919 */ /* 0x000e220000008800 */
[----:B------:R-:W1:Y:S01]  /*1ae0*/  LDC R9, c[0x0][0x400] ;  /* 0x00010000ff097b82 */ /* 0x000e620000000800 */
[----:B------:R-:W-:Y:S01]  /*1af0*/  ISETP.NE.AND P6, PT, R33, RZ, PT ;  /* 0x000000ff2100720c */ /* 0x000fe20003fc5270 */
[----:B------:R-:W-:Y:S05]  /*1b00*/  WARPSYNC.ALL ;  /* 0x0000000000007948 */ /* 0x000fea0003800000 */
[----:B------:R-:W-:-:S04]  /*1b10*/  MOV R0, 0x400 ;  /* 0x0000040000007802 */ /* 0x000fc80000000f00 */
[----:B------:R-:W-:-:S03]  /*1b20*/  IADD3 R0, PT, PT, R0, 0x210, RZ ;  /* 0x0000021000007810 */ /* 0x000fc60007ffe0ff */
[----:B------:R-:W-:Y:S01]  /*1b30*/  @!P6 IMAD R4, R23, R22, R32 ;  /* 0x000000161704e224 */ /* 0x000fe200078e0220 */
[----:B0-----:R-:W-:-:S05]  /*1b40*/  LEA R0, R3, R0, 0x18 ;  /* 0x0000000003007211 */ /* 0x001fca00078ec0ff */
[--C-:B-1----:R-:W-:Y:S02]  /*1b50*/  IMAD R3, R9, 0x2, R0.reuse ;  /* 0x0000000209037824 */ /* 0x102fe400078e0200 */
[----:B------:R-:W-:-:S03]  /*1b60*/  @!P6 IMAD R5, R4, 0x2, R0 ;  /* 0x000000020405e824 */ /* 0x000fc600078e0200 */
[----:B------:R-:W-:Y:S02]  /*1b70*/  @!P6 LEA R4, R4, R3, 0x1 ;  /* 0x000000030404e211 */ /* 0x000fe400078e08ff */
        /* <DEDUP_REMOVED lines=11> */
[C---:B------:R-:W-:Y:S01]  /*1c30*/  LEA R8, R7.reuse, R3, 0x1 ;  /* 0x0000000307087211 */ /* 0x040fe200078e08ff */
[----:B------:R-:W-:Y:S01]  /*1c40*/  IMAD R6, R7, 0x2, R0 ;  /* 0x0000000207067824 */ /* 0x000fe200078e0200 */
[----:B------:R-:W-:-:S03]  /*1c50*/  SHF.R.S32.HI R10, RZ, 0x1f, R7 ;  /* 0x0000001fff0a7819 */ /* 0x000fc60000011407 */
[C---:B------:R-:W-:Y:S01]  /*1c60*/  IMAD R5, R23.reuse, 0x2, R6 ;  /* 0x0000000217057824 */ /* 0x040fe200078e0206 */
[----:B------:R-:W0:Y:S01]  /*1c70*/  LDS.64 R14, [R6] ;  /* 0x00000000060e7984 */ /* 0x000e220000000a00 */
[----:B------:R-:W-:Y:S01]  /*1c80*/  IMAD R4, R23, 0x2, R8 ;  /* 0x0000000217047824 */ /* 0x000fe200078e0208 */
[----:B------:R-:W-:Y:S02]  /*1c90*/  LEA.HI R10, R10, R7, RZ, 0x2 ;  /* 0x000000070a0a7211 */ /* 0x000fe400078f10ff */
[----:B------:R-:W1:Y:S03]  /*1ca0*/  LDS.64 R26, [R5] ;  /* 0x00000000051a7984 */ /* 0x000e660000000a00 */
[----:B------:R-:W-:Y:S01]  /*1cb0*/  IMAD.SHL.U32 R10, R10, 0x2, RZ ;  /* 0x000000020a0a7824 */ /* 0x000fe200078e00ff */
[----:B------:R-:W2:Y:S04]  /*1cc0*/  LDS.64 R20, [R8] ;  /* 0x0000000008147984 */ /* 0x000ea80000000a00 */
[----:B------:R-:W3:Y:S01]  /*1cd0*/  LDS.64 R34, [R4] ;  /* 0x0000000004227984 */ /* 0x000ee20000000a00 */
[----:B------:R-:W-:-:S04]  /*1ce0*/  LOP3.LUT R13, R10, 0xfffffff8, RZ, 0xc0, !PT ;  /* 0xfffffff80a0d7812 */ /* 0x000fc800078ec0ff */
[----:B------:R-:W-:Y:S02]  /*1cf0*/  ISETP.GE.AND P0, PT, R13, R9, PT ;  /* 0x000000090d00720c */ /* 0x000fe40003f06270 */
[----:B0-----:R-:W-:Y:S02]  /*1d00*/  SHF.R.U64 R12, R14, 0x10, R15 ;  /* 0x000000100e0c7819 */ /* 0x001fe4000000120f */
[--C-:B-1----:R-:W-:Y:S02]  /*1d10*/  SHF.R.U64 R25, R26, 0x10, R27.reuse ;  /* 0x000000101a197819 */ /* 0x102fe4000000121b */
[----:B------:R-:W-:Y:S02]  /*1d20*/  PRMT R24, R14, 0x5410, R26 ;  /* 0x000054100e187816 */ /* 0x000fe4000000001a */
[----:B------:R-:W-:Y:S02]  /*1d30*/  PRMT R26, R15, 0x5410, R27 ;  /* 0x000054100f1a7816 */ /* 0x000fe4000000001b */
[----:B------:R-:W-:-:S02]  /*1d40*/  PRMT R25, R12, 0x5410, R25 ;  /* 0x000054100c197816 */ /* 0x000fc40000000019 */
[----:B------:R-:W-:Y:S02]  /*1d50*/  SHF.R.U32.HI R14, RZ, 0x10, R15 ;  /* 0x00000010ff0e7819 */ /* 0x000fe4000001160f */
[----:B------:R-:W-:Y:S02]  /*1d60*/  SHF.R.U32.HI R27, RZ, 0x10, R27 ;  /* 0x00000010ff1b7819 */ /* 0x000fe4000001161b */
[--C-:B--2---:R-:W-:Y:S02]  /*1d70*/  SHF.R.U64 R12, R20, 0x10, R21.reuse ;  /* 0x00000010140c7819 */ /* 0x104fe40000001215 */
[----:B------:R-:W-:Y:S02]  /*1d80*/  SHF.R.U32.HI R10, RZ, 0x10, R21 ;  /* 0x00000010ff0a7819 */ /* 0x000fe40000011615 */
[--C-:B---3--:R-:W-:Y:S02]  /*1d90*/  SHF.R.U64 R29, R34, 0x10, R35.reuse ;  /* 0x00000010221d7819 */ /* 0x108fe40000001223 */
[----:B------:R-:W-:-:S02]  /*1da0*/  SHF.R.U32.HI R31, RZ, 0x10, R35 ;  /* 0x00000010ff1f7819 */ /* 0x000fc40000011623 */
        /* <DEDUP_REMOVED lines=102> */
.L_x_3998:
[----:B------:R-:W-:Y:S05]  /*2410*/  BSYNC.RECONVERGENT B1 ;  /* 0x0000000000017941 */ /* 0x000fea0003800200 */
.L_x_3997:
        /* <DEDUP_REMOVED lines=15> */
[----:B------:R-:W-:Y:S01]  /*2510*/  LOP3.LUT R15, R15, R11, RZ, 0xfc, !PT ;  /* 0x0000000b0f0f7212 */ /* 0x000fe200078efcff */
[----:B------:R-:W-:Y:S01]  /*2520*/  IMAD.WIDE.U32 R10, R10, 0x10000, RZ ;  /* 0x000100000a0a7825 */ /* 0x000fe200078e00ff */
[----:B------:R-:W-:Y:S02]  /*2530*/  PRMT R36, R24, 0x7732, RZ ;  /* 0x0000773218247816 */ /* 0x000fe400000000ff */
[----:B------:R-:W-:Y:S01]  /*2540*/  LOP3.LUT R21, R21, R13, RZ, 0xfc, !PT ;  /* 0x0000000d15157212 */ /* 0x000fe200078efcff */
[----:B------:R-:W-:Y:S01]  /*2550*/  IMAD.WIDE.U32 R12, R12, 0x10000, RZ ;  /* 0x000100000c0c7825 */ /* 0x000fe200078e00ff */
[----:B------:R-:W-:Y:S01]  /*2560*/  PRMT R9, R28, 0x7732, RZ ;  /* 0x000077321c097816 */ /* 0x000fe200000000ff */
[----:B------:R0:W-:Y:S01]  /*2570*/  STS.64 [R8], R14 ;  /* 0x0000000e08007388 */ /* 0x0001e20000000a00 */
[----:B------:R-:W-:-:S02]  /*2580*/  PRMT R33, R34, 0x5410, R7 ;  /* 0x0000541022217816 */ /* 0x000fc40000000007 */
[----:B------:R-:W-:Y:S02]  /*2590*/  MOV R7, R36 ;  /* 0x0000002400077202 */ /* 0x000fe40000000f00 */
[----:B------:R-:W-:Y:S02]  /*25a0*/  LOP3.LUT R11, R35, R11, RZ, 0xfc, !PT ;  /* 0x0000000b230b7212 */ /* 0x000fe400078efcff */
[----:B------:R-:W-:Y:S02]  /*25b0*/  LOP3.LUT R10, R10, R9, RZ, 0xfc, !PT ;  /* 0x000000090a0a7212 */ /* 0x000fe400078efcff */
[----:B------:R-:W-:Y:S02]  /*25c0*/  LOP3.LUT R13, R33, R13, RZ, 0xfc, !PT ;  /* 0x0000000d210d7212 */ /* 0x000fe400078efcff */
[----:B------:R-:W-:Y:S01]  /*25d0*/  LOP3.LUT R12, R12, R7, RZ, 0xfc, !PT ;  /* 0x000000070c0c7212 */ /* 0x000fe200078efcff */
[----:B------:R0:W-:Y:S04]  /*25e0*/  STS.64 [R4], R10 ;  /* 0x0000000a04007388 */ /* 0x0001e80000000a00 */
[----:B------:R0:W-:Y:S04]  /*25f0*/  STS.64 [R6], R20 ;  /* 0x0000001406007388 */ /* 0x0001e80000000a00 */
[----:B------:R0:W-:Y:S02]  /*2600*/  STS.64 [R5], R12 ;  /* 0x0000000c05007388 */ /* 0x0001e40000000a00 */
.L_x_3996:
[----:B------:R-:W-:Y:S05]  /*2610*/  BSYNC.RECONVERGENT B0 ;  /* 0x0000000000007941 */ /* 0x000fea0003800200 */
.L_x_3995:
[----:B------:R-:W-:Y:S01]  /*2620*/  BAR.SYNC.DEFER_BLOCKING 0x0 ;  /* 0x0000000000007b1d */ /* 0x000fe20000010000 */
[----:B------:R-:W-:-:S04]  /*2630*/  @!P6 IMAD R22, R23, R22, R32 ;  /* 0x000000161716e224 */ /* 0x000fc800078e0220 */
[C---:B------:R-:W-:Y:S02]  /*2640*/  @!P6 IMAD R0, R22.reuse, 0x2, R0 ;  /* 0x000000021600e824 */ /* 0x040fe400078e0200 */
[----:B------:R-:W-:-:S03]  /*2650*/  @!P6 IMAD R3, R22, 0x2, R3 ;  /* 0x000000021603e824 */ /* 0x000fc600078e0203 */
[----:B------:R1:W2:Y:S04]  /*2660*/  @!P6 LDS.128 R24, [R0] ;  /* 0x000000000018e984 */ /* 0x0002a80000000c00 */
[----:B------:R1:W3:Y:S01]  /*2670*/  @!P6 LDS.128 R28, [R3] ;  /* 0x00000000031ce984 */ /* 0x0002e20000000c00 */
[----:B------:R-:W-:Y:S06]  /*2680*/  BAR.SYNC.DEFER_BLOCKING 0x0 ;  /* 0x0000000000007b1d */ /* 0x000fec0000010000 */
.L_x_3993:
[----:B------:R-:W-:Y:S05]  /*2690*/  BSYNC.RECONVERGENT B6 ;  /* 0x0000000000067941 */ /* 0x000fea0003800200 */
.L_x_3991:
[----:B------:R-:W-:Y:S02]  /*26a0*/  ISETP.GT.U32.AND P0, PT, R51, 0x1f, PT ;  /* 0x0000001f3300780c */ /* 0x000fe40003f04070 */
[----:B-1----:R-:W-:-:S11]  /*26b0*/  MOV R0, 0xff7fffff ;  /* 0xff7fffff00007802 */ /* 0x002fd60000000f00 */
        /* <DEDUP_REMOVED lines=9> */
[----:B------:R-:W-:-:S06]  /*2750*/  HFMA2 R13, R27, R31, R13 ;  /* 0x0000001f1b0d7231 */ /* 0x000fcc000000000d */
[----:B------:R-:W2:Y:S01]  /*2760*/  @!P0 LDC.64 R4, c[0x0][0x3b8] ;  /* 0x0000ee00ff048b82 */ /* 0x000ea20000000a00 */
[-C--:B-1----:R-:W-:Y:S02]  /*2770*/  @!P0 IMAD R6, R19, R8.reuse, RZ ;  /* 0x0000000813068224 */ /* 0x082fe400078e02ff */
[----:B------:R-:W-:Y:S02]  /*2780*/  @!P0 IMAD R3, R51, R8, UR38 ;  /* 0x0000002633038e24 */ /* 0x000fe4000f8e0208 */
[----:B------:R-:W-:Y:S02]  /*2790*/  HADD2.F32 R8, -RZ, R13.H1_H1 ;  /* 0x3000000dff087230 */ /* 0x000fe40000004100 */
[----:B------:R-:W-:Y:S02]  /*27a0*/  @!P0 IMAD R7, R6, 0x1c, R3 ;  /* 0x0000001c06078824 */ /* 0x000fe400078e0203 */
[----:B------:R-:W-:-:S05]  /*27b0*/  VIADD R3, R9, 0x10 ;  /* 0x0000001009037836 */ /* 0x000fca0000000000 */
[----:B0-----:R-:W-:Y:S01]  /*27c0*/  LEA R6, R10, R3, 0x18 ;  /* 0x000000030a067211 */ /* 0x001fe200078ec0ff */
[----:B------:R-:W-:-:S03]  /*27d0*/  @!P0 IMAD.SHL.U32 R3, R7, 0x8, RZ ;  /* 0x0000000807038824 */ /* 0x000fc600078e00ff */
[----:B------:R-:W-:Y:S01]  /*27e0*/  LEA R6, R51, R6, 0x4 ;  /* 0x0000000633067211 */ /* 0x000fe200078e20ff */
[----:B--2---:R-:W-:-:S04]  /*27f0*/  @!P0 IMAD.WIDE R4, R3, 0x2, R4 ;  /* 0x0000000203048825 */ /* 0x004fc800078e0204 */
        /* <DEDUP_REMOVED lines=14> */
.L_x_4131:
        /* <DEDUP_REMOVED lines=8> */
[----:B-----5:R-:W-:-:S07]  /*2960*/  @P0 IADD3 R0, PT, PT, -R2, UR40, RZ ;  /* 0x0000002802000c10 */ /* 0x020fce000fffe1ff */
[----:B------:R-:W2:Y:S01]  /*2970*/  @P0 LDC.64 R4, c[0x0][0x438] ;  /* 0x00010e00ff040b82 */ /* 0x000ea20000000a00 */
[----:B0-----:R-:W-:-:S04]  /*2980*/  @P0 IMAD R3, R53, R6, R0 ;  /* 0x0000000635030224 */ /* 0x001fc800078e0200 */
[----:B------:R-:W-:-:S04]  /*2990*/  @P0 IMAD R3, R3, R6, R0 ;  /* 0x0000000603030224 */ /* 0x000fc800078e0200 */
[----:B--2---:R-:W-:-:S06]  /*29a0*/  @P0 IMAD.WIDE R4, R3, 0x2, R4 ;  /* 0x0000000203040825 */ /* 0x004fcc00078e0204 */
[----:B------:R-:W2:Y:S01]  /*29b0*/  @P0 LDG.E.U16 R4, desc[UR36][R4.64] ;  /* 0x0000002404040981 */ /* 0x000ea2000c1e1500 */
[----:B------:R-:W-:Y:S02]  /*29c0*/  VIADD R9, R9, 0x210 ;  /* 0x0000021009097836 */ /* 0x000fe40000000000 */
[----:B-1----:R-:W-:Y:S01]  /*29d0*/  FMUL.FTZ R0, R14, UR4 ;  /* 0x000000040e007c20 */ /* 0x002fe20008410000 */
[----:B------:R-:W-:Y:S02]  /*29e0*/  IMAD.U32 R6, RZ, RZ, UR39 ;  /* 0x00000027ff067e24 */ /* 0x000fe4000f8e00ff */
[----:B------:R-:W-:-:S03]  /*29f0*/  LEA R7, R10, R9, 0x18 ;  /* 0x000000090a077211 */ /* 0x000fc600078ec0ff */
[----:B------:R-:W-:-:S04]  /*2a00*/  IADD3 R6, PT, PT, -R6, UR40, RZ ;  /* 0x0000002806067c10 */ /* 0x000fc8000fffe1ff */
[----:B------:R-:W-:Y:S01]  /*2a10*/  LEA R7, R6, R7, 0x2 ;  /* 0x0000000706077211 */ /* 0x000fe200078e10ff */
[----:B--2---:R-:W-:-:S05]  /*2a20*/  @P0 HADD2.F32 R3, -RZ, R4.H0_H0 ;  /* 0x20000004ff030230 */ /* 0x004fca0000004100 */
[----:B------:R-:W-:-:S05]  /*2a30*/  @P0 FADD.FTZ R0, R0, R3 ;  /* 0x0000000300000221 */ /* 0x000fca0000010000 */
[----:B------:R1:W-:Y:S02]  /*2a40*/  STS [R7], R0 ;  /* 0x0000000007007388 */ /* 0x0003e40000000800 */
.L_x_3999:
[----:B------:R-:W-:Y:S05]  /*2a50*/  WARPSYNC.ALL ;  /* 0x0000000000007948 */ /* 0x000fea0003800000 */
[----:B------:R-:W-:Y:S01]  /*2a60*/  UIADD3 UR16, UPT, UPT, -UR39, UR40, URZ ;  /* 0x0000002827107290 */ /* 0x000fe2000fffe1ff */
[----:B0-----:R-:W-:Y:S01]  /*2a70*/  SHF.R.U32.HI R10, RZ, 0x2, R51 ;  /* 0x00000002ff0a7819 */ /* 0x001fe20000011633 */
[----:B------:R-:W0:Y:S01]  /*2a80*/  LDCU UR5, c[0x0][0x3f0] ;  /* 0x00007e00ff0577ac */ /* 0x000e220008000800 */
[----:B------:R-:W-:Y:S01]  /*2a90*/  BSSY B0, `(.L_x_4001) ;  /* 0x0000433000007945 */ /* 0x000fe20003800000 */
[----:B------:R-:W-:Y:S01]  /*2aa0*/  UIADD3 UR4, UPT, UPT, UR16, 0x7, URZ ;  /* 0x0000000710047890 */ /* 0x000fe2000fffe0ff */
[----:B------:R-:W4:Y:S05]  /*2ab0*/  LDCU UR17, c[0x0][0x3f8] ;  /* 0x00007f00ff1177ac */ /* 0x000f2a0008000800 */
[----:B------:R-:W-:Y:S01]  /*2ac0*/  IMAD.U32 R3, RZ, RZ, UR4 ;  /* 0x00000004ff037e24 */ /* 0x000fe2000f8e00ff */
[----:B------:R-:W1:Y:S04]  /*2ad0*/  LDCU UR20, c[0x0][0x410] ;  /* 0x00008200ff1477ac */ /* 0x000e680008000800 */
[----:B------:R-:W-:Y:S01]  /*2ae0*/  SHF.R.S32.HI R3, RZ, 0x1f, R3 ;  /* 0x0000001fff037819 */ /* 0x000fe20000011403 */
[----:B------:R-:W1:Y:S01]  /*2af0*/  LDCU.64 UR8, c[0x0][0x3c8] ;  /* 0x00007900ff0877ac */ /* 0x000e620008000a00 */
[----:B0-----:R-:W-:-:S02]  /*2b00*/  IMAD R18, R18, UR5, R53 ;  /* 0x0000000512127c24 */ /* 0x001fc4000f8e0235 */
[----:B------:R-:W-:Y:S01]  /*2b10*/  LEA.HI R3, R3, UR4, RZ, 0x3 ;  /* 0x0000000403037c11 */ /* 0x000fe2000f8f18ff */
[----:B------:R-:W0:Y:S01]  /*2b20*/  LDCU.64 UR10, c[0x0][0x3b8] ;  /* 0x00007700ff0a77ac */ /* 0x000e220008000a00 */
[----:B------:R-:W-:Y:S02]  /*2b30*/  IMAD R50, R18, 0xe0, RZ ;  /* 0x000000e012327824 */ /* 0x000fe400078e02ff */
[----:B------:R-:W-:Y:S01]  /*2b40*/  LOP3.LUT R11, R3, 0xfffffff8, RZ, 0xc0, !PT ;  /* 0xfffffff8030b7812 */ /* 0x000fe200078ec0ff */
[----:B------:R-:W0:Y:S01]  /*2b50*/  LDCU.64 UR12, c[0x0][0x438] ;  /* 0x00008700ff0c77ac */ /* 0x000e220008000a00 */
[----:B------:R-:W-:Y:S02]  /*2b60*/  BAR.SYNC.DEFER_BLOCKING 0x0 ;  /* 0x0000000000007b1d */ /* 0x000fe40000010000 */
[----:B------:R-:W-:-:S04]  /*2b70*/  ISETP.GE.AND P0, PT, R10, R11, PT ;  /* 0x0000000b0a00720c */ /* 0x000fc80003f06270 */
[----:B------:R-:W0:Y:S09]  /*2b80*/  LDCU.64 UR14, c[0x0][0x448] ;  /* 0x00008900ff0e77ac */ /* 0x000e320008000a00 */
[----:B-1--4-:R-:W-:Y:S05]  /*2b90*/  @P0 BRA `(.L_x_4002) ;  /* 0x0000004000880947 */ /* 0x012fea0003800000 */
[----:B------:R-:W1:Y:S01]  /*2ba0*/  LDC R5, c[0x0][0x3f4] ;  /* 0x0000fd00ff057b82 */ /* 0x000e620000000800 */
[----:B------:R-:W4:Y:S01]  /*2bb0*/  LDCU UR7, c[0x0][0x440] ;  /* 0x00008800ff0777ac */ /* 0x000f220008000800 */
[----:B------:R-:W-:Y:S02]  /*2bc0*/  IMAD.SHL.U32 R3, R51, 0x4, RZ ;  /* 0x0000000433037824 */ /* 0x000fe400078e00ff */
[----:B------:R-:W-:Y:S01]  /*2bd0*/  VIADD R10, R10, UR39 ;  /* 0x000000270a0a7c36 */ /* 0x000fe20008000000 */
[----:B------:R-:W-:Y:S01]  /*2be0*/  UMOV UR4, 0x400 ;  /* 0x0000040000047882 */ /* 0x000fe20000000000 */
[----:B------:R-:W2:Y:S01]  /*2bf0*/  LDCU.64 UR18, c[0x0][0x420] ;  /* 0x00008400ff1277ac */ /* 0x000ea20008000a00 */
[----:B------:R-:W-:Y:S01]  /*2c00*/  LOP3.LUT R3, R3, 0xc, RZ, 0xc0, !PT ;  /* 0x0000000c03037812 */ /* 0x000fe200078ec0ff */
[----:B------:R-:W3:Y:S01]  /*2c10*/  S2UR UR6, SR_CgaCtaId ;  /* 0x00000000000679c3 */ /* 0x000ee20000008800 */
[----:B------:R-:W-:Y:S02]  /*2c20*/  UIADD3 UR5, UPT, UPT, UR4, 0x10, URZ ;  /* 0x0000001004057890 */ /* 0x000fe4000fffe0ff */
[----:B------:R-:W-:Y:S01]  /*2c30*/  UIADD3 UR4, UPT, UPT, UR4, 0x210, URZ ;  /* 0x0000021004047890 */ /* 0x000fe2000fffe0ff */
[----:B----4-:R-:W-:-:S04]  /*2c40*/  IMAD.U32 R6, RZ, RZ, UR7 ;  /* 0x00000007ff067e24 */ /* 0x010fc8000f8e00ff */
[----:B------:R-:W-:Y:S01]  /*2c50*/  IMAD R53, R53, R6, UR40 ;  /* 0x0000002835357e24 */ /* 0x000fe2000f8e0206 */
[-C--:B-1----:R-:W-:Y:S01]  /*2c60*/  IABS R49, R5.reuse ;  /* 0x0000000500317213 */ /* 0x082fe20000000000 */
[----:B------:R-:W-:Y:S01]  /*2c70*/  IMAD R5, R52, R5, RZ ;  /* 0x0000000534057224 */ /* 0x000fe200078e02ff */
[----:B--2---:R-:W-:Y:S02]  /*2c80*/  ISETP.NE.U32.AND P0, PT, RZ, UR18, PT ;  /* 0x00000012ff007c0c */ /* 0x004fe4000bf05070 */
[----:B------:R-:W1:Y:S02]  /*2c90*/  I2F.RP R4, R49 ;  /* 0x0000003100047306 */ /* 0x000e640000209400 */
[----:B------:R-:W-:Y:S01]  /*2ca0*/  ISETP.NE.AND.EX P0, PT, RZ, UR19, PT, P0 ;  /* 0x00000013ff007c0c */ /* 0x000fe2000bf05300 */
[----:B---3--:R-:W-:Y:S02]  /*2cb0*/  ULEA UR5, UR6, UR5, 0x18 ;  /* 0x0000000506057291 */ /* 0x008fe4000f8ec0ff */
[----:B------:R-:W-:-:S07]  /*2cc0*/  ULEA UR4, UR6, UR4, 0x18 ;  /* 0x0000000406047291 */ /* 0x000fce000f8ec0ff */
[----:B------:R-:W2:Y:S01]  /*2cd0*/  LDS R48, [R3+UR5] ;  /* 0x0000000503307984 */ /* 0x000ea20008000800 */
[----:B-1----:R-:W1:Y:S03]  /*2ce0*/  MUFU.RCP R4, R4 ;  /* 0x0000000400047308 */ /* 0x002e660000001000 */
[----:B------:R-:W3:Y:S04]  /*2cf0*/  LDS R47, [R3+UR5+0x10] ;  /* 0x00001005032f7984 */ /* 0x000ee80008000800 */
[----:B------:R-:W4:Y:S04]  /*2d00*/  LDS R46, [R3+UR5+0x20] ;  /* 0x00002005032e7984 */ /* 0x000f280008000800 */
[----:B------:R-:W0:Y:S04]  /*2d10*/  LDS R45, [R3+UR5+0x30] ;  /* 0x00003005032d7984 */ /* 0x000e280008000800 */
[----:B------:R-:W0:Y:S01]  /*2d20*/  LDS R44, [R3+UR5+0x40] ;  /* 0x00004005032c7984 */ /* 0x000e220008000800 */
[----:B-1----:R-:W-:-:S03]  /*2d30*/  IADD3 R4, PT, PT, R4, 0xffffffe, RZ ;  /* 0x0ffffffe04047810 */ /* 0x002fc60007ffe0ff */
[----:B------:R-:W1:Y:S01]  /*2d40*/  LDS R43, [R3+UR5+0x50] ;  /* 0x00005005032b7984 */ /* 0x000e620008000800 */
[----:B------:R2:W2:Y:S03]  /*2d50*/  F2I.FTZ.U32.TRUNC.NTZ R7, R4 ;  /* 0x0000000400077305 */ /* 0x0004a6000021f000 */
[----:B------:R-:W0:Y:S04]  /*2d60*/  LDS R42, [R3+UR5+0x60] ;  /* 0x00006005032a7984 */ /* 0x000e280008000800 */
[----:B------:R-:W0:Y:S04]  /*2d70*/  LDS R41, [R3+UR5+0x70] ;  /* 0x0000700503297984 */ /* 0x000e280008000800 */
[----:B------:R-:W0:Y:S01]  /*2d80*/  LDS R40, [R3+UR5+0x80] ;  /* 0x0000800503287984 */ /* 0x000e220008000800 */
[----:B--2---:R-:W-:-:S03]  /*2d90*/  SHF.R.S32.HI R4, RZ, 0x1f, R5 ;  /* 0x0000001fff047819 */ /* 0x004fc60000011405 */
[----:B------:R-:W2:Y:S01]  /*2da0*/  LDS R39, [R3+UR5+0x90] ;  /* 0x0000900503277984 */ /* 0x000ea20008000800 */
[----:B------:R-:W-:-:S03]  /*2db0*/  IMAD.MOV R8, RZ, RZ, -R7 ;  /* 0x000000ffff087224 */ /* 0x000fc600078e0a07 */
[----:B------:R-:W0:Y:S02]  /*2dc0*/  LDS R38, [R3+UR5+0xa0] ;  /* 0x0000a00503267984 */ /* 0x000e240008000800 */
[----:B------:R-:W-:Y:S02]  /*2dd0*/  MOV R6, R8 ;  /* 0x0000000800067202 */ /* 0x000fe40000000f00 */
[----:B------:R-:W0:Y:S01]  /*2de0*/  LDS R37, [R3+UR5+0xb0] ;  /* 0x0000b00503257984 */ /* 0x000e220008000800 */
[----:B------:R-:W-:Y:S02]  /*2df0*/  IADD3 R8, P1, P2, R5, UR18, R10 ;  /* 0x0000001205087c10 */ /* 0x000fe4000fa3e00a */
[----:B------:R-:W-:Y:S01]  /*2e00*/  IADD3 R5, PT, PT, R11, UR39, RZ ;  /* 0x000000270b057c10 */ /* 0x000fe2000fffe0ff */
        /* <DEDUP_REMOVED lines=19> */
[----:B------:R3:W0:Y:S02]  /*2f40*/  LDS R9, [R3+UR5+0x1f0] ;  /* 0x0001f00503097984 */ /* 0x0006240008000800 */
[----:B---3--:R-:W-:-:S02]  /*2f50*/  IMAD R3, R6, R49, RZ ;  /* 0x0000003106037224 */ /* 0x008fc400078e02ff */
[----:B------:R-:W-:-:S04]  /*2f60*/  IMAD.MOV.U32 R6, RZ, RZ, RZ ;  /* 0x000000ffff067224 */ /* 0x000fc800078e00ff */
[----:B------:R-:W-:Y:S01]  /*2f70*/  IMAD.HI.U32 R6, R7, R3, R6 ;  /* 0x0000000307067227 */ /* 0x000fe200078e0006 */
[----:B------:R-:W-:Y:S02]  /*2f80*/  LOP3.LUT R3, R51, 0x3fc, RZ, 0xc0, !PT ;  /* 0x000003fc33037812 */ /* 0x000fe400078ec0ff */
[----:B------:R-:W-:Y:S01]  /*2f90*/  IADD3.X R7, PT, PT, R4, UR19, RZ, P1, P2 ;  /* 0x0000001304077c10 */ /* 0x000fe20008fe44ff */
[----:B------:R-:W-:Y:S02]  /*2fa0*/  IMAD R4, R53, UR7, R10 ;  /* 0x0000000735047c24 */ /* 0x000fe4000f8e020a */
[----:B-12-4-:R-:W-:-:S07]  /*2fb0*/  VIADD R3, R3, UR4 ;  /* 0x0000000403037c36 */ /* 0x016fce0008000000 */
.L_x_4070:
[----:B------:R-:W1:Y:S01]  /*2fc0*/  LDC R15, c[0x0][0x3f4] ;  /* 0x0000fd00ff0f7b82 */ /* 0x000e620000000800 */
[----:B------:R-:W-:Y:S01]  /*2fd0*/  IABS R83, R10 ;  /* 0x0000000a00537213 */ /* 0x000fe20000000000 */
[----:B------:R-:W-:Y:S01]  /*2fe0*/  @P0 IMAD.MOV.U32 R12, RZ, RZ, R8 ;  /* 0x000000ffff0c0224 */ /* 0x000fe200078e0008 */
[----:B0-----:R-:W-:-:S03]  /*2ff0*/  @P0 MOV R13, R7 ;  /* 0x00000007000d0202 */ /* 0x001fc60000000f00 */
[----:B------:R-:W-:Y:S01]  /*3000*/  IMAD.HI.U32 R14, R6, R83, RZ ;  /* 0x00000053060e7227 */ /* 0x000fe200078e00ff */
[C---:B------:R-:W-:Y:S01]  /*3010*/  ISETP.GE.AND P2, PT, R10.reuse, RZ, PT ;  /* 0x000000ff0a00720c */ /* 0x040fe20003f46270 */
[----:B-----5:R2:W5:Y:S01]  /*3020*/  @P0 LDG.E.U8 R11, desc[UR36][R12.64] ;  /* 0x000000240c0b0981 */ /* 0x020562000c1e1100 */
[----:B------:R-:W-:Y:S01]  /*3030*/  ISETP.GE.AND P4, PT, R10, UR40, PT ;  /* 0x000000280a007c0c */ /* 0x000fe2000bf86270 */
[----:B------:R-:W-:Y:S01]  /*3040*/  IMAD.MOV R14, RZ, RZ, -R14 ;  /* 0x000000ffff0e7224 */ /* 0x000fe200078e0a0e */
[----:B------:R-:W-:Y:S02]  /*3050*/  BSSY.RECONVERGENT B1, `(.L_x_4003) ;  /* 0x0000028000017945 */ /* 0x000fe40003800200 */
[----:B------:R-:W-:Y:S02]  /*3060*/  SEL R80, R80, RZ, P4 ;  /* 0x000000ff50507207 */ /* 0x000fe40002000000 */
[----:B------:R-:W-:Y:S02]  /*3070*/  SEL R51, R51, RZ, P4 ;  /* 0x000000ff33337207 */ /* 0x000fe40002000000 */
[----:B-1----:R-:W-:-:S02]  /*3080*/  IABS R85, R15 ;  /* 0x0000000f00557213 */ /* 0x002fc40000000000 */
[----:B------:R-:W-:-:S03]  /*3090*/  ISETP.NE.AND P3, PT, R15, RZ, PT ;  /* 0x000000ff0f00720c */ /* 0x000fc60003f65270 */
[----:B------:R-:W-:Y:S02]  /*30a0*/  IMAD R14, R85, R14, R83 ;  /* 0x0000000e550e7224 */ /* 0x000fe400078e0253 */
[----:B------:R-:W-:-:S03]  /*30b0*/  IMAD R83, R15, 0xe0, RZ ;  /* 0x000000e00f537824 */ /* 0x000fc600078e02ff */
[----:B------:R-:W-:-:S13]  /*30c0*/  ISETP.GT.U32.AND P1, PT, R49, R14, PT ;  /* 0x0000000e3100720c */ /* 0x000fda0003f24070 */
[----:B------:R-:W-:-:S05]  /*30d0*/  @!P1 IMAD.IADD R14, R14, 0x1, -R85 ;  /* 0x000000010e0e9824 */ /* 0x000fca00078e0a55 */
[----:B------:R-:W-:-:S13]  /*30e0*/  ISETP.GT.U32.AND P1, PT, R49, R14, PT ;  /* 0x0000000e3100720c */ /* 0x000fda0003f24070 */
[----:B------:R-:W-:Y:S02]  /*30f0*/  @!P1 IADD3 R14, PT, PT, R14, -R85, RZ ;  /* 0x800000550e0e9210 */ /* 0x000fe40007ffe0ff */
[----:B------:R-:W-:-:S03]  /*3100*/  ISETP.GE.AND P1, PT, R10, UR40, PT ;  /* 0x000000280a007c0c */ /* 0x000fc6000bf26270 */
[----:B------:R-:W-:Y:S01]  /*3110*/  @!P2 IMAD.MOV R14, RZ, RZ, -R14 ;  /* 0x000000ffff0ea224 */ /* 0x000fe200078e0a0e */
[----:B------:R-:W-:-:S04]  /*3120*/  @!P3 LOP3.LUT R14, RZ, R15, RZ, 0x33, !PT ;  /* 0x0000000fff0eb212 */ /* 0x000fc800078e33ff */
[C---:B------:R-:W-:Y:S01]  /*3130*/  SHF.L.U32 R86, R14.reuse, 0x3, RZ ;  /* 0x000000030e567819 */ /* 0x040fe200000006ff */
[----:B------:R-:W-:-:S03]  /*3140*/  IMAD.IADD R84, R14, 0x1, R15 ;  /* 0x000000010e547824 */ /* 0x000fc600078e020f */
[----:B------:R-:W-:Y:S01]  /*3150*/  ISETP.GE.OR P3, PT, R86, R83, P1 ;  /* 0x000000535600720c */ /* 0x000fe20000f66670 */
[----:B--2---:R-:W-:-:S05]  /*3160*/  IMAD.SHL.U32 R12, R84, 0x8, RZ ;  /* 0x00000008540c7824 */ /* 0x004fca00078e00ff */
[----:B------:R-:W-:-:S07]  /*3170*/  ISETP.GE.OR P2, PT, R12, R83, P1 ;  /* 0x000000530c00720c */ /* 0x000fce0000f46670 */
[----:B------:R-:W-:Y:S06]  /*3180*/  @P3 BRA `(.L_x_4004) ;  /* 0x0000000000503947 */ /* 0x000fec0003800000 */
[----:B------:R-:W1:Y:S02]  /*3190*/  S2UR UR4, SR_CTAID.Y ;  /* 0x00000000000479c3 */ /* 0x000e640000002600 */
[----:B-1----:R-:W-:-:S05]  /*31a0*/  IMAD R51, R15, UR4, RZ ;  /* 0x000000040f337c24 */ /* 0x002fca000f8e02ff */
[----:B------:R-:W-:-:S04]  /*31b0*/  IADD3 R13, P3, PT, R51, R14, RZ ;  /* 0x0000000e330d7210 */ /* 0x000fc80007f7e0ff */
[----:B------:R-:W-:Y:S02]  /*31c0*/  LEA.HI.X.SX32 R88, R51, RZ, 0x1, P3 ;  /* 0x000000ff33587211 */ /* 0x000fe400018f0eff */
[----:B------:R-:W-:-:S04]  /*31d0*/  LEA R12, P3, R13, UR8, 0x2 ;  /* 0x000000080d0c7c11 */ /* 0x000fc8000f8610ff */
[----:B------:R-:W-:-:S05]  /*31e0*/  LEA.HI.X R13, R13, UR9, R88, 0x2, P3 ;  /* 0x000000090d0d7c11 */ /* 0x000fca00098f1458 */
[----:B------:R-:W2:Y:S01]  /*31f0*/  LDG.E R12, desc[UR36][R12.64] ;  /* 0x000000240c0c7981 */ /* 0x000ea2000c1e1900 */
[----:B------:R-:W-:Y:S01]  /*3200*/  IMAD R51, R15, UR17, RZ ;  /* 0x000000110f337c24 */ /* 0x000fe2000f8e02ff */
[----:B------:R-:W1:Y:S02]  /*3210*/  S2R R85, SR_TID.X ;  /* 0x0000000000557919 */ /* 0x000e640000002100 */
[----:B-1----:R-:W-:-:S05]  /*3220*/  IMAD.SHL.U32 R85, R85, 0x2, RZ ;  /* 0x0000000255557824 */ /* 0x002fca00078e00ff */
[----:B------:R-:W-:-:S05]  /*3230*/  LOP3.LUT R85, R85, 0x6, RZ, 0xc0, !PT ;  /* 0x0000000655557812 */ /* 0x000fca00078ec0ff */
[----:B------:R-:W-:-:S05]  /*3240*/  IMAD R88, R50, R15, R85 ;  /* 0x0000000f32587224 */ /* 0x000fca00078e0255 */
[----:B------:R-:W-:Y:S01]  /*3250*/  SHF.R.S32.HI R90, RZ, 0x1f, R88 ;  /* 0x0000001fff5a7819 */ /* 0x000fe20000011458 */
[----:B--2---:R-:W-:-:S04]  /*3260*/  IMAD R51, R12, R51, RZ ;  /* 0x000000330c337224 */ /* 0x004fc800078e02ff */
[----:B------:R-:W-:-:S05]  /*3270*/  IMAD R51, R51, 0xe0, R86 ;  /* 0x000000e033337824 */ /* 0x000fca00078e0256 */
[----:B------:R-:W-:-:S04]  /*3280*/  IADD3 R88, P3, PT, R51, R88, RZ ;  /* 0x0000005833587210 */ /* 0x000fc80007f7e0ff */
[----:B------:R-:W-:Y:S02]  /*3290*/  LEA.HI.X.SX32 R51, R51, R90, 0x1, P3 ;  /* 0x0000005a33337211 */ /* 0x000fe400018f0eff */
[----:B0-----:R-:W-:-:S04]  /*32a0*/  LEA R12, P3, R88, UR10, 0x1 ;  /* 0x0000000a580c7c11 */ /* 0x001fc8000f8608ff */
[----:B------:R-:W-:-:S05]  /*32b0*/  LEA.HI.X R13, R88, UR11, R51, 0x1, P3 ;  /* 0x0000000b580d7c11 */ /* 0x000fca00098f0c33 */
[----:B------:R1:W5:Y:S04]  /*32c0*/  LDG.E R51, desc[UR36][R12.64] ;  /* 0x000000240c337981 */ /* 0x000368000c1e1900 */
.L_x_4004:
[----:B0-----:R-:W-:Y:S05]  /*32d0*/  BSYNC.RECONVERGENT B1 ;  /* 0x0000000000017941 */ /* 0x001fea0003800200 */
.L_x_4003:
[----:B------:R-:W-:Y:S04]  /*32e0*/  BSSY.RECONVERGENT B1, `(.L_x_4005) ;  /* 0x0000017000017945 */ /* 0x000fe80003800200 */
[----:B------:R-:W-:Y:S05]  /*32f0*/  @P2 BRA `(.L_x_4006) ;  /* 0x0000000000542947 */ /* 0x000fea0003800000 */
        /* <DEDUP_REMOVED lines=19> */
[----:B------:R-:W-:-:S05]  /*3430*/  LEA.HI.X R13, R80, UR11, R85, 0x1, P2 ;  /* 0x0000000b500d7c11 */ /* 0x000fca00090f0c55 */
[----:B------:R0:W5:Y:S04]  /*3440*/  LDG.E R80, desc[UR36][R12.64] ;  /* 0x000000240c507981 */ /* 0x000168000c1e1900 */
.L_x_4006:
[----:B------:R-:W-:Y:S05]  /*3450*/  BSYNC.RECONVERGENT B1 ;  /* 0x0000000000017941 */ /* 0x000fea0003800200 */
.L_x_4005:
[----:B------:R-:W-:Y:S01]  /*3460*/  IMAD R88, R15, 0x10, R86 ;  /* 0x000000100f587824 */ /* 0x000fe200078e0256 */
[----:B------:R-:W-:Y:S01]  /*3470*/  BSSY.RECONVERGENT B1, `(.L_x_4007) ;  /* 0x0000018000017945 */ /* 0x000fe20003800200 */
[----:B------:R-:W-:-:S03]  /*3480*/  SEL R79, R79, RZ, P4 ;  /* 0x000000ff4f4f7207 */ /* 0x000fc60002000000 */
[----:B------:R-:W-:-:S13]  /*3490*/  ISETP.GE.OR P2, PT, R88, R83, P1 ;  /* 0x000000535800720c */ /* 0x000fda0000f46670 */
[----:B------:R-:W-:Y:S05]  /*34a0*/  @P2 BRA `(.L_x_4008) ;  /* 0x0000000000502947 */ /* 0x000fea0003800000 */
[----:B------:R-:W0:Y:S02]  /*34b0*/  S2UR UR4, SR_CTAID.Y ;  /* 0x00000000000479c3 */ /* 0x000e240000002600 */
[----:B01----:R-:W-:-:S05]  /*34c0*/  IMAD R13, R15, UR4, RZ ;  /* 0x000000040f0d7c24 */ /* 0x003fca000f8e02ff */
[----:B------:R-:W-:-:S04]  /*34d0*/  IADD3 R79, P2, PT, R13, R14, RZ ;  /* 0x0000000e0d4f7210 */ /* 0x000fc80007f5e0ff */
[----:B------:R-:W-:Y:S02]  /*34e0*/  LEA.HI.X.SX32 R90, R13, RZ, 0x1, P2 ;  /* 0x000000ff0d5a7211 */ /* 0x000fe400010f0eff */
[----:B------:R-:W-:-:S04]  /*34f0*/  LEA R12, P2, R79, UR8, 0x2 ;  /* 0x000000084f0c7c11 */ /* 0x000fc8000f8410ff */
[----:B------:R-:W-:-:S05]  /*3500*/  LEA.HI.X R13, R79, UR9, R90, 0x2, P2 ;  /* 0x000000094f0d7c11 */ /* 0x000fca00090f145a */
[----:B------:R-:W2:Y:S01]  /*3510*/  LDG.E R12, desc[UR36][R12.64] ;  /* 0x000000240c0c7981 */ /* 0x000ea2000c1e1900 */
[----:B------:R-:W0:Y:S02]  /*3520*/  S2R R79, SR_TID.X ;  /* 0x00000000004f7919 */ /* 0x000e240000002100 */
[----:B0-----:R-:W-:Y:S01]  /*3530*/  SHF.L.U32 R85, R79, 0x1, RZ ;  /* 0x000000014f557819 */ /* 0x001fe200000006ff */
[----:B------:R-:W-:-:S03]  /*3540*/  IMAD R79, R15, UR17, RZ ;  /* 0x000000110f4f7c24 */ /* 0x000fc6000f8e02ff */
        /* <DEDUP_REMOVED lines=8> */
[----:B------:R-:W-:-:S05]  /*35d0*/  LEA.HI.X R13, R88, UR11, R79, 0x1, P2 ;  /* 0x0000000b580d7c11 */ /* 0x000fca00090f0c4f */
[----:B------:R2:W5:Y:S04]  /*35e0*/  LDG.E R79, desc[UR36][R12.64] ;  /* 0x000000240c4f7981 */ /* 0x000568000c1e1900 */
.L_x_4008:
[----:B------:R-:W-:Y:S05]  /*35f0*/  BSYNC.RECONVERGENT B1 ;  /* 0x0000000000017941 */ /* 0x000fea0003800200 */
.L_x_4007:
[----:B------:R-:W-:Y:S01]  /*3600*/  IMAD R88, R15, 0x2, R84 ;  /* 0x000000020f587824 */ /* 0x000fe200078e0254 */
[----:B------:R-:W-:Y:S01]  /*3610*/  BSSY.RECONVERGENT B1, `(.L_x_4009) ;  /* 0x0000019000017945 */ /* 0x000fe20003800200 */
[----:B------:R-:W-:Y:S02]  /*3620*/  SEL R82, R82, RZ, P4 ;  /* 0x000000ff52527207 */ /* 0x000fe40002000000 */
[----:B------:R-:W-:-:S05]  /*3630*/  IMAD.SHL.U32 R88, R88, 0x8, RZ ;  /* 0x0000000858587824 */ /* 0x000fca00078e00ff */
[----:B------:R-:W-:-:S13]  /*3640*/  ISETP.GE.OR P2, PT, R88, R83, P1 ;  /* 0x000000535800720c */ /* 0x000fda0000f46670 */
[----:B------:R-:W-:Y:S05]  /*3650*/  @P2 BRA `(.L_x_4010) ;  /* 0x0000000000502947 */ /* 0x000fea0003800000 */
[----:B------:R-:W0:Y:S02]  /*3660*/  S2UR UR4, SR_CTAID.Y ;  /* 0x00000000000479c3 */ /* 0x000e240000002600 */
[----:B012---:R-:W-:-:S05]  /*3670*/  IMAD R13, R15, UR4, RZ ;  /* 0x000000040f0d7c24 */ /* 0x007fca000f8e02ff */
        /* <DEDUP_REMOVED lines=16> */
[----:B------:R-:W-:-:S05]  /*3780*/  LEA.HI.X R13, R88, UR11, R85, 0x1, P2 ;  /* 0x0000000b580d7c11 */ /* 0x000fca00090f0c55 */
[----:B------:R3:W5:Y:S04]  /*3790*/  LDG.E R82, desc[UR36][R12.64] ;  /* 0x000000240c527981 */ /* 0x000768000c1e1900 */
.L_x_4010:
[----:B------:R-:W-:Y:S05]  /*37a0*/  BSYNC.RECONVERGENT B1 ;  /* 0x0000000000017941 */ /* 0x000fea0003800200 */
.L_x_4009:
[----:B------:R-:W-:Y:S01]  /*37b0*/  IMAD R88, R15, 0x20, R86 ;  /* 0x000000200f587824 */ /* 0x000fe200078e0256 */
[----:B------:R-:W-:Y:S01]  /*37c0*/  BSSY.RECONVERGENT B1, `(.L_x_4011) ;  /* 0x0000018000017945 */ /* 0x000fe20003800200 */
[----:B------:R-:W-:-:S03]  /*37d0*/  SEL R81, R81, RZ, P4 ;  /* 0x000000ff51517207 */ /* 0x000fc60002000000 */
[----:B------:R-:W-:-:S13]  /*37e0*/  ISETP.GE.OR P2, PT, R88, R83, P1 ;  /* 0x000000535800720c */ /* 0x000fda0000f46670 */
[----:B------:R-:W-:Y:S05]  /*37f0*/  @P2 BRA `(.L_x_4012) ;  /* 0x0000000000502947 */ /* 0x000fea0003800000 */
[----:B------:R-:W0:Y:S02]  /*3800*/  S2UR UR4, SR_CTAID.Y ;  /* 0x00000000000479c3 */ /* 0x000e240000002600 */
[----:B0123--:R-:W-:-:S05]  /*3810*/  IMAD R13, R15, UR4, RZ ;  /* 0x000000040f0d7c24 */ /* 0x00ffca000f8e02ff */
[----:B------:R-:W-:-:S04]  /*3820*/  IADD3 R81, P2, PT, R13, R14, RZ ;  /* 0x0000000e0d517210 */ /* 0x000fc80007f5e0ff */
[----:B------:R-:W-:Y:S02]  /*3830*/  LEA.HI.X.SX32 R90, R13, RZ, 0x1, P2 ;  /* 0x000000ff0d5a7211 */ /* 0x000fe400010f0eff */
[----:B------:R-:W-:-:S04]  /*3840*/  LEA R12, P2, R81, UR8, 0x2 ;  /* 0x00000008510c7c11 */ /* 0x000fc8000f8410ff */
[----:B------:R-:W-:-:S05]  /*3850*/  LEA.HI.X R13, R81, UR9, R90, 0x2, P2 ;  /* 0x00000009510d7c11 */ /* 0x000fca00090f145a */
[----:B------:R-:W2:Y:S01]  /*3860*/  LDG.E R12, desc[UR36][R12.64] ;  /* 0x000000240c0c7981 */ /* 0x000ea2000c1e1900 */
[----:B------:R-:W0:Y:S02]  /*3870*/  S2R R81, SR_TID.X ;  /* 0x0000000000517919 */ /* 0x000e240000002100 */
[----:B0-----:R-:W-:Y:S02]  /*3880*/  IMAD.SHL.U32 R85, R81, 0x2, RZ ;  /* 0x0000000251557824 */ /* 0x001fe400078e00ff */
        /* <DEDUP_REMOVED lines=11> */
.L_x_4012:
[----:B------:R-:W-:Y:S05]  /*3940*/  BSYNC.RECONVERGENT B1 ;  /* 0x0000000000017941 */ /* 0x000fea0003800200 */
.L_x_4011:
[C---:B------:R-:W-:Y:S01]  /*3950*/  LEA R85, R15.reuse, R84, 0x2 ;  /* 0x000000540f557211 */ /* 0x040fe200078e10ff */
[----:B------:R-:W-:Y:S01]  /*3960*/  BSSY.RECONVERGENT B1, `(.L_x_4013) ;  /* 0x000001b000017945 */ /* 0x000fe20003800200 */
[----:B------:R-:W-:Y:S01]  /*3970*/  IMAD R84, R15, 0x4, R84 ;  /* 0x000000040f547824 */ /* 0x000fe200078e0254 */
[----:B------:R-:W-:Y:S02]  /*3980*/  SEL R52, R52, RZ, P4 ;  /* 0x000000ff34347207 */ /* 0x000fe40002000000 */
[----:B01234-:R-:W-:-:S05]  /*3990*/  IMAD.SHL.U32 R12, R85, 0x8, RZ ;  /* 0x00000008550c7824 */ /* 0x01ffca00078e00ff */
[----:B------:R-:W-:-:S13]  /*39a0*/  ISETP.GE.OR P2, PT, R12, R83, P1 ;  /* 0x000000530c00720c */ /* 0x000fda0000f46670 */
        /* <DEDUP_REMOVED lines=22> */
.L_x_4014:
[----:B------:R-:W-:Y:S05]  /*3b10*/  BSYNC.RECONVERGENT B1 ;  /* 0x0000000000017941 */ /* 0x000fea0003800200 */
.L_x_4013:
[----:B------:R-:W-:Y:S01]  /*3b20*/  IMAD.IADD R85, R84, 0x1, R15 ;  /* 0x0000000154557824 */ /* 0x000fe200078e020f */
[----:B------:R-:W-:Y:S01]  /*3b30*/  BSSY.RECONVERGENT B1, `(.L_x_4015) ;  /* 0x000001a000017945 */ /* 0x000fe20003800200 */
[----:B------:R-:W-:-:S03]  /*3b40*/  SEL R53, R53, RZ, P4 ;  /* 0x000000ff35357207 */ /* 0x000fc60002000000 */
[----:B0-----:R-:W-:-:S04]  /*3b50*/  SHF.L.U32 R12, R85, 0x3, RZ ;  /* 0x00000003550c7819 */ /* 0x001fc800000006ff */
        /* <DEDUP_REMOVED lines=15> */
[----:B------:R-:W-:Y:S02]  /*3c50*/  IMAD R88, R50, R15, R87 ;  /* 0x0000000f32587224 */ /* 0x000fe400078e0257 */
[----:B------:R-:W-:-:S05]  /*3c60*/  IMAD.SHL.U32 R53, R53, 0x8, RZ ;  /* 0x0000000835357824 */ /* 0x000fca00078e00ff */
[----:B------:R-:W-:Y:S02]  /*3c70*/  SHF.R.S32.HI R85, RZ, 0x1f, R53 ;  /* 0x0000001fff557819 */ /* 0x000fe40000011435 */
[----:B------:R-:W-:-:S04]  /*3c80*/  IADD3 R53, P2, PT, R88, R53, RZ ;  /* 0x0000003558357210 */ /* 0x000fc80007f5e0ff */
[----:B------:R-:W-:Y:S02]  /*3c90*/  LEA.HI.X.SX32 R88, R88, R85, 0x1, P2 ;  /* 0x0000005558587211 */ /* 0x000fe400010f0eff */
[----:B------:R-:W-:-:S04]  /*3ca0*/  LEA R12, P2, R53, UR10, 0x1 ;  /* 0x0000000a350c7c11 */ /* 0x000fc8000f8408ff */
[----:B------:R-:W-:-:S05]  /*3cb0*/  LEA.HI.X R13, R53, UR11, R88, 0x1, P2 ;  /* 0x0000000b350d7c11 */ /* 0x000fca00090f0c58 */
[----:B------:R0:W5:Y:S04]  /*3cc0*/  LDG.E R53, desc[UR36][R12.64] ;  /* 0x000000240c357981 */ /* 0x000168000c1e1900 */
.L_x_4016:
[----:B------:R-:W-:Y:S05]  /*3cd0*/  BSYNC.RECONVERGENT B1 ;  /* 0x0000000000017941 */ /* 0x000fea0003800200 */
.L_x_4015:
[C---:B------:R-:W-:Y:S01]  /*3ce0*/  LEA R85, R15.reuse, R84, 0x1 ;  /* 0x000000540f557211 */ /* 0x040fe200078e08ff */
[----:B------:R-:W-:Y:S01]  /*3cf0*/  IMAD R84, R15, 0x2, R84 ;  /* 0x000000020f547824 */ /* 0x000fe200078e0254 */
[----:B------:R-:W-:Y:S01]  /*3d00*/  BSSY.RECONVERGENT B1, `(.L_x_4017) ;  /* 0x000001b000017945 */ /* 0x000fe20003800200 */
[----:B------:R-:W-:Y:S02]  /*3d10*/  SEL R54, R54, RZ, P4 ;  /* 0x000000ff36367207 */ /* 0x000fe40002000000 */
[----:B0-----:R-:W-:Y:S01]  /*3d20*/  IMAD.SHL.U32 R12, R85, 0x8, RZ ;  /* 0x00000008550c7824 */ /* 0x001fe200078e00ff */
[----:B------:R-:W-:-:S04]  /*3d30*/  LEA R84, R15, R84, 0x1 ;  /* 0x000000540f547211 */ /* 0x000fc800078e08ff */
        /* <DEDUP_REMOVED lines=23> */
.L_x_4018:
[----:B------:R-:W-:Y:S05]  /*3eb0*/  BSYNC.RECONVERGENT B1 ;  /* 0x0000000000017941 */ /* 0x000fea0003800200 */
.L_x_4017:
[----:B------:R-:W-:Y:S01]  /*3ec0*/  IMAD R88, R15, 0x40, R86 ;  /* 0x000000400f587824 */ /* 0x000fe200078e0256 */
[----:B0-----:R-:W-:Y:S01]  /*3ed0*/  SHF.L.U32 R12, R84, 0x3, RZ ;  /* 0x00000003540c7819 */ /* 0x001fe200000006ff */
[----:B------:R-:W-:Y:S01]  /*3ee0*/  BSSY.RECONVERGENT B1, `(.L_x_4019) ;  /* 0x0000019000017945 */ /* 0x000fe20003800200 */
[----:B------:R-:W-:Y:S02]  /*3ef0*/  SEL R55, R55, RZ, P4 ;  /* 0x000000ff37377207 */ /* 0x000fe40002000000 */
[-C--:B------:R-:W-:Y:S02]  /*3f00*/  ISETP.GE.OR P3, PT, R88, R83.reuse, P1 ;  /* 0x000000535800720c */ /* 0x080fe40000f66670 */
[----:B------:R-:W-:-:S11]  /*3f10*/  ISETP.GE.OR P2, PT, R12, R83, P1 ;  /* 0x000000530c00720c */ /* 0x000fd60000f46670 */
        /* <DEDUP_REMOVED lines=21> */
.L_x_4020:
[----:B------:R-:W-:Y:S05]  /*4070*/  BSYNC.RECONVERGENT B1 ;  /* 0x0000000000017941 */ /* 0x000fea0003800200 */
.L_x_4019:
[----:B------:R-:W-:Y:S01]  /*4080*/  BSSY.RECONVERGENT B1, `(.L_x_4021) ;  /* 0x0000018000017945 */ /* 0x000fe20003800200 */
[----:B------:R-:W-:-:S03]  /*4090*/  SEL R56, R56, RZ, P4 ;  /* 0x000000ff38387207 */ /* 0x000fc60002000000 */
        /* <DEDUP_REMOVED lines=22> */
.L_x_4022:
[----:B------:R-:W-:Y:S05]  /*4200*/  BSYNC.RECONVERGENT B1 ;  /* 0x0000000000017941 */ /* 0x000fea0003800200 */
.L_x_4021:
[----:B------:R-:W-:Y:S01]  /*4210*/  IMAD.IADD R85, R84, 0x1, R15 ;  /* 0x0000000154557824 */ /* 0x000fe200078e020f */
[----:B------:R-:W-:Y:S01]  /*4220*/  LEA R84, R15, R84, 0x1 ;  /* 0x000000540f547211 */ /* 0x000fe200078e08ff */
[----:B------:R-:W-:Y:S01]  /*4230*/  BSSY.RECONVERGENT B1, `(.L_x_4023) ;  /* 0x000001c000017945 */ /* 0x000fe20003800200 */
[----:B------:R-:W-:Y:S01]  /*4240*/  SEL R57, R57, RZ, P4 ;  /* 0x000000ff39397207 */ /* 0x000fe20002000000 */
[----:B01----:R-:W-:-:S05]  /*4250*/  IMAD.SHL.U32 R12, R85, 0x8, RZ ;  /* 0x00000008550c7824 */ /* 0x003fca00078e00ff */
[----:B------:R-:W-:Y:S02]  /*4260*/  ISETP.GE.OR P3, PT, R12, R83, P1 ;  /* 0x000000530c00720c */ /* 0x000fe40000f66670 */
[----:B------:R-:W-:-:S04]  /*4270*/  SHF.L.U32 R12, R84, 0x3, RZ ;  /* 0x00000003540c7819 */ /* 0x000fc800000006ff */
        /* <DEDUP_REMOVED lines=21> */
[----:B------:R-:W-:-:S05]  /*43d0*/  LEA.HI.X R13, R57, UR11, R88, 0x1, P3 ;  /* 0x0000000b390d7c11 */ /* 0x000fca00098f0c58 */
[----:B------:R0:W5:Y:S04]  /*43e0*/  LDG.E R57, desc[UR36][R12.64] ;  /* 0x000000240c397981 */ /* 0x000168000c1e1900 */
.L_x_4024:
[----:B------:R-:W-:Y:S05]  /*43f0*/  BSYNC.RECONVERGENT B1 ;  /* 0x0000000000017941 */ /* 0x000fea0003800200 */
.L_x_4023:
[----:B------:R-:W-:Y:S01]  /*4400*/  BSSY.RECONVERGENT B1, `(.L_x_4025) ;  /* 0x0000019000017945 */ /* 0x000fe20003800200 */
[----:B------:R-:W-:Y:S01]  /*4410*/  IMAD.IADD R88, R84, 0x1, R15 ;  /* 0x0000000154587824 */ /* 0x000fe200078e020f */
        /* <DEDUP_REMOVED lines=23> */
.L_x_4026:
[----:B------:R-:W-:Y:S05]  /*4590*/  BSYNC.RECONVERGENT B1 ;  /* 0x0000000000017941 */ /* 0x000fea0003800200 */
.L_x_4025:
[C---:B01----:R-:W-:Y:S01]  /*45a0*/  SHF.L.U32 R12, R88.reuse, 0x3, RZ ;  /* 0x00000003580c7819 */ /* 0x043fe200000006ff */
[----:B------:R-:W-:Y:S01]  /*45b0*/  IMAD.IADD R84, R88, 0x1, R15 ;  /* 0x0000000158547824 */ /* 0x000fe200078e020f */
[----:B------:R-:W-:Y:S01]  /*45c0*/  BSSY.RECONVERGENT B1, `(.L_x_4027) ;  /* 0x000001b000017945 */ /* 0x000fe20003800200 */
[----:B------:R-:W-:Y:S02]  /*45d0*/  SEL R59, R59, RZ, P4 ;  /* 0x000000ff3b3b7207 */ /* 0x000fe40002000000 */
        /* <DEDUP_REMOVED lines=25> */
.L_x_4028:
[----:B------:R-:W-:Y:S05]  /*4770*/  BSYNC.RECONVERGENT B1 ;  /* 0x0000000000017941 */ /* 0x000fea0003800200 */
.L_x_4027:
        /* <DEDUP_REMOVED lines=25> */
.L_x_4030:
[----:B------:R-:W-:Y:S05]  /*4910*/  BSYNC.RECONVERGENT B1 ;  /* 0x0000000000017941 */ /* 0x000fea0003800200 */
.L_x_4029:
[C---:B01----:R-:W-:Y:S01]  /*4920*/  SHF.L.U32 R12, R88.reuse, 0x3, RZ ;  /* 0x00000003580c7819 */ /* 0x043fe200000006ff */
[----:B------:R-:W-:Y:S01]  /*4930*/  IMAD.IADD R84, R88, 0x1, R15 ;  /* 0x0000000158547824 */ /* 0x000fe200078e020f */
[----:B------:R-:W-:Y:S01]  /*4940*/  LEA R86, R15, R86, 0x7 ;  /* 0x000000560f567211 */ /* 0x000fe200078e38ff */
[----:B------:R-:W-:Y:S01]  /*4950*/  BSSY.RECONVERGENT B1, `(.L_x_4031) ;  /* 0x000001c000017945 */ /* 0x000fe20003800200 */
[-C--:B------:R-:W-:Y:S01]  /*4960*/  ISETP.GE.OR P5, PT, R12, R83.reuse, P1 ;  /* 0x000000530c00720c */ /* 0x080fe20000fa6670 */
[----:B------:R-:W-:Y:S01]  /*4970*/  IMAD.SHL.U32 R12, R84, 0x8, RZ ;  /* 0x00000008540c7824 */ /* 0x000fe200078e00ff */
[-C--:B------:R-:W-:Y:S02]  /*4980*/  ISETP.GE.OR P3, PT, R86, R83.reuse, P1 ;  /* 0x000000535600720c */ /* 0x080fe40000f66670 */
        /* <DEDUP_REMOVED lines=24> */
.L_x_4032:
[----:B------:R-:W-:Y:S05]  /*4b10*/  BSYNC.RECONVERGENT B1 ;  /* 0x0000000000017941 */ /* 0x000fea0003800200 */
.L_x_4031:
[----:B------:R-:W-:Y:S01]  /*4b20*/  BSSY.RECONVERGENT B1, `(.L_x_4033) ;  /* 0x0000019000017945 */ /* 0x000fe20003800200 */
[----:B------:R-:W-:Y:S02]  /*4b30*/  MOV R85, R63 ;  /* 0x0000003f00557202 */ /* 0x000fe40000000f00 */
        /* <DEDUP_REMOVED lines=21> */
[----:B------:R-:W-:-:S05]  /*4c90*/  LEA.HI.X R63, R87, UR11, R12, 0x1, P2 ;  /* 0x0000000b573f7c11 */ /* 0x000fca00090f0c0c */
[----:B------:R1:W5:Y:S04]  /*4ca0*/  LDG.E R62, desc[UR36][R62.64] ;  /* 0x000000243e3e7981 */ /* 0x000368000c1e1900 */
.L_x_4034:
[----:B------:R-:W-:Y:S05]  /*4cb0*/  BSYNC.RECONVERGENT B1 ;  /* 0x0000000000017941 */ /* 0x000fea0003800200 */
.L_x_4033:
[----:B------:R-:W-:Y:S01]  /*4cc0*/  BSSY.RECONVERGENT B1, `(.L_x_4035) ;  /* 0x0000018000017945 */ /* 0x000fe20003800200 */
[----:B------:R-:W-:Y:S01]  /*4cd0*/  IMAD R84, R15, 0x2, R84 ;  /* 0x000000020f547824 */ /* 0x000fe200078e0254 */
[----:B-1----:R-:W-:Y:S02]  /*4ce0*/  SEL R63, R85, RZ, P4 ;  /* 0x000000ff553f7207 */ /* 0x002fe40002000000 */
        /* <DEDUP_REMOVED lines=21> */
.L_x_4036:
[----:B------:R-:W-:Y:S05]  /*4e40*/  BSYNC.RECONVERGENT B1 ;  /* 0x0000000000017941 */ /* 0x000fea0003800200 */
.L_x_4035:
[C---:B01----:R-:W-:Y:S01]  /*4e50*/  SHF.L.U32 R12, R84.reuse, 0x3, RZ ;  /* 0x00000003540c7819 */ /* 0x043fe200000006ff */
[----:B------:R-:W-:Y:S01]  /*4e60*/  IMAD.IADD R86, R84, 0x1, R15 ;  /* 0x0000000154567824 */ /* 0x000fe200078e020f */
[----:B------:R-:W-:Y:S01]  /*4e70*/  BSSY.RECONVERGENT B1, `(.L_x_4037) ;  /* 0x000001c000017945 */ /* 0x000fe20003800200 */
[----:B------:R-:W-:Y:S02]  /*4e80*/  MOV R85, R65 ;  /* 0x0000004100557202 */ /* 0x000fe40000000f00 */
[----:B------:R-:W-:Y:S01]  /*4e90*/  ISETP.GE.OR P3, PT, R12, R83, P1 ;  /* 0x000000530c00720c */ /* 0x000fe20000f66670 */
[----:B------:R-:W-:Y:S01]  /*4ea0*/  IMAD.SHL.U32 R88, R86, 0x8, RZ ;  /* 0x0000000856587824 */ /* 0x000fe200078e00ff */
[----:B------:R-:W-:-:S04]  /*4eb0*/  SEL R64, R64, RZ, P4 ;  /* 0x000000ff40407207 */ /* 0x000fc80002000000 */
        /* <DEDUP_REMOVED lines=23> */
.L_x_4038:
[----:B------:R-:W-:Y:S05]  /*5030*/  BSYNC.RECONVERGENT B1 ;  /* 0x0000000000017941 */ /* 0x000fea0003800200 */
.L_x_4037:
[----:B------:R-:W-:Y:S01]  /*5040*/  BSSY.RECONVERGENT B1, `(.L_x_4039) ;  /* 0x0000019000017945 */ /* 0x000fe20003800200 */
[----:B------:R-:W-:Y:S01]  /*5050*/  IMAD.IADD R88, R86, 0x1, R15 ;  /* 0x0000000156587824 */ /* 0x000fe200078e020f */
[----:B0-----:R-:W-:Y:S02]  /*5060*/  SEL R65, R85, RZ, P4 ;  /* 0x000000ff55417207 */ /* 0x001fe40002000000 */
        /* <DEDUP_REMOVED lines=22> */
.L_x_4040:
[----:B------:R-:W-:Y:S05]  /*51d0*/  BSYNC.RECONVERGENT B1 ;  /* 0x0000000000017941 */ /* 0x000fea0003800200 */
.L_x_4039:
[C---:B0-----:R-:W-:Y:S01]  /*51e0*/  SHF.L.U32 R12, R88.reuse, 0x3, RZ ;  /* 0x00000003580c7819 */ /* 0x041fe200000006ff */
[----:B------:R-:W-:Y:S01]  /*51f0*/  IMAD.IADD R86, R88, 0x1, R15 ;  /* 0x0000000158567824 */ /* 0x000fe200078e020f */
[----:B------:R-:W-:Y:S01]  /*5200*/  BSSY.RECONVERGENT B1, `(.L_x_4041) ;  /* 0x000001f000017945 */ /* 0x000fe20003800200 */
[----:B------:R-:W-:Y:S01]  /*5210*/  IMAD.MOV.U32 R85, RZ, RZ, R67 ;  /* 0x000000ffff557224 */ /* 0x000fe200078e0043 */
[-C--:B------:R-:W-:Y:S01]  /*5220*/  ISETP.GE.OR P5, PT, R12, R83.reuse, P1 ;  /* 0x000000530c00720c */ /* 0x080fe20000fa6670 */
[C---:B------:R-:W-:Y:S01]  /*5230*/  IMAD.IADD R84, R86.reuse, 0x1, R15 ;  /* 0x0000000156547824 */ /* 0x040fe200078e020f */
[----:B------:R-:W-:Y:S02]  /*5240*/  SHF.L.U32 R12, R86, 0x3, RZ ;  /* 0x00000003560c7819 */ /* 0x000fe400000006ff */
[----:B------:R-:W-:Y:S02]  /*5250*/  SEL R66, R66, RZ, P4 ;  /* 0x000000ff42427207 */ /* 0x000fe40002000000 */
[----:B------:R-:W-:-:S02]  /*5260*/  ISETP.GE.OR P2, PT, R12, R83, P1 ;  /* 0x000000530c00720c */ /* 0x000fc40000f46670 */
        /* <DEDUP_REMOVED lines=24> */
.L_x_4042:
[----:B------:R-:W-:Y:S05]  /*53f0*/  BSYNC.RECONVERGENT B1 ;  /* 0x0000000000017941 */ /* 0x000fea0003800200 */
.L_x_4041:
[----:B------:R-:W-:Y:S01]  /*5400*/  BSSY.RECONVERGENT B1, `(.L_x_4043) ;  /* 0x0000018000017945 */ /* 0x000fe20003800200 */
[----:B0-----:R-:W-:-:S03]  /*5410*/  SEL R67, R85, RZ, P4 ;  /* 0x000000ff55437207 */ /* 0x001fc60002000000 */
        /* <DEDUP_REMOVED lines=22> */
.L_x_4044:
[----:B------:R-:W-:Y:S05]  /*5580*/  BSYNC.RECONVERGENT B1 ;  /* 0x0000000000017941 */ /* 0x000fea0003800200 */
.L_x_4043:
[----:B------:R-:W-:Y:S01]  /*5590*/  BSSY.RECONVERGENT B1, `(.L_x_4045) ;  /* 0x0000019000017945 */ /* 0x000fe20003800200 */
[----:B------:R-:W-:Y:S02]  /*55a0*/  IADD3 R86, PT, PT, R84, R15, RZ ;  /* 0x0000000f54567210 */ /* 0x000fe40007ffe0ff */
        /* <DEDUP_REMOVED lines=23> */
.L_x_4046:
[----:B------:R-:W-:Y:S05]  /*5720*/  BSYNC.RECONVERGENT B1 ;  /* 0x0000000000017941 */ /* 0x000fea0003800200 */
.L_x_4045:
[C---:B01----:R-:W-:Y:S01]  /*5730*/  IMAD.SHL.U32 R12, R86.reuse, 0x8, RZ ;  /* 0x00000008560c7824 */ /* 0x043fe200078e00ff */
[----:B------:R-:W-:Y:S01]  /*5740*/  IADD3 R88, PT, PT, R86, R15, RZ ;  /* 0x0000000f56587210 */ /* 0x000fe20007ffe0ff */
[----:B------:R-:W-:Y:S01]  /*5750*/  BSSY.RECONVERGENT B1, `(.L_x_4047) ;  /* 0x000001e000017945 */ /* 0x000fe20003800200 */
        /* <DEDUP_REMOVED lines=29> */
.L_x_4048:
[----:B------:R-:W-:Y:S05]  /*5930*/  BSYNC.RECONVERGENT B1 ;  /* 0x0000000000017941 */ /* 0x000fea0003800200 */
.L_x_4047:
        /* <DEDUP_REMOVED lines=25> */
.L_x_4050:
[----:B------:R-:W-:Y:S05]  /*5ad0*/  BSYNC.RECONVERGENT B1 ;  /* 0x0000000000017941 */ /* 0x000fea0003800200 */
.L_x_4049:
[----:B------:R-:W-:Y:S01]  /*5ae0*/  BSSY.RECONVERGENT B1, `(.L_x_4051) ;  /* 0x0000019000017945 */ /* 0x000fe20003800200 */
[----:B------:R-:W-:Y:S01]  /*5af0*/  IMAD.IADD R86, R84, 0x1, R15 ;  /* 0x0000000154567824 */ /* 0x000fe200078e020f */
        /* <DEDUP_REMOVED lines=23> */
.L_x_4052:
[----:B------:R-:W-:Y:S05]  /*5c70*/  BSYNC.RECONVERGENT B1 ;  /* 0x0000000000017941 */ /* 0x000fea0003800200 */
.L_x_4051:
[C---:B01----:R-:W-:Y:S01]  /*5c80*/  SHF.L.U32 R12, R86.reuse, 0x3, RZ ;  /* 0x00000003560c7819 */ /* 0x043fe200000006ff */
        /* <DEDUP_REMOVED lines=32> */
.L_x_4054:
[----:B------:R-:W-:Y:S05]  /*5e90*/  BSYNC.RECONVERGENT B1 ;  /* 0x0000000000017941 */ /* 0x000fea0003800200 */
.L_x_4053:
        /* <DEDUP_REMOVED lines=24> */
.L_x_4056:
[----:B------:R-:W-:Y:S05]  /*6020*/  BSYNC.RECONVERGENT B1 ;  /* 0x0000000000017941 */ /* 0x000fea0003800200 */
.L_x_4055:
        /* <DEDUP_REMOVED lines=25> */
.L_x_4058:
[----:B------:R-:W-:Y:S05]  /*61c0*/  BSYNC.RECONVERGENT B1 ;  /* 0x0000000000017941 */ /* 0x000fea0003800200 */
.L_x_4057:
        /* <DEDUP_REMOVED lines=8> */
[C---:B------:R-:W-:Y:S02]  /*6250*/  IMAD.IADD R84, R86.reuse, 0x1, R15 ;  /* 0x0000000156547824 */ /* 0x040fe400078e020f */
        /* <DEDUP_REMOVED lines=26> */
.L_x_4060:
[----:B------:R-:W-:Y:S05]  /*6400*/  BSYNC.RECONVERGENT B1 ;  /* 0x0000000000017941 */ /* 0x000fea0003800200 */
.L_x_4059:
        /* <DEDUP_REMOVED lines=25> */
.L_x_4062:
[----:B------:R-:W-:Y:S05]  /*65a0*/  BSYNC.RECONVERGENT B1 ;  /* 0x0000000000017941 */ /* 0x000fea0003800200 */
.L_x_4061:
[----:B------:R-:W-:Y:S01]  /*65b0*/  BSSY.RECONVERGENT B1, `(.L_x_4063) ;  /* 0x0000018000017945 */ /* 0x000fe20003800200 */
[----:B-1----:R-:W-:-:S03]  /*65c0*/  SEL R77, R83, RZ, P4 ;  /* 0x000000ff534d7207 */ /* 0x002fc60002000000 */
        /* <DEDUP_REMOVED lines=22> */
.L_x_4064:
[----:B------:R-:W-:Y:S05]  /*6730*/  BSYNC.RECONVERGENT B1 ;  /* 0x0000000000017941 */ /* 0x000fea0003800200 */
.L_x_4063:
[----:B------:R-:W-:Y:S01]  /*6740*/  BSSY.RECONVERGENT B1, `(.L_x_4065) ;  /* 0x0000017000017945 */ /* 0x000fe20003800200 */
[----:B------:R-:W-:-:S03]  /*6750*/  SEL R78, R78, RZ, P4 ;  /* 0x000000ff4e4e7207 */ /* 0x000fc60002000000 */
        /* <DEDUP_REMOVED lines=21> */
.L_x_4066:
[----:B------:R-:W-:Y:S05]  /*68b0*/  BSYNC.RECONVERGENT B1 ;  /* 0x0000000000017941 */ /* 0x000fea0003800200 */
.L_x_4065:
[----:B012--5:R-:W-:Y:S01]  /*68c0*/  HMUL2 R12, R48, R51 ;  /* 0x00000033300c7232 */ /* 0x027fe20000000000 */
[----:B------:R-:W-:Y:S01]  /*68d0*/  UMOV UR4, 0xffffffff ;  /* 0xffffffff00047882 */ /* 0x000fe20000000000 */
[----:B------:R-:W-:Y:S02]  /*68e0*/  ISETP.NE.AND P2, PT, R11, RZ, P0 ;  /* 0x000000ff0b00720c */ /* 0x000fe40000745270 */
        /* <DEDUP_REMOVED lines=22> */
[----:B------:R-:W-:Y:S02]  /*6a50*/  HFMA2 R12, R25, R70, R13 ;  /* 0x00000046190c7231 */ /* 0x000fe4000000000d */
[----:B------:R-:W0:Y:S02]  /*6a60*/  S2R R13, SR_TID.X ;  /* 0x00000000000d7919 */ /* 0x000e240000002100 */
[----:B------:R-:W-:-:S04]  /*6a70*/  HFMA2 R12, R24, R71, R12 ;  /* 0x00000047180c7231 */ /* 0x000fc8000000000c */
[----:B------:R-:W-:-:S04]  /*6a80*/  HFMA2 R12, R23, R72, R12 ;  /* 0x00000048170c7231 */ /* 0x000fc8000000000c */
[----:B------:R-:W-:-:S04]  /*6a90*/  HFMA2 R12, R22, R73, R12 ;  /* 0x00000049160c7231 */ /* 0x000fc8000000000c */
[----:B------:R-:W-:-:S04]  /*6aa0*/  HFMA2 R12, R21, R74, R12 ;  /* 0x0000004a150c7231 */ /* 0x000fc8000000000c */
[----:B------:R-:W-:-:S04]  /*6ab0*/  HFMA2 R12, R20, R75, R12 ;  /* 0x0000004b140c7231 */ /* 0x000fc8000000000c */
[----:B------:R-:W-:-:S04]  /*6ac0*/  HFMA2 R12, R19, R76, R12 ;  /* 0x0000004c130c7231 */ /* 0x000fc8000000000c */
[----:B------:R-:W-:-:S04]  /*6ad0*/  HFMA2 R12, R18, R77, R12 ;  /* 0x0000004d120c7231 */ /* 0x000fc8000000000c */
[----:B------:R-:W-:Y:S01]  /*6ae0*/  HFMA2 R12, R9, R78, R12 ;  /* 0x0000004e090c7231 */ /* 0x000fe2000000000c */
[----:B0-----:R-:W-:-:S04]  /*6af0*/  LOP3.LUT P1, RZ, R13, 0x3, RZ, 0xc0, !PT ;  /* 0x000000030dff7812 */ /* 0x001fc8000782c0ff */
[--C-:B------:R-:W-:Y:S02]  /*6b00*/  HADD2.F32 R13, -RZ, R12.reuse.H0_H0 ;  /* 0x2000000cff0d7230 */ /* 0x100fe40000004100 */
[----:B------:R-:W-:-:S05]  /*6b10*/  HADD2.F32 R12, -RZ, R12.H1_H1 ;  /* 0x3000000cff0c7230 */ /* 0x000fca0000004100 */
[----:B------:R-:W-:Y:S01]  /*6b20*/  FADD.FTZ R13, R13, R12 ;  /* 0x0000000c0d0d7221 */ /* 0x000fe20000010000 */
[----:B------:R-:W-:Y:S06]  /*6b30*/  BRA.DIV UR4, `(.L_x_4067) ;  /* 0x0000005604f47947 */ /* 0x000fec000b800000 */
[----:B------:R-:W0:Y:S02]  /*6b40*/  SHFL.BFLY PT, R14, R13, 0x2, 0x1f ;  /* 0x0c401f000d0e7f89 */ /* 0x000e2400000e0000 */
[----:B0-----:R-:W-:-:S05]  /*6b50*/  FADD.FTZ R13, R13, R14 ;  /* 0x0000000e0d0d7221 */ /* 0x001fca0000010000 */
[----:B------:R0:W1:Y:S02]  /*6b60*/  SHFL.BFLY PT, R14, R13, 0x1, 0x1f ;  /* 0x0c201f000d0e7f89 */ /* 0x00006400000e0000 */
.L_x_4135:
[----:B------:R-:W-:Y:S01]  /*6b70*/  ISETP.GE.OR P1, PT, R10, UR40, P1 ;  /* 0x000000280a007c0c */ /* 0x000fe20008f26670 */
        /* <DEDUP_REMOVED lines=20> */
[----:B------:R-:W-:Y:S01]  /*6cc0*/  @P1 IADD3 R83, PT, PT, R10, -UR40, R83 ;  /* 0x800000280a531c10 */ /* 0x000fe2000fffe053 */
[----:B---3--:R-:W-:Y:S02]  /*6cd0*/  @P1 HADD2.F32 R85, -RZ, R14.H0_H0 ;  /* 0x2000000eff551230 */ /* 0x008fe40000004100 */
[----:B----4-:R-:W-:Y:S01]  /*6ce0*/  @P3 HADD2.F32 R84, -RZ, R12.H0_H0 ;  /* 0x2000000cff543230 */ /* 0x010fe20000004100 */
[----:B------:R-:W-:-:S04]  /*6cf0*/  @P1 I2FP.F32.S32 R12, R83 ;  /* 0x00000053000c1245 */ /* 0x000fc80000201400 */
[----:B------:R-:W-:-:S04]  /*6d00*/  @P3 FADD.FTZ R11, R11, R84 ;  /* 0x000000540b0b3221 */ /* 0x000fc80000010000 */
[----:B------:R-:W-:-:S05]  /*6d10*/  @P1 FFMA.FTZ R11, R12, R85, R11 ;  /* 0x000000550c0b1223 */ /* 0x000fca000001000b */
[----:B------:R1:W-:Y:S01]  /*6d20*/  STS [R3], R11 ;  /* 0x0000000b03007388 */ /* 0x0003e20000000800 */
[----:B------:R-:W-:-:S07]  /*6d30*/  @!P2 FMNMX.FTZ R0, R0, R11, !PT ;  /* 0x0000000b0000a209 */ /* 0x000fce0007810000 */
.L_x_4069:
[----:B------:R-:W-:Y:S05]  /*6d40*/  BSYNC.RECONVERGENT B1 ;  /* 0x0000000000017941 */ /* 0x000fea0003800200 */
.L_x_4068:
[----:B------:R-:W-:Y:S01]  /*6d50*/  VIADD R10, R10, 0x10 ;  /* 0x000000100a0a7836 */ /* 0x000fe20000000000 */
[----:B------:R-:W-:Y:S01]  /*6d60*/  IADD3 R8, P2, PT, R8, 0x10, RZ ;  /* 0x0000001008087810 */ /* 0x000fe20007f5e0ff */
[----:B------:R-:W-:Y:S01]  /*6d70*/  VIADD R4, R4, 0x10 ;  /* 0x0000001004047836 */ /* 0x000fe20000000000 */
[----:B-1----:R-:W-:Y:S02]  /*6d80*/  IADD3 R3, PT, PT, R3, 0x40, RZ ;  /* 0x0000004003037810 */ /* 0x002fe40007ffe0ff */
[----:B------:R-:W-:Y:S02]  /*6d90*/  ISETP.GE.AND P1, PT, R10, R5, PT ;  /* 0x000000050a00720c */ /* 0x000fe40003f26270 */
[----:B------:R-:W-:-:S11]  /*6da0*/  IADD3.X R7, PT, PT, RZ, R7, RZ, P2, !PT ;  /* 0x00000007ff077210 */ /* 0x000fd600017fe4ff */
[----:B------:R-:W-:Y:S05]  /*6db0*/  @!P1 BRA `(.L_x_4070) ;  /* 0xffffffc000809947 */ /* 0x000fea000383ffff */
.L_x_4002:
[----:B0-----:R-:W-:Y:S05]  /*6dc0*/  BSYNC B0 ;  /* 0x0000000000007941 */ /* 0x001fea0003800000 */
.L_x_4001:
[----:B------:R-:W-:-:S03]  /*6dd0*/  UMOV UR4, 0xffffffff ;  /* 0xffffffff00047882 */ /* 0x000fc60000000000 */
[----:B------:R-:W-:Y:S05]  /*6de0*/  BRA.DIV UR4, `(.L_x_4071) ;  /* 0x0000005604887947 */ /* 0x000fea000b800000 */
[----:B------:R-:W0:Y:S02]  /*6df0*/  SHFL.BFLY PT, R14, R0, 0x10, 0x1f ;  /* 0x0e001f00000e7f89 */ /* 0x000e2400000e0000 */
[----:B0-----:R-:W-:-:S05]  /*6e00*/  FMNMX.FTZ R13, R14, R0, !PT ;  /* 0x000000000e0d7209 */ /* 0x001fca0007810000 */
[----:B------:R-:W0:Y:S02]  /*6e10*/  SHFL.BFLY PT, R14, R13, 0x8, 0x1f ;  /* 0x0d001f000d0e7f89 */ /* 0x000e2400000e0000 */
[----:B0----5:R-:W-:-:S05]  /*6e20*/  FMNMX.FTZ R2, R13, R14, !PT ;  /* 0x0000000e0d027209 */ /* 0x021fca0007810000 */
[----:B------:R0:W1:Y:S02]  /*6e30*/  SHFL.BFLY PT, R14, R2, 0x4, 0x1f ;  /* 0x0c801f00020e7f89 */ /* 0x00006400000e0000 */
.L_x_4140:
[----:B------:R-:W4:Y:S01]  /*6e40*/  S2R R0, SR_TID.X ;  /* 0x0000000000007919 */ /* 0x000f220000002100 */
[----:B------:R-:W-:Y:S01]  /*6e50*/  MOV R13, 0x400 ;  /* 0x00000400000d7802 */ /* 0x000fe20000000f00 */
[----:B------:R-:W-:Y:S05]  /*6e60*/  WARPSYNC.ALL ;  /* 0x0000000000007948 */ /* 0x000fea0003800000 */
[----:B------:R-:W5:Y:S01]  /*6e70*/  S2R R20, SR_CgaCtaId ;  /* 0x0000000000147919 */ /* 0x000f620000008800 */
[----:B-1----:R-:W-:Y:S02]  /*6e80*/  FMNMX.FTZ R3, R2, R14, !PT ;  /* 0x0000000e02037209 */ /* 0x002fe40007810000 */
[----:B----4-:R-:W-:-:S02]  /*6e90*/  LOP3.LUT P0, R5, R0, 0x1f, RZ, 0xc0, !PT ;  /* 0x0000001f00057812 */ /* 0x010fc4000780c0ff */
[----:B-----5:R-:W-:-:S11]  /*6ea0*/  LEA R4, R20, R13, 0x18 ;  /* 0x0000000d14047211 */ /* 0x020fd600078ec0ff */
[----:B0-----:R-:W-:-:S05]  /*6eb0*/  @!P0 LEA.HI R2, R0, R4, RZ, 0x1d ;  /* 0x0000000400028211 */ /* 0x001fca00078fe8ff */
[----:B------:R0:W-:Y:S01]  /*6ec0*/  @!P0 STS [R2], R3 ;  /* 0x0000000302008388 */ /* 0x0001e20000000800 */
[----:B------:R-:W-:Y:S01]  /*6ed0*/  BAR.SYNC.DEFER_BLOCKING 0x0 ;  /* 0x0000000000007b1d */ /* 0x000fe20000010000 */
[C---:B------:R-:W-:Y:S01]  /*6ee0*/  ISETP.GT.U32.AND P0, PT, R5.reuse, 0x1, PT ;  /* 0x000000010500780c */ /* 0x040fe20003f04070 */
[----:B------:R-:W-:Y:S01]  /*6ef0*/  IMAD R6, R5, 0x4, R4 ;  /* 0x0000000405067824 */ /* 0x000fe200078e0204 */
[----:B0-----:R-:W-:Y:S01]  /*6f00*/  MOV R2, 0xff7fffff ;  /* 0xff7fffff00027802 */ /* 0x001fe20000000f00 */
[----:B------:R-:W-:Y:S01]  /*6f10*/  IMAD.MOV.U32 R8, RZ, RZ, RZ ;  /* 0x000000ffff087224 */ /* 0x000fe200078e00ff */
[----:B------:R-:W-:-:S03]  /*6f20*/  MOV R9, UR40 ;  /* 0x0000002800097c02 */ /* 0x000fc60008000f00 */
        /* <DEDUP_REMOVED lines=8> */
[----:B------:R-:W-:Y:S01]  /*6fb0*/  VIADD R3, R0, UR39 ;  /* 0x0000002700037c36 */ /* 0x000fe20008000000 */
[----:B------:R-:W-:-:S04]  /*6fc0*/  IADD3 R2, PT, PT, R9, 0x1, RZ ;  /* 0x0000000109027810 */ /* 0x000fc80007ffe0ff */
[----:B------:R-:W-:Y:S01]  /*6fd0*/  ISETP.GT.AND P0, PT, R3, UR40, PT ;  /* 0x0000002803007c0c */ /* 0x000fe2000bf04270 */
        /* <DEDUP_REMOVED lines=9> */
[----:B------:R-:W-:Y:S02]  /*7070*/  IADD3 R10, PT, PT, R8, -UR39, R9 ;  /* 0x80000027080a7c10 */ /* 0x000fe4000fffe009 */
[----:B------:R-:W-:Y:S02]  /*7080*/  MOV R9, R3 ;  /* 0x0000000300097202 */ /* 0x000fe40000000f00 */
[C---:B------:R-:W-:Y:S02]  /*7090*/  LOP3.LUT R8, R10.reuse, 0xc0, RZ, 0xc0, !PT ;  /* 0x000000c00a087812 */ /* 0x040fe400078ec0ff */
[----:B------:R-:W-:Y:S02]  /*70a0*/  ISETP.GE.U32.AND P1, PT, R10, 0xc0, PT ;  /* 0x000000c00a00780c */ /* 0x000fe40003f26070 */
[----:B------:R-:W-:Y:S01]  /*70b0*/  ISETP.NE.AND P0, PT, R8, 0xc0, PT ;  /* 0x000000c00800780c */ /* 0x000fe20003f05270 */
[----:B------:R-:W-:-:S12]  /*70c0*/  IMAD.MOV.U32 R8, RZ, RZ, RZ ;  /* 0x000000ffff087224 */ /* 0x000fd800078e00ff */
[----:B------:R-:W-:Y:S05]  /*70d0*/  @!P0 BRA `(.L_x_4076) ;  /* 0x00000000004c8947 */ /* 0x000fea0003800000 */
[----:B------:R-:W-:Y:S01]  /*70e0*/  VIADD R9, R13, 0x210 ;  /* 0x000002100d097836 */ /* 0x000fe20000000000 */
[----:B------:R-:W-:-:S04]  /*70f0*/  LEA.HI R8, R10, 0x1, RZ, 0x1a ;  /* 0x000000010a087811 */ /* 0x000fc800078fd0ff */
[----:B------:R-:W-:Y:S01]  /*7100*/  LOP3.LUT R10, R8, 0x3, RZ, 0xc0, !PT ;  /* 0x00000003080a7812 */ /* 0x000fe200078ec0ff */
[----:B------:R-:W-:Y:S01]  /*7110*/  HFMA2 R8, -RZ, RZ, 0, 0 ;  /* 0x00000000ff087431 */ /* 0x000fe200000001ff */
[----:B------:R-:W-:Y:S01]  /*7120*/  LEA R11, R20, R9, 0x18 ;  /* 0x00000009140b7211 */ /* 0x000fe200078ec0ff */
[----:B------:R-:W-:Y:S02]  /*7130*/  IMAD.MOV.U32 R9, RZ, RZ, R3 ;  /* 0x000000ffff097224 */ /* 0x000fe400078e0003 */
[----:B------:R-:W-:Y:S01]  /*7140*/  IMAD.MOV R10, RZ, RZ, -R10 ;  /* 0x000000ffff0a7224 */ /* 0x000fe200078e0a0a */
[----:B------:R-:W-:-:S07]  /*7150*/  LEA R11, R0, R11, 0x2 ;  /* 0x0000000b000b7211 */ /* 0x000fce00078e10ff */
.L_x_4077:
        /* <DEDUP_REMOVED lines=11> */
.L_x_4076:
[----:B------:R-:W-:Y:S05]  /*7210*/  BSYNC.RECONVERGENT B1 ;  /* 0x0000000000017941 */ /* 0x000fea0003800200 */
.L_x_4075:
[----:B------:R-:W-:Y:S05]  /*7220*/  @!P1 BRA `(.L_x_4073) ;  /* 0x0000001400009947 */ /* 0x000fea0003800000 */
[----:B------:R-:W-:Y:S01]  /*7230*/  USHF.L.U32 UR4, UR39, 0x2, URZ ;  /* 0x0000000227047899 */ /* 0x000fe200080006ff */
[----:B------:R-:W-:-:S05]  /*7240*/  VIADD R13, R13, 0x210 ;  /* 0x000002100d0d7836 */ /* 0x000fca0000000000 */
[----:B------:R-:W-:Y:S02]  /*7250*/  LEA R11, R20, R13, 0x18 ;  /* 0x0000000d140b7211 */ /* 0x000fe400078ec0ff */
[C---:B------:R-:W-:Y:S01]  /*7260*/  LEA R10, R9.reuse, -UR4, 0x2 ;  /* 0x80000004090a7c11 */ /* 0x040fe2000f8e10ff */
[----:B------:R-:W-:-:S03]  /*7270*/  VIADD R9, R9, 0x100 ;  /* 0x0000010009097836 */ /* 0x000fc60000000000 */
[----:B------:R-:W-:Y:S02]  /*7280*/  IADD3 R11, PT, PT, R11, R10, RZ ;  /* 0x0000000a0b0b7210 */ /* 0x000fe40007ffe0ff */
[----:B------:R-:W-:-:S03]  /*7290*/  ISETP.GT.AND P0, PT, R9, UR40, PT ;  /* 0x0000002809007c0c */ /* 0x000fc6000bf04270 */
[----:B------:R-:W0:Y:S04]  /*72a0*/  LDS R10, [R11] ;  /* 0x000000000b0a7984 */ /* 0x000e280000000800 */
[----:B------:R-:W1:Y:S04]  /*72b0*/  LDS R12, [R11+0x100] ;  /* 0x000100000b0c7984 */ /* 0x000e680000000800 */
[----:B------:R-:W4:Y:S04]  /*72c0*/  LDS R14, [R11+0x200] ;  /* 0x000200000b0e7984 */ /* 0x000f280000000800 */
        /* <DEDUP_REMOVED lines=13> */
[----:B0-----:R0:W-:Y:S01]  /*73a0*/  STS [R11], R10 ;  /* 0x0000000a0b007388 */ /* 0x0011e20000000800 */
[----:B------:R-:W-:-:S03]  /*73b0*/  FADD.FTZ R8, R8, R10 ;  /* 0x0000000a08087221 */ /* 0x000fc60000010000 */
[----:B-1----:R0:W-:Y:S01]  /*73c0*/  STS [R11+0x100], R12 ;  /* 0x0001000c0b007388 */ /* 0x0021e20000000800 */
[----:B------:R-:W-:-:S03]  /*73d0*/  FADD.FTZ R8, R8, R12 ;  /* 0x0000000c08087221 */ /* 0x000fc60000010000 */
[----:B----4-:R0:W-:Y:S01]  /*73e0*/  STS [R11+0x200], R14 ;  /* 0x0002000e0b007388 */ /* 0x0101e20000000800 */
[----:B------:R-:W-:-:S03]  /*73f0*/  FADD.FTZ R8, R8, R14 ;  /* 0x0000000e08087221 */ /* 0x000fc60000010000 */
[----:B-----5:R0:W-:Y:S01]  /*7400*/  STS [R11+0x300], R18 ;  /* 0x000300120b007388 */ /* 0x0201e20000000800 */
[----:B------:R-:W-:Y:S01]  /*7410*/  FADD.FTZ R8, R8, R18 ;  /* 0x0000001208087221 */ /* 0x000fe20000010000 */
[----:B------:R-:W-:Y:S06]  /*7420*/  @P0 BRA `(.L_x_4073) ;  /* 0x0000001000800947 */ /* 0x000fec0003800000 */
[----:B0-----:R-:W-:Y:S01]  /*7430*/  MOV R10, R9 ;  /* 0x00000009000a7202 */ /* 0x001fe20000000f00 */
[----:B------:R-:W-:Y:S01]  /*7440*/  BSSY.RECONVERGENT B1, `(.L_x_4078) ;  /* 0x000006d000017945 */ /* 0x000fe20003800200 */
[----:B------:R-:W-:Y:S02]  /*7450*/  PLOP3.LUT P0, PT, PT, PT, PT, 0x80, 0x8 ;  /* 0x000000000008781c */ /* 0x000fe40003f0f070 */
[----:B------:R-:W-:-:S04]  /*7460*/  IADD3 R9, PT, PT, -R10, UR40, RZ ;  /* 0x000000280a097c10 */ /* 0x000fc8000fffe1ff */
[----:B------:R-:W-:Y:S01]  /*7470*/  ISETP.GT.AND P1, PT, R9, 0x2ff, PT ;  /* 0x000002ff0900780c */ /* 0x000fe20003f24270 */
[----:B------:R-:W-:-:S12]  /*7480*/  VIADD R9, R11, 0x600 ;  /* 0x000006000b097836 */ /* 0x000fd80000000000 */
[----:B------:R-:W-:Y:S05]  /*7490*/  @!P1 BRA `(.L_x_4079) ;  /* 0x00000004009c9947 */ /* 0x000fea0003800000 */
[----:B------:R-:W-:Y:S02]  /*74a0*/  MOV R11, UR40 ;  /* 0x00000028000b7c02 */ /* 0x000fe40008000f00 */
[----:B------:R-:W-:-:S03]  /*74b0*/  PLOP3.LUT P0, PT, PT, PT, PT, 0x8, 0x80 ;  /* 0x000000000080781c */ /* 0x000fc60003f0e170 */
[----:B------:R-:W-:-:S10]  /*74c0*/  VIADD R11, R11, 0xfffffd01 ;  /* 0xfffffd010b0b7836 */ /* 0x000fd40000000000 */
.L_x_4080:
[----:B------:R-:W0:Y:S01]  /*74d0*/  LDS R12, [R9+-0x200] ;  /* 0xfffe0000090c7984 */ /* 0x000e220000000800 */
[----:B------:R-:W-:-:S03]  /*74e0*/  IADD3 R10, PT, PT, R10, 0x400, RZ ;  /* 0x000004000a0a7810 */ /* 0x000fc60007ffe0ff */
[----:B------:R-:W1:Y:S01]  /*74f0*/  LDS R14, [R9+-0x100] ;  /* 0xffff0000090e7984 */ /* 0x000e620000000800 */
[----:B------:R-:W-:-:S03]  /*7500*/  ISETP.GE.AND P1, PT, R10, R11, PT ;  /* 0x0000000b0a00720c */ /* 0x000fc60003f26270 */
[----:B------:R-:W4:Y:S04]  /*7510*/  LDS R18, [R9] ;  /* 0x0000000009127984 */ /* 0x000f280000000800 */
[----:B------:R-:W5:Y:S04]  /*7520*/  LDS R20, [R9+0x100] ;  /* 0x0001000009147984 */ /* 0x000f680000000800 */
[----:B------:R-:W5:Y:S04]  /*7530*/  LDS R22, [R9+0x200] ;  /* 0x0002000009167984 */ /* 0x000f680000000800 */
[----:B--2---:R-:W2:Y:S04]  /*7540*/  LDS R24, [R9+0x300] ;  /* 0x0003000009187984 */ /* 0x004ea80000000800 */
[----:B------:R-:W2:Y:S04]  /*7550*/  LDS R26, [R9+0x400] ;  /* 0x00040000091a7984 */ /* 0x000ea80000000800 */
[----:B---3--:R-:W3:Y:S04]  /*7560*/  LDS R28, [R9+0x500] ;  /* 0x00050000091c7984 */ /* 0x008ee80000000800 */
        /* <DEDUP_REMOVED lines=16> */
[C---:B------:R-:W-:Y:S01]  /*7670*/  FADD.FTZ R22, -R7.reuse, R22 ;  /* 0x0000001607167221 */ /* 0x040fe20000010100 */
[----:B------:R-:W-:Y:S01]  /*7680*/  FMUL.FTZ R20, R20, 1.4426950216293334961 ;  /* 0x3fb8aa3b14147820 */ /* 0x000fe20000410000 */
[C---:B--2---:R-:W-:Y:S01]  /*7690*/  FADD.FTZ R24, -R7.reuse, R24 ;  /* 0x0000001807187221 */ /* 0x044fe20000010100 */
[----:B------:R-:W2:Y:S01]  /*76a0*/  MUFU.EX2 R18, R18 ;  /* 0x0000001200127308 */ /* 0x000ea20000000800 */
[----:B------:R-:W1:Y:S01]  /*76b0*/  LDS R44, [R9+0xd00] ;  /* 0x000d0000092c7984 */ /* 0x000e620000000800 */
[----:B------:R-:W-:Y:S01]  /*76c0*/  FMUL.FTZ R22, R22, 1.4426950216293334961 ;  /* 0x3fb8aa3b16167820 */ /* 0x000fe20000410000 */
[C---:B------:R-:W-:Y:S01]  /*76d0*/  FADD.FTZ R26, -R7.reuse, R26 ;  /* 0x0000001a071a7221 */ /* 0x040fe20000010100 */
[----:B------:R-:W2:Y:S01]  /*76e0*/  MUFU.EX2 R20, R20 ;  /* 0x0000001400147308 */ /* 0x000ea20000000800 */
[----:B------:R-:W-:Y:S01]  /*76f0*/  FMUL.FTZ R24, R24, 1.4426950216293334961 ;  /* 0x3fb8aa3b18187820 */ /* 0x000fe20000410000 */
[----:B----4-:R-:W-:Y:S01]  /*7700*/  FADD.FTZ R8, R12, R8 ;  /* 0x000000080c087221 */ /* 0x010fe20000010000 */
[C---:B---3--:R-:W-:Y:S01]  /*7710*/  FADD.FTZ R28, -R7.reuse, R28 ;  /* 0x0000001c071c7221 */ /* 0x048fe20000010100 */
[----:B------:R-:W3:Y:S01]  /*7720*/  MUFU.EX2 R22, R22 ;  /* 0x0000001600167308 */ /* 0x000ee20000000800 */
[----:B------:R-:W-:Y:S01]  /*7730*/  FMUL.FTZ R26, R26, 1.4426950216293334961 ;  /* 0x3fb8aa3b1a1a7820 */ /* 0x000fe20000410000 */
[----:B-----5:R-:W-:Y:S01]  /*7740*/  FADD.FTZ R8, R8, R14 ;  /* 0x0000000e08087221 */ /* 0x020fe20000010000 */
[C---:B------:R-:W-:Y:S01]  /*7750*/  FADD.FTZ R30, -R7.reuse, R30 ;  /* 0x0000001e071e7221 */ /* 0x040fe20000010100 */
[----:B------:R-:W4:Y:S01]  /*7760*/  MUFU.EX2 R24, R24 ;  /* 0x0000001800187308 */ /* 0x000f220000000800 */
[----:B------:R-:W-:Y:S01]  /*7770*/  FMUL.FTZ R28, R28, 1.4426950216293334961 ;  /* 0x3fb8aa3b1c1c7820 */ /* 0x000fe20000410000 */
[----:B--2---:R-:W-:Y:S01]  /*7780*/  FADD.FTZ R8, R8, R18 ;  /* 0x0000001208087221 */ /* 0x004fe20000010000 */
[C---:B------:R-:W-:Y:S01]  /*7790*/  FADD.FTZ R32, -R7.reuse, R32 ;  /* 0x0000002007207221 */ /* 0x040fe20000010100 */
[----:B------:R-:W2:Y:S01]  /*77a0*/  MUFU.EX2 R26, R26 ;  /* 0x0000001a001a7308 */ /* 0x000ea20000000800 */
[----:B------:R-:W-:Y:S01]  /*77b0*/  FMUL.FTZ R30, R30, 1.4426950216293334961 ;  /* 0x3fb8aa3b1e1e7820 */ /* 0x000fe20000410000 */
[----:B------:R-:W-:Y:S01]  /*77c0*/  FADD.FTZ R8, R8, R20 ;  /* 0x0000001408087221 */ /* 0x000fe20000010000 */
[C---:B------:R-:W-:Y:S01]  /*77d0*/  FADD.FTZ R34, -R7.reuse, R34 ;  /* 0x0000002207227221 */ /* 0x040fe20000010100 */
[----:B------:R-:W5:Y:S01]  /*77e0*/  MUFU.EX2 R28, R28 ;  /* 0x0000001c001c7308 */ /* 0x000f620000000800 */
[----:B------:R-:W-:Y:S01]  /*77f0*/  FMUL.FTZ R32, R32, 1.4426950216293334961 ;  /* 0x3fb8aa3b20207820 */ /* 0x000fe20000410000 */
[----:B---3--:R-:W-:Y:S01]  /*7800*/  FADD.FTZ R8, R8, R22 ;  /* 0x0000001608087221 */ /* 0x008fe20000010000 */
[C---:B0-----:R-:W-:Y:S01]  /*7810*/  FADD.FTZ R36, -R7.reuse, R36 ;  /* 0x0000002407247221 */ /* 0x041fe20000010100 */
[----:B------:R-:W0:Y:S01]  /*7820*/  MUFU.EX2 R30, R30 ;  /* 0x0000001e001e7308 */ /* 0x000e220000000800 */
[----:B------:R-:W-:Y:S01]  /*7830*/  FMUL.FTZ R34, R34, 1.4426950216293334961 ;  /* 0x3fb8aa3b22227820 */ /* 0x000fe20000410000 */
[----:B----4-:R-:W-:Y:S01]  /*7840*/  FADD.FTZ R8, R8, R24 ;  /* 0x0000001808087221 */ /* 0x010fe20000010000 */
[C---:B-1----:R-:W-:Y:S01]  /*7850*/  FADD.FTZ R38, -R7.reuse, R38 ;  /* 0x0000002607267221 */ /* 0x042fe20000010100 */
[----:B------:R-:W1:Y:S01]  /*7860*/  MUFU.EX2 R32, R32 ;  /* 0x0000002000207308 */ /* 0x000e620000000800 */
[----:B------:R-:W-:Y:S01]  /*7870*/  FMUL.FTZ R36, R36, 1.4426950216293334961 ;  /* 0x3fb8aa3b24247820 */ /* 0x000fe20000410000 */
[----:B--2---:R-:W-:Y:S01]  /*7880*/  FADD.FTZ R8, R8, R26 ;  /* 0x0000001a08087221 */ /* 0x004fe20000010000 */
[----:B------:R-:W-:Y:S01]  /*7890*/  FMUL.FTZ R38, R38, 1.4426950216293334961 ;  /* 0x3fb8aa3b26267820 */ /* 0x000fe20000410000 */
[----:B------:R-:W2:Y:S01]  /*78a0*/  MUFU.EX2 R34, R34 ;  /* 0x0000002200227308 */ /* 0x000ea20000000800 */
[C---:B------:R-:W-:Y:S01]  /*78b0*/  FADD.FTZ R40, -R7.reuse, R40 ;  /* 0x0000002807287221 */ /* 0x040fe20000010100 */
[----:B-----5:R-:W-:Y:S01]  /*78c0*/  FADD.FTZ R8, R8, R28 ;  /* 0x0000001c08087221 */ /* 0x020fe20000010000 */
[----:B------:R-:W-:Y:S01]  /*78d0*/  STS [R9+-0x200], R12 ;  /* 0xfffe000c09007388 */ /* 0x000fe20000000800 */
        /* <DEDUP_REMOVED lines=35> */
.L_x_4079:
[----:B------:R-:W-:Y:S05]  /*7b10*/  BSYNC.RECONVERGENT B1 ;  /* 0x0000000000017941 */ /* 0x000fea0003800200 */
.L_x_4078:
        /* <DEDUP_REMOVED lines=8> */
[----:B------:R-:W4:Y:S04]  /*7ba0*/  LDS R18, [R9] ;  /* 0x0000000009127984 */ /* 0x000f280000000800 */
[----:B------:R-:W5:Y:S04]  /*7bb0*/  LDS R20, [R9+0x100] ;  /* 0x0001000009147984 */ /* 0x000f680000000800 */
[----:B------:R-:W5:Y:S04]  /*7bc0*/  LDS R22, [R9+0x200] ;  /* 0x0002000009167984 */ /* 0x000f680000000800 */
[----:B--2---:R-:W2:Y:S04]  /*7bd0*/  LDS R24, [R9+0x300] ;  /* 0x0003000009187984 */ /* 0x004ea80000000800 */
[----:B------:R-:W2:Y:S04]  /*7be0*/  LDS R26, [R9+0x400] ;  /* 0x00040000091a7984 */ /* 0x000ea80000000800 */
[----:B---3--:R-:W3:Y:S01]  /*7bf0*/  LDS R28, [R9+0x500] ;  /* 0x00050000091c7984 */ /* 0x008ee20000000800 */
        /* <DEDUP_REMOVED lines=9> */
[C---:B------:R-:W-:Y:S01]  /*7c90*/  FADD.FTZ R22, -R7.reuse, R22 ;  /* 0x0000001607167221 */ /* 0x040fe20000010100 */
[----:B------:R-:W-:Y:S02]  /*7ca0*/  FMUL.FTZ R20, R20, 1.4426950216293334961 ;  /* 0x3fb8aa3b14147820 */ /* 0x000fe40000410000 */
[----:B------:R-:W4:Y:S01]  /*7cb0*/  MUFU.EX2 R18, R18 ;  /* 0x0000001200127308 */ /* 0x000f220000000800 */
[----:B--2---:R-:W-:Y:S01]  /*7cc0*/  FADD.FTZ R24, -R7, R24 ;  /* 0x0000001807187221 */ /* 0x004fe20000010100 */
[----:B------:R-:W-:-:S02]  /*7cd0*/  FMUL.FTZ R22, R22, 1.4426950216293334961 ;  /* 0x3fb8aa3b16167820 */ /* 0x000fc40000410000 */
[----:B------:R-:W2:Y:S01]  /*7ce0*/  MUFU.EX2 R20, R20 ;  /* 0x0000001400147308 */ /* 0x000ea20000000800 */
[C---:B------:R-:W-:Y:S01]  /*7cf0*/  FADD.FTZ R26, -R7.reuse, R26 ;  /* 0x0000001a071a7221 */ /* 0x040fe20000010100 */
        /* <DEDUP_REMOVED lines=9> */
[----:B----4-:R-:W-:Y:S01]  /*7d90*/  FADD.FTZ R8, R8, R18 ;  /* 0x0000001208087221 */ /* 0x010fe20000010000 */
[----:B------:R-:W3:Y:S02]  /*7da0*/  MUFU.EX2 R26, R26 ;  /* 0x0000001a001a7308 */ /* 0x000ee40000000800 */
[----:B------:R-:W-:Y:S01]  /*7db0*/  STS [R9+-0x100], R14 ;  /* 0xffff000e09007388 */ /* 0x000fe20000000800 */
[----:B--2---:R-:W-:Y:S01]  /*7dc0*/  FADD.FTZ R8, R8, R20 ;  /* 0x0000001408087221 */ /* 0x004fe20000010000 */
[----:B------:R-:W2:Y:S02]  /*7dd0*/  MUFU.EX2 R28, R28 ;  /* 0x0000001c001c7308 */ /* 0x000ea40000000800 */
[----:B------:R-:W-:Y:S01]  /*7de0*/  STS [R9], R18 ;  /* 0x0000001209007388 */ /* 0x000fe20000000800 */
[----:B0-----:R-:W-:-:S03]  /*7df0*/  FADD.FTZ R8, R8, R22 ;  /* 0x0000001608087221 */ /* 0x001fc60000010000 */
[----:B------:R-:W-:Y:S01]  /*7e00*/  STS [R9+0x100], R20 ;  /* 0x0001001409007388 */ /* 0x000fe20000000800 */
[----:B-1----:R-:W-:-:S03]  /*7e10*/  FADD.FTZ R8, R8, R24 ;  /* 0x0000001808087221 */ /* 0x002fc60000010000 */
[----:B------:R-:W-:Y:S01]  /*7e20*/  STS [R9+0x200], R22 ;  /* 0x0002001609007388 */ /* 0x000fe20000000800 */
[----:B---3--:R-:W-:-:S03]  /*7e30*/  FADD.FTZ R8, R8, R26 ;  /* 0x0000001a08087221 */ /* 0x008fc60000010000 */
[----:B------:R-:W-:Y:S01]  /*7e40*/  STS [R9+0x300], R24 ;  /* 0x0003001809007388 */ /* 0x000fe20000000800 */
[----:B--2---:R-:W-:-:S03]  /*7e50*/  FADD.FTZ R8, R8, R28 ;  /* 0x0000001c08087221 */ /* 0x004fc60000010000 */
[----:B------:R-:W-:Y:S04]  /*7e60*/  STS [R9+0x400], R26 ;  /* 0x0004001a09007388 */ /* 0x000fe80000000800 */
[----:B------:R0:W-:Y:S02]  /*7e70*/  STS [R9+0x500], R28 ;  /* 0x0005001c09007388 */ /* 0x0001e40000000800 */
[----:B0-----:R-:W-:-:S07]  /*7e80*/  VIADD R9, R9, 0x800 ;  /* 0x0000080009097836 */ /* 0x001fce0000000000 */
.L_x_4082:
[----:B------:R-:W-:Y:S05]  /*7e90*/  BSYNC.RECONVERGENT B1 ;  /* 0x0000000000017941 */ /* 0x000fea0003800200 */
.L_x_4081:
[----:B------:R-:W-:-:S13]  /*7ea0*/  ISETP.GT.AND P1, PT, R10, UR40, PT ;  /* 0x000000280a007c0c */ /* 0x000fda000bf24270 */
[----:B------:R-:W-:Y:S05]  /*7eb0*/  @!P0 BRA P1, `(.L_x_4073) ;  /* 0x0000000400dc8947 */ /* 0x000fea0000800000 */
        /* <DEDUP_REMOVED lines=25> */
.L_x_4074:
[----:B------:R-:W-:Y:S01]  /*8050*/  VIADDMNMX R8, R3, 0x40, R2, !PT ;  /* 0x0000004003087846 */ /* 0x000fe20007800102 */
[----:B------:R-:W-:Y:S01]  /*8060*/  BSSY.RECONVERGENT B1, `(.L_x_4083) ;  /* 0x0000024000017945 */ /* 0x000fe20003800200 */
[----:B------:R-:W-:-:S04]  /*8070*/  LOP3.LUT R9, RZ, R0, RZ, 0x33, !PT ;  /* 0x00000000ff097212 */ /* 0x000fc800078e33ff */
[----:B------:R-:W-:Y:S01]  /*8080*/  IADD3 R12, PT, PT, R8, -UR39, R9 ;  /* 0x80000027080c7c10 */ /* 0x000fe2000fffe009 */
        /* <DEDUP_REMOVED lines=9> */
[----:B------:R-:W-:Y:S02]  /*8120*/  IADD3 R18, P1, P2, R10, UR6, R3 ;  /* 0x000000060a127c10 */ /* 0x000fe4000fa3e003 */
[----:B------:R-:W-:Y:S01]  /*8130*/  LOP3.LUT R10, R8, 0x3, RZ, 0xc0, !PT ;  /* 0x00000003080a7812 */ /* 0x000fe200078ec0ff */
[----:B------:R-:W-:Y:S01]  /*8140*/  IMAD R12, R0, 0x4, R13 ;  /* 0x00000004000c7824 */ /* 0x000fe200078e020d */
[----:B------:R-:W-:Y:S01]  /*8150*/  IADD3.X R11, PT, PT, R11, UR12, RZ, P1, P2 ;  /* 0x0000000c0b0b7c10 */ /* 0x000fe20008fe44ff */
[----:B------:R-:W-:Y:S01]  /*8160*/  IMAD.MOV.U32 R8, RZ, RZ, RZ ;  /* 0x000000ffff087224 */ /* 0x000fe200078e00ff */
[----:B------:R-:W-:-:S02]  /*8170*/  MOV R9, R3 ;  /* 0x0000000300097202 */ /* 0x000fc40000000f00 */
[----:B------:R-:W-:-:S07]  /*8180*/  IADD3 R13, PT, PT, -R10, RZ, RZ ;  /* 0x000000ff0a0d7210 */ /* 0x000fce0007ffe1ff */
.L_x_4085:
[----:B------:R-:W-:-:S06]  /*8190*/  IMAD.MOV.U32 R10, RZ, RZ, R18 ;  /* 0x000000ffff0a7224 */ /* 0x000fcc00078e0012 */
[----:B------:R1:W4:Y:S01]  /*81a0*/  LDG.E.U8 R10, desc[UR36][R10.64] ;  /* 0x000000240a0a7981 */ /* 0x000322000c1e1100 */
[----:B------:R-:W-:Y:S01]  /*81b0*/  MOV R15, RZ ;  /* 0x000000ff000f7202 */ /* 0x000fe20000000f00 */
[----:B------:R-:W-:Y:S01]  /*81c0*/  VIADD R13, R13, 0x1 ;  /* 0x000000010d0d7836 */ /* 0x000fe20000000000 */
[----:B------:R-:W-:Y:S02]  /*81d0*/  IADD3 R18, P2, PT, R18, 0x40, RZ ;  /* 0x0000004012127810 */ /* 0x000fe40007f5e0ff */
[----:B------:R-:W-:-:S03]  /*81e0*/  IADD3 R9, PT, PT, R9, 0x40, RZ ;  /* 0x0000004009097810 */ /* 0x000fc60007ffe0ff */
[----:B-1----:R-:W-:Y:S01]  /*81f0*/  IMAD.X R11, RZ, RZ, R11, P2 ;  /* 0x000000ffff0b7224 */ /* 0x002fe200010e060b */
[----:B----4-:R-:W-:-:S13]  /*8200*/  ISETP.NE.AND P1, PT, R10, RZ, PT ;  /* 0x000000ff0a00720c */ /* 0x010fda0003f25270 */
        /* <DEDUP_REMOVED lines=9> */
.L_x_4084:
[----:B------:R-:W-:Y:S05]  /*82a0*/  BSYNC.RECONVERGENT B1 ;  /* 0x0000000000017941 */ /* 0x000fea0003800200 */
.L_x_4083:
[----:B------:R-:W-:Y:S05]  /*82b0*/  @!P0 BRA `(.L_x_4073) ;  /* 0x0000000000dc8947 */ /* 0x000fea0003800000 */
[----:B------:R-:W1:Y:S01]  /*82c0*/  S2R R12, SR_CgaCtaId ;  /* 0x00000000000c7919 */ /* 0x000e620000008800 */
[----:B------:R-:W4:Y:S01]  /*82d0*/  LDC.64 R14, c[0x0][0x420] ;  /* 0x00010800ff0e7b82 */ /* 0x000f220000000a00 */
        /* <DEDUP_REMOVED lines=10> */
.L_x_4086:
[----:B------:R-:W-:-:S05]  /*8380*/  IMAD.MOV.U32 R10, RZ, RZ, R14 ;  /* 0x000000ffff0a7224 */ /* 0x000fca00078e000e */
[----:B------:R-:W4:Y:S04]  /*8390*/  LDG.E.U8 R18, desc[UR36][R10.64+-0x80] ;  /* 0xffff80240a127981 */ /* 0x000f28000c1e1100 */
[----:B------:R-:W5:Y:S04]  /*83a0*/  LDG.E.U8 R13, desc[UR36][R10.64+-0x40] ;  /* 0xffffc0240a0d7981 */ /* 0x000f68000c1e1100 */
[----:B------:R-:W2:Y:S04]  /*83b0*/  LDG.E.U8 R14, desc[UR36][R10.64] ;  /* 0x000000240a0e7981 */ /* 0x000ea8000c1e1100 */
[----:B------:R-:W3:Y:S01]  /*83c0*/  LDG.E.U8 R15, desc[UR36][R10.64+0x40] ;  /* 0x000040240a0f7981 */ /* 0x000ee2000c1e1100 */
[----:B------:R-:W-:Y:S01]  /*83d0*/  MOV R19, RZ ;  /* 0x000000ff00137202 */ /* 0x000fe20000000f00 */
[----:B------:R-:W-:Y:S01]  /*83e0*/  IMAD.MOV.U32 R21, RZ, RZ, RZ ;  /* 0x000000ffff157224 */ /* 0x000fe200078e00ff */
[----:B------:R-:W-:-:S02]  /*83f0*/  IADD3 R9, PT, PT, R9, 0x100, RZ ;  /* 0x0000010009097810 */ /* 0x000fc40007ffe0ff */
[----:B----4-:R-:W-:Y:S02]  /*8400*/  ISETP.NE.AND P0, PT, R18, RZ, PT ;  /* 0x000000ff1200720c */ /* 0x010fe40003f05270 */
[----:B-----5:R-:W-:Y:S01]  /*8410*/  ISETP.NE.AND P1, PT, R13, RZ, PT ;  /* 0x000000ff0d00720c */ /* 0x020fe20003f25270 */
[----:B------:R-:W-:Y:S01]  /*8420*/  HFMA2 R13, -RZ, RZ, 0, 0 ;  /* 0x00000000ff0d7431 */ /* 0x000fe200000001ff */
        /* <DEDUP_REMOVED lines=13> */
[----:B------:R-:W-:Y:S01]  /*8500*/  ISETP.GT.AND P0, PT, R9, UR40, PT ;  /* 0x0000002809007c0c */ /* 0x000fe2000bf04270 */
        /* <DEDUP_REMOVED lines=18> */
.L_x_4073:
[----:B------:R-:W-:Y:S05]  /*8630*/  BSYNC.RECONVERGENT B0 ;  /* 0x0000000000007941 */ /* 0x000fea0003800200 */
.L_x_4072:
[----:B0-----:R-:W0:Y:S01]  /*8640*/  SHFL.BFLY PT, R7, R8, 0x10, 0x1f ;  /* 0x0e001f0008077f89 */ /* 0x001e2200000e0000 */
[C---:B------:R-:W-:Y:S01]  /*8650*/  ISETP.NE.AND P0, PT, R5.reuse, RZ, PT ;  /* 0x000000ff0500720c */ /* 0x040fe20003f05270 */
[----:B------:R-:W1:Y:S01]  /*8660*/  LDCU UR4, c[0x0][0x40c] ;  /* 0x00008180ff0477ac */ /* 0x000e620008000800 */
[----:B------:R-:W-:Y:S01]  /*8670*/  SHF.R.U32.HI R39, RZ, 0x5, R0 ;  /* 0x00000005ff277819 */ /* 0x000fe20000011600 */
[----:B------:R-:W4:Y:S01]  /*8680*/  S2R R18, SR_CTAID.X ;  /* 0x0000000000127919 */ /* 0x000f220000002500 */
[----:B------:R-:W-:Y:S01]  /*8690*/  ISETP.GT.U32.AND P1, PT, R5, 0x1, PT ;  /* 0x000000010500780c */ /* 0x000fe20003f24070 */
[----:B------:R-:W1:Y:S01]  /*86a0*/  LDCU UR5, c[0x0][0x3f4] ;  /* 0x00007e80ff0577ac */ /* 0x000e620008000800 */
[----:B------:R-:W5:Y:S07]  /*86b0*/  LDCU.U8 UR8, c[0x0][0x48c] ;  /* 0x00009180ff0877ac */ /* 0x000f6e0008000000 */
[----:B------:R-:W-:-:S02]  /*86c0*/  @!P0 IMAD R4, R39, 0x4, R4 ;  /* 0x0000000427048824 */ /* 0x000fc400078e0204 */
[----:B0-----:R-:W-:Y:S01]  /*86d0*/  FADD.FTZ R7, R7, R8 ;  /* 0x0000000807077221 */ /* 0x001fe20000010000 */
[----:B-1----:R-:W-:-:S04]  /*86e0*/  UISETP.LT.AND UP0, UPT, UR5, UR4, UPT ;  /* 0x000000040500728c */ /* 0x002fc8000bf01270 */
[----:B------:R-:W0:Y:S01]  /*86f0*/  SHFL.BFLY PT, R10, R7, 0x8, 0x1f ;  /* 0x0d001f00070a7f89 */ /* 0x000e2200000e0000 */
[----:B------:R-:W-:-:S04]  /*8700*/  USEL UR4, UR5, UR4, UP0 ;  /* 0x0000000405047287 */ /* 0x000fc80008000000 */
[----:B------:R-:W-:-:S04]  /*8710*/  UIADD3 UR4, UPT, UPT, UR4, 0x4, URZ ;  /* 0x0000000404047890 */ /* 0x000fc8000fffe0ff */
[----:B------:R-:W-:-:S04]  /*8720*/  USHF.R.S32.HI UR5, URZ, 0x1f, UR4 ;  /* 0x0000001fff057899 */ /* 0x000fc80008011404 */
[----:B------:R-:W-:-:S04]  /*8730*/  ULEA.HI UR5, UR5, UR4, URZ, 0x2 ;  /* 0x0000000405057291 */ /* 0x000fc8000f8f10ff */
[----:B------:R-:W-:-:S04]  /*8740*/  USHF.L.U32 UR5, UR5, 0x2, URZ ;  /* 0x0000000205057899 */ /* 0x000fc800080006ff */
[----:B------:R-:W-:Y:S01]  /*8750*/  ULOP3.LUT UR5, UR5, 0xfffffff0, URZ, 0xc0, !UPT ;  /* 0xfffffff005057892 */ /* 0x000fe2000f8ec0ff */
[----:B0-----:R-:W-:Y:S02]  /*8760*/  FADD.FTZ R10, R7, R10 ;  /* 0x0000000a070a7221 */ /* 0x001fe40000010000 */
[----:B------:R-:W4:Y:S03]  /*8770*/  LDC R7, c[0x0][0x3f8] ;  /* 0x0000fe00ff077b82 */ /* 0x000f260000000800 */
[----:B------:R-:W0:Y:S01]  /*8780*/  SHFL.BFLY PT, R9, R10, 0x4, 0x1f ;  /* 0x0c801f000a097f89 */ /* 0x000e2200000e0000 */
[----:B----4-:R-:W-:Y:S02]  /*8790*/  IMAD R23, R7, UR7, R18 ;  /* 0x0000000707177c24 */ /* 0x010fe4000f8e0212 */
[----:B0-----:R-:W-:-:S05]  /*87a0*/  FADD.FTZ R9, R10, R9 ;  /* 0x000000090a097221 */ /* 0x001fca0000010000 */
[----:B------:R-:W0:Y:S02]  /*87b0*/  SHFL.BFLY PT, R12, R9, 0x2, 0x1f ;  /* 0x0c401f00090c7f89 */ /* 0x000e2400000e0000 */
[----:B0-----:R-:W-:-:S05]  /*87c0*/  FADD.FTZ R12, R9, R12 ;  /* 0x0000000c090c7221 */ /* 0x001fca0000010000 */
[----:B------:R-:W0:Y:S02]  /*87d0*/  SHFL.BFLY PT, R11, R12, 0x1, 0x1f ;  /* 0x0c201f000c0b7f89 */ /* 0x000e2400000e0000 */
[----:B0-----:R-:W-:-:S05]  /*87e0*/  FADD.FTZ R11, R12, R11 ;  /* 0x0000000b0c0b7221 */ /* 0x001fca0000010000 */
[----:B------:R0:W-:Y:S01]  /*87f0*/  @!P0 STS [R4+0x8], R11 ;  /* 0x0000080b04008388 */ /* 0x0001e20000000800 */
[----:B------:R-:W-:Y:S01]  /*8800*/  BAR.SYNC.DEFER_BLOCKING 0x0 ;  /* 0x0000000000007b1d */ /* 0x000fe20000010000 */
[----:B-----5:R-:W-:Y:S02]  /*8810*/  ISETP.NE.AND P0, PT, RZ, UR8, PT ;  /* 0x00000008ff007c0c */ /* 0x020fe4000bf05270 */
[----:B0-----:R-:W-:-:S03]  /*8820*/  CS2R R4, SRZ ;  /* 0x0000000000047805 */ /* 0x001fc6000001ff00 */
[----:B------:R-:W0:Y:S01]  /*8830*/  @!P1 LDS R11, [R6+0x8] ;  /* 0x00000800060b9984 */ /* 0x000e220000000800 */
[----:B------:R-:W-:-:S03]  /*8840*/  ISETP.GT.AND P1, PT, R3, UR40, PT ;  /* 0x0000002803007c0c */ /* 0x000fc6000bf24270 */
[----:B0-----:R-:W0:Y:S02]  /*8850*/  SHFL.BFLY PT, R8, R11, 0x1, 0x1f ;  /* 0x0c201f000b087f89 */ /* 0x001e2400000e0000 */
[----:B0-----:R-:W-:-:S06]  /*8860*/  FADD.FTZ R8, R8, R11 ;  /* 0x0000000b08087221 */ /* 0x001fcc0000010000 */
[----:B------:R-:W0:Y:S02]  /*8870*/  SHFL.IDX PT, R8, R8, RZ, 0x1f ;  /* 0x00001fff08087589 */ /* 0x000e2400000e0000 */
[----:B0-----:R-:W-:-:S04]  /*8880*/  FADD.FTZ R6, R8, 9.9999999747524270788e-07 ;  /* 0x358637bd08067421 */ /* 0x001fc80000010000 */
[----:B------:R0:W1:Y:S01]  /*8890*/  MUFU.RCP R13, R6 ;  /* 0x00000006000d7308 */ /* 0x0000620000001000 */
[----:B------:R-:W-:Y:S05]  /*88a0*/  @!P0 BRA `(.L_x_4087) ;  /* 0x0000000000188947 */ /* 0x000fea0003800000 */
[----:B------:R-:W4:Y:S08]  /*88b0*/  LDC R4, c[0x0][0x488] ;  /* 0x00012200ff047b82 */ /* 0x000f300000000800 */
[----:B------:R-:W4:Y:S08]  /*88c0*/  LDC R5, c[0x0][0x40c] ;  /* 0x00010300ff057b82 */ /* 0x000f300000000800 */
[----:B------:R-:W5:Y:S01]  /*88d0*/  LDC R7, c[0x0][0x3f4] ;  /* 0x0000fd00ff077b82 */ /* 0x000f620000000800 */
[----:B----4-:R-:W-:-:S04]  /*88e0*/  IMAD R4, R23, R4, R5 ;  /* 0x0000000417047224 */ /* 0x010fc800078e0205 */
[----:B-----5:R-:W-:-:S05]  /*88f0*/  IMAD R4, R4, R7, RZ ;  /* 0x0000000704047224 */ /* 0x020fca00078e02ff */
[----:B------:R-:W-:-:S07]  /*8900*/  SHF.R.S32.HI R5, RZ, 0x1f, R4 ;  /* 0x0000001fff057819 */ /* 0x000fce0000011404 */
.L_x_4087:
[----:B------:R-:W-:Y:S04]  /*8910*/  BSSY.RECONVERGENT B0, `(.L_x_4088) ;  /* 0x0000062000007945 */ /* 0x000fe80003800200 */
[----:B------:R-:W-:Y:S05]  /*8920*/  @P1 BRA `(.L_x_4089) ;  /* 0x0000000400801947 */ /* 0x000fea0003800000 */
[----:B------:R-:W-:Y:S01]  /*8930*/  VIADDMNMX R2, R3, 0x40, R2, !PT ;  /* 0x0000004003027846 */ /* 0x000fe20007800102 */
[----:B------:R-:W-:Y:S01]  /*8940*/  BSSY.RECONVERGENT B1, `(.L_x_4090) ;  /* 0x0000028000017945 */ /* 0x000fe20003800200 */
[----:B------:R-:W-:-:S04]  /*8950*/  LOP3.LUT R7, RZ, R0, RZ, 0x33, !PT ;  /* 0x00000000ff077212 */ /* 0x000fc800078e33ff */
[----:B------:R-:W-:-:S04]  /*8960*/  IADD3 R2, PT, PT, R2, -UR39, R7 ;  /* 0x8000002702027c10 */ /* 0x000fc8000fffe007 */
[C---:B0-----:R-:W-:Y:S02]  /*8970*/  LOP3.LUT R6, R2.reuse, 0xc0, RZ, 0xc0, !PT ;  /* 0x000000c002067812 */ /* 0x041fe400078ec0ff */
[----:B------:R-:W-:Y:S02]  /*8980*/  ISETP.GE.U32.AND P1, PT, R2, 0xc0, PT ;  /* 0x000000c00200780c */ /* 0x000fe40003f26070 */
[----:B------:R-:W-:-:S13]  /*8990*/  ISETP.NE.AND P2, PT, R6, 0xc0, PT ;  /* 0x000000c00600780c */ /* 0x000fda0003f45270 */
[----:B------:R-:W-:Y:S05]  /*89a0*/  @!P2 BRA `(.L_x_4091) ;  /* 0x000000000084a947 */ /* 0x000fea0003800000 */
[----:B------:R-:W0:Y:S01]  /*89b0*/  S2UR UR7, SR_CgaCtaId ;  /* 0x00000000000779c3 */ /* 0x000e220000008800 */
[----:B------:R-:W4:Y:S01]  /*89c0*/  LDCU.64 UR10, c[0x0][0x480] ;  /* 0x00009000ff0a77ac */ /* 0x000f220008000a00 */
        /* <DEDUP_REMOVED lines=11> */
[----:B----4-:R-:W-:-:S04]  /*8a80*/  LEA R10, P2, R11, UR10, 0x2 ;  /* 0x0000000a0b0a7c11 */ /* 0x010fc8000f8410ff */
[----:B------:R-:W-:Y:S01]  /*8a90*/  LEA.HI.X R11, R11, UR11, R12, 0x2, P2 ;  /* 0x0000000b0b0b7c11 */ /* 0x000fe200090f140c */
[----:B0-----:R-:W-:-:S06]  /*8aa0*/  ULEA UR4, UR7, UR4, 0x18 ;  /* 0x0000000407047291 */ /* 0x001fcc000f8ec0ff */
[----:B------:R-:W-:Y:S02]  /*8ab0*/  IADD3 R2, PT, PT, R6, UR4, RZ ;  /* 0x0000000406027c10 */ /* 0x000fe4000fffe0ff */
[----:B------:R-:W-:-:S07]  /*8ac0*/  LEA R8, R0, UR4, 0x2 ;  /* 0x0000000400087c11 */ /* 0x000fce000f8e10ff */
.L_x_4092:
[----:B----4-:R0:W1:Y:S01]  /*8ad0*/  LDS R6, [R8] ;  /* 0x0000000008067984 */ /* 0x0100620000000800 */
[----:B------:R-:W-:Y:S01]  /*8ae0*/  @P0 MOV R7, R11 ;  /* 0x0000000b00070202 */ /* 0x000fe20000000f00 */
[----:B------:R-:W-:-:S05]  /*8af0*/  VIADD R9, R9, 0x1 ;  /* 0x0000000109097836 */ /* 0x000fca0000000000 */
[----:B------:R-:W-:Y:S02]  /*8b00*/  ISETP.NE.AND P3, PT, R9, RZ, PT ;  /* 0x000000ff0900720c */ /* 0x000fe40003f65270 */
[----:B0-----:R-:W-:Y:S01]  /*8b10*/  IADD3 R8, PT, PT, R8, 0x100, RZ ;  /* 0x0000010008087810 */ /* 0x001fe20007ffe0ff */
[----:B-1----:R-:W-:-:S05]  /*8b20*/  FMUL.FTZ R15, R6, R13 ;  /* 0x0000000d060f7220 */ /* 0x002fca0000410000 */
        /* <DEDUP_REMOVED lines=9> */
.L_x_4091:
[----:B------:R-:W-:Y:S05]  /*8bc0*/  BSYNC.RECONVERGENT B1 ;  /* 0x0000000000017941 */ /* 0x000fea0003800200 */
.L_x_4090:
[----:B------:R-:W-:Y:S05]  /*8bd0*/  @!P1 BRA `(.L_x_4089) ;  /* 0x0000000000d49947 */ /* 0x000fea0003800000 */
[----:B----4-:R-:W0:Y:S01]  /*8be0*/  S2R R7, SR_CgaCtaId ;  /* 0x0000000000077919 */ /* 0x010e220000008800 */
[----:B------:R-:W4:Y:S01]  /*8bf0*/  LDCU.64 UR10, c[0x0][0x480] ;  /* 0x00009000ff0a77ac */ /* 0x000f220008000a00 */
[C---:B------:R-:W-:Y:S01]  /*8c00*/  IADD3 R9, P0, PT, R3.reuse, R4, RZ ;  /* 0x0000000403097210 */ /* 0x040fe20007f1e0ff */
[----:B------:R-:W-:Y:S01]  /*8c10*/  IMAD.U32 R11, RZ, RZ, UR39 ;  /* 0x00000027ff0b7e24 */ /* 0x000fe2000f8e00ff */
[----:B------:R-:W-:Y:S01]  /*8c20*/  MOV R6, 0x400 ;  /* 0x0000040000067802 */ /* 0x000fe20000000f00 */
[----:B------:R-:W-:Y:S01]  /*8c30*/  USHF.L.U32 UR4, UR39, 0x2, URZ ;  /* 0x0000000227047899 */ /* 0x000fe200080006ff */
[----:B------:R-:W-:Y:S01]  /*8c40*/  LEA R2, R3, UR5, 0x1 ;  /* 0x0000000503027c11 */ /* 0x000fe2000f8e08ff */
[----:B------:R-:W-:Y:S01]  /*8c50*/  IMAD.X R10, RZ, RZ, R5, P0 ;  /* 0x000000ffff0a7224 */ /* 0x000fe200000e0605 */
[----:B------:R-:W-:Y:S01]  /*8c60*/  IADD3 R6, PT, PT, R6, 0x210, RZ ;  /* 0x0000021006067810 */ /* 0x000fe20007ffe0ff */
[----:B------:R-:W-:Y:S02]  /*8c70*/  UISETP.NE.AND UP0, UPT, UR8, URZ, UPT ;  /* 0x000000ff0800728c */ /* 0x000fe4000bf05270 */
[----:B------:R-:W-:Y:S01]  /*8c80*/  ISETP.NE.AND P1, PT, RZ, UR8, PT ;  /* 0x00000008ff007c0c */ /* 0x000fe2000bf25270 */
[----:B------:R-:W-:Y:S01]  /*8c90*/  IMAD R4, R11, -0x2, R2 ;  /* 0xfffffffe0b047824 */ /* 0x000fe200078e0202 */
[----:B------:R-:W-:-:S02]  /*8ca0*/  LEA R2, R3, -UR4, 0x2 ;  /* 0x8000000403027c11 */ /* 0x000fc4000f8e10ff */
[----:B------:R-:W-:Y:S02]  /*8cb0*/  PLOP3.LUT P0, PT, PT, PT, UP0, 0x80, 0x8 ;  /* 0x000000000008781c */ /* 0x000fe40003f0f008 */
[----:B----4-:R-:W-:-:S04]  /*8cc0*/  LEA R8, P3, R9, UR10, 0x2 ;  /* 0x0000000a09087c11 */ /* 0x010fc8000f8610ff */
[----:B------:R-:W-:Y:S02]  /*8cd0*/  IADD3 R8, P2, PT, R8, 0x200, RZ ;  /* 0x0000020008087810 */ /* 0x000fe40007f5e0ff */
[----:B------:R-:W-:-:S04]  /*8ce0*/  LEA.HI.X R9, R9, UR11, R10, 0x2, P3 ;  /* 0x0000000b09097c11 */ /* 0x000fc800098f140a */
[----:B------:R-:W-:Y:S02]  /*8cf0*/  IADD3.X R9, PT, PT, RZ, R9, RZ, P2, !PT ;  /* 0x00000009ff097210 */ /* 0x000fe400017fe4ff */
[----:B0-----:R-:W-:-:S04]  /*8d00*/  LEA R7, R7, R6, 0x18 ;  /* 0x0000000607077211 */ /* 0x001fc800078ec0ff */
[--C-:B------:R-:W-:Y:S02]  /*8d10*/  IADD3 R2, PT, PT, R2, 0x200, R7.reuse ;  /* 0x0000020002027810 */ /* 0x100fe40007ffe007 */
[----:B------:R-:W-:-:S07]  /*8d20*/  IADD3 R6, PT, PT, R4, 0x100, R7 ;  /* 0x0000010004067810 */ /* 0x000fce0007ffe007 */
.L_x_4093:
[----:B------:R-:W1:Y:S01]  /*8d30*/  LDS R4, [R2+-0x200] ;  /* 0xfffe000002047984 */ /* 0x000e620000000800 */
[----:B------:R-:W-:-:S05]  /*8d40*/  VIADD R3, R3, 0x100 ;  /* 0x0000010003037836 */ /* 0x000fca0000000000 */
[----:B------:R-:W-:Y:S01]  /*8d50*/  ISETP.GT.AND P2, PT, R3, UR40, PT ;  /* 0x0000002803007c0c */ /* 0x000fe2000bf44270 */
[----:B-1----:R-:W-:-:S05]  /*8d60*/  FMUL.FTZ R11, R4, R13 ;  /* 0x0000000d040b7220 */ /* 0x002fca0000410000 */
[----:B------:R-:W-:-:S04]  /*8d70*/  F2FP.F16.F32.PACK_AB R4, RZ, R11 ;  /* 0x0000000bff04723e */ /* 0x000fc800000000ff */
[----:B------:R-:W-:-:S05]  /*8d80*/  PRMT R5, R4, 0x7610, R5 ;  /* 0x0000761004057816 */ /* 0x000fca0000000005 */
[----:B------:R0:W-:Y:S04]  /*8d90*/  STS.U16 [R6+-0x100], R5 ;  /* 0xffff000506007388 */ /* 0x0001e80000000400 */
[----:B------:R-:W1:Y:S01]  /*8da0*/  LDS R4, [R2+-0x100] ;  /* 0xffff000002047984 */ /* 0x000e620000000800 */
[----:B0-----:R-:W-:Y:S01]  /*8db0*/  MOV R5, R9 ;  /* 0x0000000900057202 */ /* 0x001fe20000000f00 */
[----:B-1----:R-:W-:-:S05]  /*8dc0*/  FMUL.FTZ R15, R4, R13 ;  /* 0x0000000d040f7220 */ /* 0x002fca0000410000 */
        /* <DEDUP_REMOVED lines=9> */
[----:B-1----:R-:W-:-:S03]  /*8e60*/  VIADD R2, R2, 0x400 ;  /* 0x0000040002027836 */ /* 0x002fc60000000000 */
        /* <DEDUP_REMOVED lines=12> */
.L_x_4089:
[----:B------:R-:W-:Y:S05]  /*8f30*/  BSYNC.RECONVERGENT B0 ;  /* 0x0000000000007941 */ /* 0x000fea0003800200 */
.L_x_4088:
[----:B------:R-:W-:Y:S01]  /*8f40*/  IMAD.U32 R2, RZ, RZ, UR40 ;  /* 0x00000028ff027e24 */ /* 0x000fe2000f8e00ff */
[----:B------:R-:W1:Y:S01]  /*8f50*/  LDCU.64 UR8, c[0x0][0x3b0] ;  /* 0x00007600ff0877ac */ /* 0x000e620008000a00 */
[----:B------:R-:W-:Y:S02]  /*8f60*/  SHF.L.U32 R33, R0, 0x3, RZ ;  /* 0x0000000300217819 */ /* 0x000fe400000006ff */
[----:B0---4-:R-:W-:Y:S02]  /*8f70*/  CS2R R6, SRZ ;  /* 0x0000000000067805 */ /* 0x011fe4000001ff00 */
[----:B------:R-:W-:Y:S01]  /*8f80*/  LEA.HI R2, R2, UR40, RZ, 0x1 ;  /* 0x0000002802027c11 */ /* 0x000fe2000f8f08ff */
[----:B------:R-:W0:Y:S01]  /*8f90*/  LDCU.64 UR10, c[0x0][0x3c8] ;  /* 0x00007900ff0a77ac */ /* 0x000e220008000a00 */
[----:B------:R-:W-:Y:S02]  /*8fa0*/  LOP3.LUT R33, R33, 0xf8, RZ, 0xc0, !PT ;  /* 0x000000f821217812 */ /* 0x000fe400078ec0ff */
[----:B------:R-:W-:Y:S01]  /*8fb0*/  LOP3.LUT R2, R2, 0xfffffffe, RZ, 0xc0, !PT ;  /* 0xfffffffe02027812 */ /* 0x000fe200078ec0ff */
[----:B------:R-:W4:Y:S03]  /*8fc0*/  LDCU.64 UR14, c[0x0][0x3c8] ;  /* 0x00007900ff0e77ac */ /* 0x000f260008000a00 */
[----:B------:R-:W-:-:S04]  /*8fd0*/  IADD3 R40, PT, PT, -R2, UR40, RZ ;  /* 0x0000002802287c10 */ /* 0x000fc8000fffe1ff */
[----:B------:R-:W-:Y:S02]  /*8fe0*/  ISETP.NE.AND P0, PT, R39, R40, PT ;  /* 0x000000282700720c */ /* 0x000fe40003f05270 */
[----:B-1----:R-:W-:Y:S02]  /*8ff0*/  ISETP.EQ.U32.AND P1, PT, RZ, UR8, PT ;  /* 0x00000008ff007c0c */ /* 0x002fe4000bf22070 */
[----:B------:R-:W-:-:S04]  /*9000*/  ISETP.GT.U32.OR P0, PT, R33, 0xdf, P0 ;  /* 0x000000df2100780c */ /* 0x000fc80000704470 */
[----:B------:R-:W-:-:S13]  /*9010*/  ISETP.EQ.OR.EX P0, PT, RZ, UR9, P0, P1 ;  /* 0x00000009ff007c0c */ /* 0x000fda0008702710 */
[----:B------:R-:W1:Y:S01]  /*9020*/  @!P0 LDC.64 R2, c[0x0][0x3b0] ;  /* 0x0000ec00ff028b82 */ /* 0x000e620000000a00 */
[----:B------:R-:W-:Y:S01]  /*9030*/  @!P0 IMAD R5, R18, 0xe0, R33 ;  /* 0x000000e012058824 */ /* 0x000fe200078e0221 */
[----:B------:R-:W-:Y:S01]  /*9040*/  BSSY.RECONVERGENT B0, `(.L_x_4094) ;  /* 0x000029c000007945 */ /* 0x000fe20003800200 */
[----:B------:R-:W-:Y:S02]  /*9050*/  HFMA2 R36, -RZ, RZ, 0, 0 ;  /* 0x00000000ff247431 */ /* 0x000fe400000001ff */
[----:B-1----:R-:W-:Y:S01]  /*9060*/  @!P0 IMAD.WIDE.U32 R2, R5, 0x2, R2 ;  /* 0x0000000205028825 */ /* 0x002fe200078e0002 */
[----:B------:R-:W-:-:S06]  /*9070*/  CS2R R4, SRZ ;  /* 0x0000000000047805 */ /* 0x000fcc000001ff00 */
[----:B------:R1:W5:Y:S01]  /*9080*/  @!P0 LDG.E.128 R4, desc[UR36][R2.64] ;  /* 0x0000002402048981 */ /* 0x000362000c1e1d00 */
[----:B------:R-:W-:Y:S01]  /*9090*/  BAR.SYNC.DEFER_BLOCKING 0x0 ;  /* 0x0000000000007b1d */ /* 0x000fe20000010000 */
[----:B------:R-:W-:Y:S01]  /*90a0*/  ISETP.GT.U32.AND P0, PT, R33, 0xdf, PT ;  /* 0x000000df2100780c */ /* 0x000fe20003f04070 */
[----:B------:R-:W-:Y:S01]  /*90b0*/  IMAD R32, R23, 0xe0, RZ ;  /* 0x000000e017207824 */ /* 0x000fe200078e02ff */
[----:B---3--:R-:W-:Y:S02]  /*90c0*/  CS2R R30, SRZ ;  /* 0x00000000001e7805 */ /* 0x008fe4000001ff00 */
[----:B------:R-:W-:Y:S01]  /*90d0*/  CS2R R28, SRZ ;  /* 0x00000000001c7805 */ /* 0x000fe2000001ff00 */
[----:B------:R-:W-:Y:S01]  /*90e0*/  IMAD.MOV.U32 R19, RZ, RZ, RZ ;  /* 0x000000ffff137224 */ /* 0x000fe200078e00ff */
[----:B------:R-:W-:-:S07]  /*90f0*/  CS2R R34, SRZ ;  /* 0x0000000000227805 */ /* 0x000fce000001ff00 */
[----:B01--4-:R-:W-:Y:S05]  /*9100*/  @P0 BRA `(.L_x_4095) ;  /* 0x00000028003c0947 */ /* 0x013fea0003800000 */
[----:B------:R-:W0:Y:S01]  /*9110*/  LDCU UR4, c[0x0][0x3f4] ;  /* 0x00007e80ff0477ac */ /* 0x000e220008000800 */
[----:B------:R-:W1:Y:S01]  /*9120*/  S2R R10, SR_CgaCtaId ;  /* 0x00000000000a7919 */ /* 0x000e620000008800 */
[----:B------:R-:W3:Y:S01]  /*9130*/  LDC.64 R2, c[0x0][0x3c0] ;  /* 0x0000f000ff027b82 */ /* 0x000ee20000000a00 */
[----:B------:R-:W-:Y:S01]  /*9140*/  IADD3 R42, PT, PT, R39, UR39, RZ ;  /* 0x00000027272a7c10 */ /* 0x000fe2000fffe0ff */
[----:B------:R-:W-:Y:S01]  /*9150*/  BSSY.RECONVERGENT B1, `(.L_x_4096) ;  /* 0x00000ea000017945 */ /* 0x000fe20003800200 */
[----:B------:R-:W-:Y:S02]  /*9160*/  MOV R9, 0x400 ;  /* 0x0000040000097802 */ /* 0x000fe40000000f00 */
[----:B------:R-:W-:-:S03]  /*9170*/  MOV R31, RZ ;  /* 0x000000ff001f7202 */ /* 0x000fc60000000f00 */
[----:B------:R-:W-:Y:S02]  /*9180*/  VIADD R41, R9, 0x210 ;  /* 0x0000021009297836 */ /* 0x000fe40000000000 */
[----:B0-----:R-:W-:-:S04]  /*9190*/  IMAD.U32 R37, RZ, RZ, UR4 ;  /* 0x00000004ff257e24 */ /* 0x001fc8000f8e00ff */
[----:B------:R-:W-:Y:S01]  /*91a0*/  IMAD R9, R50, R37, R33 ;  /* 0x0000002532097224 */ /* 0x000fe200078e0221 */
[----:B------:R-:W-:-:S03]  /*91b0*/  VIMNMX R8, PT, PT, R37, UR40, PT ;  /* 0x0000002825087c48 */ /* 0x000fc6000bfe0100 */
[----:B---3--:R-:W-:Y:S01]  /*91c0*/  IMAD.WIDE R2, R9, 0x2, R2 ;  /* 0x0000000209027825 */ /* 0x008fe200078e0202 */
[----:B------:R-:W-:Y:S02]  /*91d0*/  ISETP.GE.AND P0, PT, R42, R8, PT ;  /* 0x000000082a00720c */ /* 0x000fe40003f06270 */
[----:B-1----:R-:W-:-:S05]  /*91e0*/  LEA R41, R10, R41, 0x18 ;  /* 0x000000290a297211 */ /* 0x002fca00078ec0ff */
[----:B------:R-:W-:-:S06]  /*91f0*/  VIADD R38, R41, UR5 ;  /* 0x0000000529267c36 */ /* 0x000fcc0008000000 */
[----:B------:R-:W-:Y:S05]  /*9200*/  @P0 BRA `(.L_x_4097) ;  /* 0x0000000c00780947 */ /* 0x000fea0003800000 */
[----:B------:R-:W-:Y:S01]  /*9210*/  IADD3 R47, PT, PT, R42, 0x2, RZ ;  /* 0x000000022a2f7810 */ /* 0x000fe20007ffe0ff */
[----:B------:R-:W-:Y:S01]  /*9220*/  ULOP3.LUT UR4, URZ, UR39, URZ, 0x33, !UPT ;  /* 0x00000027ff047292 */ /* 0x000fe2000f8e33ff */
[----:B------:R-:W-:Y:S01]  /*9230*/  BSSY.RECONVERGENT B2, `(.L_x_4098) ;  /* 0x000007f000027945 */ /* 0x000fe20003800200 */
[----:B------:R-:W0:Y:S01]  /*9240*/  LDCU UR7, c[0x0][0x3f8] ;  /* 0x00007f00ff0777ac */ /* 0x000e220008000800 */
[----:B------:R-:W-:Y:S02]  /*9250*/  VIMNMX R8, PT, PT, R8, R47, !PT ;  /* 0x0000002f08087248 */ /* 0x000fe40007fe0100 */
[----:B------:R-:W-:Y:S01]  /*9260*/  CS2R R34, SRZ ;  /* 0x0000000000227805 */ /* 0x000fe2000001ff00 */
[----:B------:R-:W-:Y:S01]  /*9270*/  IMAD.MOV.U32 R43, RZ, RZ, R42 ;  /* 0x000000ffff2b7224 */ /* 0x000fe200078e002a */
[----:B------:R-:W-:Y:S01]  /*9280*/  MOV R36, RZ ;  /* 0x000000ff00247202 */ /* 0x000fe20000000f00 */
[----:B------:R-:W-:Y:S01]  /*9290*/  IMAD.MOV.U32 R19, RZ, RZ, RZ ;  /* 0x000000ffff137224 */ /* 0x000fe200078e00ff */
[----:B------:R-:W-:-:S02]  /*92a0*/  IADD3 R45, PT, PT, -R39, UR4, R8 ;  /* 0x00000004272d7c10 */ /* 0x000fc4000fffe108 */
[----:B------:R-:W-:Y:S02]  /*92b0*/  CS2R R28, SRZ ;  /* 0x00000000001c7805 */ /* 0x000fe4000001ff00 */
[----:B------:R-:W-:Y:S02]  /*92c0*/  CS2R R30, SRZ ;  /* 0x00000000001e7805 */ /* 0x000fe4000001ff00 */
[C---:B------:R-:W-:Y:S02]  /*92d0*/  ISETP.GE.U32.AND P0, PT, R45.reuse, 0x6, PT ;  /* 0x000000062d00780c */ /* 0x040fe40003f06070 */
[----:B------:R-:W-:-:S04]  /*92e0*/  LEA.HI R48, R45, 0x1, RZ, 0x1f ;  /* 0x000000012d307811 */ /* 0x000fc800078ff8ff */
[----:B------:R-:W-:Y:S01]  /*92f0*/  LOP3.LUT P1, R58, R48, 0x3, RZ, 0xc0, !PT ;  /* 0x00000003303a7812 */ /* 0x000fe2000782c0ff */
[----:B0-----:R-:W-:-:S06]  /*9300*/  IMAD R44, R37, UR7, RZ ;  /* 0x00000007252c7c24 */ /* 0x001fcc000f8e02ff */
[----:B------:R-:W-:Y:S06]  /*9310*/  @!P0 BRA `(.L_x_4099) ;  /* 0x0000000400c08947 */ /* 0x000fec0003800000 */
[----:B------:R-:W-:Y:S01]  /*9320*/  LOP3.LUT R48, R48, 0xfffffffc, RZ, 0xc0, !PT ;  /* 0xfffffffc30307812 */ /* 0x000fe200078ec0ff */
[----:B------:R-:W-:Y:S01]  /*9330*/  HFMA2 R34, -RZ, RZ, 0, 0 ;  /* 0x00000000ff227431 */ /* 0x000fe200000001ff */
[----:B------:R-:W-:Y:S01]  /*9340*/  LEA R46, R39, UR5, 0x1 ;  /* 0x00000005272e7c11 */ /* 0x000fe2000f8e08ff */
[C---:B------:R-:W-:Y:S01]  /*9350*/  VIADD R49, R42.reuse, 0x4 ;  /* 0x000000042a317836 */ /* 0x040fe20000000000 */
[----:B------:R-:W-:Y:S01]  /*9360*/  IADD3 R51, PT, PT, R42, 0x6, RZ ;  /* 0x000000062a337810 */ /* 0x000fe20007ffe0ff */
[----:B------:R-:W-:Y:S01]  /*9370*/  IMAD.MOV.U32 R43, RZ, RZ, R42 ;  /* 0x000000ffff2b7224 */ /* 0x000fe200078e002a */
[----:B------:R-:W-:Y:S02]  /*9380*/  IADD3 R46, PT, PT, R46, 0x8, R41 ;  /* 0x000000082e2e7810 */ /* 0x000fe40007ffe029 */
[----:B------:R-:W-:-:S07]  /*9390*/  IADD3 R48, PT, PT, -R48, RZ, RZ ;  /* 0x000000ff30307210 */ /* 0x000fce0007ffe1ff */
.L_x_4100:
[----:B------:R-:W-:Y:S01]  /*93a0*/  IADD3 R8, P0, PT, R43, UR6, RZ ;  /* 0x000000062b087c10 */ /* 0x000fe2000ff1e0ff */
[----:B------:R-:W0:Y:S04]  /*93b0*/  LDS.U16 R50, [R46+-0x8] ;  /* 0xfffff8002e327984 */ /* 0x000e280000000400 */
[----:B------:R-:W-:Y:S01]  /*93c0*/  IMAD.X R9, RZ, RZ, UR12, P0 ;  /* 0x0000000cff097e24 */ /* 0x000fe200080e06ff */
[C---:B------:R-:W-:Y:S01]  /*93d0*/  LEA R20, P0, R8.reuse, UR10, 0x2 ;  /* 0x0000000a08147c11 */ /* 0x040fe2000f8010ff */
[----:B------:R-:W1:Y:S03]  /*93e0*/  LDS.U16 R56, [R46+-0x4] ;  /* 0xfffffc002e387984 */ /* 0x000e660000000400 */
[----:B------:R-:W-:Y:S01]  /*93f0*/  LEA.HI.X R21, R8, UR11, R9, 0x2, P0 ;  /* 0x0000000b08157c11 */ /* 0x000fe200080f1409 */
[----:B------:R-:W3:Y:S04]  /*9400*/  LDS.U16 R59, [R46] ;  /* 0x000000002e3b7984 */ /* 0x000ee80000000400 */
[----:B------:R-:W4:Y:S04]  /*9410*/  LDG.E R8, desc[UR36][R20.64] ;  /* 0x0000002414087981 */ /* 0x000f28000c1e1900 */
[----:B------:R-:W3:Y:S04]  /*9420*/  LDG.E R12, desc[UR36][R20.64+0x8] ;  /* 0x00000824140c7981 */ /* 0x000ee8000c1e1900 */
[----:B------:R-:W3:Y:S04]  /*9430*/  LDG.E R22, desc[UR36][R20.64+0x10] ;  /* 0x0000102414167981 */ /* 0x000ee8000c1e1900 */
[----:B--2---:R-:W2:Y:S01]  /*9440*/  LDG.E R24, desc[UR36][R20.64+0x18] ;  /* 0x0000182414187981 */ /* 0x004ea2000c1e1900 */
[----:B----4-:R-:W-:-:S04]  /*9450*/  IMAD R8, R44, R8, R43 ;  /* 0x000000082c087224 */ /* 0x010fc800078e022b */
[----:B------:R-:W-:-:S04]  /*9460*/  IMAD R9, R8, 0xe0, RZ ;  /* 0x000000e008097824 */ /* 0x000fc800078e02ff */
[----:B------:R-:W-:-:S06]  /*9470*/  IMAD.WIDE R8, R9, 0x2, R2 ;  /* 0x0000000209087825 */ /* 0x000fcc00078e0202 */
[----:B------:R-:W4:Y:S01]  /*9480*/  LDG.E.128 R8, desc[UR36][R8.64] ;  /* 0x0000002408087981 */ /* 0x000f22000c1e1d00 */
[----:B---3--:R-:W-:-:S04]  /*9490*/  IMAD R12, R44, R12, R47 ;  /* 0x0000000c2c0c7224 */ /* 0x008fc800078e022f */
[----:B------:R-:W-:Y:S02]  /*94a0*/  IMAD R13, R12, 0xe0, RZ ;  /* 0x000000e00c0d7824 */ /* 0x000fe400078e02ff */
[----:B------:R-:W-:Y:S02]  /*94b0*/  IMAD R22, R44, R22, R49 ;  /* 0x000000162c167224 */ /* 0x000fe400078e0231 */
[----:B------:R-:W-:-:S04]  /*94c0*/  IMAD.WIDE R12, R13, 0x2, R2 ;  /* 0x000000020d0c7825 */ /* 0x000fc800078e0202 */
[----:B------:R-:W-:Y:S02]  /*94d0*/  IMAD R23, R22, 0xe0, RZ ;  /* 0x000000e016177824 */ /* 0x000fe400078e02ff */
[----:B------:R-:W3:Y:S01]  /*94e0*/  LDG.E.128 R12, desc[UR36][R12.64] ;  /* 0x000000240c0c7981 */ /* 0x000ee2000c1e1d00 */
[----:B--2---:R-:W-:Y:S02]  /*94f0*/  IMAD R24, R44, R24, R51 ;  /* 0x000000182c187224 */ /* 0x004fe400078e0233 */
[----:B------:R-:W-:-:S04]  /*9500*/  IMAD.WIDE R20, R23, 0x2, R2 ;  /* 0x0000000217147825 */ /* 0x000fc800078e0202 */
[----:B------:R-:W-:Y:S02]  /*9510*/  IMAD R25, R24, 0xe0, RZ ;  /* 0x000000e018197824 */ /* 0x000fe400078e02ff */
[----:B------:R-:W2:Y:S02]  /*9520*/  LDG.E.128 R20, desc[UR36][R20.64] ;  /* 0x0000002414147981 */ /* 0x000ea4000c1e1d00 */
[----:B------:R-:W-:-:S06]  /*9530*/  IMAD.WIDE R24, R25, 0x2, R2 ;  /* 0x0000000219187825 */ /* 0x000fcc00078e0202 */
[----:B------:R-:W2:Y:S01]  /*9540*/  LDG.E.128 R24, desc[UR36][R24.64] ;  /* 0x0000002418187981 */ /* 0x000ea2000c1e1d00 */
[----:B0-----:R-:W-:Y:S01]  /*9550*/  HADD2.F32 R53, -RZ, R50.H0_H0 ;  /* 0x20000032ff357230 */ /* 0x001fe20000004100 */
[----:B------:R-:W-:Y:S01]  /*9560*/  IADD3 R48, PT, PT, R48, 0x4, RZ ;  /* 0x0000000430307810 */ /* 0x000fe20007ffe0ff */
[----:B------:R-:W-:Y:S01]  /*9570*/  VIADD R47, R47, 0x8 ;  /* 0x000000082f2f7836 */ /* 0x000fe20000000000 */
[----:B------:R-:W-:Y:S01]  /*9580*/  IADD3 R43, PT, PT, R43, 0x8, RZ ;  /* 0x000000082b2b7810 */ /* 0x000fe20007ffe0ff */
[----:B------:R-:W-:Y:S01]  /*9590*/  VIADD R51, R51, 0x8 ;  /* 0x0000000833337836 */ /* 0x000fe20000000000 */
[----:B------:R-:W-:Y:S02]  /*95a0*/  ISETP.NE.AND P0, PT, R48, RZ, PT ;  /* 0x000000ff3000720c */ /* 0x000fe40003f05270 */
[----:B------:R-:W-:Y:S01]  /*95b0*/  IADD3 R49, PT, PT, R49, 0x8, RZ ;  /* 0x0000000831317810 */ /* 0x000fe20007ffe0ff */
[--C-:B----4-:R-:W-:Y:S02]  /*95c0*/  HADD2.F32 R50, -RZ, R8.reuse.H0_H0 ;  /* 0x20000008ff327230 */ /* 0x110fe40000004100 */
[----:B------:R-:W-:-:S02]  /*95d0*/  HADD2.F32 R8, -RZ, R8.H1_H1 ;  /* 0x30000008ff087230 */ /* 0x000fc40000004100 */
[--C-:B------:R-:W-:Y:S02]  /*95e0*/  HADD2.F32 R55, -RZ, R9.reuse.H0_H0 ;  /* 0x20000009ff377230 */ /* 0x100fe40000004100 */
[C---:B------:R-:W-:Y:S01]  /*95f0*/  FFMA.FTZ R50, R53.reuse, R50, R34 ;  /* 0x0000003235327223 */ /* 0x040fe20000010022 */
[----:B------:R-:W-:Y:S02]  /*9600*/  HADD2.F32 R52, -RZ, R9.H1_H1 ;  /* 0x30000009ff347230 */ /* 0x000fe40000004100 */
[C---:B------:R-:W-:Y:S01]  /*9610*/  FFMA.FTZ R35, R53.reuse, R8, R35 ;  /* 0x0000000835237223 */ /* 0x040fe20000010023 */
[--C-:B------:R-:W-:Y:S01]  /*9620*/  HADD2.F32 R9, -RZ, R10.reuse.H0_H0 ;  /* 0x2000000aff097230 */ /* 0x100fe20000004100 */
[----:B------:R-:W0:Y:S01]  /*9630*/  LDS.U16 R8, [R46+0x4] ;  /* 0x000004002e087984 */ /* 0x000e220000000400 */
[----:B------:R-:W-:Y:S02]  /*9640*/  HADD2.F32 R10, -RZ, R10.H1_H1 ;  /* 0x3000000aff0a7230 */ /* 0x000fe40000004100 */
[----:B------:R-:W-:Y:S01]  /*9650*/  FFMA.FTZ R52, R53, R52, R19 ;  /* 0x0000003435347223 */ /* 0x000fe20000010013 */
[----:B------:R-:W-:-:S02]  /*9660*/  HADD2.F32 R57, -RZ, R11.H0_H0 ;  /* 0x2000000bff397230 */ /* 0x000fc40000004100 */
[C---:B------:R-:W-:Y:S01]  /*9670*/  FFMA.FTZ R9, R53.reuse, R9, R28 ;  /* 0x0000000935097223 */ /* 0x040fe2000001001c */
[----:B------:R-:W-:Y:S02]  /*9680*/  HADD2.F32 R54, -RZ, R11.H1_H1 ;  /* 0x3000000bff367230 */ /* 0x000fe40000004100 */
[C---:B------:R-:W-:Y:S01]  /*9690*/  FFMA.FTZ R10, R53.reuse, R10, R29 ;  /* 0x0000000a350a7223 */ /* 0x040fe2000001001d */
[--C-:B---3--:R-:W-:Y:S02]  /*96a0*/  HADD2.F32 R29, -RZ, R14.reuse.H1_H1 ;  /* 0x3000000eff1d7230 */ /* 0x108fe40000004100 */
[C---:B------:R-:W-:Y:S01]  /*96b0*/  FFMA.FTZ R57, R53.reuse, R57, R30 ;  /* 0x0000003935397223 */ /* 0x040fe2000001001e */
[----:B------:R-:W-:Y:S02]  /*96c0*/  HADD2.F32 R30, -RZ, R14.H0_H0 ;  /* 0x2000000eff1e7230 */ /* 0x000fe40000004100 */
[----:B------:R-:W-:Y:S01]  /*96d0*/  FFMA.FTZ R55, R53, R55, R36 ;  /* 0x0000003735377223 */ /* 0x000fe20000010024 */
[----:B------:R-:W-:-:S02]  /*96e0*/  HADD2.F32 R19, -RZ, R12.H0_H0 ;  /* 0x2000000cff137230 */ /* 0x000fc40000004100 */
[----:B------:R-:W-:Y:S01]  /*96f0*/  FFMA.FTZ R54, R53, R54, R31 ;  /* 0x0000003635367223 */ /* 0x000fe2000001001f */
[----:B------:R-:W-:Y:S02]  /*9700*/  HADD2.F32 R28, -RZ, R13.H0_H0 ;  /* 0x2000000dff1c7230 */ /* 0x000fe40000004100 */
[----:B------:R-:W-:Y:S02]  /*9710*/  HADD2.F32 R14, -RZ, R15.H0_H0 ;  /* 0x2000000fff0e7230 */ /* 0x000fe40000004100 */
[----:B-1----:R-:W-:Y:S02]  /*9720*/  HADD2.F32 R11, -RZ, R56.H0_H0 ;  /* 0x20000038ff0b7230 */ /* 0x002fe40000004100 */
[----:B------:R-:W-:Y:S02]  /*9730*/  HADD2.F32 R12, -RZ, R12.H1_H1 ;  /* 0x3000000cff0c7230 */ /* 0x000fe40000004100 */
[----:B------:R-:W-:Y:S02]  /*9740*/  HADD2.F32 R13, -RZ, R13.H1_H1 ;  /* 0x3000000dff0d7230 */ /* 0x000fe40000004100 */
[----:B------:R-:W-:Y:S01]  /*9750*/  FFMA.FTZ R19, R11, R19, R50 ;  /* 0x000000130b137223 */ /* 0x000fe20000010032 */
[----:B------:R-:W-:-:S02]  /*9760*/  HADD2.F32 R15, -RZ, R15.H1_H1 ;  /* 0x3000000fff0f7230 */ /* 0x000fc40000004100 */
[C---:B------:R-:W-:Y:S01]  /*9770*/  FFMA.FTZ R12, R11.reuse, R12, R35 ;  /* 0x0000000c0b0c7223 */ /* 0x040fe20000010023 */
[C---:B------:R-:W-:Y:S01]  /*9780*/  FFMA.FTZ R28, R11.reuse, R28, R55 ;  /* 0x0000001c0b1c7223 */ /* 0x040fe20000010037 */
[C---:B------:R-:W-:Y:S01]  /*9790*/  FFMA.FTZ R13, R11.reuse, R13, R52 ;  /* 0x0000000d0b0d7223 */ /* 0x040fe20000010034 */
[C---:B------:R-:W-:Y:S01]  /*97a0*/  FFMA.FTZ R9, R11.reuse, R30, R9 ;  /* 0x0000001e0b097223 */ /* 0x040fe20000010009 */
[C---:B------:R-:W-:Y:S01]  /*97b0*/  FFMA.FTZ R10, R11.reuse, R29, R10 ;  /* 0x0000001d0b0a7223 */ /* 0x040fe2000001000a */
[C---:B------:R-:W-:Y:S01]  /*97c0*/  FFMA.FTZ R14, R11.reuse, R14, R57 ;  /* 0x0000000e0b0e7223 */ /* 0x040fe20000010039 */
[----:B------:R-:W-:Y:S01]  /*97d0*/  FFMA.FTZ R15, R11, R15, R54 ;  /* 0x0000000f0b0f7223 */ /* 0x000fe20000010036 */
[--C-:B--2---:R-:W-:Y:S02]  /*97e0*/  HADD2.F32 R11, -RZ, R20.reuse.H0_H0 ;  /* 0x20000014ff0b7230 */ /* 0x104fe40000004100 */
[----:B------:R-:W-:Y:S02]  /*97f0*/  HADD2.F32 R29, -RZ, R20.H1_H1 ;  /* 0x30000014ff1d7230 */ /* 0x000fe40000004100 */
[----:B------:R-:W-:-:S02]  /*9800*/  HADD2.F32 R31, -RZ, R21.H0_H0 ;  /* 0x20000015ff1f7230 */ /* 0x000fc40000004100 */
[----:B------:R-:W-:Y:S02]  /*9810*/  HADD2.F32 R20, -RZ, R21.H1_H1 ;  /* 0x30000015ff147230 */ /* 0x000fe40000004100 */
[----:B------:R-:W-:Y:S02]  /*9820*/  HADD2.F32 R30, -RZ, R59.H0_H0 ;  /* 0x2000003bff1e7230 */ /* 0x000fe40000004100 */
[--C-:B------:R-:W-:Y:S02]  /*9830*/  HADD2.F32 R34, -RZ, R22.reuse.H0_H0 ;  /* 0x20000016ff227230 */ /* 0x100fe40000004100 */
        /* <DEDUP_REMOVED lines=8> */
[C---:B------:R-:W-:Y:S01]  /*98c0*/  FFMA.FTZ R10, R30.reuse, R21, R10 ;  /* 0x000000151e0a7223 */ /* 0x040fe2000001000a */
[C---:B------:R-:W-:Y:S01]  /*98d0*/  FFMA.FTZ R15, R30.reuse, R22, R15 ;  /* 0x000000161e0f7223 */ /* 0x040fe2000001000f */
[----:B0-----:R-:W-:Y:S02]  /*98e0*/  HADD2.F32 R8, -RZ, R8.H0_H0 ;  /* 0x20000008ff087230 */ /* 0x001fe40000004100 */
[----:B------:R-:W-:Y:S01]  /*98f0*/  FFMA.FTZ R28, R30, R31, R28 ;  /* 0x0000001f1e1c7223 */ /* 0x000fe2000001001c */
[--C-:B------:R-:W-:Y:S02]  /*9900*/  HADD2.F32 R34, -RZ, R24.reuse.H0_H0 ;  /* 0x20000018ff227230 */ /* 0x100fe40000004100 */
[----:B------:R-:W-:-:S02]  /*9910*/  HADD2.F32 R35, -RZ, R24.H1_H1 ;  /* 0x30000018ff237230 */ /* 0x000fc40000004100 */
[--C-:B------:R-:W-:Y:S02]  /*9920*/  HADD2.F32 R19, -RZ, R25.reuse.H0_H0 ;  /* 0x20000019ff137230 */ /* 0x100fe40000004100 */
        /* <DEDUP_REMOVED lines=15> */
.L_x_4099:
[----:B------:R-:W-:Y:S05]  /*9a20*/  BSYNC.RECONVERGENT B2 ;  /* 0x0000000000027941 */ /* 0x000fea0003800200 */
.L_x_4098:
        /* <DEDUP_REMOVED lines=13> */
[----:B------:R-:W-:-:S05]  /*9b00*/  IADD3 R23, PT, PT, R43, -UR39, RZ ;  /* 0x800000272b177c10 */ /* 0x000fca000fffe0ff */
[----:B------:R-:W-:-:S05]  /*9b10*/  IMAD R23, R23, 0x2, R38 ;  /* 0x0000000217177824 */ /* 0x000fca00078e0226 */
[----:B0-----:R-:W0:Y:S04]  /*9b20*/  LDS.U16 R20, [R23] ;  /* 0x0000000017147984 */ /* 0x001e280000000400 */
[----:B--2---:R-:W1:Y:S01]  /*9b30*/  LDS.U16 R26, [R23+0x4] ;  /* 0x00000400171a7984 */ /* 0x004e620000000400 */
[----:B---3--:R-:W-:-:S04]  /*9b40*/  IMAD R8, R44, R8, R43 ;  /* 0x000000082c087224 */ /* 0x008fc800078e022b */
[----:B------:R-:W-:Y:S02]  /*9b50*/  IMAD R9, R8, 0xe0, RZ ;  /* 0x000000e008097824 */ /* 0x000fe400078e02ff */
[----:B----4-:R-:W-:Y:S02]  /*9b60*/  IMAD R12, R44, R12, R43 ;  /* 0x0000000c2c0c7224 */ /* 0x010fe400078e022b */
[----:B------:R-:W-:-:S04]  /*9b70*/  IMAD.WIDE R8, R9, 0x2, R2 ;  /* 0x0000000209087825 */ /* 0x000fc800078e0202 */
[----:B------:R-:W-:Y:S02]  /*9b80*/  IMAD R13, R12, R13, 0x1c0 ;  /* 0x000001c00c0d7424 */ /* 0x000fe400078e020d */
[----:B------:R-:W2:Y:S02]  /*9b90*/  LDG.E.128 R8, desc[UR36][R8.64] ;  /* 0x0000002408087981 */ /* 0x000ea4000c1e1d00 */
[----:B------:R-:W-:-:S06]  /*9ba0*/  IMAD.WIDE R12, R13, 0x2, R2 ;  /* 0x000000020d0c7825 */ /* 0x000fcc00078e0202 */
[----:B------:R-:W3:Y:S01]  /*9bb0*/  LDG.E.128 R12, desc[UR36][R12.64] ;  /* 0x000000240c0c7981 */ /* 0x000ee2000c1e1d00 */
[----:B0-----:R-:W-:Y:S01]  /*9bc0*/  HADD2.F32 R21, -RZ, R20.H0_H0 ;  /* 0x20000014ff157230 */ /* 0x001fe20000004100 */
[----:B------:R-:W-:Y:S01]  /*9bd0*/  IADD3 R43, PT, PT, R43, 0x4, RZ ;  /* 0x000000042b2b7810 */ /* 0x000fe20007ffe0ff */
[--C-:B--2---:R-:W-:Y:S02]  /*9be0*/  HADD2.F32 R20, -RZ, R8.reuse.H0_H0 ;  /* 0x20000008ff147230 */ /* 0x104fe40000004100 */
[--C-:B------:R-:W-:Y:S02]  /*9bf0*/  HADD2.F32 R25, -RZ, R9.reuse.H0_H0 ;  /* 0x20000009ff197230 */ /* 0x100fe40000004100 */
        /* <DEDUP_REMOVED lines=12> */
[--C-:B---3--:R-:W-:Y:S02]  /*9cc0*/  HADD2.F32 R34, -RZ, R12.reuse.H0_H0 ;  /* 0x2000000cff227230 */ /* 0x108fe40000004100 */
[C---:B------:R-:W-:Y:S01]  /*9cd0*/  FFMA.FTZ R27, R21.reuse, R27, R30 ;  /* 0x0000001b151b7223 */ /* 0x040fe2000001001e */
[----:B------:R-:W-:Y:S02]  /*9ce0*/  HADD2.F32 R35, -RZ, R12.H1_H1 ;  /* 0x3000000cff237230 */ /* 0x000fe40000004100 */
[----:B------:R-:W-:Y:S01]  /*9cf0*/  FFMA.FTZ R24, R21, R24, R31 ;  /* 0x0000001815187223 */ /* 0x000fe2000001001f */
[----:B-1----:R-:W-:Y:S02]  /*9d00*/  HADD2.F32 R31, -RZ, R26.H0_H0 ;  /* 0x2000001aff1f7230 */ /* 0x002fe40000004100 */
[--C-:B------:R-:W-:Y:S02]  /*9d10*/  HADD2.F32 R36, -RZ, R13.reuse.H0_H0 ;  /* 0x2000000dff247230 */ /* 0x100fe40000004100 */
        /* <DEDUP_REMOVED lines=12> */
[----:B------:R-:W-:-:S07]  /*9de0*/  FFMA.FTZ R31, R31, R15, R24 ;  /* 0x0000000f1f1f7223 */ /* 0x000fce0000010018 */
.L_x_4102:
[----:B------:R-:W-:Y:S05]  /*9df0*/  BSYNC.RECONVERGENT B2 ;  /* 0x0000000000027941 */ /* 0x000fea0003800200 */
.L_x_4101:
[----:B------:R-:W-:Y:S05]  /*9e00*/  @P0 BRA `(.L_x_4097) ;  /* 0x0000000000780947 */ /* 0x000fea0003800000 */
[----:B------:R-:W0:Y:S01]  /*9e10*/  LDCU.64 UR8, c[0x0][0x3c8] ;  /* 0x00007900ff0877ac */ /* 0x000e220008000a00 */
[----:B------:R-:W-:-:S05]  /*9e20*/  IADD3 R8, P0, PT, R43, UR6, RZ ;  /* 0x000000062b087c10 */ /* 0x000fca000ff1e0ff */
[----:B------:R-:W-:Y:S01]  /*9e30*/  IMAD.X R9, RZ, RZ, UR12, P0 ;  /* 0x0000000cff097e24 */ /* 0x000fe200080e06ff */
[----:B0-----:R-:W-:-:S04]  /*9e40*/  LEA R12, P0, R8, UR8, 0x2 ;  /* 0x00000008080c7c11 */ /* 0x001fc8000f8010ff */
[----:B------:R-:W-:-:S05]  /*9e50*/  LEA.HI.X R13, R8, UR9, R9, 0x2, P0 ;  /* 0x00000009080d7c11 */ /* 0x000fca00080f1409 */
[----:B------:R-:W3:Y:S01]  /*9e60*/  LDG.E R12, desc[UR36][R12.64] ;  /* 0x000000240c0c7981 */ /* 0x000ee2000c1e1900 */
[----:B------:R-:W-:-:S05]  /*9e70*/  IADD3 R15, PT, PT, R43, -UR39, RZ ;  /* 0x800000272b0f7c10 */ /* 0x000fca000fffe0ff */
[----:B------:R-:W-:-:S06]  /*9e80*/  IMAD R15, R15, 0x2, R38 ;  /* 0x000000020f0f7824 */ /* 0x000fcc00078e0226 */
[----:B------:R-:W0:Y:S01]  /*9e90*/  LDS.U16 R15, [R15] ;  /* 0x000000000f0f7984 */ /* 0x000e220000000400 */
[----:B---3--:R-:W-:-:S04]  /*9ea0*/  IMAD R44, R44, R12, R43 ;  /* 0x0000000c2c2c7224 */ /* 0x008fc800078e022b */
[----:B------:R-:W-:-:S04]  /*9eb0*/  IMAD R9, R44, 0xe0, RZ ;  /* 0x000000e02c097824 */ /* 0x000fc800078e02ff */
[----:B------:R-:W-:-:S06]  /*9ec0*/  IMAD.WIDE R8, R9, 0x2, R2 ;  /* 0x0000000209087825 */ /* 0x000fcc00078e0202 */
[----:B------:R-:W3:Y:S01]  /*9ed0*/  LDG.E.128 R8, desc[UR36][R8.64] ;  /* 0x0000002408087981 */ /* 0x000ee2000c1e1d00 */
[----:B0-----:R-:W-:Y:S02]  /*9ee0*/  HADD2.F32 R21, -RZ, R15.H0_H0 ;  /* 0x2000000fff157230 */ /* 0x001fe40000004100 */
[--C-:B---3--:R-:W-:Y:S02]  /*9ef0*/  HADD2.F32 R14, -RZ, R8.reuse.H0_H0 ;  /* 0x20000008ff0e7230 */ /* 0x108fe40000004100 */
        /* <DEDUP_REMOVED lines=15> */
.L_x_4097:
[----:B------:R-:W-:Y:S05]  /*9ff0*/  BSYNC.RECONVERGENT B1 ;  /* 0x0000000000017941 */ /* 0x000fea0003800200 */
.L_x_4096:
[----:B------:R-:W-:Y:S01]  /*a000*/  ISETP.GE.AND P0, PT, R42, UR40, PT ;  /* 0x000000282a007c0c */ /* 0x000fe2000bf06270 */
[----:B------:R-:W-:-:S12]  /*a010*/  BSSY.RECONVERGENT B1, `(.L_x_4103) ;  /* 0x0000130000017945 */ /* 0x000fd80003800200 */
[----:B------:R-:W-:Y:S05]  /*a020*/  @P0 BRA `(.L_x_4104) ;  /* 0x0000001000b80947 */ /* 0x000fea0003800000 */
[----:B------:R-:W-:Y:S01]  /*a030*/  MOV R9, 0x2 ;  /* 0x0000000200097802 */ /* 0x000fe20000000f00 */
[----:B------:R-:W-:Y:S01]  /*a040*/  ULOP3.LUT UR7, URZ, UR39, URZ, 0x33, !UPT ;  /* 0x00000027ff077292 */ /* 0x000fe2000f8e33ff */
[----:B------:R-:W-:Y:S01]  /*a050*/  BSSY.RECONVERGENT B2, `(.L_x_4105) ;  /* 0x0000048000027945 */ /* 0x000fe20003800200 */
[----:B------:R-:W0:Y:S01]  /*a060*/  LDCU UR4, c[0x0][0x3f8] ;  /* 0x00007f00ff0477ac */ /* 0x000e220008000800 */
[----:B------:R-:W-:-:S04]  /*a070*/  VIADDMNMX R8, R42, R9, UR40, !PT ;  /* 0x000000282a087e46 */ /* 0x000fc8000f800109 */
[----:B--2---:R-:W-:-:S04]  /*a080*/  IADD3 R26, PT, PT, -R39, UR7, R8 ;  /* 0x00000007271a7c10 */ /* 0x004fc8000fffe108 */
[----:B------:R-:W-:-:S04]  /*a090*/  LOP3.LUT R8, R26, 0x6, RZ, 0xc0, !PT ;  /* 0x000000061a087812 */ /* 0x000fc800078ec0ff */
[----:B------:R-:W-:Y:S01]  /*a0a0*/  ISETP.NE.AND P0, PT, R8, 0x6, PT ;  /* 0x000000060800780c */ /* 0x000fe20003f05270 */
[----:B0-----:R-:W-:-:S12]  /*a0b0*/  IMAD R12, R37, UR4, RZ ;  /* 0x00000004250c7c24 */ /* 0x001fd8000f8e02ff */
[----:B------:R-:W-:Y:S05]  /*a0c0*/  @!P0 BRA `(.L_x_4106) ;  /* 0x0000000400008947 */ /* 0x000fea0003800000 */
[----:B------:R-:W0:Y:S01]  /*a0d0*/  LDC R37, c[0x0][0x3f4] ;  /* 0x0000fd00ff257b82 */ /* 0x000e220000000800 */
[----:B------:R-:W-:Y:S02]  /*a0e0*/  LEA.HI R8, R26, 0x1, RZ, 0x1f ;  /* 0x000000011a087811 */ /* 0x000fe400078ff8ff */
[----:B------:R-:W-:Y:S02]  /*a0f0*/  LEA R10, R39, UR5, 0x1 ;  /* 0x00000005270a7c11 */ /* 0x000fe4000f8e08ff */
[----:B------:R-:W-:-:S03]  /*a100*/  LOP3.LUT R8, R8, 0x3, RZ, 0xc0, !PT ;  /* 0x0000000308087812 */ /* 0x000fc600078ec0ff */
[----:B------:R-:W-:Y:S01]  /*a110*/  IMAD.IADD R41, R41, 0x1, R10 ;  /* 0x0000000129297824 */ /* 0x000fe200078e020a */
[----:B------:R-:W-:-:S07]  /*a120*/  IADD3 R13, PT, PT, -R8, RZ, RZ ;  /* 0x000000ff080d7210 */ /* 0x000fce0007ffe1ff */
.L_x_4109:
[----:B0-----:R-:W-:Y:S01]  /*a130*/  ISETP.GE.AND P1, PT, R42, R37, PT ;  /* 0x000000252a00720c */ /* 0x001fe20003f26270 */
[----:B------:R-:W-:Y:S01]  /*a140*/  VIADD R13, R13, 0x1 ;  /* 0x000000010d0d7836 */ /* 0x000fe20000000000 */
[----:B------:R-:W-:Y:S04]  /*a150*/  BSSY.RECONVERGENT B3, `(.L_x_4107) ;  /* 0x0000034000037945 */ /* 0x000fe80003800200 */
        /* <DEDUP_REMOVED lines=11> */
[----:B------:R-:W-:Y:S02]  /*a210*/  IMAD R15, R8, R11, RZ ;  /* 0x0000000b080f7224 */ /* 0x000fe400078e02ff */
[----:B------:R-:W-:-:S05]  /*a220*/  HFMA2 R8, -RZ, RZ, 0, 0 ;  /* 0x00000000ff087431 */ /* 0x000fca00000001ff */
[----:B------:R-:W-:-:S04]  /*a230*/  IMAD.HI.U32 R8, R9, R15, R8 ;  /* 0x0000000f09087227 */ /* 0x000fc800078e0008 */
[----:B------:R-:W-:Y:S02]  /*a240*/  IMAD.MOV.U32 R9, RZ, RZ, R20 ;  /* 0x000000ffff097224 */ /* 0x000fe400078e0014 */
[----:B------:R-:W0:Y:S02]  /*a250*/  LDS.U16 R20, [R41] ;  /* 0x0000000029147984 */ /* 0x000e240000000400 */
        /* <DEDUP_REMOVED lines=11> */
[----:B------:R-:W-:-:S04]  /*a310*/  LEA R14, P1, R9, UR14, 0x2 ;  /* 0x0000000e090e7c11 */ /* 0x000fc8000f8210ff */
[----:B------:R-:W-:-:S06]  /*a320*/  LEA.HI.X R15, R9, UR15, R10, 0x2, P1 ;  /* 0x0000000f090f7c11 */ /* 0x000fcc00088f140a */
[----:B------:R-:W2:Y:S02]  /*a330*/  LDG.E R15, desc[UR36][R14.64] ;  /* 0x000000240e0f7981 */ /* 0x000ea4000c1e1900 */
[----:B--2---:R-:W-:-:S04]  /*a340*/  IMAD R8, R12, R15, R8 ;  /* 0x0000000f0c087224 */ /* 0x004fc800078e0208 */
[----:B------:R-:W-:-:S04]  /*a350*/  IMAD R9, R8, 0xe0, RZ ;  /* 0x000000e008097824 */ /* 0x000fc800078e02ff */
[----:B------:R-:W-:-:S06]  /*a360*/  IMAD.WIDE R8, R9, 0x2, R2 ;  /* 0x0000000209087825 */ /* 0x000fcc00078e0202 */
[----:B------:R-:W2:Y:S01]  /*a370*/  LDG.E.128 R8, desc[UR36][R8.64] ;  /* 0x0000002408087981 */ /* 0x000ea2000c1e1d00 */
[----:B0-----:R-:W-:Y:S02]  /*a380*/  HADD2.F32 R21, -RZ, R20.H0_H0 ;  /* 0x20000014ff157230 */ /* 0x001fe40000004100 */
[----:B--2---:R-:W-:Y:S02]  /*a390*/  HADD2.F32 R15, -RZ, R10.H0_H0 ;  /* 0x2000000aff0f7230 */ /* 0x004fe40000004100 */
[--C-:B------:R-:W-:Y:S02]  /*a3a0*/  HADD2.F32 R20, -RZ, R8.reuse.H0_H0 ;  /* 0x20000008ff147230 */ /* 0x100fe40000004100 */
[----:B------:R-:W-:Y:S02]  /*a3b0*/  HADD2.F32 R22, -RZ, R8.H1_H1 ;  /* 0x30000008ff167230 */ /* 0x000fe40000004100 */
[----:B------:R-:W-:Y:S01]  /*a3c0*/  FFMA.FTZ R28, R21, R15, R28 ;  /* 0x0000000f151c7223 */ /* 0x000fe2000001001c */
[----:B------:R-:W-:-:S02]  /*a3d0*/  HADD2.F32 R23, -RZ, R9.H0_H0 ;  /* 0x20000009ff177230 */ /* 0x000fc40000004100 */
        /* <DEDUP_REMOVED lines=11> */
.L_x_4108:
[----:B------:R-:W-:Y:S05]  /*a490*/  BSYNC.RECONVERGENT B3 ;  /* 0x0000000000037941 */ /* 0x000fea0003800200 */
.L_x_4107:
[----:B------:R-:W-:Y:S01]  /*a4a0*/  VIADD R42, R42, 0x2 ;  /* 0x000000022a2a7836 */ /* 0x000fe20000000000 */
[----:B------:R-:W-:Y:S01]  /*a4b0*/  IADD3 R41, PT, PT, R41, 0x4, RZ ;  /* 0x0000000429297810 */ /* 0x000fe20007ffe0ff */
[----:B------:R-:W-:Y:S06]  /*a4c0*/  @P0 BRA `(.L_x_4109) ;  /* 0xfffffffc00180947 */ /* 0x000fec000383ffff */
.L_x_4106:
[----:B------:R-:W-:Y:S05]  /*a4d0*/  BSYNC.RECONVERGENT B2 ;  /* 0x0000000000027941 */ /* 0x000fea0003800200 */
.L_x_4105:
[----:B------:R-:W-:-:S13]  /*a4e0*/  ISETP.GE.U32.AND P0, PT, R26, 0x6, PT ;  /* 0x000000061a00780c */ /* 0x000fda0003f06070 */
[----:B------:R-:W-:Y:S05]  /*a4f0*/  @!P0 BRA `(.L_x_4104) ;  /* 0x0000000c00848947 */ /* 0x000fea0003800000 */
[----:B------:R-:W0:Y:S02]  /*a500*/  LDC R37, c[0x0][0x3f4] ;  /* 0x0000fd00ff257b82 */ /* 0x000e240000000800 */
.L_x_4118:
[CC--:B0-----:R-:W-:Y:S01]  /*a510*/  ISETP.GE.AND P3, PT, R42.reuse, R37.reuse, PT ;  /* 0x000000252a00720c */ /* 0x0c1fe20003f66270 */
[C---:B------:R-:W-:Y:S01]  /*a520*/  VIADD R44, R42.reuse, 0x2 ;  /* 0x000000022a2c7836 */ /* 0x040fe20000000000 */
[C---:B------:R-:W-:Y:S01]  /*a530*/  IADD3 R13, PT, PT, R42.reuse, -UR39, RZ ;  /* 0x800000272a0d7c10 */ /* 0x040fe2000fffe0ff */
[C---:B------:R-:W-:Y:S01]  /*a540*/  VIADD R14, R42.reuse, 0x6 ;  /* 0x000000062a0e7836 */ /* 0x040fe20000000000 */
[----:B------:R-:W-:Y:S01]  /*a550*/  IADD3 R20, PT, PT, R42, 0x4, RZ ;  /* 0x000000042a147810 */ /* 0x000fe20007ffe0ff */
[----:B------:R-:W-:Y:S01]  /*a560*/  BSSY.RECONVERGENT B2, `(.L_x_4110) ;  /* 0x0000038000027945 */ /* 0x000fe20003800200 */
[-C--:B------:R-:W-:Y:S01]  /*a570*/  ISETP.GE.AND P0, PT, R44, R37.reuse, PT ;  /* 0x000000252c00720c */ /* 0x080fe20003f06270 */
[----:B------:R-:W-:Y:S01]  /*a580*/  IMAD R13, R13, 0x2, R38 ;  /* 0x000000020d0d7824 */ /* 0x000fe200078e0226 */
[-C--:B------:R-:W-:Y:S02]  /*a590*/  ISETP.GE.AND P1, PT, R20, R37.reuse, PT ;  /* 0x000000251400720c */ /* 0x080fe40003f26270 */
[----:B------:R-:W-:-:S03]  /*a5a0*/  ISETP.GE.AND P2, PT, R14, R37, PT ;  /* 0x000000250e00720c */ /* 0x000fc60003f46270 */
[----:B------:R-:W-:Y:S10]  /*a5b0*/  @!P3 BRA `(.L_x_4111) ;  /* 0x0000000000c8b947 */ /* 0x000ff40003800000 */
        /* <DEDUP_REMOVED lines=8> */
[----:B------:R1:W2:Y:S02]  /*a640*/  F2I.FTZ.U32.TRUNC.NTZ R9, R15 ;  /* 0x0000000f00097305 */ /* 0x0002a4000021f000 */
[----:B-1----:R-:W1:Y:S01]  /*a650*/  LDS.U16 R15, [R13] ;  /* 0x000000000d0f7984 */ /* 0x002e620000000400 */
[----:B--2---:R-:W-:-:S04]  /*a660*/  IMAD.MOV R8, RZ, RZ, -R9 ;  /* 0x000000ffff087224 */ /* 0x004fc800078e0a09 */
        /* <DEDUP_REMOVED lines=16> */
[----:B------:R-:W-:-:S06]  /*a770*/  LEA.HI.X R23, R9, UR9, R10, 0x2, P3 ;  /* 0x0000000909177c11 */ /* 0x000fcc00098f140a */
[----:B------:R-:W2:Y:S02]  /*a780*/  LDG.E R23, desc[UR36][R22.64] ;  /* 0x0000002416177981 */ /* 0x000ea4000c1e1900 */
[----:B--2---:R-:W-:-:S04]  /*a790*/  IMAD R8, R12, R23, R8 ;  /* 0x000000170c087224 */ /* 0x004fc800078e0208 */
[----:B------:R-:W-:-:S04]  /*a7a0*/  IMAD R9, R8, 0xe0, RZ ;  /* 0x000000e008097824 */ /* 0x000fc800078e02ff */
[----:B------:R-:W-:-:S06]  /*a7b0*/  IMAD.WIDE R8, R9, 0x2, R2 ;  /* 0x0000000209087825 */ /* 0x000fcc00078e0202 */
[----:B------:R-:W2:Y:S01]  /*a7c0*/  LDG.E.128 R8, desc[UR36][R8.64] ;  /* 0x0000002408087981 */ /* 0x000ea2000c1e1d00 */
[----:B-1----:R-:W-:Y:S02]  /*a7d0*/  HADD2.F32 R15, -RZ, R15.H0_H0 ;  /* 0x2000000fff0f7230 */ /* 0x002fe40000004100 */
        /* <DEDUP_REMOVED lines=16> */
.L_x_4111:
[----:B------:R-:W-:Y:S05]  /*a8e0*/  BSYNC.RECONVERGENT B2 ;  /* 0x0000000000027941 */ /* 0x000fea0003800200 */
.L_x_4110:
[----:B------:R-:W-:Y:S04]  /*a8f0*/  BSSY.RECONVERGENT B2, `(.L_x_4112) ;  /* 0x0000034000027945 */ /* 0x000fe80003800200 */
        /* <DEDUP_REMOVED lines=8> */
[----:B-1----:R-:W-:-:S06]  /*a980*/  VIADD R15, R10, 0xffffffe ;  /* 0x0ffffffe0a0f7836 */ /* 0x002fcc0000000000 */
[----:B------:R1:W2:Y:S02]  /*a990*/  F2I.FTZ.U32.TRUNC.NTZ R9, R15 ;  /* 0x0000000f00097305 */ /* 0x0002a4000021f000 */
[----:B-1----:R-:W1:Y:S01]  /*a9a0*/  LDS.U16 R15, [R13+0x4] ;  /* 0x000004000d0f7984 */ /* 0x002e620000000400 */
        /* <DEDUP_REMOVED lines=40> */
.L_x_4113:
[----:B------:R-:W-:Y:S05]  /*ac30*/  BSYNC.RECONVERGENT B2 ;  /* 0x0000000000027941 */ /* 0x000fea0003800200 */
.L_x_4112:
        /* <DEDUP_REMOVED lines=11> */
[----:B-1----:R-:W1:Y:S01]  /*acf0*/  LDS.U16 R15, [R13+0x8] ;  /* 0x000008000d0f7984 */ /* 0x002e620000000400 */
        /* <DEDUP_REMOVED lines=40> */
.L_x_4115:
[----:B------:R-:W-:Y:S05]  /*af80*/  BSYNC.RECONVERGENT B2 ;  /* 0x0000000000027941 */ /* 0x000fea0003800200 */
.L_x_4114:
[----:B------:R-:W-:Y:S04]  /*af90*/  BSSY.RECONVERGENT B2, `(.L_x_4116) ;  /* 0x0000034000027945 */ /* 0x000fe80003800200 */
[----:B------:R-:W-:Y:S05]  /*afa0*/  @!P2 BRA `(.L_x_4117) ;  /* 0x0000000000c8a947 */ /* 0x000fea0003800000 */
[----:B------:R-:W-:Y:S01]  /*afb0*/  IABS R11, R37 ;  /* 0x00000025000b7213 */ /* 0x000fe20000000000 */
[----:B------:R-:W0:Y:S01]  /*afc0*/  LDCU.64 UR8, c[0x0][0x3c8] ;  /* 0x00007900ff0877ac */ /* 0x000e220008000a00 */
[----:B------:R-:W-:Y:S01]  /*afd0*/  IABS R20, R14 ;  /* 0x0000000e00147213 */ /* 0x000fe20000000000 */
[----:B------:R-:W1:Y:S01]  /*afe0*/  LDS.U16 R13, [R13+0xc] ;  /* 0x00000c000d0d7984 */ /* 0x000e620000000400 */
[----:B------:R-:W2:Y:S01]  /*aff0*/  I2F.RP R10, R11 ;  /* 0x0000000b000a7306 */ /* 0x000ea20000209400 */
[----:B------:R-:W-:Y:S02]  /*b000*/  ISETP.GE.AND P1, PT, R14, RZ, PT ;  /* 0x000000ff0e00720c */ /* 0x000fe40003f26270 */
[----:B------:R-:W-:-:S05]  /*b010*/  ISETP.NE.AND P2, PT, R37, RZ, PT ;  /* 0x000000ff2500720c */ /* 0x000fca0003f45270 */
        /* <DEDUP_REMOVED lines=43> */
.L_x_4117:
[----:B------:R-:W-:Y:S05]  /*b2d0*/  BSYNC.RECONVERGENT B2 ;  /* 0x0000000000027941 */ /* 0x000fea0003800200 */
.L_x_4116:
[----:B------:R-:W-:-:S04]  /*b2e0*/  IADD3 R42, PT, PT, R42, 0x8, RZ ;  /* 0x000000082a2a7810 */ /* 0x000fc80007ffe0ff */
[----:B------:R-:W-:-:S13]  /*b2f0*/  ISETP.GE.AND P0, PT, R42, UR40, PT ;  /* 0x000000282a007c0c */ /* 0x000fda000bf06270 */
[----:B------:R-:W-:Y:S05]  /*b300*/  @!P0 BRA `(.L_x_4118) ;  /* 0xfffffff000808947 */ /* 0x000fea000383ffff */
.L_x_4104:
[----:B------:R-:W-:Y:S05]  /*b310*/  BSYNC.RECONVERGENT B1 ;  /* 0x0000000000017941 */ /* 0x000fea0003800200 */
.L_x_4103:
[----:B------:R-:W-:-:S13]  /*b320*/  ISETP.NE.AND P0, PT, R39, R40, PT ;  /* 0x000000282700720c */ /* 0x000fda0003f05270 */
[----:B------:R-:W-:Y:S05]  /*b330*/  @P0 BRA `(.L_x_4095) ;  /* 0x0000000400b00947 */ /* 0x000fea0003800000 */
[----:B------:R-:W0:Y:S01]  /*b340*/  LDCU UR4, c[0x0][0x478] ;  /* 0x00008f00ff0477ac */ /* 0x000e220008000800 */
[----:B------:R-:W-:Y:S01]  /*b350*/  IMAD.IADD R3, R33, 0x1, R16 ;  /* 0x0000000121037824 */ /* 0x000fe200078e0210 */
        /* <DEDUP_REMOVED lines=33> */
[----:B--2---:R-:W-:-:S02]  /*b570*/  SHF.R.S32.HI R25, RZ, 0x18, R21 ;  /* 0x00000018ff197819 */ /* 0x004fc40000011415 */
[----:B------:R-:W-:Y:S02]  /*b580*/  @P1 LOP3.LUT R15, R15, 0xffffff00, RZ, 0xfc, !PT ;  /* 0xffffff000f0f1812 */ /* 0x000fe400078efcff */
[----:B------:R-:W-:Y:S02]  /*b590*/  @P0 LOP3.LUT R13, R13, 0xffffff00, RZ, 0xfc, !PT ;  /* 0xffffff000d0d0812 */ /* 0x000fe400078efcff */
[----:B------:R-:W-:Y:S01]  /*b5a0*/  SHF.R.S32.HI R10, RZ, 0x8, R10 ;  /* 0x00000008ff0a7819 */ /* 0x000fe2000001140a */
[----:B------:R-:W1:Y:S01]  /*b5b0*/  I2F.S16 R9, R9 ;  /* 0x0000000900097306 */ /* 0x000e620000101400 */
[----:B------:R-:W-:Y:S01]  /*b5c0*/  @P2 LOP3.LUT R16, R16, 0xffffff00, RZ, 0xfc, !PT ;  /* 0xffffff0010102812 */ /* 0x000fe200078efcff */
[----:B0-----:R-:W-:-:S06]  /*b5d0*/  FMUL.FTZ R2, R8, R3 ;  /* 0x0000000308027220 */ /* 0x001fcc0000410000 */
[----:B------:R-:W0:Y:S01]  /*b5e0*/  I2F.S16 R25, R25 ;  /* 0x0000001900197306 */ /* 0x000e220000101400 */
[----:B-1----:R-:W-:-:S07]  /*b5f0*/  FMUL.FTZ R12, R8, R9 ;  /* 0x00000009080c7220 */ /* 0x002fce0000410000 */
[----:B------:R-:W1:Y:S01]  /*b600*/  I2F.S16 R21, R10 ;  /* 0x0000000a00157306 */ /* 0x000e620000101400 */
[----:B0-----:R-:W-:-:S07]  /*b610*/  FMUL.FTZ R14, R8, R25 ;  /* 0x00000019080e7220 */ /* 0x001fce0000410000 */
[----:B------:R-:W0:Y:S01]  /*b620*/  I2F.S8 R15, R15 ;  /* 0x0000000f000f7306 */ /* 0x000e220000001400 */
[----:B-1----:R-:W-:-:S07]  /*b630*/  FMUL.FTZ R21, R8, R21 ;  /* 0x0000001508157220 */ /* 0x002fce0000410000 */
[----:B------:R-:W1:Y:S01]  /*b640*/  I2F.S8 R13, R13 ;  /* 0x0000000d000d7306 */ /* 0x000e620000001400 */
[----:B0-----:R-:W-:-:S07]  /*b650*/  FMUL.FTZ R10, R8, R15 ;  /* 0x0000000f080a7220 */ /* 0x001fce0000410000 */
[----:B------:R-:W0:Y:S01]  /*b660*/  I2F.S8 R23, R16 ;  /* 0x0000001000177306 */ /* 0x000e220000001400 */
[----:B------:R-:W-:Y:S01]  /*b670*/  F2FP.F16.F32.PACK_AB R10, R21, R10 ;  /* 0x0000000a150a723e */ /* 0x000fe200000000ff */
[----:B-1----:R-:W-:-:S05]  /*b680*/  FMUL.FTZ R9, R8, R13 ;  /* 0x0000000d08097220 */ /* 0x002fca0000410000 */
[----:B------:R-:W-:Y:S01]  /*b690*/  F2FP.F16.F32.PACK_AB R9, R12, R9 ;  /* 0x000000090c09723e */ /* 0x000fe200000000ff */
[----:B0-----:R-:W-:Y:S01]  /*b6a0*/  FMUL.FTZ R23, R8, R23 ;  /* 0x0000001708177220 */ /* 0x001fe20000410000 */
[----:B------:R-:W-:-:S04]  /*b6b0*/  F2FP.F16.F32.PACK_AB R8, R2, R11 ;  /* 0x0000000b0208723e */ /* 0x000fc800000000ff */
[----:B------:R-:W-:Y:S01]  /*b6c0*/  F2FP.F16.F32.PACK_AB R11, R14, R23 ;  /* 0x000000170e0b723e */ /* 0x000fe200000000ff */
[----:B------:R-:W-:Y:S06]  /*b6d0*/  BRA `(.L_x_4120) ;  /* 0x00000000000c7947 */ /* 0x000fec0003800000 */
.L_x_4119:
[----:B------:R-:W0:Y:S02]  /*b6e0*/  LDC.64 R8, c[0x0][0x3a8] ;  /* 0x0000ea00ff087b82 */ /* 0x000e240000000a00 */
[----:B0-----:R-:W-:-:S06]  /*b6f0*/  IMAD.WIDE R8, R3, 0x2, R8 ;  /* 0x0000000203087825 */ /* 0x001fcc00078e0208 */
[----:B------:R-:W5:Y:S02]  /*b700*/  LDG.E.128 R8, desc[UR36][R8.64] ;  /* 0x0000002408087981 */ /* 0x000f64000c1e1d00 */
.L_x_4120:
[----:B------:R-:W0:Y:S02]  /*b710*/  LDCU.64 UR8, c[0x0][0x460] ;  /* 0x00008c00ff0877ac */ /* 0x000e240008000a00 */
[----:B0-----:R-:W-:-:S04]  /*b720*/  ISETP.NE.U32.AND P0, PT, RZ, UR8, PT ;  /* 0x00000008ff007c0c */ /* 0x001fc8000bf05070 */
[----:B------:R-:W-:Y:S01]  /*b730*/  ISETP.NE.AND.EX P0, PT, RZ, UR9, PT, P0 ;  /* 0x00000009ff007c0c */ /* 0x000fe2000bf05300 */
[----:B------:R-:W0:-:S12]  /*b740*/  LDCU.64 UR8, c[0x0][0x3c0] ;  /* 0x00007800ff0877ac */ /* 0x000e180008000a00 */
[----:B------:R-:W1:Y:S08]  /*b750*/  @P0 LDC R2, c[0x0][0x3f8] ;  /* 0x0000fe00ff020b82 */ /* 0x000e700000000800 */
[----:B------:R-:W3:Y:S01]  /*b760*/  @P0 LDC.64 R12, c[0x0][0x458] ;  /* 0x00011600ff0c0b82 */ /* 0x000ee20000000a00 */
[----:B-1----:R-:W-:-:S04]  /*b770*/  @P0 IMAD R18, R17, R2, R18 ;  /* 0x0000000211120224 */ /* 0x002fc800078e0212 */
[----:B------:R-:W-:-:S04]  /*b780*/  @P0 IMAD R3, R18, 0xe0, R33 ;  /* 0x000000e012030824 */ /* 0x000fc800078e0221 */
[----:B---3--:R-:W-:-:S06]  /*b790*/  @P0 IMAD.WIDE R12, R3, 0x2, R12 ;  /* 0x00000002030c0825 */ /* 0x008fcc00078e020c */
[----:B------:R-:W3:Y:S01]  /*b7a0*/  @P0 LDG.E.128 R12, desc[UR36][R12.64] ;  /* 0x000000240c0c0981 */ /* 0x000ee2000c1e1d00 */
[----:B------:R-:W-:Y:S01]  /*b7b0*/  MOV R3, UR16 ;  /* 0x0000001000037c02 */ /* 0x000fe20008000f00 */
[----:B------:R-:W-:Y:S01]  /*b7c0*/  UIMAD UR4, UR38, 0xe0, URZ ;  /* 0x000000e0260478a4 */ /* 0x000fe2000f8e02ff */
[----:B------:R-:W-:Y:S02]  /*b7d0*/  IMAD R37, R32, R37, R33 ;  /* 0x0000002520257224 */ /* 0x000fe400078e0221 */
[----:B-----5:R-:W-:Y:S02]  /*b7e0*/  HFMA2 R4, R8, 1, 1, R4 ;  /* 0x3c003c0008047831 */ /* 0x020fe40000000004 */
[----:B------:R-:W-:Y:S02]  /*b7f0*/  HADD2 R5, R9, R5 ;  /* 0x0000000509057230 */ /* 0x000fe40000000000 */
[----:B------:R-:W-:Y:S02]  /*b800*/  IMAD R38, R3, 0x2, R38 ;  /* 0x0000000203267824 */ /* 0x000fe400078e0226 */
[----:B------:R-:W-:Y:S01]  /*b810*/  HFMA2 R6, R10, 1, 1, R6 ;  /* 0x3c003c000a067831 */ /* 0x000fe20000000006 */
[----:B------:R-:W-:Y:S01]  /*b820*/  SHF.R.S32.HI R2, RZ, 0x1f, R37 ;  /* 0x0000001fff027819 */ /* 0x000fe20000011425 */
[----:B------:R-:W-:Y:S01]  /*b830*/  HADD2 R7, R11, R7 ;  /* 0x000000070b077230 */ /* 0x000fe20000000000 */
[----:B------:R-:W-:Y:S01]  /*b840*/  IADD3 R37, P1, PT, R37, UR4, RZ ;  /* 0x0000000425257c10 */ /* 0x000fe2000ff3e0ff */
[----:B------:R-:W1:Y:S01]  /*b850*/  LDS.U16 R38, [R38] ;  /* 0x0000000026267984 */ /* 0x000e620000000400 */
[----:B------:R-:W-:-:S04]  /*b860*/  MOV R3, UR4 ;  /* 0x0000000400037c02 */ /* 0x000fc80008000f00 */
[----:B------:R-:W-:Y:S02]  /*b870*/  LEA.HI.X.SX32 R16, R3, R2, 0x1, P1 ;  /* 0x0000000203107211 */ /* 0x000fe400008f0eff */
[----:B0-----:R-:W-:-:S04]  /*b880*/  LEA R2, P1, R37, UR8, 0x1 ;  /* 0x0000000825027c11 */ /* 0x001fc8000f8208ff */
[----:B------:R-:W-:Y:S01]  /*b890*/  LEA.HI.X R3, R37, UR9, R16, 0x1, P1 ;  /* 0x0000000925037c11 */ /* 0x000fe200088f0c10 */
[----:B-1----:R-:W-:Y:S02]  /*b8a0*/  HADD2.F32 R9, -RZ, R38.H0_H0 ;  /* 0x20000026ff097230 */ /* 0x002fe40000004100 */
[----:B---3--:R-:W-:Y:S02]  /*b8b0*/  @P0 HMUL2 R4, R4, R12 ;  /* 0x0000000c04040232 */ /* 0x008fe40000000000 */
        /* <DEDUP_REMOVED lines=20> */
.L_x_4095:
[----:B------:R-:W-:Y:S05]  /*ba00*/  BSYNC.RECONVERGENT B0 ;  /* 0x0000000000007941 */ /* 0x000fea0003800200 */
.L_x_4094:
[----:B------:R-:W-:Y:S01]  /*ba10*/  BAR.SYNC.DEFER_BLOCKING 0x0 ;  /* 0x0000000000007b1d */ /* 0x000fe20000010000 */
[----:B------:R-:W-:-:S13]  /*ba20*/  ISETP.GT.U32.AND P0, PT, R33, 0xdf, PT ;  /* 0x000000df2100780c */ /* 0x000fda0003f04070 */
[----:B------:R-:W-:Y:S05]  /*ba30*/  @P0 BRA `(.L_x_4121) ;  /* 0x0000000000940947 */ /* 0x000fea0003800000 */
[----:B------:R-:W0:Y:S01]  /*ba40*/  S2UR UR5, SR_CgaCtaId ;  /* 0x00000000000579c3 */ /* 0x000e220000008800 */
[C---:B------:R-:W-:Y:S01]  /*ba50*/  LOP3.LUT R2, R0.reuse, 0x3e0, RZ, 0xc0, !PT ;  /* 0x000003e000027812 */ /* 0x040fe200078ec0ff */
[----:B------:R-:W-:Y:S01]  /*ba60*/  UMOV UR4, 0x400 ;  /* 0x0000040000047882 */ /* 0x000fe20000000000 */
[----:B------:R-:W-:Y:S01]  /*ba70*/  ISETP.GT.U32.AND P2, PT, R0, 0x1f, PT ;  /* 0x0000001f0000780c */ /* 0x000fe20003f44070 */
[----:B------:R-:W-:Y:S01]  /*ba80*/  UIADD3 UR4, UPT, UPT, UR4, 0x210, URZ ;  /* 0x0000021004047890 */ /* 0x000fe2000fffe0ff */
[----:B------:R-:W-:-:S03]  /*ba90*/  ISETP.NE.AND P1, PT, R2, 0x20, PT ;  /* 0x000000200200780c */ /* 0x000fc60003f25270 */
[----:B0-----:R-:W-:-:S06]  /*baa0*/  ULEA UR4, UR5, UR4, 0x18 ;  /* 0x0000000405047291 */ /* 0x001fcc000f8ec0ff */
[----:B------:R-:W-:-:S04]  /*bab0*/  LEA R2, R33, UR4, 0x1 ;  /* 0x0000000421027c11 */ /* 0x000fc8000f8e08ff */
[----:B------:R-:W-:Y:S05]  /*bac0*/  @P1 BRA `(.L_x_4122) ;  /* 0x0000000000141947 */ /* 0x000fea0003800000 */
[----:B-----5:R-:W-:Y:S02]  /*bad0*/  F2FP.F16.F32.PACK_AB R4, R35, R34 ;  /* 0x000000222304723e */ /* 0x020fe400000000ff */
[----:B------:R-:W-:Y:S02]  /*bae0*/  F2FP.F16.F32.PACK_AB R5, R19, R36 ;  /* 0x000000241305723e */ /* 0x000fe400000000ff */
[----:B------:R-:W-:Y:S02]  /*baf0*/  F2FP.F16.F32.PACK_AB R6, R29, R28 ;  /* 0x0000001c1d06723e */ /* 0x000fe400000000ff */
[----:B------:R-:W-:-:S05]  /*bb00*/  F2FP.F16.F32.PACK_AB R7, R31, R30 ;  /* 0x0000001e1f07723e */ /* 0x000fca00000000ff */
[----:B------:R0:W-:Y:S02]  /*bb10*/  STS.128 [R2], R4 ;  /* 0x0000000402007388 */ /* 0x0001e40000000c00 */
.L_x_4122:
[----:B------:R-:W-:Y:S05]  /*bb20*/  WARPSYNC.ALL ;  /* 0x0000000000007948 */ /* 0x000fea0003800000 */
[----:B------:R-:W-:Y:S06]  /*bb30*/  BAR.SYNC.DEFER_BLOCKING 0x0 ;  /* 0x0000000000007b1d */ /* 0x000fec0000010000 */
[----:B------:R-:W-:Y:S04]  /*bb40*/  BSSY.RECONVERGENT B0, `(.L_x_4123) ;  /* 0x0000013000007945 */ /* 0x000fe80003800200 */
[----:B------:R-:W-:Y:S05]  /*bb50*/  @P2 BRA `(.L_x_4124) ;  /* 0x0000000000442947 */ /* 0x000fea0003800000 */
[----:B0----5:R-:W0:Y:S02]  /*bb60*/  LDS.128 R4, [R2] ;  /* 0x0000000002047984 */ /* 0x021e240000000c00 */
        /* <DEDUP_REMOVED lines=16> */
.L_x_4124:
[----:B------:R-:W-:Y:S05]  /*bc70*/  BSYNC.RECONVERGENT B0 ;  /* 0x0000000000007941 */ /* 0x000fea0003800200 */
.L_x_4123:
[----:B------:R-:W-:Y:S06]  /*bc80*/  BAR.SYNC.DEFER_BLOCKING 0x0 ;  /* 0x0000000000007b1d */ /* 0x000fec0000010000 */
.L_x_4121:
[----:B------:R-:W-:-:S13]  /*bc90*/  ISETP.GT.U32.OR P0, PT, R0, 0x1f, P0 ;  /* 0x0000001f0000780c */ /* 0x000fda0000704470 */
[----:B------:R-:W-:Y:S05]  /*bca0*/  @P0 EXIT ;  /* 0x000000000000094d */ /* 0x000fea0003800000 */
[----:B------:R-:W1:Y:S02]  /*bcb0*/  LDCU UR4, c[0x0][0x478] ;  /* 0x00008f00ff0477ac */ /* 0x000e640008000800 */
[----:B-1----:R-:W-:-:S09]  /*bcc0*/  UISETP.NE.AND UP0, UPT, UR4, 0x2, UPT ;  /* 0x000000020400788c */ /* 0x002fd2000bf05270 */
[----:B------:R-:W-:Y:S05]  /*bcd0*/  BRA.U UP0, `(.L_x_4125) ;  /* 0x0000000100e07547 */ /* 0x000fea000b800000 */
[----:B0-----:R-:W0:Y:S01]  /*bce0*/  LDC.64 R2, c[0x0][0x470] ;  /* 0x00011c00ff027b82 */ /* 0x001e220000000a00 */
[----:B------:R-:W1:Y:S01]  /*bcf0*/  LDCU.64 UR4, c[0x0][0x380] ;  /* 0x00007000ff0477ac */ /* 0x000e620008000a00 */
[----:B0-----:R-:W3:Y:S01]  /*bd00*/  LDG.E R2, desc[UR36][R2.64] ;  /* 0x0000002402027981 */ /* 0x001ee2000c1e1900 */
[----:B------:R-:W-:-:S04]  /*bd10*/  IADD3 R32, PT, PT, R32, R33, RZ ;  /* 0x0000002120207210 */ /* 0x000fc80007ffe0ff */
[----:B-1----:R-:W-:Y:S01]  /*bd20*/  IADD3 R8, P0, PT, R32, UR4, RZ ;  /* 0x0000000420087c10 */ /* 0x002fe2000ff1e0ff */
        /* <DEDUP_REMOVED lines=15> */
[----:B------:R-:W-:-:S05]  /*be20*/  IMAD.U32 R0, R0, 0x10000, RZ ;  /* 0x0001000000007824 */ /* 0x000fca00078e00ff */
[----:B-----5:R-:W-:Y:S02]  /*be30*/  LOP3.LUT R4, R0, 0xff0000, RZ, 0xc0, !PT ;  /* 0x00ff000000047812 */ /* 0x020fe400078ec0ff */
[----:B------:R-:W3:Y:S01]  /*be40*/  F2I.S8.NTZ R35, R35 ;  /* 0x0000002300237305 */ /* 0x000ee20000202100 */
[----:B0-----:R-:W-:Y:S02]  /*be50*/  PRMT R3, R31, 0x8880, RZ ;  /* 0x000088801f037816 */ /* 0x001fe400000000ff */
[----:B------:R-:W-:Y:S02]  /*be60*/  PRMT R0, R29, 0x7710, RZ ;  /* 0x000077101d007816 */ /* 0x000fe400000000ff */
[----:B------:R-:W-:-:S03]  /*be70*/  PRMT R3, R3, 0x7710, RZ ;  /* 0x0000771003037816 */ /* 0x000fc600000000ff */
[----:B------:R-:W0:Y:S01]  /*be80*/  F2I.S8.NTZ R36, R36 ;  /* 0x0000002400247305 */ /* 0x000e220000202100 */
[----:B------:R-:W-:Y:S01]  /*be90*/  PRMT R3, R4, 0x4210, R3 ;  /* 0x0000421004037816 */ /* 0x000fe20000000003 */
[----:B------:R-:W-:Y:S01]  /*bea0*/  IMAD.SHL.U32 R0, R0, 0x100, RZ ;  /* 0x0000010000007824 */ /* 0x000fe200078e00ff */
[----:B-1----:R-:W-:Y:S02]  /*beb0*/  PRMT R4, R19, 0x8880, RZ ;  /* 0x0000888013047816 */ /* 0x002fe400000000ff */
[----:B---3--:R-:W-:-:S03]  /*bec0*/  PRMT R35, R35, 0x8880, RZ ;  /* 0x0000888023237816 */ /* 0x008fc600000000ff */
[----:B------:R-:W1:Y:S01]  /*bed0*/  F2I.S8.NTZ R28, R28 ;  /* 0x0000001c001c7305 */ /* 0x000e620000202100 */
[----:B------:R-:W-:Y:S02]  /*bee0*/  LOP3.LUT R9, R3, 0xff00, R0, 0xf8, !PT ;  /* 0x0000ff0003097812 */ /* 0x000fe400078ef800 */
[----:B------:R-:W-:Y:S02]  /*bef0*/  PRMT R4, R4, 0x7710, RZ ;  /* 0x0000771004047816 */ /* 0x000fe400000000ff */
[----:B------:R-:W-:Y:S02]  /*bf00*/  PRMT R0, R35, 0x7710, RZ ;  /* 0x0000771023007816 */ /* 0x000fe400000000ff */
[----:B0-----:R-:W-:Y:S01]  /*bf10*/  PRMT R36, R36, 0x8880, RZ ;  /* 0x0000888024247816 */ /* 0x001fe200000000ff */
[----:B------:R-:W0:Y:S01]  /*bf20*/  F2I.S8.NTZ R2, R2 ;  /* 0x0000000200027305 */ /* 0x000e220000202100 */
[----:B------:R-:W-:Y:S02]  /*bf30*/  LOP3.LUT R4, R4, 0xff, RZ, 0xc0, !PT ;  /* 0x000000ff04047812 */ /* 0x000fe400078ec0ff */
[----:B------:R-:W-:-:S02]  /*bf40*/  PRMT R3, R36, 0x7710, RZ ;  /* 0x0000771024037816 */ /* 0x000fc400000000ff */
[----:B------:R-:W-:Y:S02]  /*bf50*/  LOP3.LUT R6, R0, 0xff, RZ, 0xc0, !PT ;  /* 0x000000ff00067812 */ /* 0x000fe400078ec0ff */
[----:B-1----:R-:W-:Y:S02]  /*bf60*/  PRMT R28, R28, 0x8880, RZ ;  /* 0x000088801c1c7816 */ /* 0x002fe400000000ff */
[----:B------:R-:W-:Y:S01]  /*bf70*/  LOP3.LUT R5, R3, 0xff, RZ, 0xc0, !PT ;  /* 0x000000ff03057812 */ /* 0x000fe200078ec0ff */
[----:B------:R-:W-:Y:S01]  /*bf80*/  IMAD.WIDE.U32 R6, R6, 0x100, RZ ;  /* 0x0000010006067825 */ /* 0x000fe200078e00ff */
[----:B------:R-:W-:Y:S02]  /*bf90*/  PRMT R0, R28, 0x7710, RZ ;  /* 0x000077101c007816 */ /* 0x000fe400000000ff */
[----:B0-----:R-:W-:Y:S01]  /*bfa0*/  PRMT R10, R2, 0x8880, RZ ;  /* 0x00008880020a7816 */ /* 0x001fe200000000ff */
[----:B------:R-:W-:Y:S01]  /*bfb0*/  IMAD.WIDE.U32 R2, R4, 0x1000000, RZ ;  /* 0x0100000004027825 */ /* 0x000fe200078e00ff */
[----:B------:R-:W-:-:S02]  /*bfc0*/  LOP3.LUT R9, R9, 0xff, R0, 0xf8, !PT ;  /* 0x000000ff09097812 */ /* 0x000fc400078ef800 */
        /* <DEDUP_REMOVED lines=9> */
.L_x_4125:
        /* <DEDUP_REMOVED lines=12> */
.L_x_4000:
[----:B------:R-:W-:Y:S01]  /*c120*/  IMAD.MOV.U32 R12, RZ, RZ, 0x10 ;  /* 0x00000010ff0c7424 */ /* 0x000fe200078e00ff */
[----:B------:R-:W-:Y:S01]  /*c130*/  MOV R11, 0x1f ;  /* 0x0000001f000b7802 */ /* 0x000fe20000000f00 */
[----:B------:R-:W-:-:S07]  /*c140*/  IMAD.MOV.U32 R15, RZ, RZ, -0x1 ;  /* 0xffffffffff0f7424 */ /* 0x000fce00078e00ff */
[----:B0----5:R-:W-:Y:S05]  /*c150*/  WARPSYNC.COLLECTIVE R15, `(.L_x_4126) ;  /* 0x000000000f087348 */ /* 0x021fea0003c00000 */
[----:B------:R1:W2:Y:S02]  /*c160*/  SHFL.BFLY P6, R14, R13, R12, R11 ;  /* 0x0c00000c0d0e7389 */ /* 0x0002a400000c000b */
[----:B012--5:R-:W-:Y:S05]  /*c170*/  ENDCOLLECTIVE ;  /* 0x000000000000791b */ /* 0x027fea0003800000 */
.L_x_4126:
[----:B------:R-:W-:Y:S02]  /*c180*/  IMAD.MOV.U32 R12, RZ, RZ, 0x8 ;  /* 0x00000008ff0c7424 */ /* 0x000fe400078e00ff */
[----:B------:R-:W-:-:S05]  /*c190*/  FADD.FTZ R3, R13, R14 ;  /* 0x0000000e0d037221 */ /* 0x000fca0000010000 */
[----:B------:R-:W-:-:S07]  /*c1a0*/  MOV R13, R3 ;  /* 0x00000003000d7202 */ /* 0x000fce0000000f00 */
[----:B------:R-:W-:Y:S05]  /*c1b0*/  WARPSYNC.COLLECTIVE R15, `(.L_x_4127) ;  /* 0x000000000f087348 */ /* 0x000fea0003c00000 */
[----:B------:R0:W1:Y:S02]  /*c1c0*/  SHFL.BFLY P6, R14, R13, R12, R11 ;  /* 0x0c00000c0d0e7389 */ /* 0x00006400000c000b */
[----:B01----:R-:W-:Y:S05]  /*c1d0*/  ENDCOLLECTIVE ;  /* 0x000000000000791b */ /* 0x003fea0003800000 */
.L_x_4127:
[----:B------:R-:W-:Y:S02]  /*c1e0*/  IMAD.MOV.U32 R12, RZ, RZ, 0x4 ;  /* 0x00000004ff0c7424 */ /* 0x000fe400078e00ff */
[----:B------:R-:W-:-:S05]  /*c1f0*/  FADD.FTZ R4, R3, R14 ;  /* 0x0000000e03047221 */ /* 0x000fca0000010000 */
[----:B------:R-:W-:-:S07]  /*c200*/  MOV R13, R4 ;  /* 0x00000004000d7202 */ /* 0x000fce0000000f00 */
[----:B------:R-:W-:Y:S05]  /*c210*/  WARPSYNC.COLLECTIVE R15, `(.L_x_4128) ;  /* 0x000000000f087348 */ /* 0x000fea0003c00000 */
[----:B------:R0:W1:Y:S02]  /*c220*/  SHFL.BFLY P6, R14, R13, R12, R11 ;  /* 0x0c00000c0d0e7389 */ /* 0x00006400000c000b */
[----:B01----:R-:W-:Y:S05]  /*c230*/  ENDCOLLECTIVE ;  /* 0x000000000000791b */ /* 0x003fea0003800000 */
.L_x_4128:
[----:B------:R-:W-:Y:S02]  /*c240*/  IMAD.MOV.U32 R12, RZ, RZ, 0x2 ;  /* 0x00000002ff0c7424 */ /* 0x000fe400078e00ff */
[----:B------:R-:W-:-:S05]  /*c250*/  FADD.FTZ R5, R4, R14 ;  /* 0x0000000e04057221 */ /* 0x000fca0000010000 */
[----:B------:R-:W-:-:S07]  /*c260*/  MOV R13, R5 ;  /* 0x00000005000d7202 */ /* 0x000fce0000000f00 */
[----:B------:R-:W-:Y:S05]  /*c270*/  WARPSYNC.COLLECTIVE R15, `(.L_x_4129) ;  /* 0x000000000f087348 */ /* 0x000fea0003c00000 */
[----:B------:R0:W1:Y:S02]  /*c280*/  SHFL.BFLY P6, R14, R13, R12, R11 ;  /* 0x0c00000c0d0e7389 */ /* 0x00006400000c000b */
[----:B01----:R-:W-:Y:S05]  /*c290*/  ENDCOLLECTIVE ;  /* 0x000000000000791b */ /* 0x003fea0003800000 */
.L_x_4129:
[----:B------:R-:W-:Y:S02]  /*c2a0*/  IMAD.MOV.U32 R12, RZ, RZ, 0x1 ;  /* 0x00000001ff0c7424 */ /* 0x000fe400078e00ff */
[----:B------:R-:W-:-:S05]  /*c2b0*/  FADD.FTZ R6, R5, R14 ;  /* 0x0000000e05067221 */ /* 0x000fca0000010000 */
[----:B------:R-:W-:-:S07]  /*c2c0*/  MOV R13, R6 ;  /* 0x00000006000d7202 */ /* 0x000fce0000000f00 */
[----:B------:R-:W-:Y:S05]  /*c2d0*/  WARPSYNC.COLLECTIVE R15, `(.L_x_4130) ;  /* 0x000000000f087348 */ /* 0x000fea0003c00000 */
[----:B------:R0:W1:Y:S02]  /*c2e0*/  SHFL.BFLY P6, R14, R13, R12, R11 ;  /* 0x0c00000c0d0e7389 */ /* 0x00006400000c000b */
[----:B01----:R-:W-:Y:S05]  /*c2f0*/  ENDCOLLECTIVE ;  /* 0x000000000000791b */ /* 0x003fea0003800000 */
.L_x_4130:
[----:B------:R-:W-:Y:S05]  /*c300*/  BRA `(.L_x_4131) ;  /* 0xffffff6400747947 */ /* 0x000fea000383ffff */
.L_x_4067:
[----:B------:R-:W-:Y:S01]  /*c310*/  BSSY B1, `(.L_x_4132) ;  /* 0x0000007000017945 */ /* 0x000fe20003800000 */
[----:B------:R-:W-:Y:S01]  /*c320*/  MOV R12, 0x2 ;  /* 0x00000002000c7802 */ /* 0x000fe20000000f00 */
[----:B------:R-:W-:Y:S01]  /*c330*/  IMAD.MOV.U32 R11, RZ, RZ, 0x1f ;  /* 0x0000001fff0b7424 */ /* 0x000fe200078e00ff */
[----:B------:R-:W-:-:S07]  /*c340*/  MOV R15, 0xffffffff ;  /* 0xffffffff000f7802 */ /* 0x000fce0000000f00 */
[----:B------:R-:W-:Y:S05]  /*c350*/  WARPSYNC.COLLECTIVE R15, `(.L_x_4133) ;  /* 0x000000000f087348 */ /* 0x000fea0003c00000 */
[----:B------:R0:W1:Y:S02]  /*c360*/  SHFL.BFLY P6, R14, R13, R12, R11 ;  /* 0x0c00000c0d0e7389 */ /* 0x00006400000c000b */
[----:B01----:R-:W-:Y:S05]  /*c370*/  ENDCOLLECTIVE ;  /* 0x000000000000791b */ /* 0x003fea0003800000 */
.L_x_4133:
[----:B------:R-:W-:Y:S05]  /*c380*/  BSYNC B1 ;  /* 0x0000000000017941 */ /* 0x000fea0003800000 */
.L_x_4132:
[----:B------:R-:W-:Y:S01]  /*c390*/  FADD.FTZ R13, R13, R14 ;  /* 0x0000000e0d0d7221 */ /* 0x000fe20000010000 */
[----:B------:R-:W-:Y:S02]  /*c3a0*/  IMAD.MOV.U32 R12, RZ, RZ, 0x1 ;  /* 0x00000001ff0c7424 */ /* 0x000fe400078e00ff */
[----:B------:R-:W-:Y:S02]  /*c3b0*/  HFMA2 R11, -RZ, RZ, 0, 1.847743988037109375e-06 ;  /* 0x0000001fff0b7431 */ /* 0x000fe400000001ff */
[----:B------:R-:W-:-:S07]  /*c3c0*/  IMAD.MOV.U32 R15, RZ, RZ, -0x1 ;  /* 0xffffffffff0f7424 */ /* 0x000fce00078e00ff */
[----:B------:R-:W-:Y:S05]  /*c3d0*/  WARPSYNC.COLLECTIVE R15, `(.L_x_4134) ;  /* 0x000000000f087348 */ /* 0x000fea0003c00000 */
[----:B------:R0:W1:Y:S02]  /*c3e0*/  SHFL.BFLY P6, R14, R13, R12, R11 ;  /* 0x0c00000c0d0e7389 */ /* 0x00006400000c000b */
[----:B01----:R-:W-:Y:S05]  /*c3f0*/  ENDCOLLECTIVE ;  /* 0x000000000000791b */ /* 0x003fea0003800000 */
.L_x_4134:
[----:B------:R-:W-:Y:S05]  /*c400*/  BRA `(.L_x_4135) ;  /* 0xffffffa400d87947 */ /* 0x000fea000383ffff */
.L_x_4071:
[----:B------:R-:W-:Y:S01]  /*c410*/  HFMA2 R11, -RZ, RZ, 0, 1.847743988037109375e-06 ;  /* 0x0000001fff0b7431 */ /* 0x000fe200000001ff */
[----:B------:R-:W-:Y:S01]  /*c420*/  BSSY B0, `(.L_x_4136) ;  /* 0x0000007000007945 */ /* 0x000fe20003800000 */
[----:B------:R-:W-:Y:S01]  /*c430*/  MOV R13, R0 ;  /* 0x00000000000d7202 */ /* 0x000fe20000000f00 */
[----:B------:R-:W-:Y:S02]  /*c440*/  IMAD.MOV.U32 R12, RZ, RZ, 0x10 ;  /* 0x00000010ff0c7424 */ /* 0x000fe400078e00ff */
[----:B------:R-:W-:-:S07]  /*c450*/  IMAD.MOV.U32 R15, RZ, RZ, -0x1 ;  /* 0xffffffffff0f7424 */ /* 0x000fce00078e00ff */
[----:B--23-5:R-:W-:Y:S05]  /*c460*/  WARPSYNC.COLLECTIVE R15, `(.L_x_4137) ;  /* 0x000000000f087348 */ /* 0x02cfea0003c00000 */
[----:B------:R0:W1:Y:S02]  /*c470*/  SHFL.BFLY P6, R14, R13, R12, R11 ;  /* 0x0c00000c0d0e7389 */ /* 0x00006400000c000b */
[----:B0123-5:R-:W-:Y:S05]  /*c480*/  ENDCOLLECTIVE ;  /* 0x000000000000791b */ /* 0x02ffea0003800000 */
.L_x_4137:
[----:B------:R-:W-:Y:S05]  /*c490*/  BSYNC B0 ;  /* 0x0000000000007941 */ /* 0x000fea0003800000 */
.L_x_4136:
[----:B------:R-:W-:Y:S01]  /*c4a0*/  FMNMX.FTZ R13, R14, R0, !PT ;  /* 0x000000000e0d7209 */ /* 0x000fe20007810000 */
[----:B------:R-:W-:Y:S01]  /*c4b0*/  IMAD.MOV.U32 R11, RZ, RZ, 0x1f ;  /* 0x0000001fff0b7424 */ /* 0x000fe200078e00ff */
[----:B------:R-:W-:Y:S02]  /*c4c0*/  MOV R12, 0x8 ;  /* 0x00000008000c7802 */ /* 0x000fe40000000f00 */
[----:B------:R-:W-:-:S07]  /*c4d0*/  MOV R15, 0xffffffff ;  /* 0xffffffff000f7802 */ /* 0x000fce0000000f00 */
[----:B------:R-:W-:Y:S05]  /*c4e0*/  WARPSYNC.COLLECTIVE R15, `(.L_x_4138) ;  /* 0x000000000f087348 */ /* 0x000fea0003c00000 */
[----:B------:R0:W1:Y:S02]  /*c4f0*/  SHFL.BFLY P6, R14, R13, R12, R11 ;  /* 0x0c00000c0d0e7389 */ /* 0x00006400000c000b */
[----:B01----:R-:W-:Y:S05]  /*c500*/  ENDCOLLECTIVE ;  /* 0x000000000000791b */ /* 0x003fea0003800000 */
.L_x_4138:
[----:B------:R-:W-:Y:S01]  /*c510*/  HFMA2 R12, -RZ, RZ, 0, 2.384185791015625e-07 ;  /* 0x00000004ff0c7431 */ /* 0x000fe200000001ff */
[----:B------:R-:W-:-:S05]  /*c520*/  FMNMX.FTZ R2, R13, R14, !PT ;  /* 0x0000000e0d027209 */ /* 0x000fca0007810000 */
[----:B------:R-:W-:-:S07]  /*c530*/  IMAD.MOV.U32 R13, RZ, RZ, R2 ;  /* 0x000000ffff0d7224 */ /* 0x000fce00078e0002 */
[----:B------:R-:W-:Y:S05]  /*c540*/  WARPSYNC.COLLECTIVE R15, `(.L_x_4139) ;  /* 0x000000000f087348 */ /* 0x000fea0003c00000 */
[----:B------:R0:W1:Y:S02]  /*c550*/  SHFL.BFLY P6, R14, R13, R12, R11 ;  /* 0x0c00000c0d0e7389 */ /* 0x00006400000c000b */
[----:B01----:R-:W-:Y:S05]  /*c560*/  ENDCOLLECTIVE ;  /* 0x000000000000791b */ /* 0x003fea0003800000 */
.L_x_4139:
[----:B------:R-:W-:Y:S05]  /*c570*/  BRA `(.L_x_4140) ;  /* 0xffffffa800307947 */ /* 0x000fea000383ffff */
.L_x_4141:
        /* <DEDUP_REMOVED lines=16> */
.L_x_5603:


//--------------------- .text._ZN4mmha33masked_multihead_attention_kernelItLi224ELi256ELi1ELi32ELi256ELb0ELb0EEEv26Multihead_attention_paramsIT_XT5_EE --------------------------
	.section	.text._ZN4mmha33masked_multihead_attention_kernelItLi224ELi256ELi1ELi32ELi256ELb0ELb0EEEv26Multihead_attention_paramsIT_XT5_EE,"ax",@progbits
	.align	128
        .global         _ZN4mmha33masked_multihead_attention_kernelItLi224ELi256ELi1ELi32ELi256ELb0ELb0EEEv26Multihead_attention_paramsIT_XT5_EE
        .type           _ZN4mmha33masked_multihead_attention_kernelItLi224ELi256ELi1ELi32ELi256ELb0ELb0EEEv26Multihead_attention_paramsIT_XT5_EE,@function
        .size           _ZN4mmha33masked_multihead_attention_kernelItLi224ELi256ELi1ELi32ELi256ELb0ELb0EEEv26Multihead_attention_paramsIT_XT5_EE,(.L_x_5604 - _ZN4mmha33masked_multihead_attention_kernelItLi224ELi256ELi1ELi32ELi256ELb0ELb0EEEv26Multihead_attention_paramsIT_XT5_EE)
        .other          _ZN4mmha33masked_multihead_attention_kernelItLi224ELi256ELi1ELi32ELi256ELb0ELb0EEEv26Multihead_attention_paramsIT_XT5_EE,@"STO_CUDA_ENTRY STV_DEFAULT"
_ZN4mmha33masked_multihead_attention_kernelItLi224ELi256ELi1ELi32ELi256ELb0ELb0EEEv26Multihead_attention_paramsIT_XT5_EE:
.text._ZN4mmha33masked_multihead_attention_kernelItLi224ELi256ELi1ELi32ELi256ELb0ELb0EEEv26Multihead_attention_paramsIT_XT5_EE:
        /* <DEDUP_REMOVED lines=10> */
[----:B------:R-:W-:-:S04]  /*00a0*/  MOV R2, UR4 ;  /* 0x0000000400027c02 */ /* 0x000fc80008000f00 */
[----:B------:R-:W-:-:S05]  /*00b0*/  IMAD.U32 R3, RZ, RZ, UR5 ;  /* 0x00000005ff037e24 */ /* 0x000fca000f8e00ff */
[----:B0-----:R-:W2:Y:S02]  /*00c0*/  LDG.E.U8 R2, desc[UR36][R2.64] ;  /* 0x0000002402027981 */ /* 0x001ea4000c1e1100 */
[----:B--2---:R-:W-:-:S13]  /*00d0*/  ISETP.NE.AND P0, PT, R2, 0x1, PT ;  /* 0x000000010200780c */ /* 0x004fda0003f05270 */
[----:B------:R-:W-:Y:S05]  /*00e0*/  @!P0 EXIT ;  /* 0x000000000000894d */ /* 0x000fea0003800000 */
.L_x_4142:
[----:B------:R-:W1:Y:S01]  /*00f0*/  LDCU UR13, c[0x0][0x3f0] ;  /* 0x00007e00ff0d77ac */ /* 0x000e620008000800 */
[----:B------:R-:W2:Y:S01]  /*0100*/  S2R R5, SR_CTAID.Y ;  /* 0x0000000000057919 */ /* 0x000ea20000002600 */
[----:B------:R-:W3:Y:S01]  /*0110*/  LDCU.64 UR4, c[0x0][0x4a0] ;  /* 0x00009400ff0477ac */ /* 0x000ee20008000a00 */
[----:B------:R-:W4:Y:S01]  /*0120*/  LDCU.64 UR10, c[0x0][0x460] ;  /* 0x00008c00ff0a77ac */ /* 0x000f220008000a00 */
[----:B-1----:R-:W-:-:S04]  /*0130*/  MOV R0, UR13 ;  /* 0x0000000d00007c02 */ /* 0x002fc80008000f00 */
[----:B------:R-:W-:Y:S01]  /*0140*/  IABS R0, R0 ;  /* 0x0000000000007213 */ /* 0x000fe20000000000 */
[----:B---3--:R-:W-:-:S03]  /*0150*/  UISETP.NE.U32.AND UP0, UPT, UR4, URZ, UPT ;  /* 0x000000ff0400728c */ /* 0x008fc6000bf05070 */
[----:B------:R-:W-:Y:S01]  /*0160*/  R2UR UR12, R0 ;  /* 0x00000000000c72ca */ /* 0x000fe200000e0000 */
[----:B------:R-:W-:-:S06]  /*0170*/  UISETP.NE.AND.EX UP0, UPT, UR5, URZ, UPT, UP0 ;  /* 0x000000ff0500728c */ /* 0x000fcc000bf05300 */
[----:B------:R-:W-:-:S05]  /*0180*/  PLOP3.LUT P0, PT, PT, PT, UP0, 0x80, 0x8 ;  /* 0x000000000008781c */ /* 0x000fca0003f0f008 */
[----:B------:R-:W1:Y:S01]  /*0190*/  @UP0 LDCU.64 UR8, c[0x0][0x4a0] ;  /* 0x00009400ff0807ac */ /* 0x000e620008000a00 */
        /* <DEDUP_REMOVED lines=35> */
[----:B-1----:R-:W-:Y:S01]  /*03d0*/  MOV R0, UR8 ;  /* 0x0000000800007c02 */ /* 0x002fe20008000f00 */
[----:B------:R-:W1:Y:S02]  /*03e0*/  @UP0 LDCU UR7, c[0x0][0x430] ;  /* 0x00008600ff0707ac */ /* 0x000e640008000800 */
[----:B---3--:R-:W-:-:S06]  /*03f0*/  @UP1 UIMAD.WIDE UR4, UR41, 0x4, UR4 ;  /* 0x00000004290418a5 */ /* 0x008fcc000f8e0204 */
[----:B0-----:R-:W-:Y:S01]  /*0400*/  MOV R2, UR4 ;  /* 0x0000000400027c02 */ /* 0x001fe20008000f00 */
[----:B------:R-:W-:-:S05]  /*0410*/  IMAD.U32 R3, RZ, RZ, UR5 ;  /* 0x00000005ff037e24 */ /* 0x000fca000f8e00ff */
        /* <DEDUP_REMOVED lines=71> */
[----:B0-----:R-:W-:Y:S02]  /*0890*/  SHF.R.S32.HI R3, RZ, 0x8, R6 ;  /* 0x00000008ff037819 */ /* 0x001fe40000011406 */
[----:B------:R-:W-:-:S02]  /*08a0*/  SHF.R.S32.HI R8, RZ, 0x10, R15 ;  /* 0x00000010ff087819 */ /* 0x000fc4000001140f */
[----:B------:R-:W-:Y:S02]  /*08b0*/  MOV R6, R4 ;  /* 0x0000000400067202 */ /* 0x000fe40000000f00 */
[----:B------:R-:W-:Y:S01]  /*08c0*/  SHF.R.U64 R4, R12, 0x7, RZ ;  /* 0x000000070c047819 */ /* 0x000fe200000012ff */
[----:B------:R-:W0:Y:S01]  /*08d0*/  I2F.S16 R3, R3 ;  /* 0x0000000300037306 */ /* 0x000e220000101400 */
[----:B------:R-:W-:Y:S01]  /*08e0*/  PRMT R5, R5, 0x9910, RZ ;  /* 0x0000991005057816 */ /* 0x000fe200000000ff */
[----:B---3--:R-:W-:Y:S01]  /*08f0*/  FMUL.FTZ R7, R2, R7 ;  /* 0x0000000702077220 */ /* 0x008fe20000410000 */
[----:B------:R-:W-:Y:S02]  /*0900*/  LOP3.LUT R8, R8, 0xff, RZ, 0xc0, !PT ;  /* 0x000000ff08087812 */ /* 0x000fe400078ec0ff */
[----:B------:R-:W-:Y:S01]  /*0910*/  ISETP.NE.U32.AND P0, PT, R4, RZ, PT ;  /* 0x000000ff0400720c */ /* 0x000fe20003f05070 */
[----:B------:R-:W-:Y:S01]  /*0920*/  IMAD.MOV.U32 R4, RZ, RZ, R5 ;  /* 0x000000ffff047224 */ /* 0x000fe200078e0005 */
        /* <DEDUP_REMOVED lines=29> */
.L_x_4145:
[----:B------:R-:W0:Y:S02]  /*0b00*/  LDC.64 R24, c[0x0][0x388] ;  /* 0x0000e200ff187b82 */ /* 0x000e240000000a00 */
[----:B0-----:R-:W-:-:S06]  /*0b10*/  IMAD.WIDE R24, R21, 0x2, R24 ;  /* 0x0000000215187825 */ /* 0x001fcc00078e0218 */
[----:B------:R-:W5:Y:S02]  /*0b20*/  LDG.E.128 R24, desc[UR36][R24.64] ;  /* 0x0000002418187981 */ /* 0x000f64000c1e1d00 */
.L_x_4144:
[----:B------:R-:W-:Y:S05]  /*0b30*/  BSYNC.RECONVERGENT B0 ;  /* 0x0000000000007941 */ /* 0x000fea0003800200 */
.L_x_4143:
        /* <DEDUP_REMOVED lines=57> */
.L_x_4146:
[----:B------:R-:W-:Y:S01]  /*0ed0*/  BSSY.RECONVERGENT B0, `(.L_x_4147) ;  /* 0x0000007000007945 */ /* 0x000fe20003800200 */
[----:B------:R-:W-:Y:S02]  /*0ee0*/  CS2R R14, SRZ ;  /* 0x00000000000e7805 */ /* 0x000fe4000001ff00 */
[----:B------:R-:W-:Y:S01]  /*0ef0*/  CS2R R12, SRZ ;  /* 0x00000000000c7805 */ /* 0x000fe2000001ff00 */
[----:B------:R-:W-:Y:S06]  /*0f00*/  @P3 BRA `(.L_x_4148) ;  /* 0x00000000000c3947 */ /* 0x000fec0003800000 */
[----:B------:R-:W0:Y:S02]  /*0f10*/  LDC.64 R2, c[0x0][0x398] ;  /* 0x0000e600ff027b82 */ /* 0x000e240000000a00 */
[----:B0-----:R-:W-:-:S05]  /*0f20*/  IMAD.WIDE R2, R21, 0x2, R2 ;  /* 0x0000000215027825 */ /* 0x001fca00078e0202 */
[----:B------:R0:W5:Y:S02]  /*0f30*/  LDG.E.128 R12, desc[UR36][R2.64] ;  /* 0x00000024020c7981 */ /* 0x000164000c1e1d00 */
.L_x_4148:
[----:B------:R-:W-:Y:S05]  /*0f40*/  BSYNC.RECONVERGENT B0 ;  /* 0x0000000000007941 */ /* 0x000fea0003800200 */
.L_x_4147:
        /* <DEDUP_REMOVED lines=35> */
[----:B---3--:R-:W-:Y:S01]  /*1180*/  @!P1 IMAD.WIDE.U32 R4, R9, 0x2, R4 ;  /* 0x0000000209049825 */ /* 0x008fe200078e0004 */
[----:B------:R-:W-:-:S04]  /*1190*/  MOV R9, UR7 ;  /* 0x0000000700097c02 */ /* 0x000fc80008000f00 */
        /* <DEDUP_REMOVED lines=23> */
[C---:B------:R-:W-:Y:S01]  /*1310*/  VIADD R4, R0.reuse, 0x2 ;  /* 0x0000000200047836 */ /* 0x040fe20000000000 */
[----:B------:R-:W0:Y:S01]  /*1320*/  LDCU UR4, c[0x0][0x40c] ;  /* 0x00008180ff0477ac */ /* 0x000e220008000800 */
[----:B------:R-:W-:Y:S01]  /*1330*/  I2FP.F32.U32 R2, R0 ;  /* 0x0000000000027245 */ /* 0x000fe20000201000 */
[----:B------:R-:W-:Y:S01]  /*1340*/  HADD2.F32 R23, -RZ, R18.H1_H1 ;  /* 0x30000012ff177230 */ /* 0x000fe20000004100 */
[C---:B------:R-:W-:Y:S01]  /*1350*/  IADD3 R5, PT, PT, R0.reuse, 0x4, RZ ;  /* 0x0000000400057810 */ /* 0x040fe20007ffe0ff */
        /* <DEDUP_REMOVED lines=91> */
.L_x_4150:
        /* <DEDUP_REMOVED lines=10> */
[----:B0-----:R-:W-:Y:S01]  /*19b0*/  VIADD R2, R4, 0xffffffe ;  /* 0x0ffffffe04027836 */ /* 0x001fe20000000000 */
[----:B------:R-:W-:-:S05]  /*19c0*/  IADD3 R4, PT, PT, RZ, -R9, RZ ;  /* 0x80000009ff047210 */ /* 0x000fca0007ffe0ff */
[----:B------:R0:W1:Y:S02]  /*19d0*/  F2I.FTZ.U32.TRUNC.NTZ R3, R2 ;  /* 0x0000000200037305 */ /* 0x000064000021f000 */
[----:B0-----:R-:W-:Y:S01]  /*19e0*/  IMAD.MOV.U32 R2, RZ, RZ, RZ ;  /* 0x000000ffff027224 */ /* 0x001fe200078e00ff */
[----:B-1----:R-:W-:-:S05]  /*19f0*/  IADD3 R6, PT, PT, RZ, -R3, RZ ;  /* 0x80000003ff067210 */ /* 0x002fca0007ffe0ff */
        /* <DEDUP_REMOVED lines=13> */
[----:B------:R-:W-:Y:S02]  /*1ad0*/  ISETP.GE.AND P0, PT, R0, R11, PT ;  /* 0x0000000b0000720c */ /* 0x000fe40003f06270 */
[----:B------:R-:W-:-:S05]  /*1ae0*/  MOV R28, R3 ;  /* 0x00000003001c7202 */ /* 0x000fca0000000f00 */
        /* <DEDUP_REMOVED lines=18> */
[----:B---3--:R-:W-:-:S02]  /*1c10*/  MOV R6, UR6 ;  /* 0x0000000600067c02 */ /* 0x008fc40008000f00 */
[----:B------:R-:W-:Y:S01]  /*1c20*/  MOV R7, UR7 ;  /* 0x0000000700077c02 */ /* 0x000fe20008000f00 */
[----:B----4-:R-:W-:Y:S01]  /*1c30*/  IMAD.U32 R10, RZ, RZ, UR8 ;  /* 0x00000008ff0a7e24 */ /* 0x010fe2000f8e00ff */
[----:B-1----:R-:W-:-:S07]  /*1c40*/  MOV R11, UR9 ;  /* 0x00000009000b7c02 */ /* 0x002fce0008000f00 */
[----:B------:R-:W-:-:S07]  /*1c50*/  LEPC R20, `(.L_x_4152) ;  /* 0x000000001014794e */ /* 0x000fce0000000000 */
[----:B--2---:R-:W-:Y:S05]  /*1c60*/  CALL.ABS.NOINC R2 ;  /* 0x0000000002007343 */ /* 0x004fea0003c00000 */
.L_x_4152:
[----:B------:R-:W0:Y:S01]  /*1c70*/  S2R R3, SR_CgaCtaId ;  /* 0x0000000000037919 */ /* 0x000e220000008800 */
[----:B------:R-:W1:Y:S01]  /*1c80*/  LDC R5, c[0x0][0x400] ;  /* 0x00010000ff057b82 */ /* 0x000e620000000800 */
[----:B------:R-:W-:Y:S01]  /*1c90*/  ISETP.NE.AND P6, PT, R22, RZ, PT ;  /* 0x000000ff1600720c */ /* 0x000fe20003fc5270 */
[----:B------:R-:W-:Y:S05]  /*1ca0*/  WARPSYNC.ALL ;  /* 0x0000000000007948 */ /* 0x000fea0003800000 */
[----:B------:R-:W-:-:S04]  /*1cb0*/  MOV R0, 0x400 ;  /* 0x0000040000007802 */ /* 0x000fc80000000f00 */
[----:B------:R-:W-:-:S04]  /*1cc0*/  IADD3 R0, PT, PT, R0, 0x240, RZ ;  /* 0x0000024000007810 */ /* 0x000fc80007ffe0ff */
[----:B0-----:R-:W-:Y:S01]  /*1cd0*/  LEA R0, R3, R0, 0x18 ;  /* 0x0000000003007211 */ /* 0x001fe200078ec0ff */
[----:B------:R-:W-:-:S04]  /*1ce0*/  @!P6 IMAD R3, R23, R28, R29 ;  /* 0x0000001c1703e224 */ /* 0x000fc800078e021d */
[----:B-1----:R-:W-:Y:S01]  /*1cf0*/  IMAD R10, R5, 0x2, R0 ;  /* 0x00000002050a7824 */ /* 0x002fe200078e0200 */
[----:B------:R-:W-:-:S04]  /*1d00*/  @!P6 LEA R2, R3, R0, 0x1 ;  /* 0x000000000302e211 */ /* 0x000fc800078e08ff */
[----:B------:R-:W-:Y:S01]  /*1d10*/  @!P6 LEA R3, R3, R10, 0x1 ;  /* 0x0000000a0303e211 */ /* 0x000fe200078e08ff */
        /* <DEDUP_REMOVED lines=15> */
[----:B------:R-:W-:Y:S01]  /*1e10*/  LEA R31, R23, R30, 0x1 ;  /* 0x0000001e171f7211 */ /* 0x000fe200078e08ff */
[----:B------:R-:W0:Y:S01]  /*1e20*/  LDS.64 R8, [R30] ;  /* 0x000000001e087984 */ /* 0x000e220000000a00 */
[----:B------:R-:W-:-:S03]  /*1e30*/  LEA.HI R2, R2, R3, RZ, 0x2 ;  /* 0x0000000302027211 */ /* 0x000fc600078f10ff */
[----:B------:R-:W1:Y:S01]  /*1e40*/  LDS.64 R26, [R31] ;  /* 0x000000001f1a7984 */ /* 0x000e620000000a00 */
[----:B------:R-:W-:-:S03]  /*1e50*/  SHF.L.U32 R2, R2, 0x1, RZ ;  /* 0x0000000102027819 */ /* 0x000fc600000006ff */
[----:B------:R-:W2:Y:S01]  /*1e60*/  LDS.64 R12, [R32] ;  /* 0x00000000200c7984 */ /* 0x000ea20000000a00 */
[----:B------:R-:W-:-:S03]  /*1e70*/  LOP3.LUT R7, R2, 0xfffffff8, RZ, 0xc0, !PT ;  /* 0xfffffff802077812 */ /* 0x000fc600078ec0ff */
[----:B------:R-:W3:Y:S01]  /*1e80*/  LDS.64 R14, [R33] ;  /* 0x00000000210e7984 */ /* 0x000ee20000000a00 */
[----:B------:R-:W-:Y:S02]  /*1e90*/  ISETP.GE.AND P0, PT, R7, R5, PT ;  /* 0x000000050700720c */ /* 0x000fe40003f06270 */
[--C-:B0-----:R-:W-:Y:S02]  /*1ea0*/  SHF.R.U64 R4, R8, 0x10, R9.reuse ;  /* 0x0000001008047819 */ /* 0x101fe40000001209 */
[----:B------:R-:W-:Y:S02]  /*1eb0*/  SHF.R.U32.HI R6, RZ, 0x10, R9 ;  /* 0x00000010ff067819 */ /* 0x000fe40000011609 */
[--C-:B-1----:R-:W-:Y:S02]  /*1ec0*/  SHF.R.U64 R25, R26, 0x10, R27.reuse ;  /* 0x000000101a197819 */ /* 0x102fe4000000121b */
[----:B------:R-:W-:Y:S02]  /*1ed0*/  PRMT R24, R8, 0x5410, R26 ;  /* 0x0000541008187816 */ /* 0x000fe4000000001a */
[----:B------:R-:W-:-:S02]  /*1ee0*/  PRMT R26, R9, 0x5410, R27 ;  /* 0x00005410091a7816 */ /* 0x000fc4000000001b */
[----:B------:R-:W-:Y:S02]  /*1ef0*/  PRMT R25, R4, 0x5410, R25 ;  /* 0x0000541004197816 */ /* 0x000fe40000000019 */
        /* <DEDUP_REMOVED lines=107> */
.L_x_4156:
[----:B------:R-:W-:Y:S05]  /*25b0*/  BSYNC.RECONVERGENT B1 ;  /* 0x0000000000017941 */ /* 0x000fea0003800200 */
.L_x_4155:
        /* <DEDUP_REMOVED lines=11> */
[----:B------:R-:W-:Y:S02]  /*2670*/  LOP3.LUT R8, R4, 0xffff, R24, 0xf8, !PT ;  /* 0x0000ffff04087812 */ /* 0x000fe400078ef818 */
[----:B------:R-:W-:Y:S02]  /*2680*/  LOP3.LUT R9, R11, R5, RZ, 0xfc, !PT ;  /* 0x000000050b097212 */ /* 0x000fe400078efcff */
[----:B------:R-:W-:-:S02]  /*2690*/  PRMT R4, R25, 0x7732, RZ ;  /* 0x0000773219047816 */ /* 0x000fc400000000ff */
[----:B------:R-:W-:Y:S02]  /*26a0*/  PRMT R11, R27, 0x7732, RZ ;  /* 0x000077321b0b7816 */ /* 0x000fe400000000ff */
[----:B------:R-:W-:Y:S01]  /*26b0*/  PRMT R12, R26, 0x7732, RZ ;  /* 0x000077321a0c7816 */ /* 0x000fe200000000ff */
[----:B------:R-:W-:Y:S01]  /*26c0*/  IMAD.WIDE.U32 R4, R4, 0x10000, RZ ;  /* 0x0001000004047825 */ /* 0x000fe200078e00ff */
[----:B------:R-:W-:Y:S02]  /*26d0*/  LOP3.LUT R7, R7, R3, RZ, 0xfc, !PT ;  /* 0x0000000307077212 */ /* 0x000fe400078efcff */
[----:B------:R-:W-:Y:S01]  /*26e0*/  PRMT R14, R24, 0x7732, RZ ;  /* 0x00007732180e7816 */ /* 0x000fe200000000ff */
        /* <DEDUP_REMOVED lines=12> */
.L_x_4154:
[----:B------:R-:W-:Y:S05]  /*27b0*/  BSYNC.RECONVERGENT B0 ;  /* 0x0000000000007941 */ /* 0x000fea0003800200 */
.L_x_4153:
[----:B------:R-:W-:Y:S01]  /*27c0*/  BAR.SYNC.DEFER_BLOCKING 0x0 ;  /* 0x0000000000007b1d */ /* 0x000fe20000010000 */
[----:B------:R-:W-:-:S04]  /*27d0*/  @!P6 IMAD R23, R23, R28, R29 ;  /* 0x0000001c1717e224 */ /* 0x000fc800078e021d */
[C---:B------:R-:W-:Y:S01]  /*27e0*/  @!P6 IMAD R0, R23.reuse, 0x2, R0 ;  /* 0x000000021700e824 */ /* 0x040fe200078e0200 */
[----:B------:R-:W-:-:S04]  /*27f0*/  @!P6 LEA R10, R23, R10, 0x1 ;  /* 0x0000000a170ae211 */ /* 0x000fc800078e08ff */
[----:B------:R1:W2:Y:S04]  /*2800*/  @!P6 LDS.128 R24, [R0] ;  /* 0x000000000018e984 */ /* 0x0002a80000000c00 */
[----:B------:R1:W3:Y:S01]  /*2810*/  @!P6 LDS.128 R16, [R10] ;  /* 0x000000000a10e984 */ /* 0x0002e20000000c00 */
[----:B------:R-:W-:Y:S06]  /*2820*/  BAR.SYNC.DEFER_BLOCKING 0x0 ;  /* 0x0000000000007b1d */ /* 0x000fec0000010000 */
.L_x_4151:
[----:B------:R-:W-:Y:S05]  /*2830*/  BSYNC.RECONVERGENT B6 ;  /* 0x0000000000067941 */ /* 0x000fea0003800200 */
.L_x_4149:
        /* <DEDUP_REMOVED lines=17> */
[----:B------:R-:W-:Y:S02]  /*2950*/  @!P0 IMAD R7, R5, 0x1c, R0 ;  /* 0x0000001c05078824 */ /* 0x000fe400078e0200 */
[----:B------:R-:W-:-:S03]  /*2960*/  VIADD R0, R6, 0x40 ;  /* 0x0000004006007836 */ /* 0x000fc60000000000 */
[----:B------:R-:W-:Y:S02]  /*2970*/  @!P0 SHF.L.U32 R7, R7, 0x3, RZ ;  /* 0x0000000307078819 */ /* 0x000fe400000006ff */
        /* <DEDUP_REMOVED lines=17> */
.L_x_4295:
        /* <DEDUP_REMOVED lines=13> */
[----:B------:R-:W-:Y:S01]  /*2b60*/  IMAD.U32 R2, RZ, RZ, UR4 ;  /* 0x00000004ff027e24 */ /* 0x000fe2000f8e00ff */
[----:B------:R-:W-:-:S04]  /*2b70*/  MOV R3, UR5 ;  /* 0x0000000500037c02 */ /* 0x000fc80008000f00 */
[----:B------:R-:W1:Y:S01]  /*2b80*/  LDCU UR4, c[0x0][0x410] ;  /* 0x00008200ff0477ac */ /* 0x000e620008000800 */
[----:B------:R-:W2:Y:S01]  /*2b90*/  @P0 LDG.E.U16 R2, desc[UR36][R2.64] ;  /* 0x0000002402020981 */ /* 0x000ea2000c1e1500 */
[----:B------:R-:W-:Y:S02]  /*2ba0*/  IADD3 R6, PT, PT, R6, 0x240, RZ ;  /* 0x0000024006067810 */ /* 0x000fe40007ffe0ff */
[----:B0-----:R-:W-:Y:S02]  /*2bb0*/  IADD3 R4, PT, PT, -R125, UR42, RZ ;  /* 0x0000002a7d047c10 */ /* 0x001fe4000fffe1ff */
[----:B------:R-:W-:-:S05]  /*2bc0*/  LEA R21, R21, R6, 0x18 ;  /* 0x0000000615157211 */ /* 0x000fca00078ec0ff */
[----:B------:R-:W-:Y:S02]  /*2bd0*/  IMAD R4, R4, 0x4, R21 ;  /* 0x0000000404047824 */ /* 0x000fe400078e0215 */
[----:B-1----:R-:W-:Y:S01]  /*2be0*/  FMUL.FTZ R5, R14, UR4 ;  /* 0x000000040e057c20 */ /* 0x002fe20008410000 */
[----:B--2---:R-:W-:-:S05]  /*2bf0*/  @P0 HADD2.F32 R0, -RZ, R2.H0_H0 ;  /* 0x20000002ff000230 */ /* 0x004fca0000004100 */
[----:B------:R-:W-:-:S05]  /*2c00*/  @P0 FADD.FTZ R5, R5, R0 ;  /* 0x0000000005050221 */ /* 0x000fca0000010000 */
[----:B------:R1:W-:Y:S04]  /*2c10*/  STL [R1+0x30], R5 ;  /* 0x0000300501007387 */ /* 0x0003e80000100800 */
[----:B------:R1:W-:Y:S02]  /*2c20*/  STS [R4], R5 ;  /* 0x0000000504007388 */ /* 0x0003e40000000800 */
.L_x_4157:
[----:B------:R-:W-:Y:S05]  /*2c30*/  WARPSYNC.ALL ;  /* 0x0000000000007948 */ /* 0x000fea0003800000 */
[----:B------:R-:W-:Y:S01]  /*2c40*/  IADD3 R0, PT, PT, -R125, UR42, RZ ;  /* 0x0000002a7d007c10 */ /* 0x000fe2000fffe1ff */
[----:B------:R-:W4:Y:S01]  /*2c50*/  LDCU UR4, c[0x0][0x3f0] ;  /* 0x00007e00ff0477ac */ /* 0x000f220008000800 */
[----:B------:R-:W-:Y:S02]  /*2c60*/  BSSY.RECONVERGENT B0, `(.L_x_4159) ;  /* 0x000038d000007945 */ /* 0x000fe40003800200 */
[----:B------:R-:W-:Y:S01]  /*2c70*/  IADD3 R0, PT, PT, R0, 0x1f, RZ ;  /* 0x0000001f00007810 */ /* 0x000fe20007ffe0ff */
[----:B------:R-:W1:Y:S03]  /*2c80*/  LDCU UR15, c[0x0][0x410] ;  /* 0x00008200ff0f77ac */ /* 0x000e660008000800 */
[----:B0-----:R-:W-:Y:S01]  /*2c90*/  SHF.R.S32.HI R3, RZ, 0x1f, R0 ;  /* 0x0000001fff037819 */ /* 0x001fe20000011400 */
[----:B------:R-:W0:Y:S03]  /*2ca0*/  LDCU.64 UR10, c[0x0][0x3b8] ;  /* 0x00007700ff0a77ac */ /* 0x000e260008000a00 */
[----:B------:R-:W-:Y:S01]  /*2cb0*/  LEA.HI R3, R3, R0, RZ, 0x5 ;  /* 0x0000000003037211 */ /* 0x000fe200078f28ff */
[----:B------:R-:W0:Y:S03]  /*2cc0*/  LDCU.64 UR16, c[0x0][0x438] ;  /* 0x00008700ff1077ac */ /* 0x000e260008000a00 */
[----:B------:R-:W-:Y:S01]  /*2cd0*/  LOP3.LUT R0, R3, 0xffffffe0, RZ, 0xc0, !PT ;  /* 0xffffffe003007812 */ /* 0x000fe200078ec0ff */
[----:B------:R-:W0:Y:S01]  /*2ce0*/  LDCU.64 UR12, c[0x0][0x448] ;  /* 0x00008900ff0c77ac */ /* 0x000e220008000a00 */
[----:B------:R-:W-:Y:S02]  /*2cf0*/  BAR.SYNC.DEFER_BLOCKING 0x0 ;  /* 0x0000000000007b1d */ /* 0x000fe40000010000 */
[----:B------:R-:W-:Y:S01]  /*2d00*/  ISETP.GE.AND P0, PT, R124, R0, PT ;  /* 0x000000007c00720c */ /* 0x000fe20003f06270 */
[----:B----4-:R-:W-:-:S04]  /*2d10*/  UIMAD UR4, UR41, UR4, UR43 ;  /* 0x00000004290472a4 */ /* 0x010fc8000f8e022b */
[----:B------:R-:W-:-:S08]  /*2d20*/  UIMAD UR4, UR4, 0xe0, URZ ;  /* 0x000000e0040478a4 */ /* 0x000fd0000f8e02ff */
[----:B-1----:R-:W-:Y:S05]  /*2d30*/  @P0 BRA `(.L_x_4160) ;  /* 0x0000003400fc0947 */ /* 0x002fea0003800000 */
[----:B------:R-:W1:Y:S01]  /*2d40*/  LDC R2, c[0x0][0x3f4] ;  /* 0x0000fd00ff027b82 */ /* 0x000e620000000800 */
[----:B------:R-:W-:Y:S01]  /*2d50*/  UMOV UR5, 0x400 ;  /* 0x0000040000057882 */ /* 0x000fe20000000000 */
[----:B------:R-:W4:Y:S01]  /*2d60*/  LDCU.64 UR8, c[0x0][0x420] ;  /* 0x00008400ff0877ac */ /* 0x000f220008000a00 */
[----:B------:R-:W-:Y:S01]  /*2d70*/  IADD3 R0, PT, PT, R125, R0, RZ ;  /* 0x000000007d007210 */ /* 0x000fe20007ffe0ff */
[----:B------:R-:W5:Y:S04]  /*2d80*/  LDCU UR14, c[0x0][0x440] ;  /* 0x00008800ff0e77ac */ /* 0x000f680008000800 */
[----:B------:R-:W0:Y:S01]  /*2d90*/  S2UR UR6, SR_CgaCtaId ;  /* 0x00000000000679c3 */ /* 0x000e220000008800 */
[----:B----4-:R-:W-:Y:S02]  /*2da0*/  MOV R127, UR8 ;  /* 0x00000008007f7c02 */ /* 0x010fe40008000f00 */
[----:B------:R-:W-:-:S02]  /*2db0*/  ISETP.NE.U32.AND P0, PT, RZ, UR8, PT ;  /* 0x00000008ff007c0c */ /* 0x000fc4000bf05070 */
[----:B-1----:R-:W-:Y:S01]  /*2dc0*/  IABS R2, R2 ;  /* 0x0000000200027213 */ /* 0x002fe20000000000 */
[----:B-----5:R-:W-:Y:S01]  /*2dd0*/  IMAD.U32 R129, RZ, RZ, UR14 ;  /* 0x0000000eff817e24 */ /* 0x020fe2000f8e00ff */
[----:B------:R-:W-:Y:S02]  /*2de0*/  ISETP.NE.AND.EX P0, PT, RZ, UR9, PT, P0 ;  /* 0x00000009ff007c0c */ /* 0x000fe4000bf05300 */
[----:B------:R-:W-:-:S04]  /*2df0*/  MOV R128, R2 ;  /* 0x0000000200807202 */ /* 0x000fc80000000f00 */
[----:B------:R-:W1:Y:S01]  /*2e00*/  I2F.RP R2, R128 ;  /* 0x0000008000027306 */ /* 0x000e620000209400 */
[----:B0-----:R-:W-:Y:S02]  /*2e10*/  ULEA UR7, UR6, UR5, 0x18 ;  /* 0x0000000506077291 */ /* 0x001fe4000f8ec0ff */
[----:B------:R-:W-:-:S04]  /*2e20*/  UIADD3 UR5, UPT, UPT, UR5, 0x240, URZ ;  /* 0x0000024005057890 */ /* 0x000fc8000fffe0ff */
[----:B------:R-:W-:-:S03]  /*2e30*/  ULEA UR5, UR6, UR5, 0x18 ;  /* 0x0000000506057291 */ /* 0x000fc6000f8ec0ff */
[----:B------:R-:W0:Y:S04]  /*2e40*/  LDS.128 R8, [UR7+0x40] ;  /* 0x00004007ff087984 */ /* 0x000e280008000c00 */
[----:B------:R-:W4:Y:S01]  /*2e50*/  LDS.128 R4, [UR7+0x50] ;  /* 0x00005007ff047984 */ /* 0x000f220008000c00 */
[----:B-1----:R-:W1:Y:S03]  /*2e60*/  MUFU.RCP R2, R2 ;  /* 0x0000000200027308 */ /* 0x002e660000001000 */
[----:B------:R-:W2:Y:S04]  /*2e70*/  LDS.128 R120, [UR7+0x60] ;  /* 0x00006007ff787984 */ /* 0x000ea80008000c00 */
[----:B------:R-:W2:Y:S04]  /*2e80*/  LDS.128 R116, [UR7+0x70] ;  /* 0x00007007ff747984 */ /* 0x000ea80008000c00 */
[----:B------:R-:W2:Y:S04]  /*2e90*/  LDS.128 R112, [UR7+0x80] ;  /* 0x00008007ff707984 */ /* 0x000ea80008000c00 */
[----:B------:R-:W2:Y:S01]  /*2ea0*/  LDS.128 R108, [UR7+0x90] ;  /* 0x00009007ff6c7984 */ /* 0x000ea20008000c00 */
[----:B-1----:R-:W-:-:S03]  /*2eb0*/  VIADD R2, R2, 0xffffffe ;  /* 0x0ffffffe02027836 */ /* 0x002fc60000000000 */
[----:B------:R-:W1:Y:S01]  /*2ec0*/  LDS.128 R104, [UR7+0xa0] ;  /* 0x0000a007ff687984 */ /* 0x000e620008000c00 */
[----:B------:R5:W3:Y:S03]  /*2ed0*/  F2I.FTZ.U32.TRUNC.NTZ R3, R2 ;  /* 0x0000000200037305 */ /* 0x000ae6000021f000 */
[----:B------:R-:W1:Y:S04]  /*2ee0*/  LDS.128 R100, [UR7+0xb0] ;  /* 0x0000b007ff647984 */ /* 0x000e680008000c00 */
[----:B------:R-:W1:Y:S01]  /*2ef0*/  LDS.128 R96, [UR7+0xc0] ;  /* 0x0000c007ff607984 */ /* 0x000e620008000c00 */
[----:B-----5:R-:W-:-:S03]  /*2f00*/  HFMA2 R2, -RZ, RZ, 0, 0 ;  /* 0x00000000ff027431 */ /* 0x020fc600000001ff */
[----:B------:R-:W1:Y:S04]  /*2f10*/  LDS.128 R92, [UR7+0xd0] ;  /* 0x0000d007ff5c7984 */ /* 0x000e680008000c00 */
[----:B0-----:R-:W-:Y:S01]  /*2f20*/  STL.64 [R1+0x10], R8 ;  /* 0x0000100801007387 */ /* 0x001fe20000100a00 */
[----:B---3--:R-:W-:-:S03]  /*2f30*/  IADD3 R126, PT, PT, RZ, -R3, RZ ;  /* 0x80000003ff7e7210 */ /* 0x008fc60007ffe0ff */
[----:B------:R-:W-:Y:S04]  /*2f40*/  STL.64 [R1+0x18], R10 ;  /* 0x0000180a01007387 */ /* 0x000fe80000100a00 */
[----:B----4-:R-:W-:Y:S04]  /*2f50*/  STL.64 [R1], R4 ;  /* 0x0000000401007387 */ /* 0x010fe80000100a00 */
[----:B------:R-:W-:Y:S04]  /*2f60*/  STL.64 [R1+0x8], R6 ;  /* 0x0000080601007387 */ /* 0x000fe80000100a00 */
[----:B------:R0:W-:Y:S04]  /*2f70*/  STL [R1+0x38], R0 ;  /* 0x0000380001007387 */ /* 0x0001e80000100800 */
[----:B------:R-:W3:Y:S04]  /*2f80*/  LDS.128 R88, [UR7+0xe0] ;  /* 0x0000e007ff587984 */ /* 0x000ee80008000c00 */
[----:B------:R-:W4:Y:S01]  /*2f90*/  LDS.128 R84, [UR7+0xf0] ;  /* 0x0000f007ff547984 */ /* 0x000f220008000c00 */
[----:B0-----:R-:W-:Y:S01]  /*2fa0*/  IMAD.IADD R0, R125, 0x1, R124 ;  /* 0x000000017d007824 */ /* 0x001fe200078e027c */
[----:B------:R-:W-:-:S02]  /*2fb0*/  MOV R125, R126 ;  /* 0x0000007e007d7202 */ /* 0x000fc40000000f00 */
[----:B------:R-:W0:Y:S01]  /*2fc0*/  LDS.128 R80, [UR7+0x100] ;  /* 0x00010007ff507984 */ /* 0x000e220008000c00 */
[----:B------:R-:W-:Y:S02]  /*2fd0*/  MOV R126, UR9 ;  /* 0x00000009007e7c02 */ /* 0x000fe40008000f00 */
[----:B------:R-:W-:Y:S01]  /*2fe0*/  IADD3 R127, P1, P2, R127, UR44, R0 ;  /* 0x0000002c7f7f7c10 */ /* 0x000fe2000fa3e000 */
[----:B------:R-:W-:Y:S01]  /*2ff0*/  IMAD R125, R125, R128, RZ ;  /* 0x000000807d7d7224 */ /* 0x000fe200078e02ff */
[----:B------:R-:W0:Y:S03]  /*3000*/  LDS.128 R76, [UR7+0x110] ;  /* 0x00011007ff4c7984 */ /* 0x000e260008000c00 */
[----:B------:R-:W-:Y:S01]  /*3010*/  IMAD.HI.U32 R2, R3, R125, R2 ;  /* 0x0000007d03027227 */ /* 0x000fe200078e0002 */
[----:B------:R-:W0:Y:S01]  /*3020*/  LDS.128 R72, [UR7+0x120] ;  /* 0x00012007ff487984 */ /* 0x000e220008000c00 */
[----:B------:R-:W-:-:S03]  /*3030*/  LEA R3, R124, UR5, 0x2 ;  /* 0x000000057c037c11 */ /* 0x000fc6000f8e10ff */
        /* <DEDUP_REMOVED lines=11> */
[----:B--2---:R-:W2:Y:S04]  /*30f0*/  LDS.128 R24, [UR7+0x1e0] ;  /* 0x0001e007ff187984 */ /* 0x004ea80008000c00 */
[----:B------:R-:W0:Y:S04]  /*3100*/  LDS.128 R20, [UR7+0x1f0] ;  /* 0x0001f007ff147984 */ /* 0x000e280008000c00 */
[----:B------:R-:W0:Y:S04]  /*3110*/  LDS.128 R16, [UR7+0x200] ;  /* 0x00020007ff107984 */ /* 0x000e280008000c00 */
[----:B------:R-:W0:Y:S04]  /*3120*/  LDS.128 R12, [UR7+0x210] ;  /* 0x00021007ff0c7984 */ /* 0x000e280008000c00 */
[----:B------:R-:W0:Y:S04]  /*3130*/  LDS.128 R8, [UR7+0x220] ;  /* 0x00022007ff087984 */ /* 0x000e280008000c00 */
[----:B------:R-:W0:Y:S01]  /*3140*/  LDS.128 R4, [UR7+0x230] ;  /* 0x00023007ff047984 */ /* 0x000e220008000c00 */
[----:B------:R-:W-:-:S03]  /*3150*/  UIMAD UR7, UR43, UR14, UR42 ;  /* 0x0000000e2b0772a4 */ /* 0x000fc6000f8e022a */
[----:B------:R-:W-:Y:S03]  /*3160*/  STL [R1+0x24], R127 ;  /* 0x0000247f01007387 */ /* 0x000fe60000100800 */
[----:B------:R-:W-:Y:S01]  /*3170*/  IMAD R125, R129, UR7, R0 ;  /* 0x00000007817d7c24 */ /* 0x000fe2000f8e0200 */
[----:B------:R5:W-:Y:S04]  /*3180*/  STL [R1+0x34], R2 ;  /* 0x0000340201007387 */ /* 0x000be80000100800 */
[----:B------:R0:W-:Y:S01]  /*3190*/  STL [R1+0x28], R125 ;  /* 0x0000287d01007387 */ /* 0x0001e20000100800 */
[----:B-----5:R-:W-:-:S05]  /*31a0*/  IADD3.X R2, PT, PT, R126, UR46, RZ, P1, P2 ;  /* 0x0000002e7e027c10 */ /* 0x020fca0008fe44ff */
[----:B------:R0:W-:Y:S04]  /*31b0*/  STL [R1+0x20], R2 ;  /* 0x0000200201007387 */ /* 0x0001e80000100800 */
[----:B-1234-:R0:W-:Y:S02]  /*31c0*/  STL [R1+0x2c], R3 ;  /* 0x00002c0301007387 */ /* 0x01e1e40000100800 */
.L_x_4227:
[----:B0-----:R-:W2:Y:S01]  /*31d0*/  LDL R3, [R1+0x34] ;  /* 0x0000340001037983 */ /* 0x001ea20000100800 */
[----:B------:R-:W0:Y:S01]  /*31e0*/  LDC R252, c[0x0][0x3f4] ;  /* 0x0000fd00fffc7b82 */ /* 0x000e220000000800 */
[----:B------:R-:W-:Y:S02]  /*31f0*/  IABS R2, R0 ;  /* 0x0000000000027213 */ /* 0x000fe40000000000 */
[----:B-----5:R1:W-:Y:S04]  /*3200*/  STL [R1+0x40], R5 ;  /* 0x0000400501007387 */ /* 0x0203e80000100800 */
[----:B------:R3:W-:Y:S01]  /*3210*/  STL [R1+0x3c], R4 ;  /* 0x00003c0401007387 */ /* 0x0007e20000100800 */
[----:B-1----:R-:W1:Y:S01]  /*3220*/  LDC R5, c[0x0][0x3f4] ;  /* 0x0000fd00ff057b82 */ /* 0x002e620000000800 */
[----:B0-----:R-:W-:-:S05]  /*3230*/  IABS R252, R252 ;  /* 0x000000fc00fc7213 */ /* 0x001fca0000000000 */
[----:B---3--:R-:W-:Y:S01]  /*3240*/  IMAD.MOV.U32 R4, RZ, RZ, R252 ;  /* 0x000000ffff047224 */ /* 0x008fe200078e00fc */
[----:B-1----:R-:W-:Y:S01]  /*3250*/  IABS R5, R5 ;  /* 0x0000000500057213 */ /* 0x002fe20000000000 */
[----:B--2---:R-:W-:-:S05]  /*3260*/  IMAD.HI.U32 R3, R3, R2, RZ ;  /* 0x0000000203037227 */ /* 0x004fca00078e00ff */
[----:B------:R-:W-:-:S05]  /*3270*/  IADD3 R3, PT, PT, -R3, RZ, RZ ;  /* 0x000000ff03037210 */ /* 0x000fca0007ffe1ff */
[----:B------:R-:W-:Y:S02]  /*3280*/  IMAD R252, R4, R3, R2 ;  /* 0x0000000304fc7224 */ /* 0x000fe400078e0202 */
[----:B------:R-:W2:Y:S04]  /*3290*/  LDL R3, [R1+0x20] ;  /* 0x0000200001037983 */ /* 0x000ea80000100800 */
[----:B------:R-:W2:Y:S01]  /*32a0*/  LDL R2, [R1+0x24] ;  /* 0x0000240001027983 */ /* 0x000ea20000100800 */
[----:B------:R-:W-:-:S13]  /*32b0*/  ISETP.GT.U32.AND P1, PT, R5, R252, PT ;  /* 0x000000fc0500720c */ /* 0x000fda0003f24070 */
[----:B------:R-:W-:-:S04]  /*32c0*/  @!P1 IADD3 R252, PT, PT, R252, -R4, RZ ;  /* 0x80000004fcfc9210 */ /* 0x000fc80007ffe0ff */
[----:B------:R-:W-:Y:S02]  /*32d0*/  ISETP.GT.U32.AND P1, PT, R5, R252, PT ;  /* 0x000000fc0500720c */ /* 0x000fe40003f24070 */
[----:B------:R-:W5:Y:S11]  /*32e0*/  LDL.LU R5, [R1+0x40] ;  /* 0x0000400001057983 */ /* 0x000f760000300800 */
[----:B------:R-:W-:-:S02]  /*32f0*/  @!P1 IMAD.IADD R252, R252, 0x1, -R4 ;  /* 0x00000001fcfc9824 */ /* 0x000fc400078e0a04 */
[----:B------:R-:W5:Y:S04]  /*3300*/  LDL.LU R4, [R1+0x3c] ;  /* 0x00003c0001047983 */ /* 0x000f680000300800 */
[----:B--2---:R0:W2:Y:S01]  /*3310*/  @P0 LDG.E.U8 R2, desc[UR36][R2.64] ;  /* 0x0000002402020981 */ /* 0x0040a2000c1e1100 */
[----:B------:R-:W-:Y:S01]  /*3320*/  ISETP.GE.AND P1, PT, R0, RZ, PT ;  /* 0x000000ff0000720c */ /* 0x000fe20003f26270 */
[----:B------:R-:W-:Y:S01]  /*3330*/  BSSY.RECONVERGENT B1, `(.L_x_4161) ;  /* 0x0000017000017945 */ /* 0x000fe20003800200 */
[----:B0-----:R-:W0:Y:S02]  /*3340*/  LDC R3, c[0x0][0x3f4] ;  /* 0x0000fd00ff037b82 */ /* 0x001e240000000800 */
[----:B0-----:R-:W-:Y:S02]  /*3350*/  ISETP.NE.AND P2, PT, R3, RZ, PT ;  /* 0x000000ff0300720c */ /* 0x001fe40003f45270 */
[----:B------:R-:W-:-:S04]  /*3360*/  MOV R3, R252 ;  /* 0x000000fc00037202 */ /* 0x000fc80000000f00 */
[----:B------:R-:W0:Y:S03]  /*3370*/  LDC R252, c[0x0][0x3f4] ;  /* 0x0000fd00fffc7b82 */ /* 0x000e260000000800 */
[----:B------:R-:W-:Y:S02]  /*3380*/  @!P1 IADD3 R3, PT, PT, -R3, RZ, RZ ;  /* 0x000000ff03039210 */ /* 0x000fe40007ffe1ff */
[----:B------:R-:W-:Y:S02]  /*3390*/  ISETP.GE.AND P1, PT, R0, UR42, PT ;  /* 0x0000002a00007c0c */ /* 0x000fe4000bf26270 */
[----:B0-----:R-:W-:Y:S02]  /*33a0*/  @!P2 LOP3.LUT R3, RZ, R252, RZ, 0x33, !PT ;  /* 0x000000fcff03a212 */ /* 0x001fe400078e33ff */
[----:B--2---:R-:W-:-:S03]  /*33b0*/  ISETP.NE.AND P3, PT, R2, RZ, P0 ;  /* 0x000000ff0200720c */ /* 0x004fc60000765270 */
[C---:B------:R-:W-:Y:S01]  /*33c0*/  IMAD.SHL.U32 R2, R3.reuse, 0x8, RZ ;  /* 0x0000000803027824 */ /* 0x040fe200078e00ff */
[----:B------:R-:W-:-:S05]  /*33d0*/  IADD3 R3, PT, PT, R3, R252, RZ ;  /* 0x000000fc03037210 */ /* 0x000fca0007ffe0ff */
[----:B------:R-:W-:Y:S05]  /*33e0*/  @P1 BRA `(.L_x_4162) ;  /* 0x00000000002c1947 */ /* 0x000fea0003800000 */
[----:B------:R-:W-:Y:S01]  /*33f0*/  IMAD R124, R252, 0xe0, RZ ;  /* 0x000000e0fc7c7824 */ /* 0x000fe200078e02ff */
[----:B------:R-:W-:-:S04]  /*3400*/  CS2R R126, SRZ ;  /* 0x00000000007e7805 */ /* 0x000fc8000001ff00 */
[----:B------:R-:W-:Y:S02]  /*3410*/  ISETP.GE.AND P2, PT, R2, R124, PT ;  /* 0x0000007c0200720c */ /* 0x000fe40003f46270 */
[----:B------:R-:W-:-:S11]  /*3420*/  CS2R R124, SRZ ;  /* 0x00000000007c7805 */ /* 0x000fd6000001ff00 */
[----:B------:R-:W-:Y:S05]  /*3430*/  @P2 BRA `(.L_x_4162) ;  /* 0x0000000000182947 */ /* 0x000fea0003800000 */
[----:B------:R-:W-:-:S05]  /*3440*/  IMAD R126, R252, UR4, RZ ;  /* 0x00000004fc7e7c24 */ /* 0x000fca000f8e02ff */
[----:B------:R-:W-:-:S04]  /*3450*/  IADD3 R125, P2, PT, R2, R126, RZ ;  /* 0x0000007e027d7210 */ /* 0x000fc80007f5e0ff */
[----:B------:R-:W-:Y:S02]  /*3460*/  LEA.HI.X.SX32 R126, R126, RZ, 0x1, P2 ;  /* 0x000000ff7e7e7211 */ /* 0x000fe400010f0eff */
[----:B------:R-:W-:-:S04]  /*3470*/  LEA R124, P2, R125, UR10, 0x1 ;  /* 0x0000000a7d7c7c11 */ /* 0x000fc8000f8408ff */
[----:B------:R-:W-:-:S06]  /*3480*/  LEA.HI.X R125, R125, UR11, R126, 0x1, P2 ;  /* 0x0000000b7d7d7c11 */ /* 0x000fcc00090f0c7e */
[----:B------:R-:W5:Y:S03]  /*3490*/  LDG.E.128 R124, desc[UR36][R124.64] ;  /* 0x000000247c7c7981 */ /* 0x000f66000c1e1d00 */
.L_x_4162:
[----:B------:R-:W-:Y:S05]  /*34a0*/  BSYNC.RECONVERGENT B1 ;  /* 0x0000000000017941 */ /* 0x000fea0003800200 */
.L_x_4161:
[----:B------:R-:W-:Y:S04]  /*34b0*/  BSSY.RECONVERGENT B1, `(.L_x_4163) ;  /* 0x0000010000017945 */ /* 0x000fe80003800200 */
[----:B------:R-:W-:Y:S05]  /*34c0*/  @P1 BRA `(.L_x_4164) ;  /* 0x0000000000381947 */ /* 0x000fea0003800000 */
[----:B------:R-:W-:Y:S01]  /*34d0*/  IMAD R128, R252, 0xe0, RZ ;  /* 0x000000e0fc807824 */ /* 0x000fe200078e02ff */
[----:B------:R-:W-:Y:S02]  /*34e0*/  SHF.L.U32 R252, R3, 0x3, RZ ;  /* 0x0000000303fc7819 */ /* 0x000fe400000006ff */
[----:B------:R-:W-:Y:S02]  /*34f0*/  CS2R R130, SRZ ;  /* 0x0000000000827805 */ /* 0x000fe4000001ff00 */
[----:B------:R-:W-:Y:S02]  /*3500*/  ISETP.GE.AND P2, PT, R252, R128, PT ;  /* 0x00000080fc00720c */ /* 0x000fe40003f46270 */
[----:B------:R-:W-:-:S11]  /*3510*/  CS2R R128, SRZ ;  /* 0x0000000000807805 */ /* 0x000fd6000001ff00 */
[----:B------:R-:W-:Y:S05]  /*3520*/  @P2 BRA `(.L_x_4164) ;  /* 0x0000000000202947 */ /* 0x000fea0003800000 */
[----:B------:R-:W0:Y:S01]  /*3530*/  LDC R128, c[0x0][0x3f4] ;  /* 0x0000fd00ff807b82 */ /* 0x000e220000000800 */
[----:B------:R-:W-:Y:S01]  /*3540*/  SHF.R.S32.HI R130, RZ, 0x1f, R252 ;  /* 0x0000001fff827819 */ /* 0x000fe200000114fc */
[----:B0-----:R-:W-:-:S05]  /*3550*/  IMAD R128, R128, UR4, RZ ;  /* 0x0000000480807c24 */ /* 0x001fca000f8e02ff */
[----:B------:R-:W-:-:S04]  /*3560*/  IADD3 R129, P2, PT, R128, R252, RZ ;  /* 0x000000fc80817210 */ /* 0x000fc80007f5e0ff */
[----:B------:R-:W-:Y:S02]  /*3570*/  LEA.HI.X.SX32 R130, R128, R130, 0x1, P2 ;  /* 0x0000008280827211 */ /* 0x000fe400010f0eff */
[----:B------:R-:W-:-:S04]  /*3580*/  LEA R128, P2, R129, UR10, 0x1 ;  /* 0x0000000a81807c11 */ /* 0x000fc8000f8408ff */
[----:B------:R-:W-:-:S06]  /*3590*/  LEA.HI.X R129, R129, UR11, R130, 0x1, P2 ;  /* 0x0000000b81817c11 */ /* 0x000fcc00090f0c82 */
[----:B------:R-:W5:Y:S03]  /*35a0*/  LDG.E.128 R128, desc[UR36][R128.64] ;  /* 0x0000002480807981 */ /* 0x000f66000c1e1d00 */
.L_x_4164:
[----:B------:R-:W-:Y:S05]  /*35b0*/  BSYNC.RECONVERGENT B1 ;  /* 0x0000000000017941 */ /* 0x000fea0003800200 */
.L_x_4163:
[----:B------:R-:W-:Y:S04]  /*35c0*/  BSSY.RECONVERGENT B1, `(.L_x_4165) ;  /* 0x0000011000017945 */ /* 0x000fe80003800200 */
[----:B------:R-:W-:Y:S05]  /*35d0*/  @P1 BRA `(.L_x_4166) ;  /* 0x00000000003c1947 */ /* 0x000fea0003800000 */
[----:B------:R-:W0:Y:S01]  /*35e0*/  LDC R252, c[0x0][0x3f4] ;  /* 0x0000fd00fffc7b82 */ /* 0x000e220000000800 */
[----:B------:R-:W-:Y:S01]  /*35f0*/  CS2R R134, SRZ ;  /* 0x0000000000867805 */ /* 0x000fe2000001ff00 */
[C---:B0-----:R-:W-:Y:S02]  /*3600*/  IMAD R132, R252.reuse, 0xe0, RZ ;  /* 0x000000e0fc847824 */ /* 0x041fe400078e02ff */
[----:B------:R-:W-:-:S05]  /*3610*/  IMAD R252, R252, 0x10, R2 ;  /* 0x00000010fcfc7824 */ /* 0x000fca00078e0202 */
        /* <DEDUP_REMOVED lines=11> */
.L_x_4166:
[----:B------:R-:W-:Y:S05]  /*36d0*/  BSYNC.RECONVERGENT B1 ;  /* 0x0000000000017941 */ /* 0x000fea0003800200 */
.L_x_4165:
[----:B------:R-:W-:Y:S04]  /*36e0*/  BSSY.RECONVERGENT B1, `(.L_x_4167) ;  /* 0x0000012000017945 */ /* 0x000fe80003800200 */
[----:B------:R-:W-:Y:S05]  /*36f0*/  @P1 BRA `(.L_x_4168) ;  /* 0x0000000000401947 */ /* 0x000fea0003800000 */
[----:B------:R-:W0:Y:S01]  /*3700*/  LDC R252, c[0x0][0x3f4] ;  /* 0x0000fd00fffc7b82 */ /* 0x000e220000000800 */
[----:B------:R-:W-:Y:S02]  /*3710*/  CS2R R138, SRZ ;  /* 0x00000000008a7805 */ /* 0x000fe4000001ff00 */
[C---:B0-----:R-:W-:Y:S01]  /*3720*/  LEA R136, R252.reuse, R3, 0x1 ;  /* 0x00000003fc887211 */ /* 0x041fe200078e08ff */
[----:B------:R-:W-:-:S03]  /*3730*/  IMAD R137, R252, 0xe0, RZ ;  /* 0x000000e0fc897824 */ /* 0x000fc600078e02ff */
[----:B------:R-:W-:-:S04]  /*3740*/  SHF.L.U32 R252, R136, 0x3, RZ ;  /* 0x0000000388fc7819 */ /* 0x000fc800000006ff */
        /* <DEDUP_REMOVED lines=11> */
.L_x_4168:
[----:B------:R-:W-:Y:S05]  /*3800*/  BSYNC.RECONVERGENT B1 ;  /* 0x0000000000017941 */ /* 0x000fea0003800200 */
.L_x_4167:
[----:B------:R-:W0:Y:S01]  /*3810*/  LDC R252, c[0x0][0x3f4] ;  /* 0x0000fd00fffc7b82 */ /* 0x000e220000000800 */
[----:B------:R-:W-:Y:S01]  /*3820*/  BSSY.RECONVERGENT B1, `(.L_x_4169) ;  /* 0x0000011000017945 */ /* 0x000fe20003800200 */
[----:B0-----:R-:W-:-:S03]  /*3830*/  IMAD R3, R252, 0x4, R3 ;  /* 0x00000004fc037824 */ /* 0x001fc600078e0203 */
[----:B------:R-:W-:Y:S05]  /*3840*/  @P1 BRA `(.L_x_4170) ;  /* 0x0000000000381947 */ /* 0x000fea0003800000 */
[C---:B------:R-:W-:Y:S01]  /*3850*/  IMAD R140, R252.reuse, 0xe0, RZ ;  /* 0x000000e0fc8c7824 */ /* 0x040fe200078e02ff */
[----:B------:R-:W-:Y:S02]  /*3860*/  LEA R252, R252, R2, 0x5 ;  /* 0x00000002fcfc7211 */ /* 0x000fe400078e28ff */
        /* <DEDUP_REMOVED lines=12> */
.L_x_4170:
[----:B------:R-:W-:Y:S05]  /*3930*/  BSYNC.RECONVERGENT B1 ;  /* 0x0000000000017941 */ /* 0x000fea0003800200 */
.L_x_4169:
[----:B------:R-:W-:Y:S04]  /*3940*/  BSSY.RECONVERGENT B1, `(.L_x_4171) ;  /* 0x0000011000017945 */ /* 0x000fe80003800200 */
[----:B------:R-:W-:Y:S05]  /*3950*/  @P1 BRA `(.L_x_4172) ;  /* 0x00000000003c1947 */ /* 0x000fea0003800000 */
[----:B------:R-:W0:Y:S01]  /*3960*/  LDC R252, c[0x0][0x3f4] ;  /* 0x0000fd00fffc7b82 */ /* 0x000e220000000800 */
[----:B------:R-:W-:Y:S01]  /*3970*/  CS2R R146, SRZ ;  /* 0x0000000000927805 */ /* 0x000fe2000001ff00 */
[----:B0-----:R-:W-:Y:S01]  /*3980*/  IMAD R144, R252, 0xe0, RZ ;  /* 0x000000e0fc907824 */ /* 0x001fe200078e02ff */
        /* <DEDUP_REMOVED lines=12> */
.L_x_4172:
[----:B------:R-:W-:Y:S05]  /*3a50*/  BSYNC.RECONVERGENT B1 ;  /* 0x0000000000017941 */ /* 0x000fea0003800200 */
.L_x_4171:
[----:B------:R-:W0:Y:S01]  /*3a60*/  LDC R252, c[0x0][0x3f4] ;  /* 0x0000fd00fffc7b82 */ /* 0x000e220000000800 */
[----:B------:R-:W-:Y:S01]  /*3a70*/  BSSY.RECONVERGENT B1, `(.L_x_4173) ;  /* 0x0000011000017945 */ /* 0x000fe20003800200 */
[----:B0-----:R-:W-:-:S03]  /*3a80*/  IMAD.IADD R3, R3, 0x1, R252 ;  /* 0x0000000103037824 */ /* 0x001fc600078e02fc */
        /* <DEDUP_REMOVED lines=15> */
.L_x_4174:
[----:B------:R-:W-:Y:S05]  /*3b80*/  BSYNC.RECONVERGENT B1 ;  /* 0x0000000000017941 */ /* 0x000fea0003800200 */
.L_x_4173:
[----:B------:R-:W0:Y:S01]  /*3b90*/  LDC R252, c[0x0][0x3f4] ;  /* 0x0000fd00fffc7b82 */ /* 0x000e220000000800 */
[----:B------:R-:W-:Y:S01]  /*3ba0*/  BSSY.RECONVERGENT B1, `(.L_x_4175) ;  /* 0x0000011000017945 */ /* 0x000fe20003800200 */
[----:B0-----:R-:W-:-:S03]  /*3bb0*/  IADD3 R3, PT, PT, R3, R252, RZ ;  /* 0x000000fc03037210 */ /* 0x001fc60007ffe0ff */
[----:B------:R-:W-:Y:S05]  /*3bc0*/  @P1 BRA `(.L_x_4176) ;  /* 0x0000000000381947 */ /* 0x000fea0003800000 */
[----:B------:R-:W-:Y:S01]  /*3bd0*/  IMAD R152, R252, 0xe0, RZ ;  /* 0x000000e0fc987824 */ /* 0x000fe200078e02ff */
[----:B------:R-:W-:Y:S01]  /*3be0*/  CS2R R154, SRZ ;  /* 0x00000000009a7805 */ /* 0x000fe2000001ff00 */
[----:B------:R-:W-:-:S05]  /*3bf0*/  IMAD.SHL.U32 R252, R3, 0x8, RZ ;  /* 0x0000000803fc7824 */ /* 0x000fca00078e00ff */
        /* <DEDUP_REMOVED lines=11> */
.L_x_4176:
[----:B------:R-:W-:Y:S05]  /*3cb0*/  BSYNC.RECONVERGENT B1 ;  /* 0x0000000000017941 */ /* 0x000fea0003800200 */
.L_x_4175:
[----:B------:R-:W-:Y:S04]  /*3cc0*/  BSSY.RECONVERGENT B1, `(.L_x_4177) ;  /* 0x0000011000017945 */ /* 0x000fe80003800200 */
[----:B------:R-:W-:Y:S05]  /*3cd0*/  @P1 BRA `(.L_x_4178) ;  /* 0x00000000003c1947 */ /* 0x000fea0003800000 */
[----:B------:R-:W0:Y:S01]  /*3ce0*/  LDC R252, c[0x0][0x3f4] ;  /* 0x0000fd00fffc7b82 */ /* 0x000e220000000800 */
[----:B------:R-:W-:Y:S01]  /*3cf0*/  CS2R R158, SRZ ;  /* 0x00000000009e7805 */ /* 0x000fe2000001ff00 */
[C---:B0-----:R-:W-:Y:S01]  /*3d00*/  IMAD R156, R252.reuse, 0xe0, RZ ;  /* 0x000000e0fc9c7824 */ /* 0x041fe200078e02ff */
[----:B------:R-:W-:-:S04]  /*3d10*/  LEA R252, R252, R2, 0x6 ;  /* 0x00000002fcfc7211 */ /* 0x000fc800078e30ff */
        /* <DEDUP_REMOVED lines=11> */
.L_x_4178:
[----:B------:R-:W-:Y:S05]  /*3dd0*/  BSYNC.RECONVERGENT B1 ;  /* 0x0000000000017941 */ /* 0x000fea0003800200 */
.L_x_4177:
[----:B------:R-:W0:Y:S01]  /*3de0*/  LDC R252, c[0x0][0x3f4] ;  /* 0x0000fd00fffc7b82 */ /* 0x000e220000000800 */
[----:B------:R-:W-:Y:S01]  /*3df0*/  BSSY.RECONVERGENT B1, `(.L_x_4179) ;  /* 0x0000012000017945 */ /* 0x000fe20003800200 */
[C---:B0-----:R-:W-:Y:S01]  /*3e00*/  LEA R2, R252.reuse, R2, 0x7 ;  /* 0x00000002fc027211 */ /* 0x041fe200078e38ff */
[----:B------:R-:W-:Y:S02]  /*3e10*/  IMAD R3, R252, 0x2, R3 ;  /* 0x00000002fc037824 */ /* 0x000fe400078e0203 */
        /* <DEDUP_REMOVED lines=15> */
.L_x_4180:
[----:B------:R-:W-:Y:S05]  /*3f10*/  BSYNC.RECONVERGENT B1 ;  /* 0x0000000000017941 */ /* 0x000fea0003800200 */
.L_x_4179:
        /* <DEDUP_REMOVED lines=18> */
.L_x_4182:
[----:B------:R-:W-:Y:S05]  /*4040*/  BSYNC.RECONVERGENT B1 ;  /* 0x0000000000017941 */ /* 0x000fea0003800200 */
.L_x_4181:
[----:B------:R-:W0:Y:S01]  /*4050*/  LDC R252, c[0x0][0x3f4] ;  /* 0x0000fd00fffc7b82 */ /* 0x000e220000000800 */
[----:B------:R-:W-:Y:S01]  /*4060*/  BSSY.RECONVERGENT B1, `(.L_x_4183) ;  /* 0x0000011000017945 */ /* 0x000fe20003800200 */
[----:B0-----:R-:W-:-:S03]  /*4070*/  IADD3 R3, PT, PT, R3, R252, RZ ;  /* 0x000000fc03037210 */ /* 0x001fc60007ffe0ff */
        /* <DEDUP_REMOVED lines=15> */
.L_x_4184:
[----:B------:R-:W-:Y:S05]  /*4170*/  BSYNC.RECONVERGENT B1 ;  /* 0x0000000000017941 */ /* 0x000fea0003800200 */
.L_x_4183:
        /* <DEDUP_REMOVED lines=18> */
.L_x_4186:
[----:B------:R-:W-:Y:S05]  /*42a0*/  BSYNC.RECONVERGENT B1 ;  /* 0x0000000000017941 */ /* 0x000fea0003800200 */
.L_x_4185:
        /* <DEDUP_REMOVED lines=18> */
.L_x_4188:
[----:B------:R-:W-:Y:S05]  /*43d0*/  BSYNC.RECONVERGENT B1 ;  /* 0x0000000000017941 */ /* 0x000fea0003800200 */
.L_x_4187:
        /* <DEDUP_REMOVED lines=18> */
.L_x_4190:
[----:B------:R-:W-:Y:S05]  /*4500*/  BSYNC.RECONVERGENT B1 ;  /* 0x0000000000017941 */ /* 0x000fea0003800200 */
.L_x_4189:
        /* <DEDUP_REMOVED lines=18> */
.L_x_4192:
[----:B------:R-:W-:Y:S05]  /*4630*/  BSYNC.RECONVERGENT B1 ;  /* 0x0000000000017941 */ /* 0x000fea0003800200 */
.L_x_4191:
[----:B------:R-:W-:Y:S04]  /*4640*/  BSSY.RECONVERGENT B1, `(.L_x_4193) ;  /* 0x0000010000017945 */ /* 0x000fe80003800200 */
[----:B------:R-:W-:Y:S05]  /*4650*/  @P1 BRA `(.L_x_4194) ;  /* 0x0000000000381947 */ /* 0x000fea0003800000 */
[----:B------:R-:W0:Y:S01]  /*4660*/  LDC R252, c[0x0][0x3f4] ;  /* 0x0000fd00fffc7b82 */ /* 0x000e220000000800 */
[----:B------:R-:W-:Y:S02]  /*4670*/  CS2R R190, SRZ ;  /* 0x0000000000be7805 */ /* 0x000fe4000001ff00 */
[----:B------:R-:W-:Y:S01]  /*4680*/  CS2R R188, SRZ ;  /* 0x0000000000bc7805 */ /* 0x000fe2000001ff00 */
[----:B0-----:R-:W-:-:S05]  /*4690*/  IMAD R252, R252, 0xe0, RZ ;  /* 0x000000e0fcfc7824 */ /* 0x001fca00078e02ff */
[----:B------:R-:W-:-:S13]  /*46a0*/  ISETP.GE.AND P2, PT, R2, R252, PT ;  /* 0x000000fc0200720c */ /* 0x000fda0003f46270 */
        /* <DEDUP_REMOVED lines=9> */
.L_x_4194:
[----:B------:R-:W-:Y:S05]  /*4740*/  BSYNC.RECONVERGENT B1 ;  /* 0x0000000000017941 */ /* 0x000fea0003800200 */
.L_x_4193:
[----:B------:R-:W0:Y:S01]  /*4750*/  LDC R252, c[0x0][0x3f4] ;  /* 0x0000fd00fffc7b82 */ /* 0x000e220000000800 */
[----:B------:R-:W-:Y:S01]  /*4760*/  BSSY.RECONVERGENT B1, `(.L_x_4195) ;  /* 0x0000011000017945 */ /* 0x000fe20003800200 */
[----:B0-----:R-:W-:-:S03]  /*4770*/  LEA R3, R252, R3, 0x1 ;  /* 0x00000003fc037211 */ /* 0x001fc600078e08ff */
[----:B------:R-:W-:Y:S05]  /*4780*/  @P1 BRA `(.L_x_4196) ;  /* 0x0000000000381947 */ /* 0x000fea0003800000 */
[----:B------:R-:W0:Y:S01]  /*4790*/  LDC R2, c[0x0][0x3f4] ;  /* 0x0000fd00ff027b82 */ /* 0x000e220000000800 */
[----:B------:R-:W-:Y:S01]  /*47a0*/  CS2R R194, SRZ ;  /* 0x0000000000c27805 */ /* 0x000fe2000001ff00 */
[----:B0-----:R-:W-:Y:S02]  /*47b0*/  IMAD R192, R2, 0xe0, RZ ;  /* 0x000000e002c07824 */ /* 0x001fe400078e02ff */
[----:B------:R-:W-:-:S05]  /*47c0*/  IMAD.SHL.U32 R2, R3, 0x8, RZ ;  /* 0x0000000803027824 */ /* 0x000fca00078e00ff */
[----:B------:R-:W-:Y:S02]  /*47d0*/  ISETP.GE.AND P2, PT, R2, R192, PT ;  /* 0x000000c00200720c */ /* 0x000fe40003f46270 */
[----:B------:R-:W-:-:S11]  /*47e0*/  CS2R R192, SRZ ;  /* 0x0000000000c07805 */ /* 0x000fd6000001ff00 */
[----:B------:R-:W-:Y:S05]  /*47f0*/  @P2 BRA `(.L_x_4196) ;  /* 0x00000000001c2947 */ /* 0x000fea0003800000 */
[----:B------:R-:W-:Y:S01]  /*4800*/  IMAD R192, R252, UR4, RZ ;  /* 0x00000004fcc07c24 */ /* 0x000fe2000f8e02ff */
[----:B------:R-:W-:-:S04]  /*4810*/  SHF.R.S32.HI R193, RZ, 0x1f, R2 ;  /* 0x0000001fffc17819 */ /* 0x000fc80000011402 */
[----:B------:R-:W-:-:S04]  /*4820*/  IADD3 R2, P2, PT, R192, R2, RZ ;  /* 0x00000002c0027210 */ /* 0x000fc80007f5e0ff */
[----:B------:R-:W-:Y:S02]  /*4830*/  LEA.HI.X.SX32 R193, R192, R193, 0x1, P2 ;  /* 0x000000c1c0c17211 */ /* 0x000fe400010f0eff */
[----:B------:R-:W-:-:S04]  /*4840*/  LEA R192, P2, R2, UR10, 0x1 ;  /* 0x0000000a02c07c11 */ /* 0x000fc8000f8408ff */
[----:B------:R-:W-:-:S06]  /*4850*/  LEA.HI.X R193, R2, UR11, R193, 0x1, P2 ;  /* 0x0000000b02c17c11 */ /* 0x000fcc00090f0cc1 */
[----:B------:R-:W5:Y:S03]  /*4860*/  LDG.E.128 R192, desc[UR36][R192.64] ;  /* 0x00000024c0c07981 */ /* 0x000f66000c1e1d00 */
.L_x_4196:
[----:B------:R-:W-:Y:S05]  /*4870*/  BSYNC.RECONVERGENT B1 ;  /* 0x0000000000017941 */ /* 0x000fea0003800200 */
.L_x_4195:
[----:B------:R-:W-:Y:S01]  /*4880*/  BSSY.RECONVERGENT B1, `(.L_x_4197) ;  /* 0x0000011000017945 */ /* 0x000fe20003800200 */
[----:B------:R-:W-:-:S03]  /*4890*/  IADD3 R3, PT, PT, R3, R252, RZ ;  /* 0x000000fc03037210 */ /* 0x000fc60007ffe0ff */
        /* <DEDUP_REMOVED lines=15> */
.L_x_4198:
[----:B------:R-:W-:Y:S05]  /*4990*/  BSYNC.RECONVERGENT B1 ;  /* 0x0000000000017941 */ /* 0x000fea0003800200 */
.L_x_4197:
[----:B------:R-:W-:Y:S01]  /*49a0*/  BSSY.RECONVERGENT B1, `(.L_x_4199) ;  /* 0x0000011000017945 */ /* 0x000fe20003800200 */
[----:B------:R-:W-:-:S03]  /*49b0*/  IMAD.IADD R3, R3, 0x1, R252 ;  /* 0x0000000103037824 */ /* 0x000fc600078e02fc */
        /* <DEDUP_REMOVED lines=15> */
.L_x_4200:
[----:B------:R-:W-:Y:S05]  /*4ab0*/  BSYNC.RECONVERGENT B1 ;  /* 0x0000000000017941 */ /* 0x000fea0003800200 */
.L_x_4199:
[----:B------:R-:W-:Y:S01]  /*4ac0*/  BSSY.RECONVERGENT B1, `(.L_x_4201) ;  /* 0x0000011000017945 */ /* 0x000fe20003800200 */
[----:B------:R-:W-:-:S03]  /*4ad0*/  IADD3 R3, PT, PT, R3, R252, RZ ;  /* 0x000000fc03037210 */ /* 0x000fc60007ffe0ff */
        /* <DEDUP_REMOVED lines=15> */
.L_x_4202:
[----:B------:R-:W-:Y:S05]  /*4bd0*/  BSYNC.RECONVERGENT B1 ;  /* 0x0000000000017941 */ /* 0x000fea0003800200 */
.L_x_4201:
        /* <DEDUP_REMOVED lines=17> */
.L_x_4204:
[----:B------:R-:W-:Y:S05]  /*4cf0*/  BSYNC.RECONVERGENT B1 ;  /* 0x0000000000017941 */ /* 0x000fea0003800200 */
.L_x_4203:
        /* <DEDUP_REMOVED lines=17> */
.L_x_4206:
[----:B------:R-:W-:Y:S05]  /*4e10*/  BSYNC.RECONVERGENT B1 ;  /* 0x0000000000017941 */ /* 0x000fea0003800200 */
.L_x_4205:
        /* <DEDUP_REMOVED lines=17> */
.L_x_4208:
[----:B------:R-:W-:Y:S05]  /*4f30*/  BSYNC.RECONVERGENT B1 ;  /* 0x0000000000017941 */ /* 0x000fea0003800200 */
.L_x_4207:
        /* <DEDUP_REMOVED lines=17> */
.L_x_4210:
[----:B------:R-:W-:Y:S05]  /*5050*/  BSYNC.RECONVERGENT B1 ;  /* 0x0000000000017941 */ /* 0x000fea0003800200 */
.L_x_4209:
        /* <DEDUP_REMOVED lines=17> */
.L_x_4212:
[----:B------:R-:W-:Y:S05]  /*5170*/  BSYNC.RECONVERGENT B1 ;  /* 0x0000000000017941 */ /* 0x000fea0003800200 */
.L_x_4211:
        /* <DEDUP_REMOVED lines=17> */
.L_x_4214:
[----:B------:R-:W-:Y:S05]  /*5290*/  BSYNC.RECONVERGENT B1 ;  /* 0x0000000000017941 */ /* 0x000fea0003800200 */
.L_x_4213:
        /* <DEDUP_REMOVED lines=17> */
.L_x_4216:
[----:B------:R-:W-:Y:S05]  /*53b0*/  BSYNC.RECONVERGENT B1 ;  /* 0x0000000000017941 */ /* 0x000fea0003800200 */
.L_x_4215:
        /* <DEDUP_REMOVED lines=17> */
.L_x_4218:
[----:B------:R-:W-:Y:S05]  /*54d0*/  BSYNC.RECONVERGENT B1 ;  /* 0x0000000000017941 */ /* 0x000fea0003800200 */
.L_x_4217:
        /* <DEDUP_REMOVED lines=17> */
.L_x_4220:
[----:B------:R-:W-:Y:S05]  /*55f0*/  BSYNC.RECONVERGENT B1 ;  /* 0x0000000000017941 */ /* 0x000fea0003800200 */
.L_x_4219:
        /* <DEDUP_REMOVED lines=17> */
.L_x_4222:
[----:B------:R-:W-:Y:S05]  /*5710*/  BSYNC.RECONVERGENT B1 ;  /* 0x0000000000017941 */ /* 0x000fea0003800200 */
.L_x_4221:
[----:B------:R-:W-:Y:S04]  /*5720*/  BSSY.RECONVERGENT B1, `(.L_x_4223) ;  /* 0x0000011000017945 */ /* 0x000fe80003800200 */
[----:B------:R-:W-:Y:S05]  /*5730*/  @P1 BRA `(.L_x_4224) ;  /* 0x00000000003c1947 */ /* 0x000fea0003800000 */
[----:B------:R-:W0:Y:S01]  /*5740*/  LDC R2, c[0x0][0x3f4] ;  /* 0x0000fd00ff027b82 */ /* 0x000e220000000800 */
[----:B------:R-:W-:Y:S01]  /*5750*/  CS2R R250, SRZ ;  /* 0x0000000000fa7805 */ /* 0x000fe2000001ff00 */
[----:B0-----:R-:W-:Y:S02]  /*5760*/  IMAD R248, R2, 0xe0, RZ ;  /* 0x000000e002f87824 */ /* 0x001fe400078e02ff */
[----:B------:R-:W-:-:S05]  /*5770*/  IMAD.IADD R2, R3, 0x1, R252 ;  /* 0x0000000103027824 */ /* 0x000fca00078e02fc */
        /* <DEDUP_REMOVED lines=11> */
.L_x_4224:
[----:B------:R-:W-:Y:S05]  /*5830*/  BSYNC.RECONVERGENT B1 ;  /* 0x0000000000017941 */ /* 0x000fea0003800200 */
.L_x_4223:
[----:B------:R-:W-:Y:S04]  /*5840*/  BSSY.RECONVERGENT B1, `(.L_x_4225) ;  /* 0x00000b9000017945 */ /* 0x000fe80003800200 */
[----:B------:R-:W-:Y:S05]  /*5850*/  @P1 BRA `(.L_x_4226) ;  /* 0x0000000800dc1947 */ /* 0x000fea0003800000 */
[----:B------:R0:W-:Y:S04]  /*5860*/  STL [R1+0x50], R11 ;  /* 0x0000500b01007387 */ /* 0x0001e80000100800 */
[----:B0-----:R-:W2:Y:S04]  /*5870*/  LDL R11, [R1+0x10] ;  /* 0x00001000010b7983 */ /* 0x001ea80000100800 */
[----:B-----5:R0:W-:Y:S04]  /*5880*/  STL [R1+0x4c], R247 ;  /* 0x00004cf701007387 */ /* 0x0201e80000100800 */
[----:B0-----:R-:W3:Y:S04]  /*5890*/  LDL R247, [R1+0x14] ;  /* 0x0000140001f77983 */ /* 0x001ee80000100800 */
[----:B------:R0:W-:Y:S04]  /*58a0*/  STL [R1+0x48], R7 ;  /* 0x0000480701007387 */ /* 0x0001e80000100800 */
[----:B0-----:R-:W4:Y:S04]  /*58b0*/  LDL R7, [R1+0x4] ;  /* 0x0000040001077983 */ /* 0x001f280000100800 */
[----:B------:R0:W-:Y:S04]  /*58c0*/  STL [R1+0x44], R251 ;  /* 0x000044fb01007387 */ /* 0x0001e80000100800 */
[----:B0-----:R-:W4:Y:S04]  /*58d0*/  LDL R251, [R1] ;  /* 0x0000000001fb7983 */ /* 0x001f280000100800 */
[----:B------:R0:W-:Y:S04]  /*58e0*/  STL [R1+0x40], R0 ;  /* 0x0000400001007387 */ /* 0x0001e80000100800 */
[----:B0-----:R-:W4:Y:S01]  /*58f0*/  LDL R0, [R1+0x1c] ;  /* 0x00001c0001007983 */ /* 0x001f220000100800 */
[----:B--2---:R-:W-:-:S03]  /*5900*/  HMUL2 R3, R11, R124 ;  /* 0x0000007c0b037232 */ /* 0x004fc60000000000 */
[----:B------:R-:W2:Y:S04]  /*5910*/  LDL.LU R11, [R1+0x50] ;  /* 0x00005000010b7983 */ /* 0x000ea80000300800 */
[----:B------:R0:W-:Y:S01]  /*5920*/  STL [R1+0x3c], R124 ;  /* 0x00003c7c01007387 */ /* 0x0001e20000100800 */
[----:B---3--:R-:W-:-:S03]  /*5930*/  HFMA2 R2, R247, R125, -RZ ;  /* 0x0000007df7027231 */ /* 0x008fc600001000ff */
[----:B0-----:R-:W3:Y:S04]  /*5940*/  LDL R124, [R1+0xc] ;  /* 0x00000c00017c7983 */ /* 0x001ee80000100800 */
[----:B------:R-:W2:Y:S01]  /*5950*/  LDL.LU R247, [R1+0x4c] ;  /* 0x00004c0001f77983 */ /* 0x000ea20000300800 */
[----:B----4-:R-:W-:-:S03]  /*5960*/  HFMA2 R2, R7, R129, R2 ;  /* 0x0000008107027231 */ /* 0x010fc60000000002 */
[----:B------:R-:W4:Y:S01]  /*5970*/  LDL R7, [R1+0x18] ;  /* 0x0000180001077983 */ /* 0x000f220000100800 */
[----:B------:R-:W-:-:S03]  /*5980*/  HFMA2 R3, R251, R128, R3 ;  /* 0x00000080fb037231 */ /* 0x000fc60000000003 */
[----:B------:R-:W3:Y:S01]  /*5990*/  LDL R251, [R1+0x8] ;  /* 0x0000080001fb7983 */ /* 0x000ee20000100800 */
        /* <DEDUP_REMOVED lines=59> */
[----:B------:R-:W-:-:S04]  /*5d50*/  HFMA2 R3, R4, R248, R3 ;  /* 0x000000f804037231 */ /* 0x000fc80000000003 */
[----:B------:R-:W-:Y:S02]  /*5d60*/  HADD2 R252, R3, R2 ;  /* 0x0000000203fc7230 */ /* 0x000fe40000000000 */
[----:B------:R-:W-:Y:S02]  /*5d70*/  HMUL2 R3, R0, R127 ;  /* 0x0000007f00037232 */ /* 0x000fe40000000000 */
[----:B----4-:R-:W-:Y:S02]  /*5d80*/  HMUL2 R2, R7, R126 ;  /* 0x0000007e07027232 */ /* 0x010fe40000000000 */
[----:B------:R-:W4:Y:S02]  /*5d90*/  LDL.LU R7, [R1+0x48] ;  /* 0x0000480001077983 */ /* 0x000f240000300800 */
[----:B---3--:R-:W-:Y:S02]  /*5da0*/  HFMA2 R2, R251, R130, R2 ;  /* 0x00000082fb027231 */ /* 0x008fe40000000002 */
[----:B------:R-:W4:Y:S01]  /*5db0*/  LDL.LU R251, [R1+0x44] ;  /* 0x0000440001fb7983 */ /* 0x000f220000300800 */
[----:B------:R-:W-:-:S03]  /*5dc0*/  HFMA2 R3, R124, R131, R3 ;  /* 0x000000837c037231 */ /* 0x000fc60000000003 */
[----:B------:R-:W3:Y:S04]  /*5dd0*/  LDL.LU R0, [R1+0x40] ;  /* 0x0000400001007983 */ /* 0x000ee80000300800 */
[----:B------:R-:W3:Y:S01]  /*5de0*/  LDL R124, [R1+0x28] ;  /* 0x00002800017c7983 */ /* 0x000ee20000100800 */
        /* <DEDUP_REMOVED lines=57> */
[----:B--2---:R-:W-:-:S02]  /*6180*/  HFMA2 R3, R11, R247, R3 ;  /* 0x000000f70b037231 */ /* 0x004fc40000000003 */
[----:B------:R-:W-:Y:S01]  /*6190*/  HFMA2 R2, R6, R250, R2 ;  /* 0x000000fa06027231 */ /* 0x000fe20000000002 */
[----:B------:R-:W-:-:S03]  /*61a0*/  ISETP.NE.U32.AND P1, PT, RZ, UR16, PT ;  /* 0x00000010ff007c0c */ /* 0x000fc6000bf25070 */
[----:B------:R-:W-:Y:S01]  /*61b0*/  HADD2 R2, R252, R2 ;  /* 0x00000002fc027230 */ /* 0x000fe20000000000 */
[----:B------:R-:W-:Y:S01]  /*61c0*/  ISETP.NE.AND.EX P2, PT, RZ, UR17, PT, P1 ;  /* 0x00000011ff007c0c */ /* 0x000fe2000bf45310 */
[----:B----4-:R-:W-:-:S04]  /*61d0*/  HFMA2 R3, R7, R251, R3 ;  /* 0x000000fb07037231 */ /* 0x010fc80000000003 */
[----:B------:R-:W-:-:S05]  /*61e0*/  HFMA2 R2, R2, 1, 1, R3 ;  /* 0x3c003c0002027831 */ /* 0x000fca0000000003 */
[--C-:B------:R-:W-:Y:S02]  /*61f0*/  HADD2.F32 R252, -RZ, R2.reuse.H0_H0 ;  /* 0x20000002fffc7230 */ /* 0x100fe40000004100 */
[----:B------:R-:W-:-:S05]  /*6200*/  HADD2.F32 R2, -RZ, R2.H1_H1 ;  /* 0x30000002ff027230 */ /* 0x000fca0000004100 */
[----:B------:R-:W-:Y:S02]  /*6210*/  FADD.FTZ R252, R252, R2 ;  /* 0x00000002fcfc7221 */ /* 0x000fe40000010000 */
[----:B------:R-:W3:Y:S02]  /*6220*/  @P2 LDC.64 R2, c[0x0][0x438] ;  /* 0x00010e00ff022b82 */ /* 0x000ee40000000a00 */
[----:B---3--:R-:W-:-:S06]  /*6230*/  @P2 IMAD.WIDE R2, R124, 0x2, R2 ;  /* 0x000000027c022825 */ /* 0x008fcc00078e0202 */
        /* <DEDUP_REMOVED lines=10> */
[----:B------:R-:W-:Y:S02]  /*62e0*/  @P1 ISETP.GE.AND P2, PT, R0, R2, PT ;  /* 0x000000020000120c */ /* 0x000fe40003f46270 */
[----:B------:R-:W1:Y:S02]  /*62f0*/  @P1 LDC.64 R2, c[0x0][0x448] ;  /* 0x00011200ff021b82 */ /* 0x000e640000000a00 */
[----:B-1----:R-:W-:Y:S02]  /*6300*/  @P1 IMAD.WIDE.U32 R2, R124, 0x2, R2 ;  /* 0x000000027c021825 */ /* 0x002fe400078e0002 */
[----:B------:R-:W5:Y:S04]  /*6310*/  LDL.LU R124, [R1+0x3c] ;  /* 0x00003c00017c7983 */ /* 0x000f680000300800 */
[----:B------:R0:W2:Y:S02]  /*6320*/  @P1 LDG.E.U16 R3, desc[UR36][R2.64] ;  /* 0x0000002402031981 */ /* 0x0000a4000c1e1500 */
[----:B0-----:R-:W-:-:S04]  /*6330*/  @P1 SEL R2, RZ, UR39, P2 ;  /* 0x00000027ff021c07 */ /* 0x001fc80009000000 */
[----:B------:R-:W-:-:S04]  /*6340*/  @P1 IADD3 R2, PT, PT, R0, -UR42, R2 ;  /* 0x8000002a00021c10 */ /* 0x000fc8000fffe002 */
[----:B------:R-:W-:Y:S01]  /*6350*/  @P1 I2FP.F32.S32 R2, R2 ;  /* 0x0000000200021245 */ /* 0x000fe20000201400 */
[----:B--2---:R-:W-:-:S05]  /*6360*/  @P1 HADD2.F32 R3, -RZ, R3.H0_H0 ;  /* 0x20000003ff031230 */ /* 0x004fca0000004100 */
[----:B------:R-:W-:Y:S02]  /*6370*/  @P1 FFMA.FTZ R252, R2, R3, R252 ;  /* 0x0000000302fc1223 */ /* 0x000fe400000100fc */
[----:B------:R-:W2:Y:S04]  /*6380*/  LDL R3, [R1+0x30] ;  /* 0x0000300001037983 */ /* 0x000ea80000100800 */
[----:B------:R-:W3:Y:S01]  /*6390*/  LDL R2, [R1+0x2c] ;  /* 0x00002c0001027983 */ /* 0x000ee20000100800 */
[----:B--2---:R-:W-:-:S03]  /*63a0*/  @!P3 FMNMX.FTZ R3, R3, R252, !PT ;  /* 0x000000fc0303b209 */ /* 0x004fc60007810000 */
[----:B---3--:R0:W-:Y:S04]  /*63b0*/  STS [R2], R252 ;  /* 0x000000fc02007388 */ /* 0x0081e80000000800 */
[----:B------:R0:W-:Y:S02]  /*63c0*/  @!P3 STL [R1+0x30], R3 ;  /* 0x000030030100b387 */ /* 0x0001e40000100800 */
.L_x_4226:
[----:B------:R-:W-:Y:S05]  /*63d0*/  BSYNC.RECONVERGENT B1 ;  /* 0x0000000000017941 */ /* 0x000fea0003800200 */
.L_x_4225:
[----:B0-----:R-:W2:Y:S04]  /*63e0*/  LDL.LU R2, [R1+0x2c] ;  /* 0x00002c0001027983 */ /* 0x001ea80000300800 */
[----:B-----5:R0:W-:Y:S04]  /*63f0*/  STL [R1+0x40], R5 ;  /* 0x0000400501007387 */ /* 0x0201e80000100800 */
[----:B0-----:R-:W3:Y:S04]  /*6400*/  LDL.LU R5, [R1+0x24] ;  /* 0x0000240001057983 */ /* 0x001ee80000300800 */
[----:B------:R2:W-:Y:S04]  /*6410*/  STL [R1+0x3c], R4 ;  /* 0x00003c0401007387 */ /* 0x0005e80000100800 */
[----:B------:R-:W4:Y:S04]  /*6420*/  LDL.LU R252, [R1+0x28] ;  /* 0x0000280001fc7983 */ /* 0x000f280000300800 */
[----:B------:R-:W4:Y:S01]  /*6430*/  LDL.LU R3, [R1+0x20] ;  /* 0x0000200001037983 */ /* 0x000f220000300800 */
[----:B--2---:R-:W-:-:S03]  /*6440*/  IMAD.MOV.U32 R4, RZ, RZ, R2 ;  /* 0x000000ffff047224 */ /* 0x004fc600078e0002 */
[----:B------:R-:W2:Y:S02]  /*6450*/  LDL R2, [R1+0x38] ;  /* 0x0000380001027983 */ /* 0x000ea40000100800 */
[----:B------:R-:W-:Y:S02]  /*6460*/  IADD3 R4, PT, PT, R4, 0x400, RZ ;  /* 0x0000040004047810 */ /* 0x000fe40007ffe0ff */
[----:B---3--:R-:W-:-:S05]  /*6470*/  IADD3 R5, P1, PT, R5, 0x100, RZ ;  /* 0x0000010005057810 */ /* 0x008fca0007f3e0ff */
[----:B------:R0:W-:Y:S01]  /*6480*/  STL [R1+0x24], R5 ;  /* 0x0000240501007387 */ /* 0x0001e20000100800 */
[----:B----4-:R-:W-:Y:S01]  /*6490*/  VIADD R252, R252, 0x100 ;  /* 0x00000100fcfc7836 */ /* 0x010fe20000000000 */
[----:B------:R-:W-:Y:S02]  /*64a0*/  IADD3.X R3, PT, PT, RZ, R3, RZ, P1, !PT ;  /* 0x00000003ff037210 */ /* 0x000fe40000ffe4ff */
[----:B0-----:R1:W5:Y:S04]  /*64b0*/  LDL.LU R5, [R1+0x40] ;  /* 0x0000400001057983 */ /* 0x0013680000300800 */
[----:B------:R0:W-:Y:S01]  /*64c0*/  STL [R1+0x2c], R4 ;  /* 0x00002c0401007387 */ /* 0x0001e20000100800 */
[----:B------:R-:W-:-:S03]  /*64d0*/  IADD3 R0, PT, PT, R0, 0x100, RZ ;  /* 0x0000010000007810 */ /* 0x000fc60007ffe0ff */
[----:B0-----:R1:W5:Y:S04]  /*64e0*/  LDL.LU R4, [R1+0x3c] ;  /* 0x00003c0001047983 */ /* 0x0013680000300800 */
[----:B------:R1:W-:Y:S04]  /*64f0*/  STL [R1+0x28], R252 ;  /* 0x000028fc01007387 */ /* 0x0003e80000100800 */
[----:B------:R1:W-:Y:S01]  /*6500*/  STL [R1+0x20], R3 ;  /* 0x0000200301007387 */ /* 0x0003e20000100800 */
[----:B--2---:R-:W-:-:S13]  /*6510*/  ISETP.GE.AND P1, PT, R0, R2, PT ;  /* 0x000000020000720c */ /* 0x004fda0003f26270 */
[----:B-1----:R-:W-:Y:S05]  /*6520*/  @!P1 BRA `(.L_x_4227) ;  /* 0xffffffcc00289947 */ /* 0x002fea000383ffff */
.L_x_4160:
[----:B0-----:R-:W-:Y:S05]  /*6530*/  BSYNC.RECONVERGENT B0 ;  /* 0x0000000000007941 */ /* 0x001fea0003800200 */
.L_x_4159:
[----:B------:R-:W4:Y:S01]  /*6540*/  LDL.LU R2, [R1+0x30] ;  /* 0x0000300001027983 */ /* 0x000f220000300800 */
[----:B------:R-:W0:Y:S01]  /*6550*/  S2UR UR7, SR_CgaCtaId ;  /* 0x00000000000779c3 */ /* 0x000e220000008800 */
[----:B------:R-:W-:Y:S01]  /*6560*/  UMOV UR6, 0x400 ;  /* 0x0000040000067882 */ /* 0x000fe20000000000 */
[----:B------:R-:W1:Y:S01]  /*6570*/  LDCU UR5, c[0x0][0x3f4] ;  /* 0x00007e80ff0577ac */ /* 0x000e620008000800 */
[----:B------:R-:W-:Y:S01]  /*6580*/  BSSY.RECONVERGENT B0, `(.L_x_4228) ;  /* 0x000018b000007945 */ /* 0x000fe20003800200 */
[----:B------:R-:W-:Y:S02]  /*6590*/  UIADD3 UR9, UPT, UPT, UR42, 0x1, URZ ;  /* 0x000000012a097890 */ /* 0x000fe4000fffe0ff */
[----:B-1----:R-:W-:Y:S02]  /*65a0*/  UIADD3 UR5, UPT, UPT, UR42, 0x1, -UR5 ;  /* 0x000000012a057890 */ /* 0x002fe4000fffe805 */
[----:B0-----:R-:W-:Y:S01]  /*65b0*/  ULEA UR8, UR7, UR6, 0x18 ;  /* 0x0000000607087291 */ /* 0x001fe2000f8ec0ff */
[----:B----4-:R-:W0:Y:S02]  /*65c0*/  SHFL.BFLY PT, R0, R2, 0x10, 0x1f ;  /* 0x0e001f0002007f89 */ /* 0x010e2400000e0000 */
[----:B0-----:R-:W-:-:S05]  /*65d0*/  FMNMX.FTZ R3, R0, R2, !PT ;  /* 0x0000000200037209 */ /* 0x001fca0007810000 */
[----:B------:R-:W0:Y:S02]  /*65e0*/  SHFL.BFLY PT, R0, R3, 0x8, 0x1f ;  /* 0x0d001f0003007f89 */ /* 0x000e2400000e0000 */
[----:B0----5:R-:W-:Y:S02]  /*65f0*/  FMNMX.FTZ R4, R3, R0, !PT ;  /* 0x0000000003047209 */ /* 0x021fe40007810000 */
[----:B------:R-:W0:Y:S03]  /*6600*/  S2R R0, SR_TID.X ;  /* 0x0000000000007919 */ /* 0x000e260000002100 */
[----:B------:R-:W1:Y:S02]  /*6610*/  SHFL.BFLY PT, R5, R4, 0x4, 0x1f ;  /* 0x0c801f0004057f89 */ /* 0x000e6400000e0000 */
[----:B-1----:R-:W-:-:S05]  /*6620*/  FMNMX.FTZ R5, R4, R5, !PT ;  /* 0x0000000504057209 */ /* 0x002fca0007810000 */
[----:B------:R-:W1:Y:S02]  /*6630*/  SHFL.BFLY PT, R2, R5, 0x2, 0x1f ;  /* 0x0c401f0005027f89 */ /* 0x000e6400000e0000 */
[----:B-1----:R-:W-:Y:S02]  /*6640*/  FMNMX.FTZ R6, R5, R2, !PT ;  /* 0x0000000205067209 */ /* 0x002fe40007810000 */
[----:B0-----:R-:W-:-:S03]  /*6650*/  LOP3.LUT P0, R2, R0, 0x1f, RZ, 0xc0, !PT ;  /* 0x0000001f00027812 */ /* 0x001fc6000780c0ff */
[----:B------:R-:W0:Y:S01]  /*6660*/  SHFL.BFLY PT, R7, R6, 0x1, 0x1f ;  /* 0x0c201f0006077f89 */ /* 0x000e2200000e0000 */
[C---:B------:R-:W-:Y:S02]  /*6670*/  ISETP.GT.U32.AND P1, PT, R2.reuse, 0x7, PT ;  /* 0x000000070200780c */ /* 0x040fe40003f24070 */
[----:B------:R-:W-:-:S07]  /*6680*/  LEA R4, R2, UR8, 0x2 ;  /* 0x0000000802047c11 */ /* 0x000fce000f8e10ff */
[----:B------:R-:W-:Y:S02]  /*6690*/  @!P0 LEA.HI R3, R0, UR8, RZ, 0x1d ;  /* 0x0000000800038c11 */ /* 0x000fe4000f8fe8ff */
[----:B0-----:R-:W-:Y:S02]  /*66a0*/  FMNMX.FTZ R10, R6, R7, !PT ;  /* 0x00000007060a7209 */ /* 0x001fe40007810000 */
[----:B------:R-:W-:-:S03]  /*66b0*/  MOV R7, 0xff7fffff ;  /* 0xff7fffff00077802 */ /* 0x000fc60000000f00 */
[----:B------:R0:W-:Y:S01]  /*66c0*/  @!P0 STS [R3], R10 ;  /* 0x0000000a03008388 */ /* 0x0001e20000000800 */
[----:B------:R-:W-:Y:S01]  /*66d0*/  BAR.SYNC.DEFER_BLOCKING 0x0 ;  /* 0x0000000000007b1d */ /* 0x000fe20000010000 */
[----:B0-----:R-:W-:Y:S01]  /*66e0*/  VIMNMX R3, PT, PT, RZ, UR5, !PT ;  /* 0x00000005ff037c48 */ /* 0x001fe2000ffe0100 */
[----:B------:R-:W-:-:S04]  /*66f0*/  HFMA2 R10, -RZ, RZ, 0, 0 ;  /* 0x00000000ff0a7431 */ /* 0x000fc800000001ff */
[----:B------:R-:W0:Y:S04]  /*6700*/  @!P1 LDS R7, [R4] ;  /* 0x0000000004079984 */ /* 0x000e280000000800 */
[----:B0-----:R-:W0:Y:S02]  /*6710*/  SHFL.BFLY PT, R6, R7, 0x4, 0x1f ;  /* 0x0c801f0007067f89 */ /* 0x001e2400000e0000 */
[----:B0-----:R-:W-:-:S05]  /*6720*/  FMNMX.FTZ R6, R6, R7, !PT ;  /* 0x0000000706067209 */ /* 0x001fca0007810000 */
[----:B------:R-:W0:Y:S02]  /*6730*/  SHFL.BFLY PT, R5, R6, 0x2, 0x1f ;  /* 0x0c401f0006057f89 */ /* 0x000e2400000e0000 */
[----:B0-----:R-:W-:-:S05]  /*6740*/  FMNMX.FTZ R8, R6, R5, !PT ;  /* 0x0000000506087209 */ /* 0x001fca0007810000 */
[----:B------:R-:W0:Y:S02]  /*6750*/  SHFL.BFLY PT, R5, R8, 0x1, 0x1f ;  /* 0x0c201f0008057f89 */ /* 0x000e2400000e0000 */
[----:B0-----:R-:W-:Y:S01]  /*6760*/  FMNMX.FTZ R9, R8, R5, !PT ;  /* 0x0000000508097209 */ /* 0x001fe20007810000 */
[----:B------:R-:W-:-:S04]  /*6770*/  IMAD.IADD R5, R3, 0x1, R0 ;  /* 0x0000000103057824 */ /* 0x000fc800078e0200 */
[----:B------:R0:W1:Y:S01]  /*6780*/  SHFL.IDX PT, R32, R9, RZ, 0x1f ;  /* 0x00001fff09207589 */ /* 0x00006200000e0000 */
[----:B------:R-:W-:-:S13]  /*6790*/  ISETP.GT.AND P0, PT, R5, UR42, PT ;  /* 0x0000002a05007c0c */ /* 0x000fda000bf04270 */
[----:B0-----:R-:W-:Y:S05]  /*67a0*/  @P0 BRA `(.L_x_4229) ;  /* 0x0000001400a00947 */ /* 0x001fea0003800000 */
[----:B------:R-:W0:Y:S02]  /*67b0*/  LDC.64 R14, c[0x0][0x420] ;  /* 0x00010800ff0e7b82 */ /* 0x000e240000000a00 */
[----:B0-----:R-:W-:-:S04]  /*67c0*/  ISETP.NE.U32.AND P0, PT, R14, RZ, PT ;  /* 0x000000ff0e00720c */ /* 0x001fc80003f05070 */
[----:B------:R-:W-:-:S13]  /*67d0*/  ISETP.NE.AND.EX P0, PT, R15, RZ, PT, P0 ;  /* 0x000000ff0f00720c */ /* 0x000fda0003f05300 */
[----:B------:R-:W-:Y:S05]  /*67e0*/  @P0 BRA `(.L_x_4230) ;  /* 0x0000001000040947 */ /* 0x000fea0003800000 */
[----:B------:R-:W-:Y:S01]  /*67f0*/  MOV R6, UR9 ;  /* 0x0000000900067c02 */ /* 0x000fe20008000f00 */
[----:B------:R-:W-:Y:S01]  /*6800*/  BSSY.RECONVERGENT B1, `(.L_x_4231) ;  /* 0x000001d000017945 */ /* 0x000fe20003800200 */
[----:B------:R-:W-:Y:S01]  /*6810*/  LOP3.LUT R7, RZ, R0, RZ, 0x33, !PT ;  /* 0x00000000ff077212 */ /* 0x000fe200078e33ff */
[----:B------:R-:W-:Y:S01]  /*6820*/  IMAD.MOV.U32 R10, RZ, RZ, RZ ;  /* 0x000000ffff0a7224 */ /* 0x000fe200078e00ff */
[----:B------:R-:W-:-:S04]  /*6830*/  VIADDMNMX R6, R5, 0x100, R6, !PT ;  /* 0x0000010005067846 */ /* 0x000fc80007800106 */
[----:B------:R-:W-:-:S04]  /*6840*/  IADD3 R7, PT, PT, -R3, R6, R7 ;  /* 0x0000000603077210 */ /* 0x000fc80007ffe107 */
[C---:B------:R-:W-:Y:S02]  /*6850*/  LOP3.LUT R6, R7.reuse, 0x300, RZ, 0xc0, !PT ;  /* 0x0000030007067812 */ /* 0x040fe400078ec0ff */
[----:B------:R-:W-:Y:S02]  /*6860*/  ISETP.GE.U32.AND P1, PT, R7, 0x300, PT ;  /* 0x000003000700780c */ /* 0x000fe40003f26070 */
[----:B------:R-:W-:Y:S02]  /*6870*/  ISETP.NE.AND P0, PT, R6, 0x300, PT ;  /* 0x000003000600780c */ /* 0x000fe40003f05270 */
[----:B------:R-:W-:-:S11]  /*6880*/  MOV R6, R5 ;  /* 0x0000000500067202 */ /* 0x000fd60000000f00 */
[----:B------:R-:W-:Y:S05]  /*6890*/  @!P0 BRA `(.L_x_4232) ;  /* 0x00000000004c8947 */ /* 0x000fea0003800000 */
[----:B------:R-:W-:Y:S01]  /*68a0*/  UIADD3 UR5, UPT, UPT, UR6, 0x240, URZ ;  /* 0x0000024006057890 */ /* 0x000fe2000fffe0ff */
[----:B------:R-:W-:Y:S01]  /*68b0*/  LEA.HI R6, R7, 0x1, RZ, 0x18 ;  /* 0x0000000107067811 */ /* 0x000fe200078fc0ff */
[----:B------:R-:W-:Y:S02]  /*68c0*/  HFMA2 R10, -RZ, RZ, 0, 0 ;  /* 0x00000000ff0a7431 */ /* 0x000fe400000001ff */
[----:B------:R-:W-:Y:S01]  /*68d0*/  ULEA UR5, UR7, UR5, 0x18 ;  /* 0x0000000507057291 */ /* 0x000fe2000f8ec0ff */
[----:B------:R-:W-:Y:S01]  /*68e0*/  LOP3.LUT R7, R6, 0x3, RZ, 0xc0, !PT ;  /* 0x0000000306077812 */ /* 0x000fe200078ec0ff */
[----:B------:R-:W-:-:S03]  /*68f0*/  IMAD.MOV.U32 R6, RZ, RZ, R5 ;  /* 0x000000ffff067224 */ /* 0x000fc600078e0005 */
[----:B------:R-:W-:Y:S02]  /*6900*/  IADD3 R8, PT, PT, -R7, RZ, RZ ;  /* 0x000000ff07087210 */ /* 0x000fe40007ffe1ff */
[----:B------:R-:W-:-:S07]  /*6910*/  LEA R7, R0, UR5, 0x2 ;  /* 0x0000000500077c11 */ /* 0x000fce000f8e10ff */
.L_x_4233:
        /* <DEDUP_REMOVED lines=11> */
.L_x_4232:
[----:B------:R-:W-:Y:S05]  /*69d0*/  BSYNC.RECONVERGENT B1 ;  /* 0x0000000000017941 */ /* 0x000fea0003800200 */
.L_x_4231:
[----:B------:R-:W-:Y:S05]  /*69e0*/  @!P1 BRA `(.L_x_4229) ;  /* 0x0000001400109947 */ /* 0x000fea0003800000 */
[----:B------:R-:W-:Y:S01]  /*69f0*/  UIADD3 UR5, UPT, UPT, UR6, 0x240, URZ ;  /* 0x0000024006057890 */ /* 0x000fe2000fffe0ff */
[----:B------:R-:W-:Y:S02]  /*6a00*/  SHF.L.U32 R7, R3, 0x2, RZ ;  /* 0x0000000203077819 */ /* 0x000fe400000006ff */
[C---:B------:R-:W-:Y:S01]  /*6a10*/  IADD3 R13, PT, PT, R6.reuse, 0x400, RZ ;  /* 0x00000400060d7810 */ /* 0x040fe20007ffe0ff */
[----:B------:R-:W-:Y:S02]  /*6a20*/  ULEA UR5, UR7, UR5, 0x18 ;  /* 0x0000000507057291 */ /* 0x000fe4000f8ec0ff */
[----:B------:R-:W-:Y:S01]  /*6a30*/  IMAD R7, R6, 0x4, -R7 ;  /* 0x0000000406077824 */ /* 0x000fe200078e0a07 */
[----:B------:R-:W-:-:S04]  /*6a40*/  ISETP.GT.AND P0, PT, R13, UR42, PT ;  /* 0x0000002a0d007c0c */ /* 0x000fc8000bf04270 */
[----:B------:R-:W-:Y:S02]  /*6a50*/  IADD3 R6, PT, PT, R7, UR5, RZ ;  /* 0x0000000507067c10 */ /* 0x000fe4000fffe0ff */
[----:B------:R-:W1:Y:S04]  /*6a60*/  LDS R8, [R7+UR5] ;  /* 0x0000000507087984 */ /* 0x000e680008000800 */
[----:B------:R-:W0:Y:S04]  /*6a70*/  LDS R9, [R7+UR5+0x400] ;  /* 0x0004000507097984 */ /* 0x000e280008000800 */
[----:B------:R-:W4:Y:S04]  /*6a80*/  LDS R11, [R7+UR5+0x800] ;  /* 0x00080005070b7984 */ /* 0x000f280008000800 */
[----:B------:R-:W5:Y:S01]  /*6a90*/  LDS R12, [R7+UR5+0xc00] ;  /* 0x000c0005070c7984 */ /* 0x000f620008000800 */
[C---:B-1----:R-:W-:Y:S01]  /*6aa0*/  FADD.FTZ R8, -R32.reuse, R8 ;  /* 0x0000000820087221 */ /* 0x042fe20000010100 */
[----:B0-----:R-:W-:-:S03]  /*6ab0*/  FADD.FTZ R9, -R32, R9 ;  /* 0x0000000920097221 */ /* 0x001fc60000010100 */
        /* <DEDUP_REMOVED lines=10> */
[----:B0-----:R-:W-:Y:S01]  /*6b60*/  FADD.FTZ R10, R10, R8 ;  /* 0x000000080a0a7221 */ /* 0x001fe20000010000 */
[----:B------:R0:W-:Y:S03]  /*6b70*/  STS [R7+UR5], R8 ;  /* 0x0000000807007988 */ /* 0x0001e60008000805 */
[----:B-1----:R-:W-:Y:S01]  /*6b80*/  FADD.FTZ R10, R10, R9 ;  /* 0x000000090a0a7221 */ /* 0x002fe20000010000 */
[----:B------:R0:W-:Y:S03]  /*6b90*/  STS [R7+UR5+0x400], R9 ;  /* 0x0004000907007988 */ /* 0x0001e60008000805 */
[----:B----4-:R-:W-:Y:S01]  /*6ba0*/  FADD.FTZ R10, R10, R11 ;  /* 0x0000000b0a0a7221 */ /* 0x010fe20000010000 */
[----:B------:R0:W-:Y:S03]  /*6bb0*/  STS [R7+UR5+0x800], R11 ;  /* 0x0008000b07007988 */ /* 0x0001e60008000805 */
[----:B-----5:R-:W-:Y:S01]  /*6bc0*/  FADD.FTZ R10, R10, R12 ;  /* 0x0000000c0a0a7221 */ /* 0x020fe20000010000 */
[----:B------:R0:W-:Y:S01]  /*6bd0*/  STS [R7+UR5+0xc00], R12 ;  /* 0x000c000c07007988 */ /* 0x0001e20008000805 */
[----:B------:R-:W-:Y:S05]  /*6be0*/  @P0 BRA `(.L_x_4229) ;  /* 0x0000001000900947 */ /* 0x000fea0003800000 */
[----:B0-----:R-:W-:Y:S01]  /*6bf0*/  IADD3 R7, PT, PT, -R13, UR42, RZ ;  /* 0x0000002a0d077c10 */ /* 0x001fe2000fffe1ff */
[----:B------:R-:W-:Y:S01]  /*6c00*/  BSSY.RECONVERGENT B1, `(.L_x_4234) ;  /* 0x000006c000017945 */ /* 0x000fe20003800200 */
[----:B------:R-:W-:Y:S01]  /*6c10*/  VIADD R6, R6, 0x1800 ;  /* 0x0000180006067836 */ /* 0x000fe20000000000 */
[----:B------:R-:W-:Y:S02]  /*6c20*/  PLOP3.LUT P0, PT, PT, PT, PT, 0x80, 0x8 ;  /* 0x000000000008781c */ /* 0x000fe40003f0f070 */
[----:B------:R-:W-:-:S13]  /*6c30*/  ISETP.GT.AND P1, PT, R7, 0xbff, PT ;  /* 0x00000bff0700780c */ /* 0x000fda0003f24270 */
[----:B------:R-:W-:Y:S05]  /*6c40*/  @!P1 BRA `(.L_x_4235) ;  /* 0x00000004009c9947 */ /* 0x000fea0003800000 */
[----:B------:R-:W-:Y:S02]  /*6c50*/  MOV R34, UR42 ;  /* 0x0000002a00227c02 */ /* 0x000fe40008000f00 */
[----:B------:R-:W-:Y:S02]  /*6c60*/  PLOP3.LUT P0, PT, PT, PT, PT, 0x8, 0x80 ;  /* 0x000000000080781c */ /* 0x000fe40003f0e170 */
[----:B------:R-:W-:-:S11]  /*6c70*/  IADD3 R34, PT, PT, R34, -0xbff, RZ ;  /* 0xfffff40122227810 */ /* 0x000fd60007ffe0ff */
.L_x_4236:
[----:B------:R-:W0:Y:S01]  /*6c80*/  LDS R7, [R6+-0x800] ;  /* 0xfff8000006077984 */ /* 0x000e220000000800 */
[----:B------:R-:W-:-:S03]  /*6c90*/  VIADD R13, R13, 0x1000 ;  /* 0x000010000d0d7836 */ /* 0x000fc60000000000 */
[----:B------:R-:W1:Y:S02]  /*6ca0*/  LDS R8, [R6+-0x400] ;  /* 0xfffc000006087984 */ /* 0x000e640000000800 */
[----:B------:R-:W-:Y:S02]  /*6cb0*/  ISETP.GE.AND P1, PT, R13, R34, PT ;  /* 0x000000220d00720c */ /* 0x000fe40003f26270 */
[----:B------:R-:W4:Y:S04]  /*6cc0*/  LDS R9, [R6] ;  /* 0x0000000006097984 */ /* 0x000f280000000800 */
        /* <DEDUP_REMOVED lines=8> */
[----:B--2---:R-:W0:Y:S01]  /*6d50*/  LDS R24, [R6+0x2000] ;  /* 0x0020000006187984 */ /* 0x004e220000000800 */
[----:B------:R-:W-:-:S03]  /*6d60*/  FMUL.FTZ R7, R7, 1.4426950216293334961 ;  /* 0x3fb8aa3b07077820 */ /* 0x000fc60000410000 */
[----:B------:R-:W2:Y:S01]  /*6d70*/  LDS R26, [R6+0x2400] ;  /* 0x00240000061a7984 */ /* 0x000ea20000000800 */
[C---:B-1----:R-:W-:Y:S01]  /*6d80*/  FADD.FTZ R8, -R32.reuse, R8 ;  /* 0x0000000820087221 */ /* 0x042fe20000010100 */
[----:B----4-:R-:W-:Y:S02]  /*6d90*/  FADD.FTZ R9, -R32, R9 ;  /* 0x0000000920097221 */ /* 0x010fe40000010100 */
[----:B------:R-:W1:Y:S01]  /*6da0*/  LDS R28, [R6+0x2800] ;  /* 0x00280000061c7984 */ /* 0x000e620000000800 */
[----:B------:R-:W-:Y:S01]  /*6db0*/  FMUL.FTZ R8, R8, 1.4426950216293334961 ;  /* 0x3fb8aa3b08087820 */ /* 0x000fe20000410000 */
[----:B------:R-:W4:Y:S01]  /*6dc0*/  MUFU.EX2 R7, R7 ;  /* 0x0000000700077308 */ /* 0x000f220000000800 */
[C---:B-----5:R-:W-:Y:S01]  /*6dd0*/  FADD.FTZ R12, -R32.reuse, R11 ;  /* 0x0000000b200c7221 */ /* 0x060fe20000010100 */
[----:B------:R-:W5:Y:S01]  /*6de0*/  LDS R29, [R6+0x2c00] ;  /* 0x002c0000061d7984 */ /* 0x000f620000000800 */
[----:B------:R-:W-:Y:S02]  /*6df0*/  FMUL.FTZ R11, R9, 1.4426950216293334961 ;  /* 0x3fb8aa3b090b7820 */ /* 0x000fe40000410000 */
[----:B------:R3:W3:Y:S01]  /*6e00*/  MUFU.EX2 R9, R8 ;  /* 0x0000000800097308 */ /* 0x0006e20000000800 */
[----:B------:R-:W5:Y:S01]  /*6e10*/  LDS R30, [R6+0x3000] ;  /* 0x00300000061e7984 */ /* 0x000f620000000800 */
[----:B------:R-:W-:Y:S01]  /*6e20*/  FADD.FTZ R14, -R32, R14 ;  /* 0x0000000e200e7221 */ /* 0x000fe20000010100 */
[----:B------:R-:W-:Y:S01]  /*6e30*/  FMUL.FTZ R12, R12, 1.4426950216293334961 ;  /* 0x3fb8aa3b0c0c7820 */ /* 0x000fe20000410000 */
[----:B------:R-:W0:Y:S01]  /*6e40*/  MUFU.EX2 R11, R11 ;  /* 0x0000000b000b7308 */ /* 0x000e220000000800 */
[----:B------:R-:W5:Y:S01]  /*6e50*/  LDS R31, [R6+0x3400] ;  /* 0x00340000061f7984 */ /* 0x000f620000000800 */
[----:B------:R-:W-:Y:S01]  /*6e60*/  FADD.FTZ R16, -R32, R15 ;  /* 0x0000000f20107221 */ /* 0x000fe20000010100 */
[----:B------:R-:W-:Y:S01]  /*6e70*/  FMUL.FTZ R14, R14, 1.4426950216293334961 ;  /* 0x3fb8aa3b0e0e7820 */ /* 0x000fe20000410000 */
[----:B------:R-:W0:Y:S01]  /*6e80*/  MUFU.EX2 R15, R12 ;  /* 0x0000000c000f7308 */ /* 0x000e220000000800 */
[----:B----4-:R-:W-:Y:S01]  /*6e90*/  FADD.FTZ R10, R7, R10 ;  /* 0x0000000a070a7221 */ /* 0x010fe20000010000 */
[----:B---3--:R-:W-:Y:S01]  /*6ea0*/  FADD.FTZ R18, -R32, R17 ;  /* 0x0000001120127221 */ /* 0x008fe20000010100 */
[----:B------:R-:W-:Y:S01]  /*6eb0*/  FMUL.FTZ R16, R16, 1.4426950216293334961 ;  /* 0x3fb8aa3b10107820 */ /* 0x000fe20000410000 */
[----:B------:R-:W3:Y:S01]  /*6ec0*/  MUFU.EX2 R17, R14 ;  /* 0x0000000e00117308 */ /* 0x000ee20000000800 */
[----:B------:R-:W-:Y:S01]  /*6ed0*/  FADD.FTZ R8, -R32, R19 ;  /* 0x0000001320087221 */ /* 0x000fe20000010100 */
[----:B------:R-:W-:Y:S01]  /*6ee0*/  FADD.FTZ R10, R10, R9 ;  /* 0x000000090a0a7221 */ /* 0x000fe20000010000 */
[----:B------:R-:W-:Y:S01]  /*6ef0*/  FMUL.FTZ R18, R18, 1.4426950216293334961 ;  /* 0x3fb8aa3b12127820 */ /* 0x000fe20000410000 */
[----:B------:R-:W4:Y:S01]  /*6f00*/  MUFU.EX2 R19, R16 ;  /* 0x0000001000137308 */ /* 0x000f220000000800 */
[----:B------:R-:W-:Y:S01]  /*6f10*/  FADD.FTZ R20, -R32, R20 ;  /* 0x0000001420147221 */ /* 0x000fe20000010100 */
[----:B0-----:R-:W-:Y:S01]  /*6f20*/  FADD.FTZ R10, R10, R11 ;  /* 0x0000000b0a0a7221 */ /* 0x001fe20000010000 */
[----:B------:R-:W-:Y:S01]  /*6f30*/  FMUL.FTZ R8, R8, 1.4426950216293334961 ;  /* 0x3fb8aa3b08087820 */ /* 0x000fe20000410000 */
[----:B------:R-:W0:Y:S01]  /*6f40*/  MUFU.EX2 R21, R18 ;  /* 0x0000001200157308 */ /* 0x000e220000000800 */
[----:B------:R-:W-:Y:S01]  /*6f50*/  FADD.FTZ R22, -R32, R22 ;  /* 0x0000001620167221 */ /* 0x000fe20000010100 */
[----:B------:R-:W-:Y:S01]  /*6f60*/  FADD.FTZ R10, R10, R15 ;  /* 0x0000000f0a0a7221 */ /* 0x000fe20000010000 */
[----:B------:R-:W-:Y:S01]  /*6f70*/  FMUL.FTZ R20, R20, 1.4426950216293334961 ;  /* 0x3fb8aa3b14147820 */ /* 0x000fe20000410000 */
[----:B------:R-:W5:Y:S01]  /*6f80*/  MUFU.EX2 R23, R8 ;  /* 0x0000000800177308 */ /* 0x000f620000000800 */
[----:B------:R-:W-:Y:S01]  /*6f90*/  FADD.FTZ R24, -R32, R24 ;  /* 0x0000001820187221 */ /* 0x000fe20000010100 */
[----:B---3--:R-:W-:Y:S01]  /*6fa0*/  FADD.FTZ R10, R10, R17 ;  /* 0x000000110a0a7221 */ /* 0x008fe20000010000 */
[----:B------:R-:W-:Y:S01]  /*6fb0*/  FMUL.FTZ R22, R22, 1.4426950216293334961 ;  /* 0x3fb8aa3b16167820 */ /* 0x000fe20000410000 */
[----:B------:R-:W3:Y:S01]  /*6fc0*/  MUFU.EX2 R25, R20 ;  /* 0x0000001400197308 */ /* 0x000ee20000000800 */
[----:B--2---:R-:W-:Y:S01]  /*6fd0*/  FADD.FTZ R26, -R32, R26 ;  /* 0x0000001a201a7221 */ /* 0x004fe20000010100 */
[----:B----4-:R-:W-:Y:S01]  /*6fe0*/  FADD.FTZ R10, R10, R19 ;  /* 0x000000130a0a7221 */ /* 0x010fe20000010000 */
[----:B------:R-:W-:Y:S01]  /*6ff0*/  FMUL.FTZ R24, R24, 1.4426950216293334961 ;  /* 0x3fb8aa3b18187820 */ /* 0x000fe20000410000 */
[----:B------:R-:W2:Y:S01]  /*7000*/  MUFU.EX2 R27, R22 ;  /* 0x00000016001b7308 */ /* 0x000ea20000000800 */
[----:B------:R4:W-:Y:S01]  /*7010*/  STS [R6+-0x800], R7 ;  /* 0xfff8000706007388 */ /* 0x0009e20000000800 */
[----:B0-----:R-:W-:Y:S01]  /*7020*/  FADD.FTZ R10, R10, R21 ;  /* 0x000000150a0a7221 */ /* 0x001fe20000010000 */
[----:B-1----:R-:W-:Y:S01]  /*7030*/  FADD.FTZ R28, -R32, R28 ;  /* 0x0000001c201c7221 */ /* 0x002fe20000010100 */
[----:B------:R-:W-:Y:S01]  /*7040*/  FMUL.FTZ R26, R26, 1.4426950216293334961 ;  /* 0x3fb8aa3b1a1a7820 */ /* 0x000fe20000410000 */
[----:B-----5:R-:W-:Y:S01]  /*7050*/  FADD.FTZ R29, -R32, R29 ;  /* 0x0000001d201d7221 */ /* 0x020fe20000010100 */
[----:B------:R-:W-:Y:S01]  /*7060*/  FADD.FTZ R10, R10, R23 ;  /* 0x000000170a0a7221 */ /* 0x000fe20000010000 */
[----:B------:R0:W-:Y:S01]  /*7070*/  STS [R6+-0x400], R9 ;  /* 0xfffc000906007388 */ /* 0x0001e20000000800 */
[----:B------:R-:W-:Y:S01]  /*7080*/  FMUL.FTZ R28, R28, 1.4426950216293334961 ;  /* 0x3fb8aa3b1c1c7820 */ /* 0x000fe20000410000 */
[----:B------:R-:W-:Y:S01]  /*7090*/  FMUL.FTZ R8, R29, 1.4426950216293334961 ;  /* 0x3fb8aa3b1d087820 */ /* 0x000fe20000410000 */
[----:B---3--:R-:W-:Y:S01]  /*70a0*/  FADD.FTZ R10, R10, R25 ;  /* 0x000000190a0a7221 */ /* 0x008fe20000010000 */
[----:B----4-:R-:W1:Y:S01]  /*70b0*/  MUFU.EX2 R7, R24 ;  /* 0x0000001800077308 */ /* 0x010e620000000800 */
[C---:B------:R-:W-:Y:S01]  /*70c0*/  FADD.FTZ R30, -R32.reuse, R30 ;  /* 0x0000001e201e7221 */ /* 0x040fe20000010100 */
[----:B------:R-:W-:Y:S01]  /*70d0*/  FADD.FTZ R12, -R32, R31 ;  /* 0x0000001f200c7221 */ /* 0x000fe20000010100 */
[----:B--2---:R-:W-:Y:S01]  /*70e0*/  FADD.FTZ R10, R10, R27 ;  /* 0x0000001b0a0a7221 */ /* 0x004fe20000010000 */
[----:B------:R-:W-:Y:S01]  /*70f0*/  MUFU.EX2 R29, R28 ;  /* 0x0000001c001d7308 */ /* 0x000fe20000000800 */
[----:B------:R-:W-:Y:S01]  /*7100*/  FMUL.FTZ R30, R30, 1.4426950216293334961 ;  /* 0x3fb8aa3b1e1e7820 */ /* 0x000fe20000410000 */
[----:B------:R-:W-:Y:S01]  /*7110*/  FMUL.FTZ R12, R12, 1.4426950216293334961 ;  /* 0x3fb8aa3b0c0c7820 */ /* 0x000fe20000410000 */
[----:B------:R-:W-:Y:S01]  /*7120*/  STS [R6], R11 ;  /* 0x0000000b06007388 */ /* 0x000fe20000000800 */
[----:B0-----:R-:W0:Y:S03]  /*7130*/  MUFU.EX2 R9, R26 ;  /* 0x0000001a00097308 */ /* 0x001e260000000800 */
[----:B------:R-:W-:Y:S01]  /*7140*/  STS [R6+0x400], R15 ;  /* 0x0004000f06007388 */ /* 0x000fe20000000800 */
[----:B------:R-:W2:Y:S01]  /*7150*/  MUFU.EX2 R31, R8 ;  /* 0x00000008001f7308 */ /* 0x000ea20000000800 */
[----:B-1----:R-:W-:-:S02]  /*7160*/  FADD.FTZ R10, R10, R7 ;  /* 0x000000070a0a7221 */ /* 0x002fc40000010000 */
[----:B------:R-:W-:Y:S01]  /*7170*/  STS [R6+0x800], R17 ;  /* 0x0008001106007388 */ /* 0x000fe20000000800 */
[----:B------:R-:W1:Y:S03]  /*7180*/  MUFU.EX2 R33, R30 ;  /* 0x0000001e00217308 */ /* 0x000e660000000800 */
[----:B------:R-:W-:Y:S01]  /*7190*/  STS [R6+0xc00], R19 ;  /* 0x000c001306007388 */ /* 0x000fe20000000800 */
[----:B------:R-:W3:Y:S01]  /*71a0*/  MUFU.EX2 R35, R12 ;  /* 0x0000000c00237308 */ /* 0x000ee20000000800 */
[----:B0-----:R-:W-:Y:S02]  /*71b0*/  FADD.FTZ R10, R10, R9 ;  /* 0x000000090a0a7221 */ /* 0x001fe40000010000 */
[----:B------:R-:W-:Y:S02]  /*71c0*/  STS [R6+0x1000], R21 ;  /* 0x0010001506007388 */ /* 0x000fe40000000800 */
[----:B------:R-:W-:-:S02]  /*71d0*/  FADD.FTZ R10, R10, R29 ;  /* 0x0000001d0a0a7221 */ /* 0x000fc40000010000 */
[----:B------:R-:W-:Y:S02]  /*71e0*/  STS [R6+0x1400], R23 ;  /* 0x0014001706007388 */ /* 0x000fe40000000800 */
[----:B--2---:R-:W-:Y:S02]  /*71f0*/  FADD.FTZ R10, R10, R31 ;  /* 0x0000001f0a0a7221 */ /* 0x004fe40000010000 */
[----:B------:R-:W-:Y:S02]  /*7200*/  STS [R6+0x1800], R25 ;  /* 0x0018001906007388 */ /* 0x000fe40000000800 */
[----:B-1----:R-:W-:Y:S02]  /*7210*/  FADD.FTZ R10, R10, R33 ;  /* 0x000000210a0a7221 */ /* 0x002fe40000010000 */
[----:B------:R-:W-:Y:S02]  /*7220*/  STS [R6+0x1c00], R27 ;  /* 0x001c001b06007388 */ /* 0x000fe40000000800 */
[----:B---3--:R-:W-:-:S02]  /*7230*/  FADD.FTZ R10, R10, R35 ;  /* 0x000000230a0a7221 */ /* 0x008fc40000010000 */
        /* <DEDUP_REMOVED lines=8> */
.L_x_4235:
[----:B------:R-:W-:Y:S05]  /*72c0*/  BSYNC.RECONVERGENT B1 ;  /* 0x0000000000017941 */ /* 0x000fea0003800200 */
.L_x_4234:
        /* <DEDUP_REMOVED lines=10> */
[----:B------:R-:W2:Y:S04]  /*7370*/  LDS R14, [R6+0x800] ;  /* 0x00080000060e7984 */ /* 0x000ea80000000800 */
[----:B------:R-:W2:Y:S04]  /*7380*/  LDS R15, [R6+0xc00] ;  /* 0x000c0000060f7984 */ /* 0x000ea80000000800 */
[----:B---3--:R-:W3:Y:S04]  /*7390*/  LDS R17, [R6+0x1000] ;  /* 0x0010000006117984 */ /* 0x008ee80000000800 */
[----:B------:R-:W3:Y:S01]  /*73a0*/  LDS R19, [R6+0x1400] ;  /* 0x0014000006137984 */ /* 0x000ee20000000800 */
[----:B0-----:R-:W-:-:S04]  /*73b0*/  FADD.FTZ R7, -R32, R7 ;  /* 0x0000000720077221 */ /* 0x001fc80000010100 */
[----:B------:R-:W-:Y:S01]  /*73c0*/  FMUL.FTZ R7, R7, 1.4426950216293334961 ;  /* 0x3fb8aa3b07077820 */ /* 0x000fe20000410000 */
[C---:B-1----:R-:W-:Y:S01]  /*73d0*/  FADD.FTZ R8, -R32.reuse, R8 ;  /* 0x0000000820087221 */ /* 0x042fe20000010100 */
[----:B----4-:R-:W-:-:S03]  /*73e0*/  FADD.FTZ R9, -R32, R9 ;  /* 0x0000000920097221 */ /* 0x010fc60000010100 */
[----:B------:R-:W-:Y:S01]  /*73f0*/  FMUL.FTZ R8, R8, 1.4426950216293334961 ;  /* 0x3fb8aa3b08087820 */ /* 0x000fe20000410000 */
[----:B------:R-:W0:Y:S01]  /*7400*/  MUFU.EX2 R7, R7 ;  /* 0x0000000700077308 */ /* 0x000e220000000800 */
[C---:B-----5:R-:W-:Y:S01]  /*7410*/  FADD.FTZ R12, -R32.reuse, R11 ;  /* 0x0000000b200c7221 */ /* 0x060fe20000010100 */
[----:B------:R-:W-:Y:S02]  /*7420*/  FMUL.FTZ R11, R9, 1.4426950216293334961 ;  /* 0x3fb8aa3b090b7820 */ /* 0x000fe40000410000 */
[----:B------:R-:W1:Y:S01]  /*7430*/  MUFU.EX2 R9, R8 ;  /* 0x0000000800097308 */ /* 0x000e620000000800 */
[----:B--2---:R-:W-:Y:S01]  /*7440*/  FADD.FTZ R14, -R32, R14 ;  /* 0x0000000e200e7221 */ /* 0x004fe20000010100 */
[----:B------:R-:W-:Y:S02]  /*7450*/  FMUL.FTZ R12, R12, 1.4426950216293334961 ;  /* 0x3fb8aa3b0c0c7820 */ /* 0x000fe40000410000 */
[----:B------:R-:W2:Y:S01]  /*7460*/  MUFU.EX2 R11, R11 ;  /* 0x0000000b000b7308 */ /* 0x000ea20000000800 */
[----:B------:R-:W-:Y:S01]  /*7470*/  FADD.FTZ R16, -R32, R15 ;  /* 0x0000000f20107221 */ /* 0x000fe20000010100 */
[----:B------:R-:W-:-:S02]  /*7480*/  FMUL.FTZ R14, R14, 1.4426950216293334961 ;  /* 0x3fb8aa3b0e0e7820 */ /* 0x000fc40000410000 */
[----:B------:R-:W4:Y:S01]  /*7490*/  MUFU.EX2 R15, R12 ;  /* 0x0000000c000f7308 */ /* 0x000f220000000800 */
[----:B0-----:R-:W-:Y:S01]  /*74a0*/  FADD.FTZ R10, R10, R7 ;  /* 0x000000070a0a7221 */ /* 0x001fe20000010000 */
[----:B---3--:R-:W-:Y:S01]  /*74b0*/  FADD.FTZ R18, -R32, R17 ;  /* 0x0000001120127221 */ /* 0x008fe20000010100 */
[----:B------:R-:W-:Y:S01]  /*74c0*/  FMUL.FTZ R16, R16, 1.4426950216293334961 ;  /* 0x3fb8aa3b10107820 */ /* 0x000fe20000410000 */
        /* <DEDUP_REMOVED lines=23> */
.L_x_4238:
[----:B------:R-:W-:Y:S05]  /*7640*/  BSYNC.RECONVERGENT B1 ;  /* 0x0000000000017941 */ /* 0x000fea0003800200 */
.L_x_4237:
[----:B------:R-:W-:-:S13]  /*7650*/  ISETP.GT.AND P1, PT, R13, UR42, PT ;  /* 0x0000002a0d007c0c */ /* 0x000fda000bf24270 */
[----:B------:R-:W-:Y:S05]  /*7660*/  @!P0 BRA P1, `(.L_x_4229) ;  /* 0x0000000400f08947 */ /* 0x000fea0000800000 */
[----:B------:R-:W0:Y:S04]  /*7670*/  LDS R7, [R6+-0x800] ;  /* 0xfff8000006077984 */ /* 0x000e280000000800 */
[----:B------:R-:W1:Y:S04]  /*7680*/  LDS R9, [R6] ;  /* 0x0000000006097984 */ /* 0x000e680000000800 */
[----:B------:R-:W4:Y:S04]  /*7690*/  LDS R8, [R6+-0x400] ;  /* 0xfffc000006087984 */ /* 0x000f280000000800 */
[----:B------:R-:W5:Y:S01]  /*76a0*/  LDS R11, [R6+0x400] ;  /* 0x00040000060b7984 */ /* 0x000f620000000800 */
[C---:B0-----:R-:W-:Y:S01]  /*76b0*/  FADD.FTZ R7, -R32.reuse, R7 ;  /* 0x0000000720077221 */ /* 0x041fe20000010100 */
[----:B-1----:R-:W-:-:S03]  /*76c0*/  FADD.FTZ R9, -R32, R9 ;  /* 0x0000000920097221 */ /* 0x002fc60000010100 */
[----:B------:R-:W-:Y:S01]  /*76d0*/  FMUL.FTZ R7, R7, 1.4426950216293334961 ;  /* 0x3fb8aa3b07077820 */ /* 0x000fe20000410000 */
[----:B----4-:R-:W-:-:S05]  /*76e0*/  FADD.FTZ R8, -R32, R8 ;  /* 0x0000000820087221 */ /* 0x010fca0000010100 */
[----:B------:R-:W0:Y:S01]  /*76f0*/  MUFU.EX2 R7, R7 ;  /* 0x0000000700077308 */ /* 0x000e220000000800 */
[----:B-----5:R-:W-:Y:S01]  /*7700*/  FADD.FTZ R12, -R32, R11 ;  /* 0x0000000b200c7221 */ /* 0x020fe20000010100 */
[----:B------:R-:W-:Y:S01]  /*7710*/  FMUL.FTZ R11, R9, 1.4426950216293334961 ;  /* 0x3fb8aa3b090b7820 */ /* 0x000fe20000410000 */
[----:B------:R-:W-:Y:S02]  /*7720*/  FMUL.FTZ R8, R8, 1.4426950216293334961 ;  /* 0x3fb8aa3b08087820 */ /* 0x000fe40000410000 */
[----:B------:R-:W-:Y:S02]  /*7730*/  FMUL.FTZ R12, R12, 1.4426950216293334961 ;  /* 0x3fb8aa3b0c0c7820 */ /* 0x000fe40000410000 */
[----:B------:R-:W1:Y:S04]  /*7740*/  MUFU.EX2 R9, R8 ;  /* 0x0000000800097308 */ /* 0x000e680000000800 */
[----:B------:R-:W4:Y:S01]  /*7750*/  MUFU.EX2 R11, R11 ;  /* 0x0000000b000b7308 */ /* 0x000f220000000800 */
[----:B0-----:R0:W-:Y:S03]  /*7760*/  STS [R6+-0x800], R7 ;  /* 0xfff8000706007388 */ /* 0x0011e60000000800 */
[----:B------:R-:W5:Y:S01]  /*7770*/  MUFU.EX2 R13, R12 ;  /* 0x0000000c000d7308 */ /* 0x000f620000000800 */
[----:B------:R-:W-:Y:S01]  /*7780*/  FADD.FTZ R10, R10, R7 ;  /* 0x000000070a0a7221 */ /* 0x000fe20000010000 */
[----:B-1----:R0:W-:Y:S03]  /*7790*/  STS [R6+-0x400], R9 ;  /* 0xfffc000906007388 */ /* 0x0021e60000000800 */
[----:B------:R-:W-:Y:S01]  /*77a0*/  FADD.FTZ R10, R10, R9 ;  /* 0x000000090a0a7221 */ /* 0x000fe20000010000 */
[----:B----4-:R0:W-:Y:S03]  /*77b0*/  STS [R6], R11 ;  /* 0x0000000b06007388 */ /* 0x0101e60000000800 */
[----:B------:R-:W-:Y:S01]  /*77c0*/  FADD.FTZ R10, R10, R11 ;  /* 0x0000000b0a0a7221 */ /* 0x000fe20000010000 */
[----:B-----5:R0:W-:Y:S03]  /*77d0*/  STS [R6+0x400], R13 ;  /* 0x0004000d06007388 */ /* 0x0201e60000000800 */
[----:B------:R-:W-:Y:S01]  /*77e0*/  FADD.FTZ R10, R10, R13 ;  /* 0x0000000d0a0a7221 */ /* 0x000fe20000010000 */
[----:B------:R-:W-:Y:S06]  /*77f0*/  BRA `(.L_x_4229) ;  /* 0x00000004008c7947 */ /* 0x000fec0003800000 */
.L_x_4230:
[----:B------:R-:W-:Y:S01]  /*7800*/  MOV R8, UR9 ;  /* 0x0000000900087c02 */ /* 0x000fe20008000f00 */
[----:B------:R-:W3:Y:S01]  /*7810*/  S2UR UR5, SR_CTAID.Y ;  /* 0x00000000000579c3 */ /* 0x000ee20000002600 */
[----:B------:R-:W-:Y:S01]  /*7820*/  LOP3.LUT R7, RZ, R0, RZ, 0x33, !PT ;  /* 0x00000000ff077212 */ /* 0x000fe200078e33ff */
[----:B------:R-:W-:Y:S01]  /*7830*/  BSSY.RECONVERGENT B1, `(.L_x_4239) ;  /* 0x0000027000017945 */ /* 0x000fe20003800200 */
[----:B------:R-:W-:Y:S01]  /*7840*/  VIADDMNMX R8, R5, 0x100, R8, !PT ;  /* 0x0000010005087846 */ /* 0x000fe20007800108 */
[----:B------:R-:W-:-:S03]  /*7850*/  HFMA2 R10, -RZ, RZ, 0, 0 ;  /* 0x00000000ff0a7431 */ /* 0x000fc600000001ff */
[----:B------:R-:W-:Y:S01]  /*7860*/  IADD3 R7, PT, PT, -R3, R8, R7 ;  /* 0x0000000803077210 */ /* 0x000fe20007ffe107 */
[----:B------:R-:W3:Y:S03]  /*7870*/  LDC R6, c[0x0][0x3f4] ;  /* 0x0000fd00ff067b82 */ /* 0x000ee60000000800 */
[C---:B------:R-:W-:Y:S02]  /*7880*/  LOP3.LUT R8, R7.reuse, 0x300, RZ, 0xc0, !PT ;  /* 0x0000030007087812 */ /* 0x040fe400078ec0ff */
[----:B------:R-:W-:Y:S02]  /*7890*/  ISETP.GE.U32.AND P1, PT, R7, 0x300, PT ;  /* 0x000003000700780c */ /* 0x000fe40003f26070 */
[----:B------:R-:W-:Y:S01]  /*78a0*/  ISETP.NE.AND P0, PT, R8, 0x300, PT ;  /* 0x000003000800780c */ /* 0x000fe20003f05270 */
[----:B------:R-:W-:Y:S02]  /*78b0*/  IMAD.MOV.U32 R8, RZ, RZ, R5 ;  /* 0x000000ffff087224 */ /* 0x000fe400078e0005 */
[----:B---3--:R-:W-:-:S05]  /*78c0*/  IMAD R17, R6, UR5, RZ ;  /* 0x0000000506117c24 */ /* 0x008fca000f8e02ff */
[----:B------:R-:W-:-:S05]  /*78d0*/  SHF.R.S32.HI R16, RZ, 0x1f, R17 ;  /* 0x0000001fff107819 */ /* 0x000fca0000011411 */
[----:B------:R-:W-:Y:S05]  /*78e0*/  @!P0 BRA `(.L_x_4240) ;  /* 0x00000000006c8947 */ /* 0x000fea0003800000 */
[----:B------:R-:W-:Y:S01]  /*78f0*/  UIADD3 UR5, UPT, UPT, UR6, 0x240, URZ ;  /* 0x0000024006057890 */ /* 0x000fe2000fffe0ff */
[----:B------:R-:W-:Y:S02]  /*7900*/  LEA.HI R6, R7, 0x1, RZ, 0x18 ;  /* 0x0000000107067811 */ /* 0x000fe400078fc0ff */
[----:B------:R-:W-:Y:S01]  /*7910*/  IADD3 R14, P0, P2, R17, R14, R5 ;  /* 0x0000000e110e7210 */ /* 0x000fe20007a1e005 */
[----:B------:R-:W-:Y:S01]  /*7920*/  ULEA UR5, UR7, UR5, 0x18 ;  /* 0x0000000507057291 */ /* 0x000fe2000f8ec0ff */
[----:B------:R-:W-:Y:S02]  /*7930*/  LOP3.LUT R6, R6, 0x3, RZ, 0xc0, !PT ;  /* 0x0000000306067812 */ /* 0x000fe400078ec0ff */
[----:B------:R-:W-:Y:S02]  /*7940*/  IADD3.X R7, PT, PT, R16, R15, RZ, P0, P2 ;  /* 0x0000000f10077210 */ /* 0x000fe400007e44ff */
[----:B------:R-:W-:Y:S01]  /*7950*/  MOV R10, RZ ;  /* 0x000000ff000a7202 */ /* 0x000fe20000000f00 */
[----:B------:R-:W-:Y:S01]  /*7960*/  IMAD.MOV R11, RZ, RZ, -R6 ;  /* 0x000000ffff0b7224 */ /* 0x000fe200078e0a06 */
[----:B------:R-:W-:-:S02]  /*7970*/  MOV R8, R5 ;  /* 0x0000000500087202 */ /* 0x000fc40000000f00 */
[----:B------:R-:W-:-:S07]  /*7980*/  LEA R9, R0, UR5, 0x2 ;  /* 0x0000000500097c11 */ /* 0x000fce000f8e10ff */
.L_x_4241:
[----:B------:R-:W-:-:S06]  /*7990*/  MOV R6, R14 ;  /* 0x0000000e00067202 */ /* 0x000fcc0000000f00 */
[----:B------:R0:W3:Y:S01]  /*79a0*/  LDG.E.U8 R6, desc[UR36][R6.64] ;  /* 0x0000002406067981 */ /* 0x0000e2000c1e1100 */
[----:B------:R-:W-:Y:S01]  /*79b0*/  VIADD R11, R11, 0x1 ;  /* 0x000000010b0b7836 */ /* 0x000fe20000000000 */
[----:B------:R-:W-:Y:S02]  /*79c0*/  IADD3 R14, P2, PT, R14, 0x100, RZ ;  /* 0x000001000e0e7810 */ /* 0x000fe40007f5e0ff */
[----:B------:R-:W-:Y:S02]  /*79d0*/  IADD3 R8, PT, PT, R8, 0x100, RZ ;  /* 0x0000010008087810 */ /* 0x000fe40007ffe0ff */
[----:B0-----:R-:W-:Y:S02]  /*79e0*/  IADD3.X R7, PT, PT, RZ, R7, RZ, P2, !PT ;  /* 0x00000007ff077210 */ /* 0x001fe400017fe4ff */
[----:B---3--:R-:W-:-:S13]  /*79f0*/  ISETP.NE.AND P0, PT, R6, RZ, PT ;  /* 0x000000ff0600720c */ /* 0x008fda0003f05270 */
        /* <DEDUP_REMOVED lines=10> */
.L_x_4240:
[----:B------:R-:W-:Y:S05]  /*7aa0*/  BSYNC.RECONVERGENT B1 ;  /* 0x0000000000017941 */ /* 0x000fea0003800200 */
.L_x_4239:
[----:B------:R-:W-:Y:S05]  /*7ab0*/  @!P1 BRA `(.L_x_4229) ;  /* 0x0000000000dc9947 */ /* 0x000fea0003800000 */
[----:B------:R-:W0:Y:S01]  /*7ac0*/  S2R R14, SR_CgaCtaId ;  /* 0x00000000000e7919 */ /* 0x000e220000008800 */
[----:B------:R-:W3:Y:S01]  /*7ad0*/  LDCU.64 UR10, c[0x0][0x420] ;  /* 0x00008400ff0a77ac */ /* 0x000ee20008000a00 */
[----:B------:R-:W-:Y:S02]  /*7ae0*/  MOV R6, 0x400 ;  /* 0x0000040000067802 */ /* 0x000fe40000000f00 */
[----:B------:R-:W-:Y:S02]  /*7af0*/  SHF.L.U32 R7, R3, 0x2, RZ ;  /* 0x0000000203077819 */ /* 0x000fe400000006ff */
[----:B------:R-:W-:-:S03]  /*7b00*/  IADD3 R9, PT, PT, R6, 0x240, RZ ;  /* 0x0000024006097810 */ /* 0x000fc60007ffe0ff */
[----:B------:R-:W-:Y:S01]  /*7b10*/  IMAD R6, R8, 0x4, -R7 ;  /* 0x0000000408067824 */ /* 0x000fe200078e0a07 */
[----:B---3--:R-:W-:-:S04]  /*7b20*/  IADD3 R12, P0, P1, R17, UR10, R8 ;  /* 0x0000000a110c7c10 */ /* 0x008fc8000f91e008 */
[----:B------:R-:W-:Y:S02]  /*7b30*/  IADD3 R12, P2, PT, R12, 0x200, RZ ;  /* 0x000002000c0c7810 */ /* 0x000fe40007f5e0ff */
[----:B------:R-:W-:-:S04]  /*7b40*/  IADD3.X R7, PT, PT, R16, UR11, RZ, P0, P1 ;  /* 0x0000000b10077c10 */ /* 0x000fc800087e24ff */
[----:B------:R-:W-:Y:S02]  /*7b50*/  IADD3.X R7, PT, PT, RZ, R7, RZ, P2, !PT ;  /* 0x00000007ff077210 */ /* 0x000fe400017fe4ff */
[----:B0-----:R-:W-:-:S04]  /*7b60*/  LEA R9, R14, R9, 0x18 ;  /* 0x000000090e097211 */ /* 0x001fc800078ec0ff */
[----:B------:R-:W-:-:S07]  /*7b70*/  IADD3 R9, PT, PT, R6, 0x800, R9 ;  /* 0x0000080006097810 */ /* 0x000fce0007ffe009 */
.L_x_4242:
[----:B------:R-:W-:-:S05]  /*7b80*/  MOV R6, R12 ;  /* 0x0000000c00067202 */ /* 0x000fca0000000f00 */
[----:B------:R-:W3:Y:S04]  /*7b90*/  LDG.E.U8 R14, desc[UR36][R6.64+-0x200] ;  /* 0xfffe0024060e7981 */ /* 0x000ee8000c1e1100 */
[----:B------:R-:W4:Y:S04]  /*7ba0*/  LDG.E.U8 R11, desc[UR36][R6.64+-0x100] ;  /* 0xffff0024060b7981 */ /* 0x000f28000c1e1100 */
[----:B------:R-:W5:Y:S04]  /*7bb0*/  LDG.E.U8 R12, desc[UR36][R6.64] ;  /* 0x00000024060c7981 */ /* 0x000f68000c1e1100 */
[----:B------:R-:W2:Y:S01]  /*7bc0*/  LDG.E.U8 R13, desc[UR36][R6.64+0x100] ;  /* 0x00010024060d7981 */ /* 0x000ea2000c1e1100 */
[----:B------:R-:W-:Y:S01]  /*7bd0*/  MOV R16, RZ ;  /* 0x000000ff00107202 */ /* 0x000fe20000000f00 */
[----:B------:R-:W-:Y:S01]  /*7be0*/  IMAD.MOV.U32 R18, RZ, RZ, RZ ;  /* 0x000000ffff127224 */ /* 0x000fe200078e00ff */
[----:B------:R-:W-:-:S02]  /*7bf0*/  IADD3 R8, PT, PT, R8, 0x400, RZ ;  /* 0x0000040008087810 */ /* 0x000fc40007ffe0ff */
[----:B---3--:R-:W-:Y:S01]  /*7c00*/  ISETP.NE.AND P0, PT, R14, RZ, PT ;  /* 0x000000ff0e00720c */ /* 0x008fe20003f05270 */
[----:B------:R-:W-:Y:S01]  /*7c10*/  HFMA2 R14, -RZ, RZ, 0, 0 ;  /* 0x00000000ff0e7431 */ /* 0x000fe200000001ff */
        /* <DEDUP_REMOVED lines=14> */
[----:B------:R-:W-:Y:S01]  /*7d00*/  ISETP.GT.AND P0, PT, R8, UR42, PT ;  /* 0x0000002a08007c0c */ /* 0x000fe2000bf04270 */
[----:B---3--:R-:W-:Y:S01]  /*7d10*/  @!P3 FADD.FTZ R17, -R32, R17 ;  /* 0x000000112011b221 */ /* 0x008fe20000010100 */
[----:B------:R1:W2:Y:S01]  /*7d20*/  @!P1 MUFU.EX2 R14, R13 ;  /* 0x0000000d000e9308 */ /* 0x0002a20000000800 */
[----:B------:R-:W-:Y:S02]  /*7d30*/  @!P2 FMUL.FTZ R15, R15, 1.4426950216293334961 ;  /* 0x3fb8aa3b0f0fa820 */ /* 0x000fe40000410000 */
[----:B------:R-:W-:Y:S01]  /*7d40*/  @!P3 FMUL.FTZ R17, R17, 1.4426950216293334961 ;  /* 0x3fb8aa3b1111b820 */ /* 0x000fe20000410000 */
[----:B0-----:R-:W-:Y:S01]  /*7d50*/  IADD3 R12, P1, PT, R6, 0x400, RZ ;  /* 0x00000400060c7810 */ /* 0x001fe20007f3e0ff */
[----:B------:R-:W0:Y:S03]  /*7d60*/  @!P2 MUFU.EX2 R16, R15 ;  /* 0x0000000f0010a308 */ /* 0x000e260000000800 */
[----:B------:R-:W-:Y:S01]  /*7d70*/  IADD3.X R7, PT, PT, RZ, R7, RZ, P1, !PT ;  /* 0x00000007ff077210 */ /* 0x000fe20000ffe4ff */
[----:B------:R-:W3:Y:S01]  /*7d80*/  @!P3 MUFU.EX2 R18, R17 ;  /* 0x000000110012b308 */ /* 0x000ee20000000800 */
[----:B-1----:R-:W-:Y:S01]  /*7d90*/  FADD.FTZ R13, R11, R10 ;  /* 0x0000000a0b0d7221 */ /* 0x002fe20000010000 */
[----:B------:R-:W-:Y:S03]  /*7da0*/  STS [R9+-0x800], R11 ;  /* 0xfff8000b09007388 */ /* 0x000fe60000000800 */
        /* <DEDUP_REMOVED lines=8> */
.L_x_4229:
[----:B------:R-:W-:Y:S05]  /*7e30*/  BSYNC.RECONVERGENT B0 ;  /* 0x0000000000007941 */ /* 0x000fea0003800200 */
.L_x_4228:
[----:B0-----:R-:W0:Y:S01]  /*7e40*/  SHFL.BFLY PT, R7, R10, 0x10, 0x1f ;  /* 0x0e001f000a077f89 */ /* 0x001e2200000e0000 */
[C---:B------:R-:W-:Y:S01]  /*7e50*/  ISETP.NE.AND P0, PT, R2.reuse, RZ, PT ;  /* 0x000000ff0200720c */ /* 0x040fe20003f05270 */
[----:B------:R-:W4:Y:S01]  /*7e60*/  LDCU UR5, c[0x0][0x40c] ;  /* 0x00008180ff0577ac */ /* 0x000f220008000800 */
[----:B------:R-:W-:Y:S01]  /*7e70*/  ISETP.GT.U32.AND P1, PT, R2, 0x7, PT ;  /* 0x000000070200780c */ /* 0x000fe20003f24070 */
[----:B---3--:R-:W3:Y:S01]  /*7e80*/  S2R R18, SR_CTAID.X ;  /* 0x0000000000127919 */ /* 0x008ee20000002500 */
[----:B------:R-:W-:Y:S01]  /*7e90*/  SHF.R.U32.HI R2, RZ, 0x5, R0 ;  /* 0x00000005ff027819 */ /* 0x000fe20000011600 */
[----:B------:R-:W4:Y:S01]  /*7ea0*/  LDCU UR6, c[0x0][0x3f4] ;  /* 0x00007e80ff0677ac */ /* 0x000f220008000800 */
[----:B------:R-:W3:Y:S01]  /*7eb0*/  S2UR UR7, SR_CTAID.Y ;  /* 0x00000000000779c3 */ /* 0x000ee20000002600 */
[----:B0-----:R-:W-:-:S06]  /*7ec0*/  FADD.FTZ R7, R7, R10 ;  /* 0x0000000a07077221 */ /* 0x001fcc0000010000 */
[----:B------:R-:W-:Y:S01]  /*7ed0*/  @!P0 LEA R10, R2, UR8, 0x2 ;  /* 0x00000008020a8c11 */ /* 0x000fe2000f8e10ff */
[----:B------:R-:W0:Y:S01]  /*7ee0*/  LDCU.U8 UR8, c[0x0][0x48c] ;  /* 0x00009180ff0877ac */ /* 0x000e220008000000 */
[----:B------:R-:W5:Y:S01]  /*7ef0*/  SHFL.BFLY PT, R6, R7, 0x8, 0x1f ;  /* 0x0d001f0007067f89 */ /* 0x000f6200000e0000 */
[----:B----4-:R-:W-:-:S04]  /*7f00*/  UISETP.LT.AND UP0, UPT, UR6, UR5, UPT ;  /* 0x000000050600728c */ /* 0x010fc8000bf01270 */
[----:B------:R-:W-:-:S04]  /*7f10*/  USEL UR5, UR6, UR5, UP0 ;  /* 0x0000000506057287 */ /* 0x000fc80008000000 */
[----:B------:R-:W-:-:S04]  /*7f20*/  UIADD3 UR5, UPT, UPT, UR5, 0x4, URZ ;  /* 0x0000000405057890 */ /* 0x000fc8000fffe0ff */
[----:B------:R-:W-:-:S04]  /*7f30*/  USHF.R.S32.HI UR6, URZ, 0x1f, UR5 ;  /* 0x0000001fff067899 */ /* 0x000fc80008011405 */
[----:B------:R-:W-:-:S04]  /*7f40*/  ULEA.HI UR6, UR6, UR5, URZ, 0x2 ;  /* 0x0000000506067291 */ /* 0x000fc8000f8f10ff */
[----:B------:R-:W-:Y:S01]  /*7f50*/  USHF.L.U32 UR6, UR6, 0x2, URZ ;  /* 0x0000000206067899 */ /* 0x000fe200080006ff */
[----:B-----5:R-:W-:-:S03]  /*7f60*/  FADD.FTZ R6, R7, R6 ;  /* 0x0000000607067221 */ /* 0x020fc60000010000 */
[----:B------:R-:W-:Y:S02]  /*7f70*/  ULOP3.LUT UR6, UR6, 0xfffffff0, URZ, 0xc0, !UPT ;  /* 0xfffffff006067892 */ /* 0x000fe4000f8ec0ff */
[----:B------:R-:W4:Y:S02]  /*7f80*/  SHFL.BFLY PT, R9, R6, 0x4, 0x1f ;  /* 0x0c801f0006097f89 */ /* 0x000f2400000e0000 */
[----:B----4-:R-:W-:-:S05]  /*7f90*/  FADD.FTZ R9, R6, R9 ;  /* 0x0000000906097221 */ /* 0x010fca0000010000 */
[----:B------:R-:W4:Y:S02]  /*7fa0*/  SHFL.BFLY PT, R8, R9, 0x2, 0x1f ;  /* 0x0c401f0009087f89 */ /* 0x000f2400000e0000 */
[----:B----4-:R-:W-:Y:S02]  /*7fb0*/  FADD.FTZ R8, R9, R8 ;  /* 0x0000000809087221 */ /* 0x010fe40000010000 */
[----:B------:R-:W3:Y:S03]  /*7fc0*/  LDC R9, c[0x0][0x3f8] ;  /* 0x0000fe00ff097b82 */ /* 0x000ee60000000800 */
[----:B------:R-:W4:Y:S01]  /*7fd0*/  SHFL.BFLY PT, R11, R8, 0x1, 0x1f ;  /* 0x0c201f00080b7f89 */ /* 0x000f2200000e0000 */
[----:B---3--:R-:W-:Y:S02]  /*7fe0*/  IMAD R23, R9, UR7, R18 ;  /* 0x0000000709177c24 */ /* 0x008fe4000f8e0212 */
[----:B----4-:R-:W-:-:S05]  /*7ff0*/  FADD.FTZ R11, R8, R11 ;  /* 0x0000000b080b7221 */ /* 0x010fca0000010000 */
[----:B------:R-:W-:Y:S01]  /*8000*/  @!P0 STS [R10+0x20], R11 ;  /* 0x0000200b0a008388 */ /* 0x000fe20000000800 */
[----:B------:R-:W-:Y:S01]  /*8010*/  BAR.SYNC.DEFER_BLOCKING 0x0 ;  /* 0x0000000000007b1d */ /* 0x000fe20000010000 */
[----:B0-----:R-:W-:-:S05]  /*8020*/  ISETP.NE.AND P0, PT, RZ, UR8, PT ;  /* 0x00000008ff007c0c */ /* 0x001fca000bf05270 */
[----:B------:R-:W0:Y:S01]  /*8030*/  @!P1 LDS R11, [R4+0x20] ;  /* 0x00002000040b9984 */ /* 0x000e220000000800 */
[----:B------:R-:W-:-:S03]  /*8040*/  ISETP.GT.AND P1, PT, R5, UR42, PT ;  /* 0x0000002a05007c0c */ /* 0x000fc6000bf24270 */
        /* <DEDUP_REMOVED lines=9> */
[----:B------:R0:W3:Y:S01]  /*80e0*/  MUFU.RCP R15, R4 ;  /* 0x00000004000f7308 */ /* 0x0000e20000001000 */
[----:B------:R-:W-:Y:S05]  /*80f0*/  @!P0 BRA `(.L_x_4243) ;  /* 0x0000000000188947 */ /* 0x000fea0003800000 */
[----:B0-----:R-:W0:Y:S08]  /*8100*/  LDC R4, c[0x0][0x488] ;  /* 0x00012200ff047b82 */ /* 0x001e300000000800 */
[----:B------:R-:W0:Y:S08]  /*8110*/  LDC R6, c[0x0][0x40c] ;  /* 0x00010300ff067b82 */ /* 0x000e300000000800 */
[----:B------:R-:W4:Y:S01]  /*8120*/  LDC R7, c[0x0][0x3f4] ;  /* 0x0000fd00ff077b82 */ /* 0x000f220000000800 */
[----:B0-----:R-:W-:-:S04]  /*8130*/  IMAD R4, R23, R4, R6 ;  /* 0x0000000417047224 */ /* 0x001fc800078e0206 */
[----:B----4-:R-:W-:-:S05]  /*8140*/  IMAD R6, R4, R7, RZ ;  /* 0x0000000704067224 */ /* 0x010fca00078e02ff */
[----:B------:R-:W-:-:S07]  /*8150*/  SHF.R.S32.HI R7, RZ, 0x1f, R6 ;  /* 0x0000001fff077819 */ /* 0x000fce0000011406 */
.L_x_4243:
[----:B------:R-:W-:Y:S04]  /*8160*/  BSSY.RECONVERGENT B0, `(.L_x_4244) ;  /* 0x0000062000007945 */ /* 0x000fe80003800200 */
[----:B------:R-:W-:Y:S05]  /*8170*/  @P1 BRA `(.L_x_4245) ;  /* 0x0000000400801947 */ /* 0x000fea0003800000 */
[----:B0-----:R-:W-:Y:S01]  /*8180*/  MOV R4, UR9 ;  /* 0x0000000900047c02 */ /* 0x001fe20008000f00 */
[----:B------:R-:W-:Y:S01]  /*8190*/  BSSY.RECONVERGENT B1, `(.L_x_4246) ;  /* 0x0000029000017945 */ /* 0x000fe20003800200 */
[----:B------:R-:W-:Y:S02]  /*81a0*/  LOP3.LUT R8, RZ, R0, RZ, 0x33, !PT ;  /* 0x00000000ff087212 */ /* 0x000fe400078e33ff */
[----:B------:R-:W-:-:S04]  /*81b0*/  VIADDMNMX R4, R5, 0x100, R4, !PT ;  /* 0x0000010005047846 */ /* 0x000fc80007800104 */
        /* <DEDUP_REMOVED lines=15> */
[----:B------:R-:W-:Y:S02]  /*82b0*/  LEA R8, R0, UR6, 0x1 ;  /* 0x0000000600087c11 */ /* 0x000fe4000f8e08ff */
[----:B------:R-:W-:Y:S02]  /*82c0*/  IADD3 R5, PT, PT, R5, R10, RZ ;  /* 0x0000000a05057210 */ /* 0x000fe40007ffe0ff */
[----:B------:R-:W-:Y:S02]  /*82d0*/  IADD3 R11, PT, PT, -R4, RZ, RZ ;  /* 0x000000ff040b7210 */ /* 0x000fe40007ffe1ff */
[----:B----4-:R-:W-:-:S04]  /*82e0*/  LEA R12, P1, R13, UR10, 0x2 ;  /* 0x0000000a0d0c7c11 */ /* 0x010fc8000f8210ff */
[----:B------:R-:W-:Y:S01]  /*82f0*/  LEA.HI.X R13, R13, UR11, R14, 0x2, P1 ;  /* 0x0000000b0d0d7c11 */ /* 0x000fe200088f140e */
[----:B0-----:R-:W-:-:S06]  /*8300*/  ULEA UR5, UR7, UR5, 0x18 ;  /* 0x0000000507057291 */ /* 0x001fcc000f8ec0ff */
[----:B------:R-:W-:Y:S01]  /*8310*/  VIADD R4, R8, UR5 ;  /* 0x0000000508047c36 */ /* 0x000fe20008000000 */
[----:B------:R-:W-:-:S07]  /*8320*/  LEA R10, R0, UR5, 0x2 ;  /* 0x00000005000a7c11 */ /* 0x000fce000f8e10ff */
.L_x_4248:
[----:B----4-:R0:W3:Y:S01]  /*8330*/  LDS R8, [R10] ;  /* 0x000000000a087984 */ /* 0x0100e20000000800 */
[----:B------:R-:W-:Y:S01]  /*8340*/  @P0 MOV R9, R13 ;  /* 0x0000000d00090202 */ /* 0x000fe20000000f00 */
[----:B------:R-:W-:-:S05]  /*8350*/  VIADD R11, R11, 0x1 ;  /* 0x000000010b0b7836 */ /* 0x000fca0000000000 */
[----:B------:R-:W-:Y:S02]  /*8360*/  ISETP.NE.AND P3, PT, R11, RZ, PT ;  /* 0x000000ff0b00720c */ /* 0x000fe40003f65270 */
[----:B0-----:R-:W-:Y:S01]  /*8370*/  IADD3 R10, PT, PT, R10, 0x400, RZ ;  /* 0x000004000a0a7810 */ /* 0x001fe20007ffe0ff */
[----:B---3--:R-:W-:-:S05]  /*8380*/  FMUL.FTZ R17, R8, R15 ;  /* 0x0000000f08117220 */ /* 0x008fca0000410000 */
        /* <DEDUP_REMOVED lines=9> */
.L_x_4247:
[----:B------:R-:W-:Y:S05]  /*8420*/  BSYNC.RECONVERGENT B1 ;  /* 0x0000000000017941 */ /* 0x000fea0003800200 */
.L_x_4246:
[----:B------:R-:W-:Y:S05]  /*8430*/  @!P2 BRA `(.L_x_4245) ;  /* 0x0000000000d0a947 */ /* 0x000fea0003800000 */
[----:B----4-:R-:W0:Y:S01]  /*8440*/  S2R R9, SR_CgaCtaId ;  /* 0x0000000000097919 */ /* 0x010e220000008800 */
[----:B------:R-:W4:Y:S01]  /*8450*/  LDCU.64 UR10, c[0x0][0x480] ;  /* 0x00009000ff0a77ac */ /* 0x000f220008000a00 */
[----:B------:R-:W-:Y:S02]  /*8460*/  MOV R4, 0x400 ;  /* 0x0000040000047802 */ /* 0x000fe40000000f00 */
[C---:B------:R-:W-:Y:S01]  /*8470*/  IADD3 R8, P0, PT, R5.reuse, R6, RZ ;  /* 0x0000000605087210 */ /* 0x040fe20007f1e0ff */
[----:B------:R-:W-:Y:S01]  /*8480*/  UISETP.NE.AND UP0, UPT, UR8, URZ, UPT ;  /* 0x000000ff0800728c */ /* 0x000fe2000bf05270 */
[----:B------:R-:W-:Y:S02]  /*8490*/  IADD3 R4, PT, PT, R4, 0x240, RZ ;  /* 0x0000024004047810 */ /* 0x000fe40007ffe0ff */
[----:B------:R-:W-:Y:S02]  /*84a0*/  LEA R6, R5, UR6, 0x1 ;  /* 0x0000000605067c11 */ /* 0x000fe4000f8e08ff */
[----:B------:R-:W-:-:S02]  /*84b0*/  IADD3.X R7, PT, PT, RZ, R7, RZ, P0, !PT ;  /* 0x00000007ff077210 */ /* 0x000fc400007fe4ff */
[----:B------:R-:W-:Y:S01]  /*84c0*/  ISETP.NE.AND P1, PT, RZ, UR8, PT ;  /* 0x00000008ff007c0c */ /* 0x000fe2000bf25270 */
[----:B------:R-:W-:Y:S01]  /*84d0*/  IMAD R6, R3, -0x2, R6 ;  /* 0xfffffffe03067824 */ /* 0x000fe200078e0206 */
[----:B------:R-:W-:Y:S02]  /*84e0*/  PLOP3.LUT P0, PT, PT, PT, UP0, 0x80, 0x8 ;  /* 0x000000000008781c */ /* 0x000fe40003f0f008 */
[----:B----4-:R-:W-:-:S04]  /*84f0*/  LEA R10, P3, R8, UR10, 0x2 ;  /* 0x0000000a080a7c11 */ /* 0x010fc8000f8610ff */
[----:B------:R-:W-:Y:S02]  /*8500*/  IADD3 R10, P2, PT, R10, 0x800, RZ ;  /* 0x000008000a0a7810 */ /* 0x000fe40007f5e0ff */
[----:B------:R-:W-:-:S04]  /*8510*/  LEA.HI.X R7, R8, UR11, R7, 0x2, P3 ;  /* 0x0000000b08077c11 */ /* 0x000fc800098f1407 */
[----:B------:R-:W-:Y:S02]  /*8520*/  IADD3.X R11, PT, PT, RZ, R7, RZ, P2, !PT ;  /* 0x00000007ff0b7210 */ /* 0x000fe400017fe4ff */
[----:B0-----:R-:W-:Y:S01]  /*8530*/  LEA R9, R9, R4, 0x18 ;  /* 0x0000000409097211 */ /* 0x001fe200078ec0ff */
[----:B------:R-:W-:-:S03]  /*8540*/  IMAD.SHL.U32 R4, R3, 0x4, RZ ;  /* 0x0000000403047824 */ /* 0x000fc600078e00ff */
[----:B------:R-:W-:Y:S02]  /*8550*/  IADD3 R8, PT, PT, R6, 0x400, R9 ;  /* 0x0000040006087810 */ /* 0x000fe40007ffe009 */
[----:B------:R-:W-:-:S04]  /*8560*/  LEA R4, R5, -R4, 0x2 ;  /* 0x8000000405047211 */ /* 0x000fc800078e10ff */
[----:B------:R-:W-:-:S07]  /*8570*/  IADD3 R4, PT, PT, R4, 0x800, R9 ;  /* 0x0000080004047810 */ /* 0x000fce0007ffe009 */
.L_x_4249:
[----:B------:R-:W3:Y:S01]  /*8580*/  LDS R6, [R4+-0x800] ;  /* 0xfff8000004067984 */ /* 0x000ee20000000800 */
[----:B------:R-:W-:-:S04]  /*8590*/  IADD3 R5, PT, PT, R5, 0x400, RZ ;  /* 0x0000040005057810 */ /* 0x000fc80007ffe0ff */
[----:B------:R-:W-:Y:S01]  /*85a0*/  ISETP.GT.AND P2, PT, R5, UR42, PT ;  /* 0x0000002a05007c0c */ /* 0x000fe2000bf44270 */
        /* <DEDUP_REMOVED lines=15> */
[----:B0-----:R-:W-:Y:S01]  /*86a0*/  IMAD.MOV.U32 R6, RZ, RZ, R10 ;  /* 0x000000ffff067224 */ /* 0x001fe200078e000a */
[----:B---3--:R-:W-:-:S04]  /*86b0*/  IADD3 R4, PT, PT, R4, 0x1000, RZ ;  /* 0x0000100004047810 */ /* 0x008fc80007ffe0ff */
[----:B------:R-:W-:Y:S01]  /*86c0*/  @P0 STG.E desc[UR36][R6.64+-0x800], R13 ;  /* 0xfff8000d06000986 */ /* 0x000fe2000c101924 */
[----:B------:R-:W-:Y:S02]  /*86d0*/  PLOP3.LUT P0, PT, P1, PT, PT, 0x80, 0x8 ;  /* 0x000000000008781c */ /* 0x000fe40000f0f070 */
[----:B------:R-:W-:-:S05]  /*86e0*/  IADD3 R10, P3, PT, R6, 0x1000, RZ ;  /* 0x00001000060a7810 */ /* 0x000fca0007f7e0ff */
[----:B------:R-:W-:-:S06]  /*86f0*/  IMAD.X R11, RZ, RZ, R7, P3 ;  /* 0x000000ffff0b7224 */ /* 0x000fcc00018e0607 */
        /* <DEDUP_REMOVED lines=8> */
.L_x_4245:
[----:B------:R-:W-:Y:S05]  /*8780*/  BSYNC.RECONVERGENT B0 ;  /* 0x0000000000007941 */ /* 0x000fea0003800200 */
.L_x_4244:
[----:B------:R-:W-:Y:S01]  /*8790*/  USHF.R.S32.HI UR5, URZ, 0x1f, UR42 ;  /* 0x0000001fff057899 */ /* 0x000fe2000801142a */
[----:B------:R-:W-:Y:S01]  /*87a0*/  IMAD.SHL.U32 R19, R0, 0x8, RZ ;  /* 0x0000000800137824 */ /* 0x000fe200078e00ff */
[----:B------:R-:W0:Y:S01]  /*87b0*/  LDCU.64 UR8, c[0x0][0x3b0] ;  /* 0x00007600ff0877ac */ /* 0x000e220008000a00 */
[----:B------:R-:W-:Y:S01]  /*87c0*/  CS2R R6, SRZ ;  /* 0x0000000000067805 */ /* 0x000fe2000001ff00 */
[----:B------:R-:W-:Y:S02]  /*87d0*/  ULEA.HI UR5, UR5, UR42, URZ, 0x3 ;  /* 0x0000002a05057291 */ /* 0x000fe4000f8f18ff */
[----:B------:R-:W-:Y:S02]  /*87e0*/  LOP3.LUT R19, R19, 0xf8, RZ, 0xc0, !PT ;  /* 0x000000f813137812 */ /* 0x000fe400078ec0ff */
[----:B------:R-:W-:-:S04]  /*87f0*/  ULOP3.LUT UR5, UR5, 0xfffffff8, URZ, 0xc0, !UPT ;  /* 0xfffffff805057892 */ /* 0x000fc8000f8ec0ff */
[----:B------:R-:W-:-:S06]  /*8800*/  UIADD3 UR5, UPT, UPT, -UR5, UR42, URZ ;  /* 0x0000002a05057290 */ /* 0x000fcc000fffe1ff */
[----:B------:R-:W-:Y:S02]  /*8810*/  ISETP.NE.AND P0, PT, R2, UR5, PT ;  /* 0x0000000502007c0c */ /* 0x000fe4000bf05270 */
[----:B0-----:R-:W-:Y:S02]  /*8820*/  ISETP.EQ.U32.AND P1, PT, RZ, UR8, PT ;  /* 0x00000008ff007c0c */ /* 0x001fe4000bf22070 */
[----:B------:R-:W-:-:S04]  /*8830*/  ISETP.GT.U32.OR P0, PT, R19, 0xdf, P0 ;  /* 0x000000df1300780c */ /* 0x000fc80000704470 */
[----:B------:R-:W-:-:S13]  /*8840*/  ISETP.EQ.OR.EX P0, PT, RZ, UR9, P0, P1 ;  /* 0x00000009ff007c0c */ /* 0x000fda0008702710 */
[----:B----4-:R-:W0:Y:S01]  /*8850*/  @!P0 LDC.64 R8, c[0x0][0x3b0] ;  /* 0x0000ec00ff088b82 */ /* 0x010e220000000a00 */
[----:B------:R-:W-:Y:S01]  /*8860*/  @!P0 IMAD R5, R18, 0xe0, R19 ;  /* 0x000000e012058824 */ /* 0x000fe200078e0213 */
[----:B------:R-:W-:Y:S03]  /*8870*/  BSSY.RECONVERGENT B0, `(.L_x_4250) ;  /* 0x0000250000007945 */ /* 0x000fe60003800200 */
[----:B0-----:R-:W-:Y:S01]  /*8880*/  @!P0 IMAD.WIDE.U32 R8, R5, 0x2, R8 ;  /* 0x0000000205088825 */ /* 0x001fe200078e0008 */
[----:B------:R-:W-:-:S06]  /*8890*/  CS2R R4, SRZ ;  /* 0x0000000000047805 */ /* 0x000fcc000001ff00 */
[----:B------:R0:W5:Y:S01]  /*88a0*/  @!P0 LDG.E.128 R4, desc[UR36][R8.64] ;  /* 0x0000002408048981 */ /* 0x000162000c1e1d00 */
[----:B------:R-:W-:Y:S01]  /*88b0*/  BAR.SYNC.DEFER_BLOCKING 0x0 ;  /* 0x0000000000007b1d */ /* 0x000fe20000010000 */
[----:B------:R-:W-:Y:S01]  /*88c0*/  ISETP.GT.U32.AND P0, PT, R19, 0xdf, PT ;  /* 0x000000df1300780c */ /* 0x000fe20003f04070 */
[----:B------:R-:W-:Y:S01]  /*88d0*/  IMAD R20, R23, 0xe0, RZ ;  /* 0x000000e017147824 */ /* 0x000fe200078e02ff */
[----:B------:R-:W-:Y:S02]  /*88e0*/  CS2R R30, SRZ ;  /* 0x00000000001e7805 */ /* 0x000fe4000001ff00 */
[----:B------:R-:W-:Y:S02]  /*88f0*/  CS2R R28, SRZ ;  /* 0x00000000001c7805 */ /* 0x000fe4000001ff00 */
[----:B--2---:R-:W-:Y:S02]  /*8900*/  CS2R R26, SRZ ;  /* 0x00000000001a7805 */ /* 0x004fe4000001ff00 */
[----:B------:R-:W-:-:S05]  /*8910*/  CS2R R24, SRZ ;  /* 0x0000000000187805 */ /* 0x000fca000001ff00 */
[----:B0-----:R-:W-:Y:S05]  /*8920*/  @P0 BRA `(.L_x_4251) ;  /* 0x0000002400100947 */ /* 0x001fea0003800000 */
[----:B------:R-:W0:Y:S01]  /*8930*/  LDCU UR7, c[0x0][0x3f4] ;  /* 0x00007e80ff0777ac */ /* 0x000e220008000800 */
[----:B------:R-:W2:Y:S01]  /*8940*/  S2R R11, SR_CgaCtaId ;  /* 0x00000000000b7919 */ /* 0x000ea20000008800 */
[----:B------:R-:W4:Y:S01]  /*8950*/  LDC.64 R16, c[0x0][0x3c0] ;  /* 0x0000f000ff107b82 */ /* 0x000f220000000a00 */
[----:B------:R-:W-:Y:S01]  /*8960*/  IADD3 R23, PT, PT, R3, R2, RZ ;  /* 0x0000000203177210 */ /* 0x000fe20007ffe0ff */
[----:B------:R-:W-:Y:S01]  /*8970*/  BSSY.RECONVERGENT B1, `(.L_x_4252) ;  /* 0x00000c3000017945 */ /* 0x000fe20003800200 */
[----:B------:R-:W-:Y:S01]  /*8980*/  MOV R9, 0x400 ;  /* 0x0000040000097802 */ /* 0x000fe20000000f00 */
[----:B------:R-:W-:-:S04]  /*8990*/  HFMA2 R31, -RZ, RZ, 0, 0 ;  /* 0x00000000ff1f7431 */ /* 0x000fc800000001ff */
[----:B------:R-:W-:Y:S01]  /*89a0*/  VIADD R10, R9, 0x240 ;  /* 0x00000240090a7836 */ /* 0x000fe20000000000 */
[----:B0-----:R-:W-:-:S04]  /*89b0*/  MOV R22, UR7 ;  /* 0x0000000700167c02 */ /* 0x001fc80008000f00 */
[C---:B------:R-:W-:Y:S01]  /*89c0*/  VIMNMX R8, PT, PT, R22.reuse, UR42, PT ;  /* 0x0000002a16087c48 */ /* 0x040fe2000bfe0100 */
[----:B------:R-:W-:-:S03]  /*89d0*/  IMAD R9, R22, UR4, R19 ;  /* 0x0000000416097c24 */ /* 0x000fc6000f8e0213 */
[----:B------:R-:W-:Y:S01]  /*89e0*/  ISETP.GE.AND P0, PT, R23, R8, PT ;  /* 0x000000081700720c */ /* 0x000fe20003f06270 */
[----:B----4-:R-:W-:Y:S01]  /*89f0*/  IMAD.WIDE R16, R9, 0x2, R16 ;  /* 0x0000000209107825 */ /* 0x010fe200078e0210 */
[----:B--2---:R-:W-:-:S04]  /*8a00*/  LEA R53, R11, R10, 0x18 ;  /* 0x0000000a0b357211 */ /* 0x004fc800078ec0ff */
[----:B------:R-:W-:-:S07]  /*8a10*/  IADD3 R21, PT, PT, R53, UR6, RZ ;  /* 0x0000000635157c10 */ /* 0x000fce000fffe0ff */
[----:B------:R-:W-:Y:S05]  /*8a20*/  @P0 BRA `(.L_x_4253) ;  /* 0x0000000800dc0947 */ /* 0x000fea0003800000 */
[----:B------:R-:W-:Y:S01]  /*8a30*/  VIADDMNMX R9, R23, 0x8, R8, !PT ;  /* 0x0000000817097846 */ /* 0x000fe20007800108 */
[----:B------:R-:W-:Y:S01]  /*8a40*/  BSSY.RECONVERGENT B2, `(.L_x_4254) ;  /* 0x000006a000027945 */ /* 0x000fe20003800200 */
[----:B------:R-:W-:Y:S02]  /*8a50*/  LOP3.LUT R8, RZ, R3, RZ, 0x33, !PT ;  /* 0x00000003ff087212 */ /* 0x000fe400078e33ff */
[----:B------:R-:W-:Y:S01]  /*8a60*/  CS2R R24, SRZ ;  /* 0x0000000000187805 */ /* 0x000fe2000001ff00 */
[----:B------:R-:W-:Y:S01]  /*8a70*/  IMAD.MOV.U32 R38, RZ, RZ, R23 ;  /* 0x000000ffff267224 */ /* 0x000fe200078e0017 */
[----:B------:R-:W-:Y:S02]  /*8a80*/  CS2R R26, SRZ ;  /* 0x00000000001a7805 */ /* 0x000fe4000001ff00 */
[----:B------:R-:W-:Y:S02]  /*8a90*/  IADD3 R51, PT, PT, -R2, R9, R8 ;  /* 0x0000000902337210 */ /* 0x000fe40007ffe108 */
[----:B------:R-:W-:-:S02]  /*8aa0*/  CS2R R28, SRZ ;  /* 0x00000000001c7805 */ /* 0x000fc4000001ff00 */
[----:B------:R-:W-:Y:S02]  /*8ab0*/  CS2R R30, SRZ ;  /* 0x00000000001e7805 */ /* 0x000fe4000001ff00 */
[C---:B------:R-:W-:Y:S02]  /*8ac0*/  ISETP.GE.U32.AND P0, PT, R51.reuse, 0x18, PT ;  /* 0x000000183300780c */ /* 0x040fe40003f06070 */
[----:B------:R-:W-:-:S04]  /*8ad0*/  LEA.HI R8, R51, 0x1, RZ, 0x1d ;  /* 0x0000000133087811 */ /* 0x000fc800078fe8ff */
[----:B------:R-:W-:-:S07]  /*8ae0*/  LOP3.LUT P1, R54, R8, 0x3, RZ, 0xc0, !PT ;  /* 0x0000000308367812 */ /* 0x000fce000782c0ff */
[----:B------:R-:W-:Y:S06]  /*8af0*/  @!P0 BRA `(.L_x_4255) ;  /* 0x0000000400788947 */ /* 0x000fec0003800000 */
[----:B------:R-:W-:Y:S01]  /*8b00*/  HFMA2 R24, -RZ, RZ, 0, 0 ;  /* 0x00000000ff187431 */ /* 0x000fe200000001ff */
[----:B------:R-:W-:Y:S01]  /*8b10*/  LOP3.LUT R52, R8, 0x3ffffffc, RZ, 0xc0, !PT ;  /* 0x3ffffffc08347812 */ /* 0x000fe200078ec0ff */
[----:B------:R-:W-:Y:S01]  /*8b20*/  IMAD.MOV.U32 R38, RZ, RZ, R23 ;  /* 0x000000ffff267224 */ /* 0x000fe200078e0017 */
[----:B------:R-:W-:-:S07]  /*8b30*/  MOV R39, RZ ;  /* 0x000000ff00277202 */ /* 0x000fce0000000f00 */
.L_x_4256:
[----:B------:R-:W-:-:S04]  /*8b40*/  IMAD R13, R38, 0xe0, RZ ;  /* 0x000000e0260d7824 */ /* 0x000fc800078e02ff */
[C-C-:B------:R-:W-:Y:S01]  /*8b50*/  IMAD.WIDE.U32 R36, R13.reuse, 0x2, R16.reuse ;  /* 0x000000020d247825 */ /* 0x140fe200078e0010 */
[C---:B------:R-:W-:Y:S02]  /*8b60*/  IADD3 R33, PT, PT, R13.reuse, 0x700, RZ ;  /* 0x000007000d217810 */ /* 0x040fe40007ffe0ff */
[----:B------:R-:W-:Y:S02]  /*8b70*/  IADD3 R9, PT, PT, R13, 0xe00, RZ ;  /* 0x00000e000d097810 */ /* 0x000fe40007ffe0ff */
[----:B------:R0:W2:Y:S01]  /*8b80*/  LDG.E.128 R40, desc[UR36][R36.64] ;  /* 0x0000002424287981 */ /* 0x0000a2000c1e1d00 */
[----:B-1----:R-:W-:-:S04]  /*8b90*/  IMAD.WIDE.U32 R32, R33, 0x2, R16 ;  /* 0x0000000221207825 */ /* 0x002fc800078e0010 */
[--C-:B------:R-:W-:Y:S02]  /*8ba0*/  IMAD.WIDE.U32 R8, R9, 0x2, R16.reuse ;  /* 0x0000000209087825 */ /* 0x100fe400078e0010 */
[----:B------:R-:W4:Y:S02]  /*8bb0*/  LDG.E.128 R32, desc[UR36][R32.64] ;  /* 0x0000002420207981 */ /* 0x000f24000c1e1d00 */
[----:B------:R-:W-:Y:S02]  /*8bc0*/  VIADD R13, R13, 0x1500 ;  /* 0x000015000d0d7836 */ /* 0x000fe40000000000 */
[----:B------:R-:W4:Y:S02]  /*8bd0*/  LDG.E.128 R8, desc[UR36][R8.64] ;  /* 0x0000002408087981 */ /* 0x000f24000c1e1d00 */
[----:B------:R-:W-:-:S06]  /*8be0*/  IMAD.WIDE.U32 R12, R13, 0x2, R16 ;  /* 0x000000020d0c7825 */ /* 0x000fcc00078e0010 */
[----:B---3--:R-:W3:Y:S01]  /*8bf0*/  LDG.E.128 R12, desc[UR36][R12.64] ;  /* 0x000000240c0c7981 */ /* 0x008ee2000c1e1d00 */
[----:B------:R-:W-:Y:S01]  /*8c00*/  IADD3 R44, PT, PT, -R3, R38, RZ ;  /* 0x00000026032c7210 */ /* 0x000fe20007ffe1ff */
[----:B------:R-:W-:Y:S01]  /*8c10*/  VIADD R39, R39, 0x4 ;  /* 0x0000000427277836 */ /* 0x000fe20000000000 */
[----:B------:R-:W-:Y:S02]  /*8c20*/  IADD3 R38, PT, PT, R38, 0x20, RZ ;  /* 0x0000002026267810 */ /* 0x000fe40007ffe0ff */
[----:B------:R-:W-:Y:S02]  /*8c30*/  LEA R44, R44, R21, 0x1 ;  /* 0x000000152c2c7211 */ /* 0x000fe400078e08ff */
[----:B------:R-:W-:-:S03]  /*8c40*/  ISETP.NE.AND P0, PT, R39, R52, PT ;  /* 0x000000342700720c */ /* 0x000fc60003f05270 */
[----:B0-----:R-:W0:Y:S04]  /*8c50*/  LDS.U16 R36, [R44] ;  /* 0x000000002c247984 */ /* 0x001e280000000400 */
[----:B------:R-:W1:Y:S04]  /*8c60*/  LDS.U16 R48, [R44+0x10] ;  /* 0x000010002c307984 */ /* 0x000e680000000400 */
[----:B------:R-:W4:Y:S04]  /*8c70*/  LDS.U16 R50, [R44+0x20] ;  /* 0x000020002c327984 */ /* 0x000f280000000400 */
[----:B------:R-:W3:Y:S01]  /*8c80*/  LDS.U16 R44, [R44+0x30] ;  /* 0x000030002c2c7984 */ /* 0x000ee20000000400 */
[----:B0-----:R-:W-:-:S02]  /*8c90*/  HADD2.F32 R37, -RZ, R36.H0_H0 ;  /* 0x20000024ff257230 */ /* 0x001fc40000004100 */
[----:B-1----:R-:W-:Y:S02]  /*8ca0*/  HADD2.F32 R48, -RZ, R48.H0_H0 ;  /* 0x20000030ff307230 */ /* 0x002fe40000004100 */
[----:B--2---:R-:W-:Y:S02]  /*8cb0*/  HADD2.F32 R45, -RZ, R40.H0_H0 ;  /* 0x20000028ff2d7230 */ /* 0x004fe40000004100 */
[----:B------:R-:W-:Y:S02]  /*8cc0*/  HADD2.F32 R47, -RZ, R42.H0_H0 ;  /* 0x2000002aff2f7230 */ /* 0x000fe40000004100 */
[----:B------:R-:W-:Y:S02]  /*8cd0*/  HADD2.F32 R40, -RZ, R40.H1_H1 ;  /* 0x30000028ff287230 */ /* 0x000fe40000004100 */
[C---:B------:R-:W-:Y:S01]  /*8ce0*/  FFMA.FTZ R45, R37.reuse, R45, R24 ;  /* 0x0000002d252d7223 */ /* 0x040fe20000010018 */
[----:B------:R-:W-:Y:S02]  /*8cf0*/  HADD2.F32 R46, -RZ, R41.H0_H0 ;  /* 0x20000029ff2e7230 */ /* 0x000fe40000004100 */
[----:B------:R-:W-:Y:S01]  /*8d00*/  FFMA.FTZ R47, R37, R47, R28 ;  /* 0x0000002f252f7223 */ /* 0x000fe2000001001c */
[----:B------:R-:W-:-:S02]  /*8d10*/  HADD2.F32 R42, -RZ, R42.H1_H1 ;  /* 0x3000002aff2a7230 */ /* 0x000fc40000004100 */
[C---:B------:R-:W-:Y:S01]  /*8d20*/  FFMA.FTZ R40, R37.reuse, R40, R27 ;  /* 0x0000002825287223 */ /* 0x040fe2000001001b */
[----:B------:R-:W-:Y:S02]  /*8d30*/  HADD2.F32 R49, -RZ, R43.H0_H0 ;  /* 0x2000002bff317230 */ /* 0x000fe40000004100 */
[C---:B------:R-:W-:Y:S01]  /*8d40*/  FFMA.FTZ R46, R37.reuse, R46, R25 ;  /* 0x0000002e252e7223 */ /* 0x040fe20000010019 */
[----:B------:R-:W-:Y:S02]  /*8d50*/  HADD2.F32 R41, -RZ, R41.H1_H1 ;  /* 0x30000029ff297230 */ /* 0x000fe40000004100 */
[C---:B------:R-:W-:Y:S01]  /*8d60*/  FFMA.FTZ R42, R37.reuse, R42, R29 ;  /* 0x0000002a252a7223 */ /* 0x040fe2000001001d */
[----:B------:R-:W-:Y:S02]  /*8d70*/  HADD2.F32 R36, -RZ, R43.H1_H1 ;  /* 0x3000002bff247230 */ /* 0x000fe40000004100 */
[----:B------:R-:W-:Y:S01]  /*8d80*/  FFMA.FTZ R49, R37, R49, R30 ;  /* 0x0000003125317223 */ /* 0x000fe2000001001e */
[----:B----4-:R-:W-:-:S02]  /*8d90*/  HADD2.F32 R25, -RZ, R32.H1_H1 ;  /* 0x30000020ff197230 */ /* 0x010fc40000004100 */
[C---:B------:R-:W-:Y:S01]  /*8da0*/  FFMA.FTZ R41, R37.reuse, R41, R26 ;  /* 0x0000002925297223 */ /* 0x040fe2000001001a */
[----:B------:R-:W-:Y:S02]  /*8db0*/  HADD2.F32 R27, -RZ, R33.H0_H0 ;  /* 0x20000021ff1b7230 */ /* 0x000fe40000004100 */
[----:B------:R-:W-:Y:S01]  /*8dc0*/  FFMA.FTZ R36, R37, R36, R31 ;  /* 0x0000002425247223 */ /* 0x000fe2000001001f */
        /* <DEDUP_REMOVED lines=10> */
[----:B------:R-:W-:Y:S02]  /*8e70*/  HADD2.F32 R24, -RZ, R32.H0_H0 ;  /* 0x20000020ff187230 */ /* 0x000fe40000004100 */
[----:B------:R-:W-:Y:S01]  /*8e80*/  FFMA.FTZ R28, R48, R28, R47 ;  /* 0x0000001c301c7223 */ /* 0x000fe2000001002f */
[----:B------:R-:W-:-:S02]  /*8e90*/  HADD2.F32 R32, -RZ, R8.H0_H0 ;  /* 0x20000008ff207230 */ /* 0x000fc40000004100 */
[C---:B------:R-:W-:Y:S01]  /*8ea0*/  FFMA.FTZ R35, R48.reuse, R35, R36 ;  /* 0x0000002330237223 */ /* 0x040fe20000010024 */
[----:B------:R-:W-:Y:S02]  /*8eb0*/  HADD2.F32 R33, -RZ, R10.H0_H0 ;  /* 0x2000000aff217230 */ /* 0x000fe40000004100 */
[----:B------:R-:W-:Y:S01]  /*8ec0*/  FFMA.FTZ R24, R48, R24, R45 ;  /* 0x0000001830187223 */ /* 0x000fe2000001002d */
[----:B------:R-:W-:Y:S02]  /*8ed0*/  HADD2.F32 R31, -RZ, R50.H0_H0 ;  /* 0x20000032ff1f7230 */ /* 0x000fe40000004100 */
[----:B------:R-:W-:Y:S02]  /*8ee0*/  HADD2.F32 R8, -RZ, R8.H1_H1 ;  /* 0x30000008ff087230 */ /* 0x000fe40000004100 */
        /* <DEDUP_REMOVED lines=10> */
[----:B---3--:R-:W-:-:S02]  /*8f90*/  HADD2.F32 R10, -RZ, R12.H0_H0 ;  /* 0x2000000cff0a7230 */ /* 0x008fc40000004100 */
[C---:B------:R-:W-:Y:S01]  /*8fa0*/  FFMA.FTZ R24, R31.reuse, R32, R24 ;  /* 0x000000201f187223 */ /* 0x040fe20000010018 */
[----:B------:R-:W-:Y:S02]  /*8fb0*/  HADD2.F32 R27, -RZ, R12.H1_H1 ;  /* 0x3000000cff1b7230 */ /* 0x000fe40000004100 */
[C---:B------:R-:W-:Y:S01]  /*8fc0*/  FFMA.FTZ R30, R31.reuse, R37, R30 ;  /* 0x000000251f1e7223 */ /* 0x040fe2000001001e */
[--C-:B------:R-:W-:Y:S02]  /*8fd0*/  HADD2.F32 R25, -RZ, R13.reuse.H0_H0 ;  /* 0x2000000dff197230 */ /* 0x100fe40000004100 */
[----:B------:R-:W-:Y:S01]  /*8fe0*/  FFMA.FTZ R31, R31, R36, R35 ;  /* 0x000000241f1f7223 */ /* 0x000fe20000010023 */
[----:B------:R-:W-:Y:S02]  /*8ff0*/  HADD2.F32 R11, -RZ, R14.H0_H0 ;  /* 0x2000000eff0b7230 */ /* 0x000fe40000004100 */
[----:B------:R-:W-:Y:S02]  /*9000*/  HADD2.F32 R9, -RZ, R44.H0_H0 ;  /* 0x2000002cff097230 */ /* 0x000fe40000004100 */
[----:B------:R-:W-:-:S02]  /*9010*/  HADD2.F32 R13, -RZ, R13.H1_H1 ;  /* 0x3000000dff0d7230 */ /* 0x000fc40000004100 */
        /* <DEDUP_REMOVED lines=8> */
[C---:B------:R-:W-:Y:S01]  /*90a0*/  FFMA.FTZ R29, R9.reuse, R14, R29 ;  /* 0x0000000e091d7223 */ /* 0x040fe2000001001d */
[C---:B------:R-:W-:Y:S01]  /*90b0*/  FFMA.FTZ R30, R9.reuse, R33, R30 ;  /* 0x00000021091e7223 */ /* 0x040fe2000001001e */
[----:B------:R-:W-:Y:S01]  /*90c0*/  FFMA.FTZ R31, R9, R12, R31 ;  /* 0x0000000c091f7223 */ /* 0x000fe2000001001f */
[----:B------:R-:W-:Y:S06]  /*90d0*/  @P0 BRA `(.L_x_4256) ;  /* 0xfffffff800980947 */ /* 0x000fec000383ffff */
.L_x_4255:
[----:B------:R-:W-:Y:S05]  /*90e0*/  BSYNC.RECONVERGENT B2 ;  /* 0x0000000000027941 */ /* 0x000fea0003800200 */
.L_x_4254:
[----:B------:R-:W-:Y:S05]  /*90f0*/  @!P1 BRA `(.L_x_4253) ;  /* 0x0000000400289947 */ /* 0x000fea0003800000 */
[----:B------:R-:W-:Y:S01]  /*9100*/  ISETP.NE.AND P1, PT, R54, 0x1, PT ;  /* 0x000000013600780c */ /* 0x000fe20003f25270 */
[----:B------:R-:W-:Y:S01]  /*9110*/  BSSY.RECONVERGENT B2, `(.L_x_4257) ;  /* 0x0000030000027945 */ /* 0x000fe20003800200 */
[----:B------:R-:W-:-:S11]  /*9120*/  LOP3.LUT P0, RZ, R51, 0x8, RZ, 0xc0, !PT ;  /* 0x0000000833ff7812 */ /* 0x000fd6000780c0ff */
[----:B------:R-:W-:Y:S05]  /*9130*/  @!P1 BRA `(.L_x_4258) ;  /* 0x0000000000b49947 */ /* 0x000fea0003800000 */
[----:B------:R-:W-:-:S04]  /*9140*/  IMAD R11, R38, 0xe0, RZ ;  /* 0x000000e0260b7824 */ /* 0x000fc800078e02ff */
[C---:B------:R-:W-:Y:S01]  /*9150*/  IMAD.WIDE.U32 R8, R11.reuse, 0x2, R16 ;  /* 0x000000020b087825 */ /* 0x040fe200078e0010 */
[----:B------:R-:W-:-:S04]  /*9160*/  IADD3 R11, PT, PT, R11, 0x700, RZ ;  /* 0x000007000b0b7810 */ /* 0x000fc80007ffe0ff */
[----:B---3--:R-:W2:Y:S01]  /*9170*/  LDG.E.128 R12, desc[UR36][R8.64] ;  /* 0x00000024080c7981 */ /* 0x008ea2000c1e1d00 */
[----:B------:R-:W-:-:S05]  /*9180*/  IMAD.WIDE.U32 R10, R11, 0x2, R16 ;  /* 0x000000020b0a7825 */ /* 0x000fca00078e0010 */
[----:B------:R0:W3:Y:S01]  /*9190*/  LDG.E.128 R40, desc[UR36][R10.64] ;  /* 0x000000240a287981 */ /* 0x0000e2000c1e1d00 */
[C---:B-1----:R-:W-:Y:S01]  /*91a0*/  IMAD.IADD R32, R38.reuse, 0x1, -R3 ;  /* 0x0000000126207824 */ /* 0x042fe200078e0a03 */
[----:B------:R-:W-:-:S04]  /*91b0*/  IADD3 R38, PT, PT, R38, 0x10, RZ ;  /* 0x0000001026267810 */ /* 0x000fc80007ffe0ff */
[----:B------:R-:W-:-:S05]  /*91c0*/  LEA R32, R32, R21, 0x1 ;  /* 0x0000001520207211 */ /* 0x000fca00078e08ff */
[----:B------:R-:W1:Y:S04]  /*91d0*/  LDS.U16 R33, [R32] ;  /* 0x0000000020217984 */ /* 0x000e680000000400 */
[----:B------:R-:W4:Y:S01]  /*91e0*/  LDS.U16 R35, [R32+0x10] ;  /* 0x0000100020237984 */ /* 0x000f220000000400 */
[----:B-1----:R-:W-:Y:S02]  /*91f0*/  HADD2.F32 R33, -RZ, R33.H0_H0 ;  /* 0x20000021ff217230 */ /* 0x002fe40000004100 */
[----:B----4-:R-:W-:Y:S02]  /*9200*/  HADD2.F32 R35, -RZ, R35.H0_H0 ;  /* 0x20000023ff237230 */ /* 0x010fe40000004100 */
[--C-:B--2---:R-:W-:Y:S02]  /*9210*/  HADD2.F32 R36, -RZ, R13.reuse.H0_H0 ;  /* 0x2000000dff247230 */ /* 0x104fe40000004100 */
[----:B------:R-:W-:-:S02]  /*9220*/  HADD2.F32 R13, -RZ, R13.H1_H1 ;  /* 0x3000000dff0d7230 */ /* 0x000fc40000004100 */
[----:B------:R-:W-:Y:S02]  /*9230*/  HADD2.F32 R9, -RZ, R14.H0_H0 ;  /* 0x2000000eff097230 */ /* 0x000fe40000004100 */
[C---:B------:R-:W-:Y:S01]  /*9240*/  FFMA.FTZ R25, R33.reuse, R36, R25 ;  /* 0x0000002421197223 */ /* 0x040fe20000010019 */
[--C-:B------:R-:W-:Y:S02]  /*9250*/  HADD2.F32 R34, -RZ, R12.reuse.H0_H0 ;  /* 0x2000000cff227230 */ /* 0x100fe40000004100 */
[C---:B------:R-:W-:Y:S01]  /*9260*/  FFMA.FTZ R13, R33.reuse, R13, R26 ;  /* 0x0000000d210d7223 */ /* 0x040fe2000001001a */
[----:B0-----:R-:W-:Y:S02]  /*9270*/  HADD2.F32 R11, -RZ, R15.H0_H0 ;  /* 0x2000000fff0b7230 */ /* 0x001fe40000004100 */
[C---:B------:R-:W-:Y:S01]  /*9280*/  FFMA.FTZ R9, R33.reuse, R9, R28 ;  /* 0x0000000921097223 */ /* 0x040fe2000001001c */
[----:B------:R-:W-:Y:S02]  /*9290*/  HADD2.F32 R12, -RZ, R12.H1_H1 ;  /* 0x3000000cff0c7230 */ /* 0x000fe40000004100 */
[----:B------:R-:W-:Y:S01]  /*92a0*/  FFMA.FTZ R24, R33, R34, R24 ;  /* 0x0000002221187223 */ /* 0x000fe20000010018 */
[----:B------:R-:W-:-:S02]  /*92b0*/  HADD2.F32 R14, -RZ, R14.H1_H1 ;  /* 0x3000000eff0e7230 */ /* 0x000fc40000004100 */
        /* <DEDUP_REMOVED lines=8> */
[C---:B------:R-:W-:Y:S01]  /*9340*/  FFMA.FTZ R25, R35.reuse, R26, R25 ;  /* 0x0000001a23197223 */ /* 0x040fe20000010019 */
        /* <DEDUP_REMOVED lines=12> */
.L_x_4258:
[----:B------:R-:W-:Y:S05]  /*9410*/  BSYNC.RECONVERGENT B2 ;  /* 0x0000000000027941 */ /* 0x000fea0003800200 */
.L_x_4257:
[----:B------:R-:W-:Y:S05]  /*9420*/  @P0 BRA `(.L_x_4253) ;  /* 0x00000000005c0947 */ /* 0x000fea0003800000 */
[----:B------:R-:W-:-:S04]  /*9430*/  IMAD R9, R38, 0xe0, RZ ;  /* 0x000000e026097824 */ /* 0x000fc800078e02ff */
[----:B------:R-:W-:-:S06]  /*9440*/  IMAD.WIDE.U32 R8, R9, 0x2, R16 ;  /* 0x0000000209087825 */ /* 0x000fcc00078e0010 */
[----:B------:R-:W2:Y:S01]  /*9450*/  LDG.E.128 R8, desc[UR36][R8.64] ;  /* 0x0000002408087981 */ /* 0x000ea2000c1e1d00 */
[----:B------:R-:W-:-:S05]  /*9460*/  IMAD.IADD R12, R38, 0x1, -R3 ;  /* 0x00000001260c7824 */ /* 0x000fca00078e0a03 */
[----:B------:R-:W-:-:S06]  /*9470*/  LEA R12, R12, R21, 0x1 ;  /* 0x000000150c0c7211 */ /* 0x000fcc00078e08ff */
[----:B------:R-:W0:Y:S02]  /*9480*/  LDS.U16 R12, [R12] ;  /* 0x000000000c0c7984 */ /* 0x000e240000000400 */
[----:B0-----:R-:W-:Y:S02]  /*9490*/  HADD2.F32 R13, -RZ, R12.H0_H0 ;  /* 0x2000000cff0d7230 */ /* 0x001fe40000004100 */
[--C-:B--2---:R-:W-:Y:S02]  /*94a0*/  HADD2.F32 R14, -RZ, R8.reuse.H0_H0 ;  /* 0x20000008ff0e7230 */ /* 0x104fe40000004100 */
[----:B-1----:R-:W-:Y:S02]  /*94b0*/  HADD2.F32 R32, -RZ, R8.H1_H1 ;  /* 0x30000008ff207230 */ /* 0x002fe40000004100 */
[--C-:B------:R-:W-:Y:S02]  /*94c0*/  HADD2.F32 R34, -RZ, R9.reuse.H0_H0 ;  /* 0x20000009ff227230 */ /* 0x100fe40000004100 */
[----:B------:R-:W-:Y:S01]  /*94d0*/  FFMA.FTZ R24, R13, R14, R24 ;  /* 0x0000000e0d187223 */ /* 0x000fe20000010018 */
[----:B---3--:R-:W-:-:S02]  /*94e0*/  HADD2.F32 R15, -RZ, R9.H1_H1 ;  /* 0x30000009ff0f7230 */ /* 0x008fc40000004100 */
        /* <DEDUP_REMOVED lines=11> */
.L_x_4253:
[----:B------:R-:W-:Y:S05]  /*95a0*/  BSYNC.RECONVERGENT B1 ;  /* 0x0000000000017941 */ /* 0x000fea0003800200 */
.L_x_4252:
[----:B------:R-:W-:Y:S01]  /*95b0*/  ISETP.GE.AND P0, PT, R23, UR42, PT ;  /* 0x0000002a17007c0c */ /* 0x000fe2000bf06270 */
[----:B------:R-:W-:-:S12]  /*95c0*/  BSSY.RECONVERGENT B1, `(.L_x_4259) ;  /* 0x000010c000017945 */ /* 0x000fd80003800200 */
[----:B------:R-:W-:Y:S05]  /*95d0*/  @P0 BRA `(.L_x_4260) ;  /* 0x0000001000280947 */ /* 0x000fea0003800000 */
[----:B------:R-:W-:Y:S01]  /*95e0*/  MOV R8, 0x8 ;  /* 0x0000000800087802 */ /* 0x000fe20000000f00 */
[----:B------:R-:W-:Y:S01]  /*95f0*/  BSSY.RECONVERGENT B2, `(.L_x_4261) ;  /* 0x0000041000027945 */ /* 0x000fe20003800200 */
[----:B------:R-:W-:Y:S02]  /*9600*/  LOP3.LUT R38, RZ, R3, RZ, 0x33, !PT ;  /* 0x00000003ff267212 */ /* 0x000fe400078e33ff */
[----:B------:R-:W-:-:S04]  /*9610*/  VIADDMNMX R9, R23, R8, UR42, !PT ;  /* 0x0000002a17097e46 */ /* 0x000fc8000f800108 */
[----:B------:R-:W-:-:S04]  /*9620*/  IADD3 R38, PT, PT, -R2, R9, R38 ;  /* 0x0000000902267210 */ /* 0x000fc80007ffe126 */
[----:B------:R-:W-:-:S04]  /*9630*/  LOP3.LUT R8, R38, 0x18, RZ, 0xc0, !PT ;  /* 0x0000001826087812 */ /* 0x000fc800078ec0ff */
[----:B------:R-:W-:-:S13]  /*9640*/  ISETP.NE.AND P0, PT, R8, 0x18, PT ;  /* 0x000000180800780c */ /* 0x000fda0003f05270 */
[----:B------:R-:W-:Y:S05]  /*9650*/  @!P0 BRA `(.L_x_4262) ;  /* 0x0000000000e88947 */ /* 0x000fea0003800000 */
[----:B------:R-:W0:Y:S01]  /*9660*/  LDC R22, c[0x0][0x3f4] ;  /* 0x0000fd00ff167b82 */ /* 0x000e220000000800 */
[----:B------:R-:W-:Y:S02]  /*9670*/  LEA.HI R9, R38, 0x1, RZ, 0x1d ;  /* 0x0000000126097811 */ /* 0x000fe400078fe8ff */
[----:B------:R-:W-:Y:S02]  /*9680*/  LEA R8, R2, UR6, 0x1 ;  /* 0x0000000602087c11 */ /* 0x000fe4000f8e08ff */
[----:B------:R-:W-:-:S03]  /*9690*/  LOP3.LUT R9, R9, 0x3, RZ, 0xc0, !PT ;  /* 0x0000000309097812 */ /* 0x000fc600078ec0ff */
[----:B------:R-:W-:Y:S01]  /*96a0*/  IMAD.IADD R10, R53, 0x1, R8 ;  /* 0x00000001350a7824 */ /* 0x000fe200078e0208 */
[----:B------:R-:W-:-:S07]  /*96b0*/  IADD3 R11, PT, PT, -R9, RZ, RZ ;  /* 0x000000ff090b7210 */ /* 0x000fce0007ffe1ff */
.L_x_4265:
[----:B0-----:R-:W-:Y:S01]  /*96c0*/  ISETP.GE.AND P0, PT, R23, R22, PT ;  /* 0x000000161700720c */ /* 0x001fe20003f06270 */
[----:B------:R-:W-:Y:S01]  /*96d0*/  BSSY.RECONVERGENT B3, `(.L_x_4263) ;  /* 0x000002f000037945 */ /* 0x000fe20003800200 */
[----:B------:R-:W-:-:S04]  /*96e0*/  IADD3 R11, PT, PT, R11, 0x1, RZ ;  /* 0x000000010b0b7810 */ /* 0x000fc80007ffe0ff */
[----:B------:R-:W-:-:S07]  /*96f0*/  ISETP.NE.AND P2, PT, R11, RZ, PT ;  /* 0x000000ff0b00720c */ /* 0x000fce0003f45270 */
[----:B------:R-:W-:Y:S06]  /*9700*/  @!P0 BRA `(.L_x_4264) ;  /* 0x0000000000ac8947 */ /* 0x000fec0003800000 */
[----:B------:R-:W-:Y:S02]  /*9710*/  IABS R13, R22 ;  /* 0x00000016000d7213 */ /* 0x000fe40000000000 */
[----:B-1----:R-:W-:Y:S02]  /*9720*/  IABS R32, R23 ;  /* 0x0000001700207213 */ /* 0x002fe40000000000 */
[----:B------:R-:W0:Y:S01]  /*9730*/  I2F.RP R12, R13 ;  /* 0x0000000d000c7306 */ /* 0x000e220000209400 */
[----:B------:R-:W-:Y:S02]  /*9740*/  ISETP.GE.AND P1, PT, R23, RZ, PT ;  /* 0x000000ff1700720c */ /* 0x000fe40003f26270 */
[----:B------:R-:W-:-:S05]  /*9750*/  ISETP.NE.AND P3, PT, R22, RZ, PT ;  /* 0x000000ff1600720c */ /* 0x000fca0003f65270 */
[----:B0-----:R-:W0:Y:S02]  /*9760*/  MUFU.RCP R12, R12 ;  /* 0x0000000c000c7308 */ /* 0x001e240000001000 */
[----:B0-----:R-:W-:-:S06]  /*9770*/  VIADD R14, R12, 0xffffffe ;  /* 0x0ffffffe0c0e7836 */ /* 0x001fcc0000000000 */
[----:B------:R-:W0:Y:S02]  /*9780*/  F2I.FTZ.U32.TRUNC.NTZ R9, R14 ;  /* 0x0000000e00097305 */ /* 0x000e24000021f000 */
[----:B0-----:R-:W-:-:S05]  /*9790*/  IADD3 R8, PT, PT, RZ, -R9, RZ ;  /* 0x80000009ff087210 */ /* 0x001fca0007ffe0ff */
[----:B---3--:R-:W-:Y:S02]  /*97a0*/  IMAD R15, R8, R13, RZ ;  /* 0x0000000d080f7224 */ /* 0x008fe400078e02ff */
        /* <DEDUP_REMOVED lines=33> */
.L_x_4264:
[----:B------:R-:W-:Y:S05]  /*99c0*/  BSYNC.RECONVERGENT B3 ;  /* 0x0000000000037941 */ /* 0x000fea0003800200 */
.L_x_4263:
[----:B------:R-:W-:Y:S01]  /*99d0*/  IADD3 R23, PT, PT, R23, 0x8, RZ ;  /* 0x0000000817177810 */ /* 0x000fe20007ffe0ff */
[----:B------:R-:W-:Y:S01]  /*99e0*/  VIADD R10, R10, 0x10 ;  /* 0x000000100a0a7836 */ /* 0x000fe20000000000 */
[----:B------:R-:W-:Y:S06]  /*99f0*/  @P2 BRA `(.L_x_4265) ;  /* 0xfffffffc00302947 */ /* 0x000fec000383ffff */
.L_x_4262:
[----:B------:R-:W-:Y:S05]  /*9a00*/  BSYNC.RECONVERGENT B2 ;  /* 0x0000000000027941 */ /* 0x000fea0003800200 */
.L_x_4261:
[----:B------:R-:W-:-:S13]  /*9a10*/  ISETP.GE.U32.AND P0, PT, R38, 0x18, PT ;  /* 0x000000182600780c */ /* 0x000fda0003f06070 */
[----:B------:R-:W-:Y:S05]  /*9a20*/  @!P0 BRA `(.L_x_4260) ;  /* 0x0000000c00148947 */ /* 0x000fea0003800000 */
[----:B------:R-:W0:Y:S02]  /*9a30*/  LDC R22, c[0x0][0x3f4] ;  /* 0x0000fd00ff167b82 */ /* 0x000e240000000800 */
.L_x_4274:
        /* <DEDUP_REMOVED lines=11> */
[----:B------:R-:W-:Y:S02]  /*9af0*/  IABS R11, R22 ;  /* 0x00000016000b7213 */ /* 0x000fe40000000000 */
[----:B------:R-:W-:Y:S02]  /*9b00*/  IABS R14, R23 ;  /* 0x00000017000e7213 */ /* 0x000fe40000000000 */
[----:B------:R-:W0:Y:S01]  /*9b10*/  I2F.RP R10, R11 ;  /* 0x0000000b000a7306 */ /* 0x000e220000209400 */
[----:B------:R-:W-:Y:S02]  /*9b20*/  ISETP.GE.AND P4, PT, R23, RZ, PT ;  /* 0x000000ff1700720c */ /* 0x000fe40003f86270 */
[----:B------:R-:W-:-:S05]  /*9b30*/  ISETP.NE.AND P5, PT, R22, RZ, PT ;  /* 0x000000ff1600720c */ /* 0x000fca0003fa5270 */
[----:B0-----:R-:W0:Y:S02]  /*9b40*/  MUFU.RCP R10, R10 ;  /* 0x0000000a000a7308 */ /* 0x001e240000001000 */
[----:B0-----:R-:W-:-:S06]  /*9b50*/  VIADD R12, R10, 0xffffffe ;  /* 0x0ffffffe0a0c7836 */ /* 0x001fcc0000000000 */
[----:B------:R0:W2:Y:S02]  /*9b60*/  F2I.FTZ.U32.TRUNC.NTZ R9, R12 ;  /* 0x0000000c00097305 */ /* 0x0000a4000021f000 */
[----:B0-----:R-:W0:Y:S01]  /*9b70*/  LDS.U16 R12, [R36] ;  /* 0x00000000240c7984 */ /* 0x001e220000000400 */
[----:B--2---:R-:W-:-:S05]  /*9b80*/  IADD3 R8, PT, PT, RZ, -R9, RZ ;  /* 0x80000009ff087210 */ /* 0x004fca0007ffe0ff */
        /* <DEDUP_REMOVED lines=15> */
[----:B------:R-:W2:Y:S01]  /*9c80*/  LDG.E.128 R8, desc[UR36][R8.64] ;  /* 0x0000002408087981 */ /* 0x000ea2000c1e1d00 */
[----:B0-----:R-:W-:Y:S02]  /*9c90*/  HADD2.F32 R13, -RZ, R12.H0_H0 ;  /* 0x2000000cff0d7230 */ /* 0x001fe40000004100 */
[----:B--2---:R-:W-:Y:S02]  /*9ca0*/  HADD2.F32 R33, -RZ, R10.H0_H0 ;  /* 0x2000000aff217230 */ /* 0x004fe40000004100 */
[--C-:B------:R-:W-:Y:S02]  /*9cb0*/  HADD2.F32 R12, -RZ, R8.reuse.H0_H0 ;  /* 0x20000008ff0c7230 */ /* 0x100fe40000004100 */
[----:B------:R-:W-:Y:S02]  /*9cc0*/  HADD2.F32 R14, -RZ, R8.H1_H1 ;  /* 0x30000008ff0e7230 */ /* 0x000fe40000004100 */
[----:B------:R-:W-:Y:S01]  /*9cd0*/  FFMA.FTZ R28, R13, R33, R28 ;  /* 0x000000210d1c7223 */ /* 0x000fe2000001001c */
[----:B-1----:R-:W-:-:S02]  /*9ce0*/  HADD2.F32 R32, -RZ, R9.H0_H0 ;  /* 0x20000009ff207230 */ /* 0x002fc40000004100 */
[C---:B------:R-:W-:Y:S01]  /*9cf0*/  FFMA.FTZ R24, R13.reuse, R12, R24 ;  /* 0x0000000c0d187223 */ /* 0x040fe20000010018 */
[----:B---3--:R-:W-:Y:S02]  /*9d00*/  HADD2.F32 R15, -RZ, R9.H1_H1 ;  /* 0x30000009ff0f7230 */ /* 0x008fe40000004100 */
        /* <DEDUP_REMOVED lines=9> */
.L_x_4267:
[----:B------:R-:W-:Y:S05]  /*9da0*/  BSYNC.RECONVERGENT B2 ;  /* 0x0000000000027941 */ /* 0x000fea0003800200 */
.L_x_4266:
[----:B------:R-:W-:Y:S04]  /*9db0*/  BSSY.RECONVERGENT B2, `(.L_x_4268) ;  /* 0x000002d000027945 */ /* 0x000fe80003800200 */
[----:B------:R-:W-:Y:S05]  /*9dc0*/  @!P2 BRA `(.L_x_4269) ;  /* 0x0000000000aca947 */ /* 0x000fea0003800000 */
[----:B------:R-:W-:Y:S02]  /*9dd0*/  IABS R11, R22 ;  /* 0x00000016000b7213 */ /* 0x000fe40000000000 */
[----:B------:R-:W-:Y:S02]  /*9de0*/  IABS R14, R37 ;  /* 0x00000025000e7213 */ /* 0x000fe40000000000 */
[----:B------:R-:W0:Y:S01]  /*9df0*/  I2F.RP R10, R11 ;  /* 0x0000000b000a7306 */ /* 0x000e220000209400 */
[----:B------:R-:W-:Y:S02]  /*9e00*/  ISETP.GE.AND P3, PT, R37, RZ, PT ;  /* 0x000000ff2500720c */ /* 0x000fe40003f66270 */
[----:B------:R-:W-:-:S05]  /*9e10*/  ISETP.NE.AND P4, PT, R22, RZ, PT ;  /* 0x000000ff1600720c */ /* 0x000fca0003f85270 */
[----:B0-----:R-:W0:Y:S02]  /*9e20*/  MUFU.RCP R10, R10 ;  /* 0x0000000a000a7308 */ /* 0x001e240000001000 */
[----:B0-----:R-:W-:-:S06]  /*9e30*/  IADD3 R12, PT, PT, R10, 0xffffffe, RZ ;  /* 0x0ffffffe0a0c7810 */ /* 0x001fcc0007ffe0ff */
[----:B------:R0:W2:Y:S02]  /*9e40*/  F2I.FTZ.U32.TRUNC.NTZ R9, R12 ;  /* 0x0000000c00097305 */ /* 0x0000a4000021f000 */
[----:B0-----:R-:W0:Y:S01]  /*9e50*/  LDS.U16 R12, [R36+0x10] ;  /* 0x00001000240c7984 */ /* 0x001e220000000400 */
[----:B--2---:R-:W-:-:S04]  /*9e60*/  IMAD.MOV R8, RZ, RZ, -R9 ;  /* 0x000000ffff087224 */ /* 0x004fc800078e0a09 */
[----:B------:R-:W-:Y:S02]  /*9e70*/  IMAD R13, R8, R11, RZ ;  /* 0x0000000b080d7224 */ /* 0x000fe400078e02ff */
[----:B------:R-:W-:-:S05]  /*9e80*/  HFMA2 R8, -RZ, RZ, 0, 0 ;  /* 0x00000000ff087431 */ /* 0x000fca00000001ff */
        /* <DEDUP_REMOVED lines=31> */
.L_x_4269:
[----:B------:R-:W-:Y:S05]  /*a080*/  BSYNC.RECONVERGENT B2 ;  /* 0x0000000000027941 */ /* 0x000fea0003800200 */
.L_x_4268:
        /* <DEDUP_REMOVED lines=11> */
[----:B--2---:R-:W-:-:S05]  /*a140*/  IADD3 R8, PT, PT, RZ, -R9, RZ ;  /* 0x80000009ff087210 */ /* 0x004fca0007ffe0ff */
        /* <DEDUP_REMOVED lines=33> */
.L_x_4271:
[----:B------:R-:W-:Y:S05]  /*a360*/  BSYNC.RECONVERGENT B2 ;  /* 0x0000000000027941 */ /* 0x000fea0003800200 */
.L_x_4270:
        /* <DEDUP_REMOVED lines=10> */
[----:B0-----:R-:W0:Y:S01]  /*a410*/  LDS.U16 R12, [R36+0x30] ;  /* 0x00003000240c7984 */ /* 0x001e220000000400 */
[----:B--2---:R-:W-:-:S05]  /*a420*/  IADD3 R8, PT, PT, RZ, -R9, RZ ;  /* 0x80000009ff087210 */ /* 0x004fca0007ffe0ff */
        /* <DEDUP_REMOVED lines=33> */
.L_x_4273:
[----:B------:R-:W-:Y:S05]  /*a640*/  BSYNC.RECONVERGENT B2 ;  /* 0x0000000000027941 */ /* 0x000fea0003800200 */
.L_x_4272:
[----:B------:R-:W-:-:S04]  /*a650*/  IADD3 R23, PT, PT, R23, 0x20, RZ ;  /* 0x0000002017177810 */ /* 0x000fc80007ffe0ff */
[----:B------:R-:W-:-:S13]  /*a660*/  ISETP.GE.AND P0, PT, R23, UR42, PT ;  /* 0x0000002a17007c0c */ /* 0x000fda000bf06270 */
[----:B------:R-:W-:Y:S05]  /*a670*/  @!P0 BRA `(.L_x_4274) ;  /* 0xfffffff000f08947 */ /* 0x000fea000383ffff */
.L_x_4260:
[----:B------:R-:W-:Y:S05]  /*a680*/  BSYNC.RECONVERGENT B1 ;  /* 0x0000000000017941 */ /* 0x000fea0003800200 */
.L_x_4259:
[----:B------:R-:W-:-:S13]  /*a690*/  ISETP.NE.AND P0, PT, R2, UR5, PT ;  /* 0x0000000502007c0c */ /* 0x000fda000bf05270 */
[----:B------:R-:W-:Y:S05]  /*a6a0*/  @P0 BRA `(.L_x_4251) ;  /* 0x0000000400b00947 */ /* 0x000fea0003800000 */
        /* <DEDUP_REMOVED lines=17> */
[----:B-1----:R-:W-:Y:S02]  /*a7c0*/  SHF.R.S32.HI R32, RZ, 0x10, R17 ;  /* 0x00000010ff207819 */ /* 0x002fe40000011411 */
        /* <DEDUP_REMOVED lines=30> */
[----:B---3--:R1:W2:Y:S01]  /*a9b0*/  I2F.S8 R15, R36 ;  /* 0x00000024000f7306 */ /* 0x0082a20000001400 */
[----:B0-----:R-:W-:-:S07]  /*a9c0*/  FMUL.FTZ R17, R10, R17 ;  /* 0x000000110a117220 */ /* 0x001fce0000410000 */
[----:B------:R-:W0:Y:S01]  /*a9d0*/  I2F.S8 R33, R32 ;  /* 0x0000002000217306 */ /* 0x000e220000001400 */
[----:B-1----:R-:W-:Y:S02]  /*a9e0*/  F2FP.F16.F32.PACK_AB R36, R8, R13 ;  /* 0x0000000d0824723e */ /* 0x002fe400000000ff */
[----:B------:R-:W-:Y:S01]  /*a9f0*/  F2FP.F16.F32.PACK_AB R38, R14, R17 ;  /* 0x000000110e26723e */ /* 0x000fe200000000ff */
[----:B--2---:R-:W-:-:S05]  /*aa00*/  FMUL.FTZ R15, R10, R15 ;  /* 0x0000000f0a0f7220 */ /* 0x004fca0000410000 */
[----:B------:R-:W-:Y:S01]  /*aa10*/  F2FP.F16.F32.PACK_AB R37, R12, R15 ;  /* 0x0000000f0c25723e */ /* 0x000fe200000000ff */
[----:B0-----:R-:W-:-:S05]  /*aa20*/  FMUL.FTZ R33, R10, R33 ;  /* 0x000000210a217220 */ /* 0x001fca0000410000 */
[----:B------:R-:W-:Y:S01]  /*aa30*/  F2FP.F16.F32.PACK_AB R39, R16, R33 ;  /* 0x000000211027723e */ /* 0x000fe200000000ff */
[----:B------:R-:W-:Y:S06]  /*aa40*/  BRA `(.L_x_4276) ;  /* 0x00000000000c7947 */ /* 0x000fec0003800000 */
.L_x_4275:
[----:B------:R-:W0:Y:S02]  /*aa50*/  LDC.64 R8, c[0x0][0x3a8] ;  /* 0x0000ea00ff087b82 */ /* 0x000e240000000a00 */
[----:B0-----:R-:W-:-:S05]  /*aa60*/  IMAD.WIDE R8, R11, 0x2, R8 ;  /* 0x000000020b087825 */ /* 0x001fca00078e0208 */
[----:B------:R0:W5:Y:S02]  /*aa70*/  LDG.E.128 R36, desc[UR36][R8.64] ;  /* 0x0000002408247981 */ /* 0x000164000c1e1d00 */
.L_x_4276:
[----:B------:R-:W2:Y:S02]  /*aa80*/  LDCU.64 UR8, c[0x0][0x460] ;  /* 0x00008c00ff0877ac */ /* 0x000ea40008000a00 */
[----:B--2---:R-:W-:-:S04]  /*aa90*/  ISETP.NE.U32.AND P0, PT, RZ, UR8, PT ;  /* 0x00000008ff007c0c */ /* 0x004fc8000bf05070 */
[----:B------:R-:W-:Y:S01]  /*aaa0*/  ISETP.NE.AND.EX P0, PT, RZ, UR9, PT, P0 ;  /* 0x00000009ff007c0c */ /* 0x000fe2000bf05300 */
[----:B------:R-:W2:-:S12]  /*aab0*/  LDCU.64 UR8, c[0x0][0x3c0] ;  /* 0x00007800ff0877ac */ /* 0x000e980008000a00 */
[----:B------:R-:W4:Y:S08]  /*aac0*/  @P0 LDC R11, c[0x0][0x3f8] ;  /* 0x0000fe00ff0b0b82 */ /* 0x000f300000000800 */
[----:B0-----:R-:W0:Y:S01]  /*aad0*/  @P0 LDC.64 R8, c[0x0][0x458] ;  /* 0x00011600ff080b82 */ /* 0x001e220000000a00 */
[----:B----4-:R-:W-:-:S04]  /*aae0*/  @P0 IMAD R18, R11, UR38, R18 ;  /* 0x000000260b120c24 */ /* 0x010fc8000f8e0212 */
[----:B------:R-:W-:-:S04]  /*aaf0*/  @P0 IMAD R11, R18, 0xe0, R19 ;  /* 0x000000e0120b0824 */ /* 0x000fc800078e0213 */
[----:B0-----:R-:W-:-:S06]  /*ab00*/  @P0 IMAD.WIDE R8, R11, 0x2, R8 ;  /* 0x000000020b080825 */ /* 0x001fcc00078e0208 */
[----:B------:R-:W4:Y:S01]  /*ab10*/  @P0 LDG.E.128 R8, desc[UR36][R8.64] ;  /* 0x0000002408080981 */ /* 0x000f22000c1e1d00 */
[----:B------:R-:W-:Y:S01]  /*ab20*/  IADD3 R12, PT, PT, -R3, UR42, RZ ;  /* 0x0000002a030c7c10 */ /* 0x000fe2000fffe1ff */
[----:B------:R-:W-:Y:S01]  /*ab30*/  UIMAD UR7, UR40, 0xe0, URZ ;  /* 0x000000e0280778a4 */ /* 0x000fe2000f8e02ff */
[----:B------:R-:W-:Y:S02]  /*ab40*/  IMAD R22, R20, R22, R19 ;  /* 0x0000001614167224 */ /* 0x000fe400078e0213 */
[----:B-----5:R-:W-:Y:S01]  /*ab50*/  HFMA2 R36, R36, 1, 1, R4 ;  /* 0x3c003c0024247831 */ /* 0x020fe20000000004 */
[----:B------:R-:W-:Y:S01]  /*ab60*/  LEA R21, R12, R21, 0x1 ;  /* 0x000000150c157211 */ /* 0x000fe200078e08ff */
[----:B------:R-:W-:Y:S02]  /*ab70*/  HADD2 R37, R37, R5 ;  /* 0x0000000525257230 */ /* 0x000fe40000000000 */
[----:B------:R-:W-:Y:S01]  /*ab80*/  HFMA2 R38, R38, 1, 1, R6 ;  /* 0x3c003c0026267831 */ /* 0x000fe20000000006 */
[----:B------:R-:W-:Y:S01]  /*ab90*/  SHF.R.S32.HI R3, RZ, 0x1f, R22 ;  /* 0x0000001fff037819 */ /* 0x000fe20000011416 */
[----:B------:R-:W-:Y:S01]  /*aba0*/  IMAD.U32 R12, RZ, RZ, UR7 ;  /* 0x00000007ff0c7e24 */ /* 0x000fe2000f8e00ff */
[----:B------:R-:W-:Y:S01]  /*abb0*/  IADD3 R22, P1, PT, R22, UR7, RZ ;  /* 0x0000000716167c10 */ /* 0x000fe2000ff3e0ff */
[----:B------:R-:W0:Y:S01]  /*abc0*/  LDS.U16 R21, [R21] ;  /* 0x0000000015157984 */ /* 0x000e220000000400 */
[----:B------:R-:W-:-:S02]  /*abd0*/  HADD2 R39, R39, R7 ;  /* 0x0000000727277230 */ /* 0x000fc40000000000 */
[----:B------:R-:W-:Y:S02]  /*abe0*/  LEA.HI.X.SX32 R3, R12, R3, 0x1, P1 ;  /* 0x000000030c037211 */ /* 0x000fe400008f0eff */
[----:B--2---:R-:W-:-:S04]  /*abf0*/  LEA R4, P1, R22, UR8, 0x1 ;  /* 0x0000000816047c11 */ /* 0x004fc8000f8208ff */
        /* <DEDUP_REMOVED lines=23> */
.L_x_4251:
[----:B------:R-:W-:Y:S05]  /*ad70*/  BSYNC.RECONVERGENT B0 ;  /* 0x0000000000007941 */ /* 0x000fea0003800200 */
.L_x_4250:
        /* <DEDUP_REMOVED lines=24> */
.L_x_4278:
        /* <DEDUP_REMOVED lines=21> */
.L_x_4280:
[----:B------:R-:W-:Y:S05]  /*b050*/  BSYNC.RECONVERGENT B0 ;  /* 0x0000000000007941 */ /* 0x000fea0003800200 */
.L_x_4279:
        /* <DEDUP_REMOVED lines=8> */
.L_x_4282:
[----:B------:R-:W-:Y:S05]  /*b0e0*/  BSYNC.RECONVERGENT B0 ;  /* 0x0000000000007941 */ /* 0x000fea0003800200 */
.L_x_4281:
[----:B------:R-:W-:Y:S06]  /*b0f0*/  BAR.SYNC.DEFER_BLOCKING 0x0 ;  /* 0x0000000000007b1d */ /* 0x000fec0000010000 */
[----:B------:R-:W-:Y:S04]  /*b100*/  BSSY.RECONVERGENT B0, `(.L_x_4283) ;  /* 0x0000013000007945 */ /* 0x000fe80003800200 */
[----:B------:R-:W-:Y:S05]  /*b110*/  @P4 BRA `(.L_x_4284) ;  /* 0x0000000000444947 */ /* 0x000fea0003800000 */
[----:B0-2---:R-:W0:Y:S02]  /*b120*/  LDS.128 R4, [R2] ;  /* 0x0000000002047984 */ /* 0x005e240000000c00 */
        /* <DEDUP_REMOVED lines=16> */
.L_x_4284:
[----:B------:R-:W-:Y:S05]  /*b230*/  BSYNC.RECONVERGENT B0 ;  /* 0x0000000000007941 */ /* 0x000fea0003800200 */
.L_x_4283:
        /* <DEDUP_REMOVED lines=8> */
.L_x_4286:
[----:B------:R-:W-:Y:S05]  /*b2c0*/  BSYNC.RECONVERGENT B0 ;  /* 0x0000000000007941 */ /* 0x000fea0003800200 */
.L_x_4285:
[----:B------:R-:W-:Y:S06]  /*b2d0*/  BAR.SYNC.DEFER_BLOCKING 0x0 ;  /* 0x0000000000007b1d */ /* 0x000fec0000010000 */
[----:B------:R-:W-:Y:S04]  /*b2e0*/  BSSY.RECONVERGENT B0, `(.L_x_4287) ;  /* 0x0000013000007945 */ /* 0x000fe80003800200 */
[----:B------:R-:W-:Y:S05]  /*b2f0*/  @P6 BRA `(.L_x_4288) ;  /* 0x0000000000446947 */ /* 0x000fea0003800000 */
[----:B0-2-4-:R-:W0:Y:S02]  /*b300*/  LDS.128 R4, [R2] ;  /* 0x0000000002047984 */ /* 0x015e240000000c00 */
        /* <DEDUP_REMOVED lines=16> */
.L_x_4288:
[----:B------:R-:W-:Y:S05]  /*b410*/  BSYNC.RECONVERGENT B0 ;  /* 0x0000000000007941 */ /* 0x000fea0003800200 */
.L_x_4287:
[----:B------:R-:W-:Y:S06]  /*b420*/  BAR.SYNC.DEFER_BLOCKING 0x0 ;  /* 0x0000000000007b1d */ /* 0x000fec0000010000 */
.L_x_4277:
[----:B------:R-:W-:-:S13]  /*b430*/  ISETP.GT.U32.OR P0, PT, R0, 0x1f, P0 ;  /* 0x0000001f0000780c */ /* 0x000fda0000704470 */
[----:B------:R-:W-:Y:S05]  /*b440*/  @P0 EXIT ;  /* 0x000000000000094d */ /* 0x000fea0003800000 */
[----:B------:R-:W0:Y:S02]  /*b450*/  LDCU UR4, c[0x0][0x478] ;  /* 0x00008f00ff0477ac */ /* 0x000e240008000800 */
[----:B0-----:R-:W-:-:S09]  /*b460*/  UISETP.NE.AND UP0, UPT, UR4, 0x2, UPT ;  /* 0x000000020400788c */ /* 0x001fd2000bf05270 */
[----:B------:R-:W-:Y:S05]  /*b470*/  BRA.U UP0, `(.L_x_4289) ;  /* 0x0000000100e07547 */ /* 0x000fea000b800000 */
[----:B--2-4-:R-:W0:Y:S01]  /*b480*/  LDC.64 R2, c[0x0][0x470] ;  /* 0x00011c00ff027b82 */ /* 0x014e220000000a00 */
[----:B------:R-:W2:Y:S01]  /*b490*/  LDCU.64 UR4, c[0x0][0x380] ;  /* 0x00007000ff0477ac */ /* 0x000ea20008000a00 */
[----:B0-----:R-:W4:Y:S01]  /*b4a0*/  LDG.E R2, desc[UR36][R2.64] ;  /* 0x0000002402027981 */ /* 0x001f22000c1e1900 */
[----:B------:R-:W-:-:S04]  /*b4b0*/  IADD3 R19, PT, PT, R20, R19, RZ ;  /* 0x0000001314137210 */ /* 0x000fc80007ffe0ff */
[----:B--2---:R-:W-:Y:S01]  /*b4c0*/  IADD3 R8, P0, PT, R19, UR4, RZ ;  /* 0x0000000413087c10 */ /* 0x004fe2000ff1e0ff */
        /* <DEDUP_REMOVED lines=9> */
[----:B------:R-:W2:Y:S01]  /*b560*/  F2I.S8.NTZ R31, R31 ;  /* 0x0000001f001f7305 */ /* 0x000ea20000202100 */
[----:B0-----:R-:W-:-:S07]  /*b570*/  PRMT R0, R30, 0x8880, RZ ;  /* 0x000088801e007816 */ /* 0x001fce00000000ff */
[----:B------:R-:W0:Y:S01]  /*b580*/  F2I.S8.NTZ R29, R29 ;  /* 0x0000001d001d7305 */ /* 0x000e220000202100 */
[----:B------:R-:W-:Y:S02]  /*b590*/  PRMT R0, R0, 0x7710, RZ ;  /* 0x0000771000007816 */ /* 0x000fe400000000ff */
[----:B--2---:R-:W-:-:S05]  /*b5a0*/  PRMT R3, R31, 0x8880, RZ ;  /* 0x000088801f037816 */ /* 0x004fca00000000ff */
[----:B------:R-:W2:Y:S01]  /*b5b0*/  F2I.S8.NTZ R26, R26 ;  /* 0x0000001a001a7305 */ /* 0x000ea20000202100 */
        /* <DEDUP_REMOVED lines=9> */
[----:B--2---:R-:W-:Y:S02]  /*b650*/  PRMT R4, R26, 0x8880, RZ ;  /* 0x000088801a047816 */ /* 0x004fe400000000ff */
[----:B------:R-:W-:Y:S02]  /*b660*/  LOP3.LUT R9, R3, 0xff00, R0, 0xf8, !PT ;  /* 0x0000ff0003097812 */ /* 0x000fe400078ef800 */
[----:B------:R-:W-:Y:S02]  /*b670*/  PRMT R4, R4, 0x7710, RZ ;  /* 0x0000771004047816 */ /* 0x000fe400000000ff */
[----:B0-----:R-:W-:Y:S01]  /*b680*/  PRMT R27, R27, 0x8880, RZ ;  /* 0x000088801b1b7816 */ /* 0x001fe200000000ff */
[----:B------:R-:W0:Y:S01]  /*b690*/  F2I.S8.NTZ R28, R28 ;  /* 0x0000001c001c7305 */ /* 0x000e220000202100 */
[----:B------:R-:W-:-:S02]  /*b6a0*/  LOP3.LUT R4, R4, 0xff, RZ, 0xc0, !PT ;  /* 0x000000ff04047812 */ /* 0x000fc400078ec0ff */
[----:B------:R-:W-:Y:S02]  /*b6b0*/  PRMT R0, R27, 0x7710, RZ ;  /* 0x000077101b007816 */ /* 0x000fe400000000ff */
[----:B----4-:R-:W-:-:S03]  /*b6c0*/  PRMT R25, R25, 0x8880, RZ ;  /* 0x0000888019197816 */ /* 0x010fc600000000ff */
[----:B------:R-:W2:Y:S01]  /*b6d0*/  F2I.S8.NTZ R2, R2 ;  /* 0x0000000200027305 */ /* 0x000ea20000202100 */
[----:B------:R-:W-:Y:S02]  /*b6e0*/  LOP3.LUT R6, R0, 0xff, RZ, 0xc0, !PT ;  /* 0x000000ff00067812 */ /* 0x000fe400078ec0ff */
[----:B------:R-:W-:-:S03]  /*b6f0*/  PRMT R3, R25, 0x7710, RZ ;  /* 0x0000771019037816 */ /* 0x000fc600000000ff */
[----:B------:R-:W-:Y:S01]  /*b700*/  IMAD.WIDE.U32 R6, R6, 0x100, RZ ;  /* 0x0000010006067825 */ /* 0x000fe200078e00ff */
[----:B0-----:R-:W-:Y:S02]  /*b710*/  PRMT R28, R28, 0x8880, RZ ;  /* 0x000088801c1c7816 */ /* 0x001fe400000000ff */
[----:B------:R-:W-:Y:S02]  /*b720*/  LOP3.LUT R5, R3, 0xff, RZ, 0xc0, !PT ;  /* 0x000000ff03057812 */ /* 0x000fe400078ec0ff */
[----:B------:R-:W-:Y:S02]  /*b730*/  PRMT R0, R28, 0x7710, RZ ;  /* 0x000077101c007816 */ /* 0x000fe400000000ff */
[----:B--2---:R-:W-:Y:S01]  /*b740*/  PRMT R10, R2, 0x8880, RZ ;  /* 0x00008880020a7816 */ /* 0x004fe200000000ff */
        /* <DEDUP_REMOVED lines=11> */
.L_x_4289:
[----:B--2-4-:R-:W0:Y:S01]  /*b800*/  LDC.64 R2, c[0x0][0x380] ;  /* 0x0000e000ff027b82 */ /* 0x014e220000000a00 */
        /* <DEDUP_REMOVED lines=11> */
.L_x_4158:
[----:B------:R-:W-:Y:S02]  /*b8c0*/  MOV R12, 0x10 ;  /* 0x00000010000c7802 */ /* 0x000fe40000000f00 */
[----:B------:R-:W-:Y:S02]  /*b8d0*/  MOV R11, 0x1f ;  /* 0x0000001f000b7802 */ /* 0x000fe40000000f00 */
[----:B------:R-:W-:-:S07]  /*b8e0*/  MOV R15, 0xffffffff ;  /* 0xffffffff000f7802 */ /* 0x000fce0000000f00 */
[----:B0-----:R-:W-:Y:S05]  /*b8f0*/  WARPSYNC.COLLECTIVE R15, `(.L_x_4290) ;  /* 0x000000000f087348 */ /* 0x001fea0003c00000 */
[----:B------:R1:W2:Y:S02]  /*b900*/  SHFL.BFLY P6, R14, R13, R12, R11 ;  /* 0x0c00000c0d0e7389 */ /* 0x0002a400000c000b */
[----:B012---:R-:W-:Y:S05]  /*b910*/  ENDCOLLECTIVE ;  /* 0x000000000000791b */ /* 0x007fea0003800000 */
.L_x_4290:
[----:B------:R-:W-:Y:S01]  /*b920*/  MOV R12, 0x8 ;  /* 0x00000008000c7802 */ /* 0x000fe20000000f00 */
[----:B------:R-:W-:-:S04]  /*b930*/  FADD.FTZ R0, R13, R14 ;  /* 0x0000000e0d007221 */ /* 0x000fc80000010000 */
[----:B------:R-:W-:-:S07]  /*b940*/  IMAD.MOV.U32 R13, RZ, RZ, R0 ;  /* 0x000000ffff0d7224 */ /* 0x000fce00078e0000 */
[----:B------:R-:W-:Y:S05]  /*b950*/  WARPSYNC.COLLECTIVE R15, `(.L_x_4291) ;  /* 0x000000000f087348 */ /* 0x000fea0003c00000 */
[----:B------:R0:W1:Y:S02]  /*b960*/  SHFL.BFLY P6, R14, R13, R12, R11 ;  /* 0x0c00000c0d0e7389 */ /* 0x00006400000c000b */
[----:B01----:R-:W-:Y:S05]  /*b970*/  ENDCOLLECTIVE ;  /* 0x000000000000791b */ /* 0x003fea0003800000 */
.L_x_4291:
[----:B------:R-:W-:Y:S01]  /*b980*/  MOV R12, 0x4 ;  /* 0x00000004000c7802 */ /* 0x000fe20000000f00 */
[----:B------:R-:W-:-:S05]  /*b990*/  FADD.FTZ R2, R0, R14 ;  /* 0x0000000e00027221 */ /* 0x000fca0000010000 */
[----:B------:R-:W-:-:S07]  /*b9a0*/  MOV R13, R2 ;  /* 0x00000002000d7202 */ /* 0x000fce0000000f00 */
[----:B------:R-:W-:Y:S05]  /*b9b0*/  WARPSYNC.COLLECTIVE R15, `(.L_x_4292) ;  /* 0x000000000f087348 */ /* 0x000fea0003c00000 */
[----:B------:R0:W1:Y:S02]  /*b9c0*/  SHFL.BFLY P6, R14, R13, R12, R11 ;  /* 0x0c00000c0d0e7389 */ /* 0x00006400000c000b */
[----:B01----:R-:W-:Y:S05]  /*b9d0*/  ENDCOLLECTIVE ;  /* 0x000000000000791b */ /* 0x003fea0003800000 */
.L_x_4292:
[----:B------:R-:W-:Y:S01]  /*b9e0*/  MOV R12, 0x2 ;  /* 0x00000002000c7802 */ /* 0x000fe20000000f00 */
[----:B------:R-:W-:-:S04]  /*b9f0*/  FADD.FTZ R3, R2, R14 ;  /* 0x0000000e02037221 */ /* 0x000fc80000010000 */
[----:B------:R-:W-:-:S07]  /*ba00*/  IMAD.MOV.U32 R13, RZ, RZ, R3 ;  /* 0x000000ffff0d7224 */ /* 0x000fce00078e0003 */
[----:B------:R-:W-:Y:S05]  /*ba10*/  WARPSYNC.COLLECTIVE R15, `(.L_x_4293) ;  /* 0x000000000f087348 */ /* 0x000fea0003c00000 */
[----:B------:R0:W1:Y:S02]  /*ba20*/  SHFL.BFLY P6, R14, R13, R12, R11 ;  /* 0x0c00000c0d0e7389 */ /* 0x00006400000c000b */
[----:B01----:R-:W-:Y:S05]  /*ba30*/  ENDCOLLECTIVE ;  /* 0x000000000000791b */ /* 0x003fea0003800000 */
.L_x_4293:
[----:B------:R-:W-:Y:S01]  /*ba40*/  MOV R12, 0x1 ;  /* 0x00000001000c7802 */ /* 0x000fe20000000f00 */
[----:B------:R-:W-:-:S05]  /*ba50*/  FADD.FTZ R4, R3, R14 ;  /* 0x0000000e03047221 */ /* 0x000fca0000010000 */
[----:B------:R-:W-:-:S07]  /*ba60*/  MOV R13, R4 ;  /* 0x00000004000d7202 */ /* 0x000fce0000000f00 */
[----:B------:R-:W-:Y:S05]  /*ba70*/  WARPSYNC.COLLECTIVE R15, `(.L_x_4294) ;  /* 0x000000000f087348 */ /* 0x000fea0003c00000 */
[----:B------:R0:W1:Y:S02]  /*ba80*/  SHFL.BFLY P6, R14, R13, R12, R11 ;  /* 0x0c00000c0d0e7389 */ /* 0x00006400000c000b */
[----:B01----:R-:W-:Y:S05]  /*ba90*/  ENDCOLLECTIVE ;  /* 0x000000000000791b */ /* 0x003fea0003800000 */
.L_x_4294:
[----:B------:R-:W-:Y:S05]  /*baa0*/  BRA `(.L_x_4295) ;  /* 0xffffff6c00f87947 */ /* 0x000fea000383ffff */
.L_x_4296:
        /* <DEDUP_REMOVED lines=13> */
.L_x_5604:


//--------------------- .text._ZN4mmha33masked_multihead_attention_kernelItLi224ELi256ELi2ELi32ELi128ELb0ELb0EEEv26Multihead_attention_paramsIT_XT5_EE --------------------------
	.section	.text._ZN4mmha33masked_multihead_attention_kernelItLi224ELi256ELi2ELi32ELi128ELb0ELb0EEEv26Multihead_attention_paramsIT_XT5_EE,"ax",@progbits
	.align	128
        .global         _ZN4mmha33masked_multihead_attention_kernelItLi224ELi256ELi2ELi32ELi128ELb0ELb0EEEv26Multihead_attention_paramsIT_XT5_EE
        .type           _ZN4mmha33masked_multihead_attention_kernelItLi224ELi256ELi2ELi32ELi128ELb0ELb0EEEv26Multihead_attention_paramsIT_XT5_EE,@function
        .size           _ZN4mmha33masked_multihead_attention_kernelItLi224ELi256ELi2ELi32ELi128ELb0ELb0EEEv26Multihead_attention_paramsIT_XT5_EE,(.L_x_5605 - _ZN4mmha33masked_multihead_attention_kernelItLi224ELi256ELi2ELi32ELi128ELb0ELb0EEEv26Multihead_attention_paramsIT_XT5_EE)
        .other          _ZN4mmha33masked_multihead_attention_kernelItLi224ELi256ELi2ELi32ELi128ELb0ELb0EEEv26Multihead_attention_paramsIT_XT5_EE,@"STO_CUDA_ENTRY STV_DEFAULT"
_ZN4mmha33masked_multihead_attention_kernelItLi224ELi256ELi2ELi32ELi128ELb0ELb0EEEv26Multihead_attention_paramsIT_XT5_EE:
.text._ZN4mmha33masked_multihead_attention_kernelItLi224ELi256ELi2ELi32ELi128ELb0ELb0EEEv26Multihead_attention_paramsIT_XT5_EE:
        /* <DEDUP_REMOVED lines=12> */
.L_x_4297:
        /* <DEDUP_REMOVED lines=142> */
.L_x_4300:
[----:B------:R-:W0:Y:S02]  /*09a0*/  LDC.64 R24, c[0x0][0x388] ;  /* 0x0000e200ff187b82 */ /* 0x000e240000000a00 */
[----:B0-----:R-:W-:-:S06]  /*09b0*/  IMAD.WIDE R24, R39, 0x2, R24 ;  /* 0x0000000227187825 */ /* 0x001fcc00078e0218 */
[----:B------:R-:W5:Y:S02]  /*09c0*/  LDG.E.128 R24, desc[UR36][R24.64] ;  /* 0x0000002418187981 */ /* 0x000f64000c1e1d00 */
.L_x_4299:
[----:B------:R-:W-:Y:S05]  /*09d0*/  BSYNC.RECONVERGENT B0 ;  /* 0x0000000000007941 */ /* 0x000fea0003800200 */
.L_x_4298:
        /* <DEDUP_REMOVED lines=57> */
.L_x_4301:
[----:B------:R-:W-:Y:S01]  /*0d70*/  BSSY.RECONVERGENT B0, `(.L_x_4302) ;  /* 0x0000007000007945 */ /* 0x000fe20003800200 */
[----:B------:R-:W-:Y:S02]  /*0d80*/  CS2R R30, SRZ ;  /* 0x00000000001e7805 */ /* 0x000fe4000001ff00 */
[----:B------:R-:W-:Y:S01]  /*0d90*/  CS2R R28, SRZ ;  /* 0x00000000001c7805 */ /* 0x000fe2000001ff00 */
[----:B------:R-:W-:Y:S06]  /*0da0*/  @P3 BRA `(.L_x_4303) ;  /* 0x00000000000c3947 */ /* 0x000fec0003800000 */
[----:B------:R-:W0:Y:S02]  /*0db0*/  LDC.64 R28, c[0x0][0x398] ;  /* 0x0000e600ff1c7b82 */ /* 0x000e240000000a00 */
[----:B0-----:R-:W-:-:S06]  /*0dc0*/  IMAD.WIDE R28, R39, 0x2, R28 ;  /* 0x00000002271c7825 */ /* 0x001fcc00078e021c */
[----:B------:R-:W5:Y:S02]  /*0dd0*/  LDG.E.128 R28, desc[UR36][R28.64] ;  /* 0x000000241c1c7981 */ /* 0x000f64000c1e1d00 */
.L_x_4303:
[----:B------:R-:W-:Y:S05]  /*0de0*/  BSYNC.RECONVERGENT B0 ;  /* 0x0000000000007941 */ /* 0x000fea0003800200 */
.L_x_4302:
        /* <DEDUP_REMOVED lines=14> */
[----:B-1----:R-:W-:Y:S02]  /*0ed0*/  ISETP.NE.U32.AND P3, PT, R8, RZ, PT ;  /* 0x000000ff0800720c */ /* 0x002fe40003f65070 */
[----:B------:R-:W-:Y:S02]  /*0ee0*/  CS2R R36, SRZ ;  /* 0x0000000000247805 */ /* 0x000fe4000001ff00 */
[C---:B------:R-:W-:Y:S01]  /*0ef0*/  ISETP.GT.U32.OR P1, PT, R33.reuse, 0x1b, !P1 ;  /* 0x0000001b2100780c */ /* 0x040fe20004f24470 */
[----:B------:R-:W-:Y:S01]  /*0f00*/  @!P2 IMAD R21, R20, 0xe0, R3 ;  /* 0x000000e01415a824 */ /* 0x000fe200078e0203 */
[----:B------:R-:W-:Y:S01]  /*0f10*/  ISETP.GT.U32.OR P0, PT, R33, 0x1b, !P0 ;  /* 0x0000001b2100780c */ /* 0x000fe20004704470 */
[----:B------:R-:W-:Y:S01]  /*0f20*/  IMAD.MOV.U32 R23, RZ, RZ, RZ ;  /* 0x000000ffff177224 */ /* 0x000fe200078e00ff */
[----:B------:R-:W-:Y:S01]  /*0f30*/  ISETP.NE.AND.EX P3, PT, R9, RZ, PT, P3 ;  /* 0x000000ff0900720c */ /* 0x000fe20003f65330 */
[----:B------:R-:W0:Y:S01]  /*0f40*/  LDCU.U8 UR4, c[0x0][0x404] ;  /* 0x00008080ff0477ac */ /* 0x000e220008000000 */
        /* <DEDUP_REMOVED lines=128> */
.L_x_4305:
        /* <DEDUP_REMOVED lines=45> */
[----:B0-----:R-:W-:Y:S02]  /*1a20*/  IMAD.U32 R4, RZ, RZ, UR4 ;  /* 0x00000004ff047e24 */ /* 0x001fe4000f8e00ff */
[----:B------:R-:W-:Y:S01]  /*1a30*/  IMAD.U32 R5, RZ, RZ, UR5 ;  /* 0x00000005ff057e24 */ /* 0x000fe2000f8e00ff */
[----:B---3--:R-:W-:Y:S01]  /*1a40*/  MOV R6, UR6 ;  /* 0x0000000600067c02 */ /* 0x008fe20008000f00 */
[----:B------:R-:W-:Y:S01]  /*1a50*/  IMAD.U32 R7, RZ, RZ, UR7 ;  /* 0x00000007ff077e24 */ /* 0x000fe2000f8e00ff */
[----:B----4-:R-:W-:Y:S01]  /*1a60*/  MOV R10, UR8 ;  /* 0x00000008000a7c02 */ /* 0x010fe20008000f00 */
[----:B-1----:R-:W-:-:S07]  /*1a70*/  IMAD.U32 R11, RZ, RZ, UR9 ;  /* 0x00000009ff0b7e24 */ /* 0x002fce000f8e00ff */
[----:B------:R-:W-:-:S07]  /*1a80*/  LEPC R20, `(.L_x_4307) ;  /* 0x000000001014794e */ /* 0x000fce0000000000 */
[----:B--2--5:R-:W-:Y:S05]  /*1a90*/  CALL.ABS.NOINC R14 ;  /* 0x000000000e007343 */ /* 0x024fea0003c00000 */
.L_x_4307:
        /* <DEDUP_REMOVED lines=8> */
[----:B-1----:R-:W-:Y:S01]  /*1b20*/  LEA R3, R9, R0, 0x1 ;  /* 0x0000000009037211 */ /* 0x002fe200078e08ff */
        /* <DEDUP_REMOVED lines=27> */
[--C-:B-1----:R-:W-:Y:S02]  /*1ce0*/  SHF.R.U64 R25, R26, 0x10, R27.reuse ;  /* 0x000000101a197819 */ /* 0x102fe4000000121b */
[----:B------:R-:W-:Y:S02]  /*1cf0*/  PRMT R24, R14, 0x5410, R26 ;  /* 0x000054100e187816 */ /* 0x000fe4000000001a */
[----:B------:R-:W-:Y:S02]  /*1d00*/  PRMT R26, R15, 0x5410, R27 ;  /* 0x000054100f1a7816 */ /* 0x000fe4000000001b */
[----:B------:R-:W-:Y:S02]  /*1d10*/  PRMT R25, R12, 0x5410, R25 ;  /* 0x000054100c197816 */ /* 0x000fe40000000019 */
[----:B------:R-:W-:Y:S02]  /*1d20*/  SHF.R.U32.HI R14, RZ, 0x10, R15 ;  /* 0x00000010ff0e7819 */ /* 0x000fe4000001160f */
        /* <DEDUP_REMOVED lines=16> */
[----:B------:R-:W-:Y:S01]  /*1e30*/  HADD2.F32 R41, -RZ, R24.H0_H0 ;  /* 0x20000018ff297230 */ /* 0x000fe20000004100 */
[----:B------:R-:W1:Y:S01]  /*1e40*/  MUFU.RCP R9, R9 ;  /* 0x0000000900097308 */ /* 0x000e620000001000 */
[----:B------:R-:W-:Y:S01]  /*1e50*/  IADD3 R12, PT, PT, R13, 0x6, RZ ;  /* 0x000000060d0c7810 */ /* 0x000fe20007ffe0ff */
        /* <DEDUP_REMOVED lines=8> */
[--C-:B------:R-:W-:Y:S01]  /*1ee0*/  HADD2.F32 R42, -RZ, R26.reuse.H1_H1 ;  /* 0x3000001aff2a7230 */ /* 0x100fe20000004100 */
[----:B0----5:R-:W-:Y:S01]  /*1ef0*/  IADD3 R13, PT, PT, -R23, UR4, RZ ;  /* 0x00000004170d7c10 */ /* 0x021fe2000fffe1ff */
[----:B------:R-:W-:Y:S02]  /*1f00*/  HADD2.F32 R47, -RZ, R26.H0_H0 ;  /* 0x2000001aff2f7230 */ /* 0x000fe40000004100 */
[--C-:B------:R-:W-:Y:S01]  /*1f10*/  HADD2.F32 R26, -RZ, R29.reuse.H1_H1 ;  /* 0x3000001dff1a7230 */ /* 0x100fe20000004100 */
        /* <DEDUP_REMOVED lines=13> */
[----:B------:R-:W1:Y:S04]  /*1ff0*/  MUFU.EX2 R10, -R10 ;  /* 0x8000000a000a7308 */ /* 0x000e680000000800 */
        /* <DEDUP_REMOVED lines=62> */
.L_x_4311:
[----:B------:R-:W-:Y:S05]  /*23e0*/  BSYNC.RECONVERGENT B1 ;  /* 0x0000000000017941 */ /* 0x000fea0003800200 */
.L_x_4310:
        /* <DEDUP_REMOVED lines=31> */
.L_x_4309:
[----:B------:R-:W-:Y:S05]  /*25e0*/  BSYNC.RECONVERGENT B0 ;  /* 0x0000000000007941 */ /* 0x000fea0003800200 */
.L_x_4308:
[----:B------:R-:W-:Y:S01]  /*25f0*/  BAR.SYNC.DEFER_BLOCKING 0x0 ;  /* 0x0000000000007b1d */ /* 0x000fe20000010000 */
[----:B------:R-:W-:-:S04]  /*2600*/  @!P6 IMAD R36, R37, R36, R38 ;  /* 0x000000242524e224 */ /* 0x000fc800078e0226 */
[C---:B------:R-:W-:Y:S01]  /*2610*/  @!P6 IMAD R3, R36.reuse, 0x2, R3 ;  /* 0x000000022403e824 */ /* 0x040fe200078e0203 */
[----:B------:R-:W-:-:S05]  /*2620*/  @!P6 LEA R0, R36, R0, 0x1 ;  /* 0x000000002400e211 */ /* 0x000fca00078e08ff */
[----:B------:R1:W2:Y:S04]  /*2630*/  @!P6 LDS.128 R24, [R0] ;  /* 0x000000000018e984 */ /* 0x0002a80000000c00 */
[----:B------:R1:W3:Y:S01]  /*2640*/  @!P6 LDS.128 R28, [R3] ;  /* 0x00000000031ce984 */ /* 0x0002e20000000c00 */
[----:B------:R-:W-:Y:S06]  /*2650*/  BAR.SYNC.DEFER_BLOCKING 0x0 ;  /* 0x0000000000007b1d */ /* 0x000fec0000010000 */
.L_x_4306:
[----:B------:R-:W-:Y:S05]  /*2660*/  BSYNC.RECONVERGENT B6 ;  /* 0x0000000000067941 */ /* 0x000fea0003800200 */
.L_x_4304:
        /* <DEDUP_REMOVED lines=14> */
[----:B------:R-:W-:Y:S02]  /*2750*/  @!P0 IMAD R3, R33, R8, R18 ;  /* 0x0000000821038224 */ /* 0x000fe400078e0212 */
[----:B------:R-:W-:Y:S02]  /*2760*/  HADD2.F32 R8, -RZ, R13.H1_H1 ;  /* 0x3000000dff087230 */ /* 0x000fe40000004100 */
        /* <DEDUP_REMOVED lines=20> */
.L_x_4384:
        /* <DEDUP_REMOVED lines=22> */
.L_x_4312:
[----:B------:R-:W-:Y:S05]  /*2a10*/  WARPSYNC.ALL ;  /* 0x0000000000007948 */ /* 0x000fea0003800000 */
[----:B------:R-:W-:Y:S01]  /*2a20*/  IADD3 R3, PT, PT, -R19, R16, RZ ;  /* 0x0000001013037210 */ /* 0x000fe20007ffe1ff */
[----:B------:R-:W4:Y:S01]  /*2a30*/  S2UR UR11, SR_CgaCtaId ;  /* 0x00000000000b79c3 */ /* 0x000f220000008800 */
[----:B------:R-:W2:Y:S01]  /*2a40*/  LDCU UR5, c[0x0][0x3f0] ;  /* 0x00007e00ff0577ac */ /* 0x000ea20008000800 */
[----:B0-----:R-:W-:Y:S01]  /*2a50*/  SHF.R.U32.HI R12, RZ, 0x1, R33 ;  /* 0x00000001ff0c7819 */ /* 0x001fe20000011621 */
[----:B------:R-:W-:Y:S01]  /*2a60*/  BSSY B0, `(.L_x_4314) ;  /* 0x00002a5000007945 */ /* 0x000fe20003800000 */
[----:B------:R-:W-:Y:S01]  /*2a70*/  VIADD R4, R3, 0xf ;  /* 0x0000000f03047836 */ /* 0x000fe20000000000 */
[----:B------:R-:W-:Y:S01]  /*2a80*/  UMOV UR10, 0x400 ;  /* 0x00000400000a7882 */ /* 0x000fe20000000000 */
[----:B------:R-:W0:Y:S01]  /*2a90*/  LDCU UR13, c[0x0][0x410] ;  /* 0x00008200ff0d77ac */ /* 0x000e220008000800 */
[----:B------:R-:W-:-:S02]  /*2aa0*/  LOP3.LUT R6, R32, 0x8, RZ, 0xc0, !PT ;  /* 0x0000000820067812 */ /* 0x000fc400078ec0ff */
[----:B------:R-:W-:Y:S01]  /*2ab0*/  SHF.R.S32.HI R5, RZ, 0x1f, R4 ;  /* 0x0000001fff057819 */ /* 0x000fe20000011404 */
[----:B------:R-:W-:Y:S01]  /*2ac0*/  UIADD3 UR4, UPT, UPT, UR10, 0x20, URZ ;  /* 0x000000200a047890 */ /* 0x000fe2000fffe0ff */
[----:B------:R-:W0:Y:S02]  /*2ad0*/  LDCU.64 UR14, c[0x0][0x438] ;  /* 0x00008700ff0e77ac */ /* 0x000e240008000a00 */
[----:B------:R-:W-:Y:S01]  /*2ae0*/  LEA.HI R5, R5, R4, RZ, 0x4 ;  /* 0x0000000405057211 */ /* 0x000fe200078f20ff */
[----:B------:R-:W0:Y:S03]  /*2af0*/  LDCU.64 UR8, c[0x0][0x448] ;  /* 0x00008900ff0877ac */ /* 0x000e260008000a00 */
[----:B------:R-:W-:Y:S01]  /*2b00*/  LOP3.LUT R10, R5, 0xfffffff0, RZ, 0xc0, !PT ;  /* 0xfffffff0050a7812 */ /* 0x000fe200078ec0ff */
[----:B--2---:R-:W-:Y:S01]  /*2b10*/  IMAD R4, R34, UR5, R87 ;  /* 0x0000000522047c24 */ /* 0x004fe2000f8e0257 */
[----:B------:R-:W-:Y:S02]  /*2b20*/  BAR.SYNC.DEFER_BLOCKING 0x0 ;  /* 0x0000000000007b1d */ /* 0x000fe40000010000 */
[----:B------:R-:W-:Y:S01]  /*2b30*/  ISETP.GE.AND P0, PT, R12, R10, PT ;  /* 0x0000000a0c00720c */ /* 0x000fe20003f06270 */
[----:B------:R-:W-:Y:S01]  /*2b40*/  IMAD R4, R4, 0xe0, RZ ;  /* 0x000000e004047824 */ /* 0x000fe200078e02ff */
[----:B----4-:R-:W-:-:S11]  /*2b50*/  ULEA UR4, UR11, UR4, 0x18 ;  /* 0x000000040b047291 */ /* 0x010fd6000f8ec0ff */
[----:B0-----:R-:W-:Y:S05]  /*2b60*/  @P0 BRA `(.L_x_4315) ;  /* 0x0000002800500947 */ /* 0x001fea0003800000 */
[----:B------:R-:W0:Y:S01]  /*2b70*/  LDC R5, c[0x0][0x3f4] ;  /* 0x0000fd00ff057b82 */ /* 0x000e220000000800 */
[----:B------:R-:W2:Y:S01]  /*2b80*/  LDCU.64 UR6, c[0x0][0x420] ;  /* 0x00008400ff0677ac */ /* 0x000ea20008000a00 */
[----:B------:R-:W4:Y:S01]  /*2b90*/  LDS.64 R84, [R6+UR4] ;  /* 0x0000000406547984 */ /* 0x000f220008000a00 */
[----:B------:R-:W-:Y:S01]  /*2ba0*/  IADD3 R10, PT, PT, R19, R10, RZ ;  /* 0x0000000a130a7210 */ /* 0x000fe20007ffe0ff */
[----:B------:R-:W1:Y:S02]  /*2bb0*/  LDCU UR12, c[0x0][0x440] ;  /* 0x00008800ff0c77ac */ /* 0x000e640008000800 */
[----:B------:R-:W0:Y:S01]  /*2bc0*/  LDS.64 R82, [R6+UR4+0x10] ;  /* 0x0000100406527984 */ /* 0x000e220008000a00 */
[----:B------:R-:W-:-:S03]  /*2bd0*/  UIADD3 UR5, UPT, UPT, UR10, 0x220, URZ ;  /* 0x000002200a057890 */ /* 0x000fc6000fffe0ff */
[----:B------:R-:W3:Y:S01]  /*2be0*/  LDS.64 R80, [R6+UR4+0x20] ;  /* 0x0000200406507984 */ /* 0x000ee20008000a00 */
[----:B------:R-:W-:-:S03]  /*2bf0*/  ULEA UR5, UR11, UR5, 0x18 ;  /* 0x000000050b057291 */ /* 0x000fc6000f8ec0ff */
[----:B------:R-:W3:Y:S04]  /*2c00*/  LDS.64 R78, [R6+UR4+0x30] ;  /* 0x00003004064e7984 */ /* 0x000ee80008000a00 */
[----:B------:R-:W3:Y:S01]  /*2c10*/  LDS.64 R76, [R6+UR4+0x40] ;  /* 0x00004004064c7984 */ /* 0x000ee20008000a00 */
[----:B--2---:R-:W-:-:S03]  /*2c20*/  ISETP.NE.U32.AND P0, PT, RZ, UR6, PT ;  /* 0x00000006ff007c0c */ /* 0x004fc6000bf05070 */
[----:B------:R-:W2:Y:S01]  /*2c30*/  LDS.64 R74, [R6+UR4+0x50] ;  /* 0x00005004064a7984 */ /* 0x000ea20008000a00 */
[----:B-1----:R-:W-:Y:S01]  /*2c40*/  IMAD R150, R87, UR12, R16 ;  /* 0x0000000c57967c24 */ /* 0x002fe2000f8e0210 */
[----:B0-----:R-:W-:Y:S02]  /*2c50*/  IABS R5, R5 ;  /* 0x0000000500057213 */ /* 0x001fe40000000000 */
[----:B------:R-:W0:Y:S01]  /*2c60*/  LDS.64 R72, [R6+UR4+0x60] ;  /* 0x0000600406487984 */ /* 0x000e220008000a00 */
[----:B------:R-:W-:Y:S01]  /*2c70*/  ISETP.NE.AND.EX P0, PT, RZ, UR7, PT, P0 ;  /* 0x00000007ff007c0c */ /* 0x000fe2000bf05300 */
[----:B------:R-:W1:Y:S02]  /*2c80*/  I2F.RP R7, R5 ;  /* 0x0000000500077306 */ /* 0x000e640000209400 */
[----:B------:R-:W0:Y:S04]  /*2c90*/  LDS.64 R70, [R6+UR4+0x70] ;  /* 0x0000700406467984 */ /* 0x000e280008000a00 */
[----:B------:R-:W0:Y:S04]  /*2ca0*/  LDS.64 R68, [R6+UR4+0x80] ;  /* 0x0000800406447984 */ /* 0x000e280008000a00 */
[----:B------:R-:W0:Y:S04]  /*2cb0*/  LDS.64 R66, [R6+UR4+0x90] ;  /* 0x0000900406427984 */ /* 0x000e280008000a00 */
[----:B------:R-:W0:Y:S01]  /*2cc0*/  LDS.64 R64, [R6+UR4+0xa0] ;  /* 0x0000a00406407984 */ /* 0x000e220008000a00 */
[----:B-1----:R-:W1:Y:S03]  /*2cd0*/  MUFU.RCP R7, R7 ;  /* 0x0000000700077308 */ /* 0x002e660000001000 */
[----:B------:R-:W0:Y:S04]  /*2ce0*/  LDS.64 R62, [R6+UR4+0xb0] ;  /* 0x0000b004063e7984 */ /* 0x000e280008000a00 */
[----:B------:R-:W0:Y:S04]  /*2cf0*/  LDS.64 R60, [R6+UR4+0xc0] ;  /* 0x0000c004063c7984 */ /* 0x000e280008000a00 */
[----:B------:R-:W0:Y:S04]  /*2d00*/  LDS.64 R58, [R6+UR4+0xd0] ;  /* 0x0000d004063a7984 */ /* 0x000e280008000a00 */
[----:B------:R-:W0:Y:S01]  /*2d10*/  LDS.64 R56, [R6+UR4+0xe0] ;  /* 0x0000e00406387984 */ /* 0x000e220008000a00 */
[----:B-1----:R-:W-:-:S03]  /*2d20*/  IADD3 R8, PT, PT, R7, 0xffffffe, RZ ;  /* 0x0ffffffe07087810 */ /* 0x002fc60007ffe0ff */
[----:B------:R-:W1:Y:S01]  /*2d30*/  LDS.64 R54, [R6+UR4+0xf0] ;  /* 0x0000f00406367984 */ /* 0x000e620008000a00 */
[----:B------:R-:W-:Y:S01]  /*2d40*/  IADD3 R7, PT, PT, R19, R12, RZ ;  /* 0x0000000c13077210 */ /* 0x000fe20007ffe0ff */
[----:B------:R4:W3:Y:S02]  /*2d50*/  F2I.FTZ.U32.TRUNC.NTZ R9, R8 ;  /* 0x0000000800097305 */ /* 0x0008e4000021f000 */
[----:B------:R-:W0:Y:S02]  /*2d60*/  LDS.64 R52, [R6+UR4+0x100] ;  /* 0x0001000406347984 */ /* 0x000e240008000a00 */
[----:B------:R-:W-:Y:S02]  /*2d70*/  IMAD R150, R150, UR12, R7 ;  /* 0x0000000c96967c24 */ /* 0x000fe4000f8e0207 */
[----:B------:R-:W0:Y:S04]  /*2d80*/  LDS.64 R50, [R6+UR4+0x110] ;  /* 0x0001100406327984 */ /* 0x000e280008000a00 */
[----:B------:R-:W0:Y:S01]  /*2d90*/  LDS.64 R48, [R6+UR4+0x120] ;  /* 0x0001200406307984 */ /* 0x000e220008000a00 */
[----:B----4-:R-:W-:-:S03]  /*2da0*/  IMAD.MOV.U32 R8, RZ, RZ, RZ ;  /* 0x000000ffff087224 */ /* 0x010fc600078e00ff */
[----:B------:R-:W4:Y:S01]  /*2db0*/  LDS.64 R46, [R6+UR4+0x130] ;  /* 0x00013004062e7984 */ /* 0x000f220008000a00 */
[----:B---3--:R-:W-:-:S03]  /*2dc0*/  IMAD.MOV R14, RZ, RZ, -R9 ;  /* 0x000000ffff0e7224 */ /* 0x008fc600078e0a09 */
[----:B------:R-:W3:Y:S01]  /*2dd0*/  LDS.64 R44, [R6+UR4+0x140] ;  /* 0x00014004062c7984 */ /* 0x000ee20008000a00 */
[----:B------:R-:W-:-:S03]  /*2de0*/  IMAD R11, R14, R5, RZ ;  /* 0x000000050e0b7224 */ /* 0x000fc600078e02ff */
[----:B------:R-:W0:Y:S01]  /*2df0*/  LDS.64 R42, [R6+UR4+0x150] ;  /* 0x00015004062a7984 */ /* 0x000e220008000a00 */
[----:B------:R-:W-:-:S03]  /*2e00*/  IMAD.HI.U32 R8, R9, R11, R8 ;  /* 0x0000000b09087227 */ /* 0x000fc600078e0008 */
        /* <DEDUP_REMOVED lines=10> */
[----:B--2---:R-:W-:-:S04]  /*2eb0*/  IADD3 R6, P1, P2, R86, UR6, R7 ;  /* 0x0000000656067c10 */ /* 0x004fc8000fa3e007 */
[----:B------:R-:W-:Y:S02]  /*2ec0*/  IADD3.X R9, PT, PT, R22, UR7, RZ, P1, P2 ;  /* 0x0000000716097c10 */ /* 0x000fe40008fe44ff */
[----:B-1-34-:R-:W-:-:S07]  /*2ed0*/  LEA R22, R12, UR5, 0x2 ;  /* 0x000000050c167c11 */ /* 0x01afce000f8e10ff */
.L_x_4319:
[----:B------:R-:W1:Y:S01]  /*2ee0*/  LDC R151, c[0x0][0x3f4] ;  /* 0x0000fd00ff977b82 */ /* 0x000e620000000800 */
[----:B0-----:R-:W-:Y:S02]  /*2ef0*/  IABS R13, R7 ;  /* 0x00000007000d7213 */ /* 0x001fe40000000000 */
[----:B------:R-:W-:-:S03]  /*2f00*/  ISETP.GE.AND P2, PT, R7, RZ, PT ;  /* 0x000000ff0700720c */ /* 0x000fc60003f46270 */
[----:B------:R-:W-:-:S04]  /*2f10*/  IMAD.HI.U32 R11, R8, R13, RZ ;  /* 0x0000000d080b7227 */ /* 0x000fc800078e00ff */
[----:B------:R-:W-:Y:S02]  /*2f20*/  IMAD.MOV R158, RZ, RZ, -R11 ;  /* 0x000000ffff9e7224 */ /* 0x000fe400078e0a0b */
[----:B------:R-:W2:Y:S01]  /*2f30*/  S2R R11, SR_TID.X ;  /* 0x00000000000b7919 */ /* 0x000ea20000002100 */
[----:B-1----:R-:W-:Y:S01]  /*2f40*/  IABS R15, R151 ;  /* 0x00000097000f7213 */ /* 0x002fe20000000000 */
[C---:B------:R-:W-:Y:S01]  /*2f50*/  IMAD R14, R151.reuse, 0xe0, RZ ;  /* 0x000000e0970e7824 */ /* 0x040fe200078e02ff */
[----:B------:R-:W-:-:S03]  /*2f60*/  ISETP.NE.AND P3, PT, R151, RZ, PT ;  /* 0x000000ff9700720c */ /* 0x000fc60003f65270 */
[----:B------:R-:W-:-:S05]  /*2f70*/  IMAD R158, R15, R158, R13 ;  /* 0x0000009e0f9e7224 */ /* 0x000fca00078e020d */
[----:B------:R-:W-:-:S13]  /*2f80*/  ISETP.GT.U32.AND P1, PT, R5, R158, PT ;  /* 0x0000009e0500720c */ /* 0x000fda0003f24070 */
[----:B------:R-:W-:-:S04]  /*2f90*/  @!P1 IADD3 R158, PT, PT, R158, -R15, RZ ;  /* 0x8000000f9e9e9210 */ /* 0x000fc80007ffe0ff */
[----:B------:R-:W-:-:S13]  /*2fa0*/  ISETP.GT.U32.AND P1, PT, R5, R158, PT ;  /* 0x0000009e0500720c */ /* 0x000fda0003f24070 */
[----:B------:R-:W-:Y:S01]  /*2fb0*/  @!P1 IMAD.IADD R158, R158, 0x1, -R15 ;  /* 0x000000019e9e9824 */ /* 0x000fe200078e0a0f */
[----:B------:R-:W-:-:S04]  /*2fc0*/  ISETP.GE.AND P1, PT, R7, R16, PT ;  /* 0x000000100700720c */ /* 0x000fc80003f26270 */
[----:B------:R-:W-:Y:S02]  /*2fd0*/  @!P2 IADD3 R158, PT, PT, -R158, RZ, RZ ;  /* 0x000000ff9e9ea210 */ /* 0x000fe40007ffe1ff */
[----:B------:R-:W-:-:S05]  /*2fe0*/  @!P3 LOP3.LUT R158, RZ, R151, RZ, 0x33, !PT ;  /* 0x00000097ff9eb212 */ /* 0x000fca00078e33ff */
[----:B------:R-:W-:-:S05]  /*2ff0*/  IMAD.SHL.U32 R160, R158, 0x8, RZ ;  /* 0x000000089ea07824 */ /* 0x000fca00078e00ff */
[----:B------:R-:W-:-:S04]  /*3000*/  LEA R153, R151, R160, 0x4 ;  /* 0x000000a097997211 */ /* 0x000fc800078e20ff */
[----:B------:R-:W-:-:S13]  /*3010*/  ISETP.GE.OR P3, PT, R153, R14, P1 ;  /* 0x0000000e9900720c */ /* 0x000fda0000f66670 */
[----:B------:R-:W1:Y:S01]  /*3020*/  @!P3 LDC.64 R12, c[0x0][0x3b8] ;  /* 0x0000ee00ff0cbb82 */ /* 0x000e620000000a00 */
[----:B--2---:R-:W-:-:S05]  /*3030*/  @!P3 IMAD.SHL.U32 R15, R11, 0x4, RZ ;  /* 0x000000040b0fb824 */ /* 0x004fca00078e00ff */
[----:B------:R-:W-:Y:S02]  /*3040*/  @!P3 LOP3.LUT R152, R15, 0x4, RZ, 0xc0, !PT ;  /* 0x000000040f98b812 */ /* 0x000fe400078ec0ff */
[----:B------:R-:W-:-:S03]  /*3050*/  LEA R15, R151, R160, 0x5 ;  /* 0x000000a0970f7211 */ /* 0x000fc600078e28ff */
[----:B------:R-:W-:Y:S01]  /*3060*/  @!P3 IMAD R154, R4, R151, R152 ;  /* 0x00000097049ab224 */ /* 0x000fe200078e0298 */
[----:B------:R-:W-:Y:S02]  /*3070*/  ISETP.GE.OR P5, PT, R15, R14, P1 ;  /* 0x0000000e0f00720c */ /* 0x000fe40000fa6670 */
[----:B------:R-:W-:Y:S02]  /*3080*/  @!P3 SHF.R.S32.HI R152, RZ, 0x1f, R153 ;  /* 0x0000001fff98b819 */ /* 0x000fe40000011499 */
[----:B------:R-:W-:-:S04]  /*3090*/  @!P3 IADD3 R153, P2, PT, R154, R153, RZ ;  /* 0x000000999a99b210 */ /* 0x000fc80007f5e0ff */
[----:B------:R-:W-:Y:S02]  /*30a0*/  @!P3 LEA.HI.X.SX32 R152, R154, R152, 0x1, P2 ;  /* 0x000000989a98b211 */ /* 0x000fe400010f0eff */
[----:B-1----:R-:W-:-:S04]  /*30b0*/  @!P3 LEA R156, P2, R153, R12, 0x1 ;  /* 0x0000000c999cb211 */ /* 0x002fc800078408ff */
[----:B------:R-:W-:Y:S01]  /*30c0*/  @!P3 LEA.HI.X R157, R153, R13, R152, 0x1, P2 ;  /* 0x0000000d999db211 */ /* 0x000fe200010f0c98 */
[----:B------:R-:W-:Y:S01]  /*30d0*/  @!P5 IMAD.SHL.U32 R152, R11, 0x4, RZ ;  /* 0x000000040b98d824 */ /* 0x000fe200078e00ff */
[----:B------:R-:W1:Y:S04]  /*30e0*/  @!P5 LDC.64 R12, c[0x0][0x3b8] ;  /* 0x0000ee00ff0cdb82 */ /* 0x000e680000000a00 */
[----:B------:R-:W-:-:S05]  /*30f0*/  @!P5 LOP3.LUT R152, R152, 0x4, RZ, 0xc0, !PT ;  /* 0x000000049898d812 */ /* 0x000fca00078ec0ff */
[----:B------:R-:W-:Y:S01]  /*3100*/  @!P5 IMAD R153, R4, R151, R152 ;  /* 0x000000970499d224 */ /* 0x000fe200078e0298 */
[----:B------:R-:W-:-:S04]  /*3110*/  @!P5 SHF.R.S32.HI R152, RZ, 0x1f, R15 ;  /* 0x0000001fff98d819 */ /* 0x000fc8000001140f */
[----:B------:R-:W-:-:S04]  /*3120*/  @!P5 IADD3 R15, P2, PT, R153, R15, RZ ;  /* 0x0000000f990fd210 */ /* 0x000fc80007f5e0ff */
[----:B------:R-:W-:Y:S02]  /*3130*/  @!P5 LEA.HI.X.SX32 R152, R153, R152, 0x1, P2 ;  /* 0x000000989998d211 */ /* 0x000fe400010f0eff */
[----:B------:R-:W-:-:S04]  /*3140*/  LEA R153, R151, R160, 0x6 ;  /* 0x000000a097997211 */ /* 0x000fc800078e30ff */
[----:B------:R-:W-:Y:S02]  /*3150*/  ISETP.GE.OR P4, PT, R153, R14, P1 ;  /* 0x0000000e9900720c */ /* 0x000fe40000f86670 */
[----:B-1----:R-:W-:-:S04]  /*3160*/  @!P5 LEA R154, P2, R15, R12, 0x1 ;  /* 0x0000000c0f9ad211 */ /* 0x002fc800078408ff */
[----:B------:R-:W-:Y:S02]  /*3170*/  @!P5 LEA.HI.X R155, R15, R13, R152, 0x1, P2 ;  /* 0x0000000d0f9bd211 */ /* 0x000fe400010f0c98 */
[----:B------:R-:W-:-:S04]  /*3180*/  ISETP.GE.AND P2, PT, R7, R16, PT ;  /* 0x000000100700720c */ /* 0x000fc80003f46270 */
[----:B------:R-:W-:Y:S01]  /*3190*/  SEL R87, R87, RZ, P2 ;  /* 0x000000ff57577207 */ /* 0x000fe20001000000 */
[----:B------:R-:W-:Y:S01]  /*31a0*/  @!P4 IMAD.SHL.U32 R15, R11, 0x4, RZ ;  /* 0x000000040b0fc824 */ /* 0x000fe200078e00ff */
[----:B------:R-:W1:Y:S01]  /*31b0*/  @!P4 LDC.64 R12, c[0x0][0x3b8] ;  /* 0x0000ee00ff0ccb82 */ /* 0x000e620000000a00 */
[----:B------:R-:W-:-:S03]  /*31c0*/  SEL R86, R86, RZ, P2 ;  /* 0x000000ff56567207 */ /* 0x000fc60001000000 */
[----:B------:R-:W-:-:S03]  /*31d0*/  @!P4 LOP3.LUT R15, R15, 0x4, RZ, 0xc0, !PT ;  /* 0x000000040f0fc812 */ /* 0x000fc600078ec0ff */
[----:B------:R2:W3:Y:S01]  /*31e0*/  @!P3 LDG.E.64 R86, desc[UR36][R156.64] ;  /* 0x000000249c56b981 */ /* 0x0004e2000c1e1b00 */
[----:B------:R-:W-:Y:S01]  /*31f0*/  SEL R89, R89, RZ, P2 ;  /* 0x000000ff59597207 */ /* 0x000fe20001000000 */
[----:B------:R-:W-:Y:S01]  /*3200*/  @!P4 IMAD R162, R4, R151, R15 ;  /* 0x0000009704a2c224 */ /* 0x000fe200078e020f */
[----:B------:R-:W-:Y:S02]  /*3210*/  @!P4 SHF.R.S32.HI R15, RZ, 0x1f, R153 ;  /* 0x0000001fff0fc819 */ /* 0x000fe40000011499 */
[----:B------:R-:W-:Y:S02]  /*3220*/  SEL R88, R88, RZ, P2 ;  /* 0x000000ff58587207 */ /* 0x000fe40001000000 */
[----:B------:R-:W-:-:S04]  /*3230*/  @!P4 IADD3 R153, P3, PT, R162, R153, RZ ;  /* 0x00000099a299c210 */ /* 0x000fc80007f7e0ff */
[----:B------:R-:W-:Y:S01]  /*3240*/  @!P4 LEA.HI.X.SX32 R162, R162, R15, 0x1, P3 ;  /* 0x0000000fa2a2c211 */ /* 0x000fe200018f0eff */
[----:B------:R4:W3:Y:S01]  /*3250*/  @!P5 LDG.E.64 R88, desc[UR36][R154.64] ;  /* 0x000000249a58d981 */ /* 0x0008e2000c1e1b00 */
[----:B------:R-:W-:Y:S02]  /*3260*/  ISETP.GE.OR P3, PT, R160, R14, P1 ;  /* 0x0000000ea000720c */ /* 0x000fe40000f66670 */
[----:B-1----:R-:W-:-:S04]  /*3270*/  @!P4 LEA R152, P6, R153, R12, 0x1 ;  /* 0x0000000c9998c211 */ /* 0x002fc800078c08ff */
[----:B------:R-:W-:-:S07]  /*3280*/  @!P4 LEA.HI.X R153, R153, R13, R162, 0x1, P6 ;  /* 0x0000000d9999c211 */ /* 0x000fce00030f0ca2 */
[----:B------:R-:W-:Y:S01]  /*3290*/  @!P3 SHF.L.U32 R15, R11, 0x2, RZ ;  /* 0x000000020b0fb819 */ /* 0x000fe200000006ff */
[----:B------:R-:W1:Y:S03]  /*32a0*/  @!P3 LDC.64 R12, c[0x0][0x3b8] ;  /* 0x0000ee00ff0cbb82 */ /* 0x000e660000000a00 */
[----:B------:R-:W-:-:S05]  /*32b0*/  @!P3 LOP3.LUT R15, R15, 0x4, RZ, 0xc0, !PT ;  /* 0x000000040f0fb812 */ /* 0x000fca00078ec0ff */
[----:B--2---:R-:W-:Y:S02]  /*32c0*/  @!P3 IMAD R157, R4, R151, R15 ;  /* 0x00000097049db224 */ /* 0x004fe400078e020f */
[----:B------:R-:W-:-:S05]  /*32d0*/  IMAD R15, R151, 0x80, R160 ;  /* 0x00000080970f7824 */ /* 0x000fca00078e02a0 */
[----:B------:R-:W-:Y:S02]  /*32e0*/  ISETP.GE.OR P5, PT, R15, R14, P1 ;  /* 0x0000000e0f00720c */ /* 0x000fe40000fa6670 */
[----:B------:R-:W-:-:S04]  /*32f0*/  @!P3 IADD3 R160, P6, PT, R160, R157, RZ ;  /* 0x0000009da0a0b210 */ /* 0x000fc80007fde0ff */
[----:B------:R-:W-:Y:S02]  /*3300*/  @!P3 LEA.HI.X.SX32 R157, R157, RZ, 0x1, P6 ;  /* 0x000000ff9d9db211 */ /* 0x000fe400030f0eff */
[----:B-1----:R-:W-:-:S05]  /*3310*/  @!P3 LEA R156, P6, R160, R12, 0x1 ;  /* 0x0000000ca09cb211 */ /* 0x002fca00078c08ff */
[----:B----4-:R-:W-:Y:S02]  /*3320*/  @!P5 SHF.L.U32 R154, R11, 0x2, RZ ;  /* 0x000000020b9ad819 */ /* 0x010fe400000006ff */
[----:B------:R-:W-:Y:S02]  /*3330*/  @!P3 LEA.HI.X R157, R160, R13, R157, 0x1, P6 ;  /* 0x0000000da09db211 */ /* 0x000fe400030f0c9d */
[----:B------:R-:W1:Y:S01]  /*3340*/  @!P5 LDC.64 R12, c[0x0][0x3b8] ;  /* 0x0000ee00ff0cdb82 */ /* 0x000e620000000a00 */
[----:B------:R-:W-:Y:S02]  /*3350*/  @!P5 LOP3.LUT R154, R154, 0x4, RZ, 0xc0, !PT ;  /* 0x000000049a9ad812 */ /* 0x000fe400078ec0ff */
[----:B------:R-:W-:Y:S02]  /*3360*/  SEL R91, R91, RZ, P2 ;  /* 0x000000ff5b5b7207 */ /* 0x000fe40001000000 */
[----:B------:R-:W-:Y:S01]  /*3370*/  SEL R90, R90, RZ, P2 ;  /* 0x000000ff5a5a7207 */ /* 0x000fe20001000000 */
[----:B------:R-:W-:-:S02]  /*3380*/  @!P5 IMAD R159, R4, R151, R154 ;  /* 0x00000097049fd224 */ /* 0x000fc400078e029a */
[----:B------:R-:W-:Y:S01]  /*3390*/  IMAD.IADD R158, R158, 0x1, R151 ;  /* 0x000000019e9e7824 */ /* 0x000fe200078e0297 */
[----:B------:R-:W-:Y:S02]  /*33a0*/  @!P5 SHF.R.S32.HI R154, RZ, 0x1f, R15 ;  /* 0x0000001fff9ad819 */ /* 0x000fe4000001140f */
[----:B------:R1:W2:Y:S01]  /*33b0*/  @!P4 LDG.E.64 R90, desc[UR36][R152.64] ;  /* 0x00000024985ac981 */ /* 0x0002a2000c1e1b00 */
[C---:B------:R-:W-:Y:S02]  /*33c0*/  @!P5 IADD3 R155, P4, PT, R159.reuse, R15, RZ ;  /* 0x0000000f9f9bd210 */ /* 0x040fe40007f9e0ff */
[----:B------:R-:W-:Y:S02]  /*33d0*/  SHF.L.U32 R15, R158, 0x3, RZ ;  /* 0x000000039e0f7819 */ /* 0x000fe400000006ff */
[----:B------:R-:W-:Y:S02]  /*33e0*/  @!P5 LEA.HI.X.SX32 R154, R159, R154, 0x1, P4 ;  /* 0x0000009a9f9ad211 */ /* 0x000fe400020f0eff */
[----:B------:R-:W-:-:S02]  /*33f0*/  ISETP.GE.OR P4, PT, R15, R14, P1 ;  /* 0x0000000e0f00720c */ /* 0x000fc40000f86670 */
[----:B-1----:R-:W-:-:S04]  /*3400*/  @!P5 LEA R152, P6, R155, R12, 0x1 ;  /* 0x0000000c9b98d211 */ /* 0x002fc800078c08ff */
[----:B------:R-:W-:-:S07]  /*3410*/  @!P5 LEA.HI.X R153, R155, R13, R154, 0x1, P6 ;  /* 0x0000000d9b99d211 */ /* 0x000fce00030f0c9a */
[----:B------:R-:W-:Y:S01]  /*3420*/  @!P4 IMAD.SHL.U32 R154, R11, 0x4, RZ ;  /* 0x000000040b9ac824 */ /* 0x000fe200078e00ff */
[----:B------:R-:W-:Y:S01]  /*3430*/  SEL R93, R93, RZ, P2 ;  /* 0x000000ff5d5d7207 */ /* 0x000fe20001000000 */
[----:B------:R-:W1:Y:S03]  /*3440*/  @!P4 LDC.64 R12, c[0x0][0x3b8] ;  /* 0x0000ee00ff0ccb82 */ /* 0x000e660000000a00 */
[----:B------:R-:W-:Y:S02]  /*3450*/  @!P4 LOP3.LUT R154, R154, 0x4, RZ, 0xc0, !PT ;  /* 0x000000049a9ac812 */ /* 0x000fe400078ec0ff */
[----:B------:R-:W-:-:S03]  /*3460*/  SEL R92, R92, RZ, P2 ;  /* 0x000000ff5c5c7207 */ /* 0x000fc60001000000 */
[----:B------:R-:W-:Y:S01]  /*3470*/  @!P4 IMAD R160, R4, R151, R154 ;  /* 0x0000009704a0c224 */ /* 0x000fe200078e029a */
[----:B------:R-:W-:Y:S02]  /*3480*/  LEA R154, R151, R158, 0x1 ;  /* 0x0000009e979a7211 */ /* 0x000fe400078e08ff */
[----:B------:R4:W3:Y:S01]  /*3490*/  @!P3 LDG.E.64 R92, desc[UR36][R156.64] ;  /* 0x000000249c5cb981 */ /* 0x0008e2000c1e1b00 */
[----:B------:R-:W-:Y:S02]  /*34a0*/  @!P4 SHF.R.S32.HI R155, RZ, 0x1f, R15 ;  /* 0x0000001fff9bc819 */ /* 0x000fe4000001140f */
[----:B------:R-:W-:Y:S01]  /*34b0*/  @!P4 IADD3 R159, P3, PT, R160, R15, RZ ;  /* 0x0000000fa09fc210 */ /* 0x000fe20007f7e0ff */
[----:B------:R-:W-:-:S03]  /*34c0*/  IMAD.SHL.U32 R15, R154, 0x8, RZ ;  /* 0x000000089a0f7824 */ /* 0x000fc600078e00ff */
[----:B------:R-:W-:Y:S02]  /*34d0*/  @!P4 LEA.HI.X.SX32 R160, R160, R155, 0x1, P3 ;  /* 0x0000009ba0a0c211 */ /* 0x000fe400018f0eff */
[----:B------:R-:W-:Y:S02]  /*34e0*/  ISETP.GE.OR P3, PT, R15, R14, P1 ;  /* 0x0000000e0f00720c */ /* 0x000fe40000f66670 */
[----:B-1----:R-:W-:-:S04]  /*34f0*/  @!P4 LEA R154, P6, R159, R12, 0x1 ;  /* 0x0000000c9f9ac211 */ /* 0x002fc800078c08ff */
[----:B------:R-:W-:-:S07]  /*3500*/  @!P4 LEA.HI.X R155, R159, R13, R160, 0x1, P6 ;  /* 0x0000000d9f9bc211 */ /* 0x000fce00030f0ca0 */
[----:B----4-:R-:W-:Y:S01]  /*3510*/  @!P3 SHF.L.U32 R156, R11, 0x2, RZ ;  /* 0x000000020b9cb819 */ /* 0x010fe200000006ff */
[----:B------:R-:W1:Y:S03]  /*3520*/  @!P3 LDC.64 R12, c[0x0][0x3b8] ;  /* 0x0000ee00ff0cbb82 */ /* 0x000e660000000a00 */
[----:B------:R-:W-:Y:S02]  /*3530*/  @!P3 LOP3.LUT R156, R156, 0x4, RZ, 0xc0, !PT ;  /* 0x000000049c9cb812 */ /* 0x000fe400078ec0ff */
[----:B------:R-:W-:Y:S02]  /*3540*/  SEL R95, R95, RZ, P2 ;  /* 0x000000ff5f5f7207 */ /* 0x000fe40001000000 */
[----:B------:R-:W-:Y:S01]  /*3550*/  SEL R94, R94, RZ, P2 ;  /* 0x000000ff5e5e7207 */ /* 0x000fe20001000000 */
[----:B------:R-:W-:Y:S02]  /*3560*/  @!P3 IMAD R159, R4, R151, R156 ;  /* 0x00000097049fb224 */ /* 0x000fe400078e029c */
[----:B------:R-:W-:Y:S01]  /*3570*/  IMAD R158, R151, 0x4, R158 ;  /* 0x00000004979e7824 */ /* 0x000fe200078e029e */
[----:B------:R-:W-:-:S02]  /*3580*/  @!P3 SHF.R.S32.HI R156, RZ, 0x1f, R15 ;  /* 0x0000001fff9cb819 */ /* 0x000fc4000001140f */
[----:B------:R1:W4:Y:S01]  /*3590*/  @!P5 LDG.E.64 R94, desc[UR36][R152.64] ;  /* 0x00000024985ed981 */ /* 0x000322000c1e1b00 */
[C---:B------:R-:W-:Y:S02]  /*35a0*/  @!P3 IADD3 R157, P5, PT, R159.reuse, R15, RZ ;  /* 0x0000000f9f9db210 */ /* 0x040fe40007fbe0ff */
[----:B------:R-:W-:Y:S02]  /*35b0*/  SHF.L.U32 R15, R158, 0x3, RZ ;  /* 0x000000039e0f7819 */ /* 0x000fe400000006ff */
[----:B------:R-:W-:Y:S02]  /*35c0*/  @!P3 LEA.HI.X.SX32 R156, R159, R156, 0x1, P5 ;  /* 0x0000009c9f9cb211 */ /* 0x000fe400028f0eff */
[----:B------:R-:W-:Y:S02]  /*35d0*/  ISETP.GE.OR P5, PT, R15, R14, P1 ;  /* 0x0000000e0f00720c */ /* 0x000fe40000fa6670 */
[----:B-1----:R-:W-:-:S04]  /*35e0*/  @!P3 LEA R152, P6, R157, R12, 0x1 ;  /* 0x0000000c9d98b211 */ /* 0x002fc800078c08ff */
[----:B------:R-:W-:-:S07]  /*35f0*/  @!P3 LEA.HI.X R153, R157, R13, R156, 0x1, P6 ;  /* 0x0000000d9d99b211 */ /* 0x000fce00030f0c9c */
[----:B------:R-:W-:Y:S01]  /*3600*/  @!P5 IMAD.SHL.U32 R156, R11, 0x4, RZ ;  /* 0x000000040b9cd824 */ /* 0x000fe200078e00ff */
[----:B------:R-:W1:Y:S01]  /*3610*/  @!P5 LDC.64 R12, c[0x0][0x3b8] ;  /* 0x0000ee00ff0cdb82 */ /* 0x000e620000000a00 */
[----:B------:R-:W-:-:S03]  /*3620*/  SEL R97, R97, RZ, P2 ;  /* 0x000000ff61617207 */ /* 0x000fc60001000000 */
[----:B------:R-:W-:Y:S02]  /*3630*/  @!P5 LOP3.LUT R156, R156, 0x4, RZ, 0xc0, !PT ;  /* 0x000000049c9cd812 */ /* 0x000fe400078ec0ff */
[----:B------:R-:W-:Y:S02]  /*3640*/  SEL R96, R96, RZ, P2 ;  /* 0x000000ff60607207 */ /* 0x000fe40001000000 */
[-C--:B------:R-:W-:Y:S01]  /*3650*/  IADD3 R158, PT, PT, R158, R151.reuse, RZ ;  /* 0x000000979e9e7210 */ /* 0x080fe20007ffe0ff */
[----:B------:R-:W-:Y:S01]  /*3660*/  @!P5 IMAD R159, R4, R151, R156 ;  /* 0x00000097049fd224 */ /* 0x000fe200078e029c */
[----:B------:R-:W-:Y:S02]  /*3670*/  @!P5 SHF.R.S32.HI R156, RZ, 0x1f, R15 ;  /* 0x0000001fff9cd819 */ /* 0x000fe4000001140f */
[----:B------:R1:W2:Y:S02]  /*3680*/  @!P4 LDG.E.64 R96, desc[UR36][R154.64] ;  /* 0x000000249a60c981 */ /* 0x0002a4000c1e1b00 */
[----:B------:R-:W-:Y:S01]  /*3690*/  @!P5 IADD3 R157, P4, PT, R159, R15, RZ ;  /* 0x0000000f9f9dd210 */ /* 0x000fe20007f9e0ff */
[----:B------:R-:W-:-:S03]  /*36a0*/  IMAD.SHL.U32 R15, R158, 0x8, RZ ;  /* 0x000000089e0f7824 */ /* 0x000fc600078e00ff */
[----:B------:R-:W-:Y:S02]  /*36b0*/  @!P5 LEA.HI.X.SX32 R156, R159, R156, 0x1, P4 ;  /* 0x0000009c9f9cd211 */ /* 0x000fe400020f0eff */
[----:B------:R-:W-:Y:S02]  /*36c0*/  ISETP.GE.OR P4, PT, R15, R14, P1 ;  /* 0x0000000e0f00720c */ /* 0x000fe40000f86670 */
[----:B-1----:R-:W-:-:S04]  /*36d0*/  @!P5 LEA R154, P6, R157, R12, 0x1 ;  /* 0x0000000c9d9ad211 */ /* 0x002fc800078c08ff */
[----:B------:R-:W-:-:S07]  /*36e0*/  @!P5 LEA.HI.X R155, R157, R13, R156, 0x1, P6 ;  /* 0x0000000d9d9bd211 */ /* 0x000fce00030f0c9c */
[----:B------:R-:W-:Y:S01]  /*36f0*/  @!P4 SHF.L.U32 R156, R11, 0x2, RZ ;  /* 0x000000020b9cc819 */ /* 0x000fe200000006ff */
[----:B------:R-:W1:Y:S03]  /*3700*/  @!P4 LDC.64 R12, c[0x0][0x3b8] ;  /* 0x0000ee00ff0ccb82 */ /* 0x000e660000000a00 */
[----:B------:R-:W-:Y:S02]  /*3710*/  @!P4 LOP3.LUT R156, R156, 0x4, RZ, 0xc0, !PT ;  /* 0x000000049c9cc812 */ /* 0x000fe400078ec0ff */
[----:B------:R-:W-:Y:S02]  /*3720*/  SEL R99, R99, RZ, P2 ;  /* 0x000000ff63637207 */ /* 0x000fe40001000000 */
[----:B------:R-:W-:Y:S01]  /*3730*/  SEL R98, R98, RZ, P2 ;  /* 0x000000ff62627207 */ /* 0x000fe20001000000 */
[----:B------:R-:W-:Y:S02]  /*3740*/  @!P4 IMAD R159, R4, R151, R156 ;  /* 0x00000097049fc224 */ /* 0x000fe400078e029c */
[----:B------:R-:W-:Y:S01]  /*3750*/  IMAD.IADD R158, R158, 0x1, R151 ;  /* 0x000000019e9e7824 */ /* 0x000fe200078e0297 */
        /* <DEDUP_REMOVED lines=13> */
[----:B------:R-:W-:Y:S01]  /*3830*/  LEA R158, R151, R158, 0x1 ;  /* 0x0000009e979e7211 */ /* 0x000fe200078e08ff */
[----:B------:R-:W-:Y:S01]  /*3840*/  @!P3 IMAD R159, R4, R151, R156 ;  /* 0x00000097049fb224 */ /* 0x000fe200078e029c */
[----:B------:R-:W-:Y:S02]  /*3850*/  @!P3 SHF.R.S32.HI R156, RZ, 0x1f, R15 ;  /* 0x0000001fff9cb819 */ /* 0x000fe4000001140f */
[----:B------:R1:W4:Y:S02]  /*3860*/  @!P5 LDG.E.64 R100, desc[UR36][R154.64] ;  /* 0x000000249a64d981 */ /* 0x000324000c1e1b00 */
        /* <DEDUP_REMOVED lines=14> */
[----:B------:R1:W0:Y:S01]  /*3950*/  @!P4 LDG.E.64 R102, desc[UR36][R152.64] ;  /* 0x000000249866c981 */ /* 0x000222000c1e1b00 */
        /* <DEDUP_REMOVED lines=106> */
[----:B------:R-:W-:-:S05]  /*4000*/  IMAD.SHL.U32 R15, R158, 0x8, RZ ;  /* 0x000000089e0f7824 */ /* 0x000fca00078e00ff */
[----:B------:R-:W-:Y:S02]  /*4010*/  ISETP.GE.OR P6, PT, R15, R14, P1 ;  /* 0x0000000e0f00720c */ /* 0x000fe40000fc6670 */
[----:B------:R-:W-:Y:S02]  /*4020*/  @!P4 LEA.HI.X.SX32 R156, R159, R156, 0x1, P3 ;  /* 0x0000009c9f9cc211 */ /* 0x000fe400018f0eff */
[----:B-1----:R-:W-:-:S04]  /*4030*/  @!P4 LEA R154, P3, R157, R12, 0x1 ;  /* 0x0000000c9d9ac211 */ /* 0x002fc800078608ff */
[----:B------:R-:W-:-:S05]  /*4040*/  @!P4 LEA.HI.X R155, R157, R13, R156, 0x1, P3 ;  /* 0x0000000d9d9bc211 */ /* 0x000fca00018f0c9c */
[----:B------:R-:W-:Y:S01]  /*4050*/  @!P6 SHF.L.U32 R156, R11, 0x2, RZ ;  /* 0x000000020b9ce819 */ /* 0x000fe200000006ff */
[----:B------:R-:W1:Y:S03]  /*4060*/  @!P6 LDC.64 R12, c[0x0][0x3b8] ;  /* 0x0000ee00ff0ceb82 */ /* 0x000e660000000a00 */
[----:B------:R-:W-:Y:S01]  /*4070*/  @!P6 LOP3.LUT R156, R156, 0x4, RZ, 0xc0, !PT ;  /* 0x000000049c9ce812 */ /* 0x000fe200078ec0ff */
[----:B------:R-:W-:-:S04]  /*4080*/  IMAD.IADD R158, R158, 0x1, R151 ;  /* 0x000000019e9e7824 */ /* 0x000fc800078e0297 */
[----:B------:R-:W-:Y:S01]  /*4090*/  @!P6 IMAD R159, R4, R151, R156 ;  /* 0x00000097049fe224 */ /* 0x000fe200078e029c */
[----:B------:R-:W-:-:S04]  /*40a0*/  @!P6 SHF.R.S32.HI R156, RZ, 0x1f, R15 ;  /* 0x0000001fff9ce819 */ /* 0x000fc8000001140f */
[C---:B------:R-:W-:Y:S02]  /*40b0*/  @!P6 IADD3 R157, P3, PT, R159.reuse, R15, RZ ;  /* 0x0000000f9f9de210 */ /* 0x040fe40007f7e0ff */
[----:B------:R-:W-:Y:S02]  /*40c0*/  SHF.L.U32 R15, R158, 0x3, RZ ;  /* 0x000000039e0f7819 */ /* 0x000fe400000006ff */
[----:B------:R-:W-:Y:S02]  /*40d0*/  @!P6 LEA.HI.X.SX32 R156, R159, R156, 0x1, P3 ;  /* 0x0000009c9f9ce211 */ /* 0x000fe400018f0eff */
[----:B------:R-:W-:Y:S02]  /*40e0*/  ISETP.GE.OR P3, PT, R15, R14, P1 ;  /* 0x0000000e0f00720c */ /* 0x000fe40000f66670 */
[----:B------:R-:W-:Y:S02]  /*40f0*/  SEL R119, R119, RZ, P2 ;  /* 0x000000ff77777207 */ /* 0x000fe40001000000 */
[----:B------:R-:W-:-:S06]  /*4100*/  SEL R118, R118, RZ, P2 ;  /* 0x000000ff76767207 */ /* 0x000fcc0001000000 */
[----:B------:R1:W4:Y:S02]  /*4110*/  @!P5 LDG.E.64 R118, desc[UR36][R152.64] ;  /* 0x000000249876d981 */ /* 0x000324000c1e1b00 */
[----:B-1----:R-:W-:-:S04]  /*4120*/  @!P6 LEA R152, P5, R157, R12, 0x1 ;  /* 0x0000000c9d98e211 */ /* 0x002fc800078a08ff */
[----:B------:R-:W-:Y:S01]  /*4130*/  @!P6 LEA.HI.X R153, R157, R13, R156, 0x1, P5 ;  /* 0x0000000d9d99e211 */ /* 0x000fe200028f0c9c */
        /* <DEDUP_REMOVED lines=135> */
[----:B------:R-:W1:Y:S01]  /*49b0*/  @!P5 LDC.64 R12, c[0x0][0x3b8] ;  /* 0x0000ee00ff0cdb82 */ /* 0x000e620000000a00 */
[----:B------:R-:W-:Y:S01]  /*49c0*/  @!P5 SHF.L.U32 R156, R11, 0x2, RZ ;  /* 0x000000020b9cd819 */ /* 0x000fe200000006ff */
[----:B------:R-:W-:-:S03]  /*49d0*/  IMAD.IADD R158, R158, 0x1, R151 ;  /* 0x000000019e9e7824 */ /* 0x000fc600078e0297 */
[----:B------:R-:W-:Y:S02]  /*49e0*/  @!P5 LOP3.LUT R156, R156, 0x4, RZ, 0xc0, !PT ;  /* 0x000000049c9cd812 */ /* 0x000fe400078ec0ff */
[----:B------:R-:W-:Y:S02]  /*49f0*/  SEL R139, R139, RZ, P2 ;  /* 0x000000ff8b8b7207 */ /* 0x000fe40001000000 */
[----:B------:R-:W-:Y:S02]  /*4a00*/  SEL R138, R138, RZ, P2 ;  /* 0x000000ff8a8a7207 */ /* 0x000fe40001000000 */
[----:B------:R-:W-:Y:S01]  /*4a10*/  SHF.L.U32 R159, R158, 0x3, RZ ;  /* 0x000000039e9f7819 */ /* 0x000fe200000006ff */
[----:B------:R-:W-:Y:S01]  /*4a20*/  @!P5 IMAD R160, R4, R151, R156 ;  /* 0x0000009704a0d224 */ /* 0x000fe200078e029c */
[----:B------:R-:W-:Y:S02]  /*4a30*/  @!P5 SHF.R.S32.HI R156, RZ, 0x1f, R15 ;  /* 0x0000001fff9cd819 */ /* 0x000fe4000001140f */
[----:B------:R-:W-:Y:S01]  /*4a40*/  ISETP.GE.OR P4, PT, R159, R14, P1 ;  /* 0x0000000e9f00720c */ /* 0x000fe20000f86670 */
[----:B------:R3:W4:Y:S01]  /*4a50*/  @!P6 LDG.E.64 R138, desc[UR36][R152.64] ;  /* 0x00000024988ae981 */ /* 0x000722000c1e1b00 */
[----:B------:R-:W-:-:S04]  /*4a60*/  @!P5 IADD3 R15, P6, PT, R160, R15, RZ ;  /* 0x0000000fa00fd210 */ /* 0x000fc80007fde0ff */
[----:B------:R-:W-:Y:S02]  /*4a70*/  @!P5 LEA.HI.X.SX32 R160, R160, R156, 0x1, P6 ;  /* 0x0000009ca0a0d211 */ /* 0x000fe400030f0eff */
[----:B-1----:R-:W-:-:S04]  /*4a80*/  @!P5 LEA R156, P6, R15, R12, 0x1 ;  /* 0x0000000c0f9cd211 */ /* 0x002fc800078c08ff */
[----:B------:R-:W-:Y:S02]  /*4a90*/  @!P5 LEA.HI.X R157, R15, R13, R160, 0x1, P6 ;  /* 0x0000000d0f9dd211 */ /* 0x000fe400030f0ca0 */
[----:B------:R-:W3:Y:S01]  /*4aa0*/  @!P4 LDC.64 R12, c[0x0][0x3b8] ;  /* 0x0000ee00ff0ccb82 */ /* 0x000ee20000000a00 */
[----:B------:R-:W-:-:S05]  /*4ab0*/  @!P4 IMAD.SHL.U32 R15, R11, 0x4, RZ ;  /* 0x000000040b0fc824 */ /* 0x000fca00078e00ff */
[----:B------:R-:W-:-:S05]  /*4ac0*/  @!P4 LOP3.LUT R15, R15, 0x4, RZ, 0xc0, !PT ;  /* 0x000000040f0fc812 */ /* 0x000fca00078ec0ff */
[-C--:B------:R-:W-:Y:S01]  /*4ad0*/  @!P4 IMAD R160, R4, R151.reuse, R15 ;  /* 0x0000009704a0c224 */ /* 0x080fe200078e020f */
[----:B------:R-:W-:Y:S02]  /*4ae0*/  @!P4 SHF.R.S32.HI R15, RZ, 0x1f, R159 ;  /* 0x0000001fff0fc819 */ /* 0x000fe4000001149f */
[----:B------:R-:W-:Y:S02]  /*4af0*/  IADD3 R158, PT, PT, R158, R151, RZ ;  /* 0x000000979e9e7210 */ /* 0x000fe40007ffe0ff */
[----:B------:R-:W-:Y:S02]  /*4b00*/  @!P4 IADD3 R159, P6, PT, R160, R159, RZ ;  /* 0x0000009fa09fc210 */ /* 0x000fe40007fde0ff */
[----:B------:R-:W-:Y:S02]  /*4b10*/  SEL R143, R143, RZ, P2 ;  /* 0x000000ff8f8f7207 */ /* 0x000fe40001000000 */
[----:B------:R-:W-:Y:S01]  /*4b20*/  SEL R142, R142, RZ, P2 ;  /* 0x000000ff8e8e7207 */ /* 0x000fe20001000000 */
[----:B------:R-:W-:Y:S01]  /*4b30*/  IMAD.SHL.U32 R161, R158, 0x8, RZ ;  /* 0x000000089ea17824 */ /* 0x000fe200078e00ff */
[----:B------:R-:W-:-:S02]  /*4b40*/  @!P4 LEA.HI.X.SX32 R160, R160, R15, 0x1, P6 ;  /* 0x0000000fa0a0c211 */ /* 0x000fc400030f0eff */
[----:B---3--:R-:W-:Y:S02]  /*4b50*/  @!P4 LEA R152, P6, R159, R12, 0x1 ;  /* 0x0000000c9f98c211 */ /* 0x008fe400078c08ff */
[----:B------:R-:W3:Y:S01]  /*4b60*/  @!P5 LDG.E.64 R142, desc[UR36][R156.64] ;  /* 0x000000249c8ed981 */ /* 0x000ee2000c1e1b00 */
[----:B------:R-:W-:Y:S02]  /*4b70*/  ISETP.GE.OR P5, PT, R161, R14, P1 ;  /* 0x0000000ea100720c */ /* 0x000fe40000fa6670 */
[----:B------:R-:W-:Y:S02]  /*4b80*/  @!P4 LEA.HI.X R153, R159, R13, R160, 0x1, P6 ;  /* 0x0000000d9f99c211 */ /* 0x000fe400030f0ca0 */
[----:B------:R-:W-:Y:S02]  /*4b90*/  IADD3 R159, PT, PT, R158, R151, RZ ;  /* 0x000000979e9f7210 */ /* 0x000fe40007ffe0ff */
[----:B------:R-:W-:Y:S02]  /*4ba0*/  SEL R141, R141, RZ, P2 ;  /* 0x000000ff8d8d7207 */ /* 0x000fe40001000000 */
[----:B------:R-:W-:Y:S01]  /*4bb0*/  SEL R140, R140, RZ, P2 ;  /* 0x000000ff8c8c7207 */ /* 0x000fe20001000000 */
[----:B------:R-:W-:-:S04]  /*4bc0*/  IMAD.SHL.U32 R159, R159, 0x8, RZ ;  /* 0x000000089f9f7824 */ /* 0x000fc800078e00ff */
[----:B------:R-:W1:Y:S01]  /*4bd0*/  @!P5 LDC.64 R12, c[0x0][0x3b8] ;  /* 0x0000ee00ff0cdb82 */ /* 0x000e620000000a00 */
[----:B------:R2:W3:Y:S01]  /*4be0*/  @!P3 LDG.E.64 R140, desc[UR36][R154.64] ;  /* 0x000000249a8cb981 */ /* 0x0004e2000c1e1b00 */
[----:B------:R-:W-:Y:S02]  /*4bf0*/  ISETP.GE.OR P3, PT, R159, R14, P1 ;  /* 0x0000000e9f00720c */ /* 0x000fe40000f66670 */
[----:B------:R-:W-:-:S04]  /*4c00*/  @!P5 SHF.L.U32 R14, R11, 0x2, RZ ;  /* 0x000000020b0ed819 */ /* 0x000fc800000006ff */
[----:B------:R-:W-:-:S05]  /*4c10*/  @!P5 LOP3.LUT R14, R14, 0x4, RZ, 0xc0, !PT ;  /* 0x000000040e0ed812 */ /* 0x000fca00078ec0ff */
[----:B--2---:R-:W-:Y:S02]  /*4c20*/  @!P5 IMAD R155, R4, R151, R14 ;  /* 0x00000097049bd224 */ /* 0x004fe400078e020e */
[----:B------:R-:W2:Y:S01]  /*4c30*/  @!P3 LDC.64 R14, c[0x0][0x3b8] ;  /* 0x0000ee00ff0ebb82 */ /* 0x000ea20000000a00 */
[----:B------:R-:W-:-:S05]  /*4c40*/  @!P3 IMAD.SHL.U32 R154, R11, 0x4, RZ ;  /* 0x000000040b9ab824 */ /* 0x000fca00078e00ff */
[----:B------:R-:W-:Y:S02]  /*4c50*/  @!P3 LOP3.LUT R156, R154, 0x4, RZ, 0xc0, !PT ;  /* 0x000000049a9cb812 */ /* 0x000fe400078ec0ff */
[----:B------:R-:W-:Y:S02]  /*4c60*/  @!P5 SHF.R.S32.HI R154, RZ, 0x1f, R161 ;  /* 0x0000001fff9ad819 */ /* 0x000fe400000114a1 */
[----:B------:R-:W-:Y:S01]  /*4c70*/  @!P5 IADD3 R161, P6, PT, R155, R161, RZ ;  /* 0x000000a19ba1d210 */ /* 0x000fe20007fde0ff */
[----:B------:R-:W-:-:S03]  /*4c80*/  @!P3 IMAD R156, R4, R151, R156 ;  /* 0x00000097049cb224 */ /* 0x000fc600078e029c */
[----:B------:R-:W-:Y:S02]  /*4c90*/  @!P5 LEA.HI.X.SX32 R154, R155, R154, 0x1, P6 ;  /* 0x0000009a9b9ad211 */ /* 0x000fe400030f0eff */
[C---:B-1----:R-:W-:Y:S02]  /*4ca0*/  @!P5 LEA R12, P6, R161.reuse, R12, 0x1 ;  /* 0x0000000ca10cd211 */ /* 0x042fe400078c08ff */
[----:B------:R-:W-:Y:S02]  /*4cb0*/  @!P3 SHF.R.S32.HI R151, RZ, 0x1f, R159 ;  /* 0x0000001fff97b819 */ /* 0x000fe4000001149f */
[----:B------:R-:W-:Y:S02]  /*4cc0*/  @!P5 LEA.HI.X R13, R161, R13, R154, 0x1, P6 ;  /* 0x0000000da10dd211 */ /* 0x000fe400030f0c9a */
[----:B------:R-:W-:Y:S02]  /*4cd0*/  @!P3 IADD3 R159, P6, PT, R156, R159, RZ ;  /* 0x0000009f9c9fb210 */ /* 0x000fe40007fde0ff */
[----:B------:R-:W-:-:S02]  /*4ce0*/  SEL R145, R145, RZ, P2 ;  /* 0x000000ff91917207 */ /* 0x000fc40001000000 */
[----:B------:R-:W-:Y:S02]  /*4cf0*/  SEL R144, R144, RZ, P2 ;  /* 0x000000ff90907207 */ /* 0x000fe40001000000 */
[----:B------:R-:W-:Y:S02]  /*4d00*/  @!P3 LEA.HI.X.SX32 R154, R156, R151, 0x1, P6 ;  /* 0x000000979c9ab211 */ /* 0x000fe400030f0eff */
[----:B------:R-:W-:Y:S02]  /*4d10*/  SEL R147, R147, RZ, P2 ;  /* 0x000000ff93937207 */ /* 0x000fe40001000000 */
[----:B------:R-:W-:Y:S01]  /*4d20*/  SEL R146, R146, RZ, P2 ;  /* 0x000000ff92927207 */ /* 0x000fe20001000000 */
[----:B------:R-:W3:Y:S01]  /*4d30*/  @!P4 LDG.E.64 R144, desc[UR36][R152.64] ;  /* 0x000000249890c981 */ /* 0x000ee2000c1e1b00 */
[----:B--2---:R-:W-:Y:S02]  /*4d40*/  @!P3 LEA R14, P6, R159, R14, 0x1 ;  /* 0x0000000e9f0eb211 */ /* 0x004fe400078c08ff */
[----:B------:R-:W-:-:S02]  /*4d50*/  SEL R149, R149, RZ, P2 ;  /* 0x000000ff95957207 */ /* 0x000fc40001000000 */
[----:B------:R-:W-:Y:S01]  /*4d60*/  SEL R148, R148, RZ, P2 ;  /* 0x000000ff94947207 */ /* 0x000fe20001000000 */
[----:B------:R1:W2:Y:S01]  /*4d70*/  @!P5 LDG.E.64 R146, desc[UR36][R12.64] ;  /* 0x000000240c92d981 */ /* 0x0002a2000c1e1b00 */
[----:B------:R-:W-:-:S05]  /*4d80*/  @!P3 LEA.HI.X R15, R159, R15, R154, 0x1, P6 ;  /* 0x0000000f9f0fb211 */ /* 0x000fca00030f0c9a */
[----:B------:R0:W2:Y:S01]  /*4d90*/  @!P3 LDG.E.64 R148, desc[UR36][R14.64] ;  /* 0x000000240e94b981 */ /* 0x0000a2000c1e1b00 */
[----:B-1----:R-:W-:Y:S01]  /*4da0*/  @P0 MOV R12, R6 ;  /* 0x00000006000c0202 */ /* 0x002fe20000000f00 */
[----:B------:R-:W-:-:S05]  /*4db0*/  @P0 IMAD.MOV.U32 R13, RZ, RZ, R9 ;  /* 0x000000ffff0d0224 */ /* 0x000fca00078e0009 */
[----:B------:R1:W2:Y:S01]  /*4dc0*/  @P0 LDG.E.U8 R151, desc[UR36][R12.64] ;  /* 0x000000240c970981 */ /* 0x0002a2000c1e1100 */
[----:B0-----:R-:W-:-:S04]  /*4dd0*/  HFMA2 R15, R85, R93, -RZ ;  /* 0x0000005d550f7231 */ /* 0x001fc800001000ff */
[----:B------:R-:W-:Y:S02]  /*4de0*/  HFMA2 R15, R83, R97, R15 ;  /* 0x00000061530f7231 */ /* 0x000fe4000000000f */
[----:B-1----:R-:W-:-:S04]  /*4df0*/  HMUL2 R13, R84, R92 ;  /* 0x0000005c540d7232 */ /* 0x002fc80000000000 */
[----:B------:R-:W-:Y:S02]  /*4e00*/  HFMA2 R13, R82, R96, R13 ;  /* 0x00000060520d7231 */ /* 0x000fe4000000000d */
[----:B------:R-:W-:Y:S02]  /*4e10*/  HFMA2 R15, R81, R87, R15 ;  /* 0x00000057510f7231 */ /* 0x000fe4000000000f */
[----:B------:R-:W-:Y:S02]  /*4e20*/  HFMA2 R13, R80, R86, R13 ;  /* 0x00000056500d7231 */ /* 0x000fe4000000000d */
[----:B----4-:R-:W-:Y:S02]  /*4e30*/  HFMA2 R15, R79, R99, R15 ;  /* 0x000000634f0f7231 */ /* 0x010fe4000000000f */
        /* <DEDUP_REMOVED lines=41> */
[----:B------:R-:W-:Y:S02]  /*50d0*/  HFMA2 R13, R36, R134, R13 ;  /* 0x00000086240d7231 */ /* 0x000fe4000000000d */
[----:B------:R-:W-:Y:S02]  /*50e0*/  HFMA2 R15, R37, R135, R15 ;  /* 0x00000087250f7231 */ /* 0x000fe4000000000f */
[----:B------:R-:W-:Y:S02]  /*50f0*/  HFMA2 R13, R34, R136, R13 ;  /* 0x00000088220d7231 */ /* 0x000fe4000000000d */
[----:B------:R-:W-:Y:S01]  /*5100*/  HFMA2 R15, R35, R137, R15 ;  /* 0x00000089230f7231 */ /* 0x000fe2000000000f */
[----:B------:R-:W-:Y:S01]  /*5110*/  UMOV UR5, 0xffffffff ;  /* 0xffffffff00057882 */ /* 0x000fe20000000000 */
[----:B------:R-:W-:Y:S02]  /*5120*/  HFMA2 R13, R32, R138, R13 ;  /* 0x0000008a200d7231 */ /* 0x000fe4000000000d */
[----:B------:R-:W-:-:S02]  /*5130*/  HFMA2 R15, R33, R139, R15 ;  /* 0x0000008b210f7231 */ /* 0x000fc4000000000f */
[----:B---3--:R-:W-:Y:S02]  /*5140*/  HFMA2 R14, R30, R140, R13 ;  /* 0x0000008c1e0e7231 */ /* 0x008fe4000000000d */
[----:B------:R-:W-:Y:S02]  /*5150*/  HFMA2 R15, R31, R141, R15 ;  /* 0x0000008d1f0f7231 */ /* 0x000fe4000000000f */
[----:B------:R-:W-:Y:S02]  /*5160*/  HFMA2 R13, R28, R142, R14 ;  /* 0x0000008e1c0d7231 */ /* 0x000fe4000000000e */
[----:B------:R-:W-:Y:S02]  /*5170*/  HFMA2 R15, R29, R143, R15 ;  /* 0x0000008f1d0f7231 */ /* 0x000fe4000000000f */
[----:B------:R-:W-:Y:S02]  /*5180*/  HFMA2 R12, R26, R144, R13 ;  /* 0x000000901a0c7231 */ /* 0x000fe4000000000d */
[----:B------:R-:W-:-:S02]  /*5190*/  HFMA2 R15, R27, R145, R15 ;  /* 0x000000911b0f7231 */ /* 0x000fc4000000000f */
[----:B--2---:R-:W-:Y:S02]  /*51a0*/  HFMA2 R12, R24, R146, R12 ;  /* 0x00000092180c7231 */ /* 0x004fe4000000000c */
[----:B------:R-:W-:Y:S02]  /*51b0*/  HFMA2 R15, R25, R147, R15 ;  /* 0x00000093190f7231 */ /* 0x000fe4000000000f */
[----:B------:R-:W-:Y:S02]  /*51c0*/  HFMA2 R12, R20, R148, R12 ;  /* 0x00000094140c7231 */ /* 0x000fe4000000000c */
[----:B------:R-:W-:-:S04]  /*51d0*/  HFMA2 R15, R21, R149, R15 ;  /* 0x00000095150f7231 */ /* 0x000fc8000000000f */
[----:B------:R-:W-:-:S05]  /*51e0*/  HADD2 R12, R12, R15 ;  /* 0x0000000f0c0c7230 */ /* 0x000fca0000000000 */
[--C-:B------:R-:W-:Y:S02]  /*51f0*/  HADD2.F32 R13, -RZ, R12.reuse.H0_H0 ;  /* 0x2000000cff0d7230 */ /* 0x100fe40000004100 */
[----:B------:R-:W-:Y:S01]  /*5200*/  HADD2.F32 R12, -RZ, R12.H1_H1 ;  /* 0x3000000cff0c7230 */ /* 0x000fe20000004100 */
[----:B------:R-:W-:Y:S02]  /*5210*/  ISETP.NE.AND P2, PT, R151, RZ, P0 ;  /* 0x000000ff9700720c */ /* 0x000fe40000745270 */
[----:B------:R-:W-:Y:S02]  /*5220*/  LOP3.LUT R151, R11, 0x1, RZ, 0xc0, !PT ;  /* 0x000000010b977812 */ /* 0x000fe400078ec0ff */
[----:B------:R-:W-:Y:S01]  /*5230*/  FADD.FTZ R13, R13, R12 ;  /* 0x0000000c0d0d7221 */ /* 0x000fe20000010000 */
[----:B------:R-:W-:Y:S08]  /*5240*/  BRA.DIV UR5, `(.L_x_4316) ;  /* 0x0000005605447947 */ /* 0x000ff0000b800000 */
[----:B------:R0:W1:Y:S02]  /*5250*/  SHFL.BFLY PT, R14, R13, 0x1, 0x1f ;  /* 0x0c201f000d0e7f89 */ /* 0x00006400000e0000 */
.L_x_4387:
        /* <DEDUP_REMOVED lines=20> */
[----:B-----5:R-:W-:-:S04]  /*53a0*/  @P1 SEL R151, R23, RZ, !P4 ;  /* 0x000000ff17971207 */ /* 0x020fc80006000000 */
        /* <DEDUP_REMOVED lines=8> */
.L_x_4318:
[----:B------:R-:W-:Y:S05]  /*5430*/  BSYNC.RECONVERGENT B1 ;  /* 0x0000000000017941 */ /* 0x000fea0003800200 */
.L_x_4317:
[----:B------:R-:W-:Y:S01]  /*5440*/  VIADD R7, R7, 0x40 ;  /* 0x0000004007077836 */ /* 0x000fe20000000000 */
[----:B------:R-:W-:Y:S01]  /*5450*/  IADD3 R6, P2, PT, R6, 0x40, RZ ;  /* 0x0000004006067810 */ /* 0x000fe20007f5e0ff */
[----:B------:R-:W-:Y:S01]  /*5460*/  VIADD R150, R150, 0x40 ;  /* 0x0000004096967836 */ /* 0x000fe20000000000 */
[----:B-1----:R-:W-:Y:S02]  /*5470*/  IADD3 R22, PT, PT, R22, 0x100, RZ ;  /* 0x0000010016167810 */ /* 0x002fe40007ffe0ff */
[----:B------:R-:W-:Y:S02]  /*5480*/  ISETP.GE.AND P1, PT, R7, R10, PT ;  /* 0x0000000a0700720c */ /* 0x000fe40003f26270 */
[----:B------:R-:W-:-:S11]  /*5490*/  IADD3.X R9, PT, PT, RZ, R9, RZ, P2, !PT ;  /* 0x00000009ff097210 */ /* 0x000fd600017fe4ff */
[----:B------:R-:W-:Y:S05]  /*54a0*/  @!P1 BRA `(.L_x_4319) ;  /* 0xffffffd8008c9947 */ /* 0x000fea000383ffff */
.L_x_4315:
[----:B------:R-:W-:Y:S05]  /*54b0*/  BSYNC B0 ;  /* 0x0000000000007941 */ /* 0x000fea0003800000 */
.L_x_4314:
        /* <DEDUP_REMOVED lines=8> */
[----:B------:R0:W2:Y:S02]  /*5540*/  SHFL.BFLY PT, R14, R6, 0x2, 0x1f ;  /* 0x0c401f00060e7f89 */ /* 0x0000a400000e0000 */
.L_x_4393:
[----:B-1----:R-:W1:Y:S01]  /*5550*/  S2R R0, SR_TID.X ;  /* 0x0000000000007919 */ /* 0x002e620000002100 */
[----:B------:R-:W-:Y:S01]  /*5560*/  MOV R20, 0x400 ;  /* 0x0000040000147802 */ /* 0x000fe20000000f00 */
[----:B------:R-:W-:Y:S05]  /*5570*/  WARPSYNC.ALL ;  /* 0x0000000000007948 */ /* 0x000fea0003800000 */
[----:B------:R-:W4:Y:S01]  /*5580*/  S2R R21, SR_CgaCtaId ;  /* 0x0000000000157919 */ /* 0x000f220000008800 */
[----:B--2---:R-:W-:Y:S02]  /*5590*/  FMNMX.FTZ R7, R6, R14, !PT ;  /* 0x0000000e06077209 */ /* 0x004fe40007810000 */
[----:B-1----:R-:W-:-:S02]  /*55a0*/  LOP3.LUT P0, R10, R0, 0x1f, RZ, 0xc0, !PT ;  /* 0x0000001f000a7812 */ /* 0x002fc4000780c0ff */
[----:B----4-:R-:W-:-:S11]  /*55b0*/  LEA R5, R21, R20, 0x18 ;  /* 0x0000001415057211 */ /* 0x010fd600078ec0ff */
[----:B0-----:R-:W-:-:S05]  /*55c0*/  @!P0 LEA.HI R6, R0, R5, RZ, 0x1d ;  /* 0x0000000500068211 */ /* 0x001fca00078fe8ff */
[----:B------:R-:W-:Y:S01]  /*55d0*/  @!P0 STS [R6], R7 ;  /* 0x0000000706008388 */ /* 0x000fe20000000800 */
[----:B------:R-:W-:Y:S01]  /*55e0*/  BAR.SYNC.DEFER_BLOCKING 0x0 ;  /* 0x0000000000007b1d */ /* 0x000fe20000010000 */
[C---:B------:R-:W-:Y:S01]  /*55f0*/  ISETP.GT.U32.AND P0, PT, R10.reuse, 0x3, PT ;  /* 0x000000030a00780c */ /* 0x040fe20003f04070 */
[----:B------:R-:W-:Y:S01]  /*5600*/  IMAD R9, R10, 0x4, R5 ;  /* 0x000000040a097824 */ /* 0x000fe200078e0205 */
[----:B------:R-:W-:Y:S01]  /*5610*/  MOV R12, 0xff7fffff ;  /* 0xff7fffff000c7802 */ /* 0x000fe20000000f00 */
[----:B------:R-:W-:Y:S01]  /*5620*/  IMAD.MOV.U32 R11, RZ, RZ, RZ ;  /* 0x000000ffff0b7224 */ /* 0x000fe200078e00ff */
[----:B------:R-:W-:Y:S01]  /*5630*/  IADD3 R8, PT, PT, R16, 0x1, RZ ;  /* 0x0000000110087810 */ /* 0x000fe20007ffe0ff */
[----:B------:R-:W-:Y:S08]  /*5640*/  BSSY.RECONVERGENT B0, `(.L_x_4321) ;  /* 0x000016f000007945 */ /* 0x000ff00003800200 */
[----:B------:R-:W0:Y:S04]  /*5650*/  @!P0 LDS R12, [R9] ;  /* 0x00000000090c8984 */ /* 0x000e280000000800 */
[----:B0-----:R-:W0:Y:S02]  /*5660*/  SHFL.BFLY PT, R7, R12, 0x2, 0x1f ;  /* 0x0c401f000c077f89 */ /* 0x001e2400000e0000 */
[----:B0-----:R-:W-:Y:S01]  /*5670*/  FMNMX.FTZ R13, R7, R12, !PT ;  /* 0x0000000c070d7209 */ /* 0x001fe20007810000 */
[----:B------:R-:W-:-:S04]  /*5680*/  IMAD.IADD R7, R19, 0x1, R0 ;  /* 0x0000000113077824 */ /* 0x000fc800078e0200 */
[----:B------:R-:W0:Y:S01]  /*5690*/  SHFL.BFLY PT, R6, R13, 0x1, 0x1f ;  /* 0x0c201f000d067f89 */ /* 0x000e2200000e0000 */
[----:B------:R-:W-:Y:S02]  /*56a0*/  ISETP.GT.AND P0, PT, R7, R16, PT ;  /* 0x000000100700720c */ /* 0x000fe40003f04270 */
[----:B0-----:R-:W-:-:S06]  /*56b0*/  FMNMX.FTZ R6, R13, R6, !PT ;  /* 0x000000060d067209 */ /* 0x001fcc0007810000 */
[----:B------:R-:W0:Y:S05]  /*56c0*/  SHFL.IDX PT, R6, R6, RZ, 0x1f ;  /* 0x00001fff06067589 */ /* 0x000e2a00000e0000 */
        /* <DEDUP_REMOVED lines=21> */
[----:B------:R-:W-:Y:S01]  /*5820*/  IMAD R14, R0, 0x4, R15 ;  /* 0x00000004000e7824 */ /* 0x000fe200078e020f */
[----:B------:R-:W-:-:S07]  /*5830*/  IADD3 R13, PT, PT, -R13, RZ, RZ ;  /* 0x000000ff0d0d7210 */ /* 0x000fce0007ffe1ff */
.L_x_4326:
        /* <DEDUP_REMOVED lines=11> */
.L_x_4325:
[----:B------:R-:W-:Y:S05]  /*58f0*/  BSYNC.RECONVERGENT B1 ;  /* 0x0000000000017941 */ /* 0x000fea0003800200 */
.L_x_4324:
[----:B------:R-:W-:Y:S05]  /*5900*/  @!P1 BRA `(.L_x_4322) ;  /* 0x0000001400089947 */ /* 0x000fea0003800000 */
[----:B------:R-:W-:Y:S01]  /*5910*/  IMAD.SHL.U32 R13, R19, 0x4, RZ ;  /* 0x00000004130d7824 */ /* 0x000fe200078e00ff */
[----:B------:R-:W-:-:S04]  /*5920*/  IADD3 R20, PT, PT, R20, 0x220, RZ ;  /* 0x0000022014147810 */ /* 0x000fc80007ffe0ff */
[----:B------:R-:W-:Y:S02]  /*5930*/  LEA R20, R21, R20, 0x18 ;  /* 0x0000001415147211 */ /* 0x000fe400078ec0ff */
[----:B------:R-:W-:-:S05]  /*5940*/  LEA R13, R12, -R13, 0x2 ;  /* 0x8000000d0c0d7211 */ /* 0x000fca00078e10ff */
[----:B------:R-:W-:-:S05]  /*5950*/  IMAD.IADD R13, R20, 0x1, R13 ;  /* 0x00000001140d7824 */ /* 0x000fca00078e020d */
[----:B------:R-:W0:Y:S04]  /*5960*/  LDS R15, [R13] ;  /* 0x000000000d0f7984 */ /* 0x000e280000000800 */
[----:B------:R-:W1:Y:S04]  /*5970*/  LDS R21, [R13+0x200] ;  /* 0x000200000d157984 */ /* 0x000e680000000800 */
[----:B-----5:R-:W2:Y:S04]  /*5980*/  LDS R23, [R13+0x400] ;  /* 0x000400000d177984 */ /* 0x020ea80000000800 */
[----:B------:R-:W4:Y:S01]  /*5990*/  LDS R25, [R13+0x600] ;  /* 0x000600000d197984 */ /* 0x000f220000000800 */
        /* <DEDUP_REMOVED lines=11> */
[----:B0-----:R-:W-:-:S03]  /*5a50*/  IADD3 R15, PT, PT, R12, 0x200, RZ ;  /* 0x000002000c0f7810 */ /* 0x001fc60007ffe0ff */
[----:B------:R-:W0:Y:S01]  /*5a60*/  MUFU.EX2 R24, R25 ;  /* 0x0000001900187308 */ /* 0x000e220000000800 */
[----:B------:R-:W-:Y:S01]  /*5a70*/  ISETP.GT.AND P0, PT, R15, R16, PT ;  /* 0x000000100f00720c */ /* 0x000fe20003f04270 */
[----:B-1----:R1:W-:Y:S01]  /*5a80*/  STS [R13], R14 ;  /* 0x0000000e0d007388 */ /* 0x0023e20000000800 */
[----:B------:R-:W-:-:S03]  /*5a90*/  FADD.FTZ R11, R11, R14 ;  /* 0x0000000e0b0b7221 */ /* 0x000fc60000010000 */
[----:B--2---:R1:W-:Y:S01]  /*5aa0*/  STS [R13+0x200], R20 ;  /* 0x000200140d007388 */ /* 0x0043e20000000800 */
[----:B------:R-:W-:-:S03]  /*5ab0*/  FADD.FTZ R11, R11, R20 ;  /* 0x000000140b0b7221 */ /* 0x000fc60000010000 */
[----:B----4-:R1:W-:Y:S01]  /*5ac0*/  STS [R13+0x400], R22 ;  /* 0x000400160d007388 */ /* 0x0103e20000000800 */
[----:B------:R-:W-:-:S03]  /*5ad0*/  FADD.FTZ R11, R11, R22 ;  /* 0x000000160b0b7221 */ /* 0x000fc60000010000 */
[----:B0-----:R1:W-:Y:S01]  /*5ae0*/  STS [R13+0x600], R24 ;  /* 0x000600180d007388 */ /* 0x0013e20000000800 */
[----:B------:R-:W-:Y:S01]  /*5af0*/  FADD.FTZ R11, R11, R24 ;  /* 0x000000180b0b7221 */ /* 0x000fe20000010000 */
[----:B------:R-:W-:Y:S06]  /*5b00*/  @P0 BRA `(.L_x_4322) ;  /* 0x0000001000880947 */ /* 0x000fec0003800000 */
[----:B------:R-:W-:Y:S01]  /*5b10*/  IMAD.IADD R12, R16, 0x1, -R15 ;  /* 0x00000001100c7824 */ /* 0x000fe200078e0a0f */
[----:B------:R-:W-:Y:S01]  /*5b20*/  BSSY.RECONVERGENT B1, `(.L_x_4327) ;  /* 0x000006b000017945 */ /* 0x000fe20003800200 */
[----:B-1----:R-:W-:Y:S02]  /*5b30*/  IADD3 R13, PT, PT, R13, 0xc00, RZ ;  /* 0x00000c000d0d7810 */ /* 0x002fe40007ffe0ff */
[----:B------:R-:W-:Y:S02]  /*5b40*/  PLOP3.LUT P0, PT, PT, PT, PT, 0x80, 0x8 ;  /* 0x000000000008781c */ /* 0x000fe40003f0f070 */
[----:B------:R-:W-:-:S13]  /*5b50*/  ISETP.GT.AND P1, PT, R12, 0x5ff, PT ;  /* 0x000005ff0c00780c */ /* 0x000fda0003f24270 */
[----:B------:R-:W-:Y:S05]  /*5b60*/  @!P1 BRA `(.L_x_4328) ;  /* 0x0000000400989947 */ /* 0x000fea0003800000 */
[----:B------:R-:W-:Y:S01]  /*5b70*/  PLOP3.LUT P0, PT, PT, PT, PT, 0x8, 0x80 ;  /* 0x000000000080781c */ /* 0x000fe20003f0e170 */
[----:B------:R-:W-:-:S12]  /*5b80*/  VIADD R44, R16, 0xfffffa01 ;  /* 0xfffffa01102c7836 */ /* 0x000fd80000000000 */
.L_x_4329:
[----:B------:R-:W0:Y:S01]  /*5b90*/  LDS R21, [R13+-0x400] ;  /* 0xfffc00000d157984 */ /* 0x000e220000000800 */
[----:B------:R-:W-:-:S03]  /*5ba0*/  IADD3 R15, PT, PT, R15, 0x800, RZ ;  /* 0x000008000f0f7810 */ /* 0x000fc60007ffe0ff */
[----:B------:R-:W1:Y:S01]  /*5bb0*/  LDS R23, [R13+-0x200] ;  /* 0xfffe00000d177984 */ /* 0x000e620000000800 */
[----:B------:R-:W-:-:S03]  /*5bc0*/  ISETP.GE.AND P1, PT, R15, R44, PT ;  /* 0x0000002c0f00720c */ /* 0x000fc60003f26270 */
[----:B------:R-:W2:Y:S04]  /*5bd0*/  LDS R25, [R13] ;  /* 0x000000000d197984 */ /* 0x000ea80000000800 */
[----:B------:R-:W4:Y:S04]  /*5be0*/  LDS R27, [R13+0x200] ;  /* 0x000200000d1b7984 */ /* 0x000f280000000800 */
[----:B---3--:R-:W3:Y:S04]  /*5bf0*/  LDS R29, [R13+0x400] ;  /* 0x000400000d1d7984 */ /* 0x008ee80000000800 */
        /* <DEDUP_REMOVED lines=19> */
[C---:B---3--:R-:W-:Y:S01]  /*5d30*/  FADD.FTZ R29, -R6.reuse, R29 ;  /* 0x0000001d061d7221 */ /* 0x048fe20000010100 */
[----:B------:R-:W-:Y:S01]  /*5d40*/  FMUL.FTZ R27, R27, 1.4426950216293334961 ;  /* 0x3fb8aa3b1b1b7820 */ /* 0x000fe20000410000 */
[----:B------:R-:W3:Y:S01]  /*5d50*/  MUFU.EX2 R20, R25 ;  /* 0x0000001900147308 */ /* 0x000ee20000000800 */
[----:B------:R-:W1:Y:S01]  /*5d60*/  LDS R51, [R13+0x1a00] ;  /* 0x001a00000d337984 */ /* 0x000e620000000800 */
[C---:B-----5:R-:W-:Y:S01]  /*5d70*/  FADD.FTZ R31, -R6.reuse, R31 ;  /* 0x0000001f061f7221 */ /* 0x060fe20000010100 */
[----:B------:R-:W-:Y:S01]  /*5d80*/  FMUL.FTZ R29, R29, 1.4426950216293334961 ;  /* 0x3fb8aa3b1d1d7820 */ /* 0x000fe20000410000 */
[----:B------:R-:W5:Y:S01]  /*5d90*/  MUFU.EX2 R22, R27 ;  /* 0x0000001b00167308 */ /* 0x000f620000000800 */
        /* <DEDUP_REMOVED lines=9> */
[----:B---3--:R-:W-:Y:S01]  /*5e30*/  FADD.FTZ R11, R11, R20 ;  /* 0x000000140b0b7221 */ /* 0x008fe20000010000 */
[----:B------:R-:W-:Y:S01]  /*5e40*/  FMUL.FTZ R35, R35, 1.4426950216293334961 ;  /* 0x3fb8aa3b23237820 */ /* 0x000fe20000410000 */
[----:B------:R-:W3:Y:S01]  /*5e50*/  MUFU.EX2 R28, R33 ;  /* 0x00000021001c7308 */ /* 0x000ee20000000800 */
[C---:B------:R-:W-:Y:S01]  /*5e60*/  FADD.FTZ R39, -R6.reuse, R39 ;  /* 0x0000002706277221 */ /* 0x040fe20000010100 */
[----:B-----5:R-:W-:Y:S01]  /*5e70*/  FADD.FTZ R11, R11, R22 ;  /* 0x000000160b0b7221 */ /* 0x020fe20000010000 */
[----:B------:R-:W-:Y:S01]  /*5e80*/  FMUL.FTZ R37, R37, 1.4426950216293334961 ;  /* 0x3fb8aa3b25257820 */ /* 0x000fe20000410000 */
[----:B------:R-:W5:Y:S01]  /*5e90*/  MUFU.EX2 R30, R35 ;  /* 0x00000023001e7308 */ /* 0x000f620000000800 */
        /* <DEDUP_REMOVED lines=9> */
[----:B---3--:R-:W-:Y:S01]  /*5f30*/  FADD.FTZ R11, R11, R28 ;  /* 0x0000001c0b0b7221 */ /* 0x008fe20000010000 */
[C---:B-1----:R-:W-:Y:S01]  /*5f40*/  FADD.FTZ R45, -R6.reuse, R45 ;  /* 0x0000002d062d7221 */ /* 0x042fe20000010100 */
[----:B------:R-:W-:Y:S01]  /*5f50*/  FMUL.FTZ R43, R43, 1.4426950216293334961 ;  /* 0x3fb8aa3b2b2b7820 */ /* 0x000fe20000410000 */
[----:B------:R1:W-:Y:S01]  /*5f60*/  STS [R13+-0x200], R14 ;  /* 0xfffe000e0d007388 */ /* 0x0003e20000000800 */
[----:B-----5:R-:W-:Y:S01]  /*5f70*/  FADD.FTZ R11, R11, R30 ;  /* 0x0000001e0b0b7221 */ /* 0x020fe20000010000 */
        /* <DEDUP_REMOVED lines=37> */
.L_x_4328:
[----:B------:R-:W-:Y:S05]  /*61d0*/  BSYNC.RECONVERGENT B1 ;  /* 0x0000000000017941 */ /* 0x000fea0003800200 */
.L_x_4327:
[----:B------:R-:W-:Y:S01]  /*61e0*/  IADD3 R12, PT, PT, -R15, R16, RZ ;  /* 0x000000100f0c7210 */ /* 0x000fe20007ffe1ff */
[----:B------:R-:W-:Y:S03]  /*61f0*/  BSSY.RECONVERGENT B1, `(.L_x_4330) ;  /* 0x0000036000017945 */ /* 0x000fe60003800200 */
[----:B------:R-:W-:-:S13]  /*6200*/  ISETP.GT.AND P1, PT, R12, 0x1ff, PT ;  /* 0x000001ff0c00780c */ /* 0x000fda0003f24270 */
[----:B------:R-:W-:Y:S05]  /*6210*/  @!P1 BRA `(.L_x_4331) ;  /* 0x0000000000cc9947 */ /* 0x000fea0003800000 */
[----:B------:R-:W0:Y:S01]  /*6220*/  LDS R21, [R13+-0x400] ;  /* 0xfffc00000d157984 */ /* 0x000e220000000800 */
[----:B------:R-:W-:Y:S01]  /*6230*/  PLOP3.LUT P0, PT, PT, PT, PT, 0x8, 0x80 ;  /* 0x000000000080781c */ /* 0x000fe20003f0e170 */
[----:B------:R-:W-:Y:S02]  /*6240*/  VIADD R15, R15, 0x400 ;  /* 0x000004000f0f7836 */ /* 0x000fe40000000000 */
[----:B------:R-:W1:Y:S04]  /*6250*/  LDS R23, [R13+-0x200] ;  /* 0xfffe00000d177984 */ /* 0x000e680000000800 */
[----:B------:R-:W2:Y:S04]  /*6260*/  LDS R25, [R13] ;  /* 0x000000000d197984 */ /* 0x000ea80000000800 */
[----:B------:R-:W4:Y:S04]  /*6270*/  LDS R27, [R13+0x200] ;  /* 0x000200000d1b7984 */ /* 0x000f280000000800 */
[----:B---3--:R-:W3:Y:S04]  /*6280*/  LDS R29, [R13+0x400] ;  /* 0x000400000d1d7984 */ /* 0x008ee80000000800 */
[----:B------:R-:W5:Y:S04]  /*6290*/  LDS R31, [R13+0x600] ;  /* 0x000600000d1f7984 */ /* 0x000f680000000800 */
[----:B------:R-:W5:Y:S04]  /*62a0*/  LDS R33, [R13+0x800] ;  /* 0x000800000d217984 */ /* 0x000f680000000800 */
[----:B------:R-:W5:Y:S01]  /*62b0*/  LDS R35, [R13+0xa00] ;  /* 0x000a00000d237984 */ /* 0x000f620000000800 */
        /* <DEDUP_REMOVED lines=9> */
[----:B---3--:R-:W-:Y:S01]  /*6350*/  FADD.FTZ R29, -R6, R29 ;  /* 0x0000001d061d7221 */ /* 0x008fe20000010100 */
[----:B------:R-:W-:-:S02]  /*6360*/  FMUL.FTZ R27, R27, 1.4426950216293334961 ;  /* 0x3fb8aa3b1b1b7820 */ /* 0x000fc40000410000 */
[----:B------:R-:W2:Y:S01]  /*6370*/  MUFU.EX2 R20, R25 ;  /* 0x0000001900147308 */ /* 0x000ea20000000800 */
[C---:B-----5:R-:W-:Y:S01]  /*6380*/  FADD.FTZ R31, -R6.reuse, R31 ;  /* 0x0000001f061f7221 */ /* 0x060fe20000010100 */
        /* <DEDUP_REMOVED lines=27> */
[----:B0-----:R-:W-:-:S07]  /*6540*/  IADD3 R13, PT, PT, R13, 0x1000, RZ ;  /* 0x000010000d0d7810 */ /* 0x001fce0007ffe0ff */
.L_x_4331:
[----:B------:R-:W-:Y:S05]  /*6550*/  BSYNC.RECONVERGENT B1 ;  /* 0x0000000000017941 */ /* 0x000fea0003800200 */
.L_x_4330:
        /* <DEDUP_REMOVED lines=27> */
.L_x_4323:
[----:B------:R-:W1:Y:S01]  /*6710*/  S2UR UR4, SR_CTAID.Y ;  /* 0x00000000000479c3 */ /* 0x000e620000002600 */
[----:B------:R-:W-:Y:S01]  /*6720*/  VIADDMNMX R14, R7, 0x80, R8, !PT ;  /* 0x00000080070e7846 */ /* 0x000fe20007800108 */
[----:B------:R-:W-:Y:S01]  /*6730*/  BSSY.RECONVERGENT B1, `(.L_x_4332) ;  /* 0x0000027000017945 */ /* 0x000fe20003800200 */
[----:B------:R-:W-:-:S04]  /*6740*/  LOP3.LUT R15, RZ, R0, RZ, 0x33, !PT ;  /* 0x00000000ff0f7212 */ /* 0x000fc800078e33ff */
[----:B------:R-:W-:Y:S01]  /*6750*/  IADD3 R14, PT, PT, -R19, R14, R15 ;  /* 0x0000000e130e7210 */ /* 0x000fe20007ffe10f */
[----:B------:R-:W1:Y:S03]  /*6760*/  LDC R11, c[0x0][0x3f4] ;  /* 0x0000fd00ff0b7b82 */ /* 0x000e660000000800 */
[C---:B------:R-:W-:Y:S02]  /*6770*/  LOP3.LUT R15, R14.reuse, 0x180, RZ, 0xc0, !PT ;  /* 0x000001800e0f7812 */ /* 0x040fe400078ec0ff */
[----:B------:R-:W-:Y:S02]  /*6780*/  ISETP.GE.U32.AND P1, PT, R14, 0x180, PT ;  /* 0x000001800e00780c */ /* 0x000fe40003f26070 */
[----:B------:R-:W-:Y:S02]  /*6790*/  ISETP.NE.AND P0, PT, R15, 0x180, PT ;  /* 0x000001800f00780c */ /* 0x000fe40003f05270 */
[----:B------:R-:W-:Y:S01]  /*67a0*/  MOV R15, R7 ;  /* 0x00000007000f7202 */ /* 0x000fe20000000f00 */
[----:B-1----:R-:W-:-:S02]  /*67b0*/  IMAD R24, R11, UR4, RZ ;  /* 0x000000040b187c24 */ /* 0x002fc4000f8e02ff */
[----:B------:R-:W-:-:S03]  /*67c0*/  IMAD.MOV.U32 R11, RZ, RZ, RZ ;  /* 0x000000ffff0b7224 */ /* 0x000fc600078e00ff */
[----:B------:R-:W-:-:S05]  /*67d0*/  SHF.R.S32.HI R26, RZ, 0x1f, R24 ;  /* 0x0000001fff1a7819 */ /* 0x000fca0000011418 */
[----:B------:R-:W-:Y:S05]  /*67e0*/  @!P0 BRA `(.L_x_4333) ;  /* 0x00000000006c8947 */ /* 0x000fea0003800000 */
[----:B------:R-:W-:Y:S01]  /*67f0*/  VIADD R20, R20, 0x220 ;  /* 0x0000022014147836 */ /* 0x000fe20000000000 */
[----:B------:R-:W-:Y:S01]  /*6800*/  LEA.HI R11, R14, 0x1, RZ, 0x19 ;  /* 0x000000010e0b7811 */ /* 0x000fe200078fc8ff */
[--C-:B------:R-:W-:Y:S01]  /*6810*/  IMAD.MOV.U32 R15, RZ, RZ, R7.reuse ;  /* 0x000000ffff0f7224 */ /* 0x100fe200078e0007 */
[----:B-----5:R-:W-:Y:S02]  /*6820*/  IADD3 R23, P0, P2, R24, R12, R7 ;  /* 0x0000000c18177210 */ /* 0x020fe40007a1e007 */
[----:B------:R-:W-:Y:S01]  /*6830*/  LOP3.LUT R12, R11, 0x3, RZ, 0xc0, !PT ;  /* 0x000000030b0c7812 */ /* 0x000fe200078ec0ff */
[----:B------:R-:W-:Y:S01]  /*6840*/  HFMA2 R11, -RZ, RZ, 0, 0 ;  /* 0x00000000ff0b7431 */ /* 0x000fe200000001ff */
[----:B------:R-:W-:Y:S02]  /*6850*/  LEA R21, R21, R20, 0x18 ;  /* 0x0000001415157211 */ /* 0x000fe400078ec0ff */
[----:B------:R-:W-:Y:S01]  /*6860*/  IADD3.X R13, PT, PT, R26, R13, RZ, P0, P2 ;  /* 0x0000000d1a0d7210 */ /* 0x000fe200007e44ff */
[----:B------:R-:W-:Y:S01]  /*6870*/  IMAD.MOV R20, RZ, RZ, -R12 ;  /* 0x000000ffff147224 */ /* 0x000fe200078e0a0c */
[----:B------:R-:W-:-:S07]  /*6880*/  LEA R14, R0, R21, 0x2 ;  /* 0x00000015000e7211 */ /* 0x000fce00078e10ff */
.L_x_4334:
[----:B------:R-:W-:-:S06]  /*6890*/  MOV R12, R23 ;  /* 0x00000017000c7202 */ /* 0x000fcc0000000f00 */
[----:B------:R1:W2:Y:S01]  /*68a0*/  LDG.E.U8 R12, desc[UR36][R12.64] ;  /* 0x000000240c0c7981 */ /* 0x0002a2000c1e1100 */
[----:B------:R-:W-:Y:S01]  /*68b0*/  IADD3 R20, PT, PT, R20, 0x1, RZ ;  /* 0x0000000114147810 */ /* 0x000fe20007ffe0ff */
[----:B------:R-:W-:Y:S01]  /*68c0*/  VIADD R15, R15, 0x80 ;  /* 0x000000800f0f7836 */ /* 0x000fe20000000000 */
[----:B------:R-:W-:-:S04]  /*68d0*/  IADD3 R23, P2, PT, R23, 0x80, RZ ;  /* 0x0000008017177810 */ /* 0x000fc80007f5e0ff */
[----:B-1----:R-:W-:Y:S02]  /*68e0*/  IADD3.X R13, PT, PT, RZ, R13, RZ, P2, !PT ;  /* 0x0000000dff0d7210 */ /* 0x002fe400017fe4ff */
[----:B--2---:R-:W-:-:S13]  /*68f0*/  ISETP.NE.AND P0, PT, R12, RZ, PT ;  /* 0x000000ff0c00720c */ /* 0x004fda0003f05270 */
[----:B------:R-:W0:Y:S02]  /*6900*/  @!P0 LDS R21, [R14] ;  /* 0x000000000e158984 */ /* 0x000e240000000800 */
[----:B0-----:R-:W-:Y:S01]  /*6910*/  @!P0 FADD.FTZ R22, -R6, R21 ;  /* 0x0000001506168221 */ /* 0x001fe20000010100 */
        /* <DEDUP_REMOVED lines=8> */
.L_x_4333:
[----:B------:R-:W-:Y:S05]  /*69a0*/  BSYNC.RECONVERGENT B1 ;  /* 0x0000000000017941 */ /* 0x000fea0003800200 */
.L_x_4332:
[----:B------:R-:W-:Y:S05]  /*69b0*/  @!P1 BRA `(.L_x_4322) ;  /* 0x0000000000dc9947 */ /* 0x000fea0003800000 */
[----:B------:R-:W1:Y:S01]  /*69c0*/  S2R R14, SR_CgaCtaId ;  /* 0x00000000000e7919 */ /* 0x000e620000008800 */
[----:B------:R-:W2:Y:S01]  /*69d0*/  LDCU.64 UR4, c[0x0][0x420] ;  /* 0x00008400ff0477ac */ /* 0x000ea20008000a00 */
[----:B------:R-:W-:Y:S02]  /*69e0*/  MOV R13, 0x400 ;  /* 0x00000400000d7802 */ /* 0x000fe40000000f00 */
[----:B------:R-:W-:-:S03]  /*69f0*/  SHF.L.U32 R12, R19, 0x2, RZ ;  /* 0x00000002130c7819 */ /* 0x000fc600000006ff */
[----:B------:R-:W-:Y:S01]  /*6a00*/  VIADD R13, R13, 0x220 ;  /* 0x000002200d0d7836 */ /* 0x000fe20000000000 */
[----:B------:R-:W-:Y:S02]  /*6a10*/  LEA R12, R15, -R12, 0x2 ;  /* 0x8000000c0f0c7211 */ /* 0x000fe400078e10ff */
[----:B--2---:R-:W-:-:S04]  /*6a20*/  IADD3 R21, P0, P1, R24, UR4, R15 ;  /* 0x0000000418157c10 */ /* 0x004fc8000f91e00f */
[----:B------:R-:W-:Y:S02]  /*6a30*/  IADD3 R21, P2, PT, R21, 0x100, RZ ;  /* 0x0000010015157810 */ /* 0x000fe40007f5e0ff */
[----:B-1---5:R-:W-:Y:S02]  /*6a40*/  LEA R23, R14, R13, 0x18 ;  /* 0x0000000d0e177211 */ /* 0x022fe400078ec0ff */
[----:B------:R-:W-:Y:S02]  /*6a50*/  IADD3.X R13, PT, PT, R26, UR5, RZ, P0, P1 ;  /* 0x000000051a0d7c10 */ /* 0x000fe400087e24ff */
[----:B------:R-:W-:-:S03]  /*6a60*/  IADD3 R14, PT, PT, R12, 0x400, R23 ;  /* 0x000004000c0e7810 */ /* 0x000fc60007ffe017 */
[----:B------:R-:W-:-:S07]  /*6a70*/  IMAD.X R13, RZ, RZ, R13, P2 ;  /* 0x000000ffff0d7224 */ /* 0x000fce00010e060d */
.L_x_4335:
[----:B------:R-:W-:-:S05]  /*6a80*/  MOV R12, R21 ;  /* 0x00000015000c7202 */ /* 0x000fca0000000f00 */
[----:B------:R-:W2:Y:S04]  /*6a90*/  LDG.E.U8 R23, desc[UR36][R12.64+-0x100] ;  /* 0xffff00240c177981 */ /* 0x000ea8000c1e1100 */
[----:B------:R-:W4:Y:S04]  /*6aa0*/  LDG.E.U8 R20, desc[UR36][R12.64+-0x80] ;  /* 0xffff80240c147981 */ /* 0x000f28000c1e1100 */
[----:B------:R-:W5:Y:S04]  /*6ab0*/  LDG.E.U8 R21, desc[UR36][R12.64] ;  /* 0x000000240c157981 */ /* 0x000f68000c1e1100 */
[----:B------:R-:W3:Y:S01]  /*6ac0*/  LDG.E.U8 R22, desc[UR36][R12.64+0x80] ;  /* 0x000080240c167981 */ /* 0x000ee2000c1e1100 */
[----:B------:R-:W-:Y:S01]  /*6ad0*/  VIADD R15, R15, 0x200 ;  /* 0x000002000f0f7836 */ /* 0x000fe20000000000 */
[----:B--2---:R-:W-:-:S02]  /*6ae0*/  ISETP.NE.AND P0, PT, R23, RZ, PT ;  /* 0x000000ff1700720c */ /* 0x004fc40003f05270 */
[----:B----4-:R-:W-:Y:S01]  /*6af0*/  ISETP.NE.AND P1, PT, R20, RZ, PT ;  /* 0x000000ff1400720c */ /* 0x010fe20003f25270 */
[----:B------:R-:W-:Y:S01]  /*6b00*/  IMAD.MOV.U32 R20, RZ, RZ, RZ ;  /* 0x000000ffff147224 */ /* 0x000fe200078e00ff */
[----:B-----5:R-:W-:Y:S02]  /*6b10*/  ISETP.NE.AND P2, PT, R21, RZ, PT ;  /* 0x000000ff1500720c */ /* 0x020fe40003f45270 */
[----:B---3--:R-:W-:-:S07]  /*6b20*/  ISETP.NE.AND P3, PT, R22, RZ, PT ;  /* 0x000000ff1600720c */ /* 0x008fce0003f65270 */
[----:B------:R-:W0:Y:S04]  /*6b30*/  @!P0 LDS R21, [R14+-0x400] ;  /* 0xfffc00000e158984 */ /* 0x000e280000000800 */
[----:B------:R-:W1:Y:S04]  /*6b40*/  @!P1 LDS R23, [R14+-0x200] ;  /* 0xfffe00000e179984 */ /* 0x000e680000000800 */
[----:B------:R-:W2:Y:S04]  /*6b50*/  @!P2 LDS R25, [R14] ;  /* 0x000000000e19a984 */ /* 0x000ea80000000800 */
[----:B------:R-:W3:Y:S01]  /*6b60*/  @!P3 LDS R27, [R14+0x200] ;  /* 0x000200000e1bb984 */ /* 0x000ee20000000800 */
[----:B0-----:R-:W-:-:S04]  /*6b70*/  @!P0 FADD.FTZ R21, -R6, R21 ;  /* 0x0000001506158221 */ /* 0x001fc80000010100 */
[----:B------:R-:W-:Y:S01]  /*6b80*/  @!P0 FMUL.FTZ R21, R21, 1.4426950216293334961 ;  /* 0x3fb8aa3b15158820 */ /* 0x000fe20000410000 */
[----:B-1----:R-:W-:Y:S01]  /*6b90*/  @!P1 FADD.FTZ R22, -R6, R23 ;  /* 0x0000001706169221 */ /* 0x002fe20000010100 */
[----:B------:R-:W-:Y:S02]  /*6ba0*/  HFMA2 R23, -RZ, RZ, 0, 0 ;  /* 0x00000000ff177431 */ /* 0x000fe400000001ff */
[----:B------:R0:W1:Y:S01]  /*6bb0*/  @!P0 MUFU.EX2 R20, R21 ;  /* 0x0000001500148308 */ /* 0x0000620000000800 */
[----:B------:R-:W-:Y:S01]  /*6bc0*/  @!P1 FMUL.FTZ R22, R22, 1.4426950216293334961 ;  /* 0x3fb8aa3b16169820 */ /* 0x000fe20000410000 */
[C---:B--2---:R-:W-:Y:S01]  /*6bd0*/  @!P2 FADD.FTZ R24, -R6.reuse, R25 ;  /* 0x000000190618a221 */ /* 0x044fe20000010100 */
[----:B------:R-:W-:Y:S02]  /*6be0*/  IMAD.MOV.U32 R25, RZ, RZ, RZ ;  /* 0x000000ffff197224 */ /* 0x000fe400078e00ff */
[----:B---3--:R-:W-:Y:S01]  /*6bf0*/  @!P3 FADD.FTZ R26, -R6, R27 ;  /* 0x0000001b061ab221 */ /* 0x008fe20000010100 */
[----:B------:R1:W2:Y:S01]  /*6c00*/  @!P1 MUFU.EX2 R23, R22 ;  /* 0x0000001600179308 */ /* 0x0002a20000000800 */
[----:B------:R-:W-:Y:S01]  /*6c10*/  @!P2 FMUL.FTZ R24, R24, 1.4426950216293334961 ;  /* 0x3fb8aa3b1818a820 */ /* 0x000fe20000410000 */
[----:B------:R-:W-:Y:S01]  /*6c20*/  MOV R27, RZ ;  /* 0x000000ff001b7202 */ /* 0x000fe20000000f00 */
[----:B------:R-:W-:Y:S01]  /*6c30*/  @!P3 FMUL.FTZ R26, R26, 1.4426950216293334961 ;  /* 0x3fb8aa3b1a1ab820 */ /* 0x000fe20000410000 */
[----:B------:R-:W-:Y:S01]  /*6c40*/  ISETP.GT.AND P0, PT, R15, R16, PT ;  /* 0x000000100f00720c */ /* 0x000fe20003f04270 */
[----:B------:R-:W3:Y:S01]  /*6c50*/  @!P2 MUFU.EX2 R25, R24 ;  /* 0x000000180019a308 */ /* 0x000ee20000000800 */
[----:B0-----:R-:W-:-:S03]  /*6c60*/  IADD3 R21, P1, PT, R12, 0x200, RZ ;  /* 0x000002000c157810 */ /* 0x001fc60007f3e0ff */
[----:B------:R-:W0:Y:S01]  /*6c70*/  @!P3 MUFU.EX2 R27, R26 ;  /* 0x0000001a001bb308 */ /* 0x000e220000000800 */
[----:B-1----:R-:W-:Y:S01]  /*6c80*/  FADD.FTZ R22, R20, R11 ;  /* 0x0000000b14167221 */ /* 0x002fe20000010000 */
[----:B------:R-:W-:Y:S01]  /*6c90*/  STS [R14+-0x400], R20 ;  /* 0xfffc00140e007388 */ /* 0x000fe20000000800 */
[----:B------:R-:W-:Y:S02]  /*6ca0*/  IADD3.X R13, PT, PT, RZ, R13, RZ, P1, !PT ;  /* 0x0000000dff0d7210 */ /* 0x000fe40000ffe4ff */
[----:B--2---:R-:W-:Y:S01]  /*6cb0*/  FADD.FTZ R22, R22, R23 ;  /* 0x0000001716167221 */ /* 0x004fe20000010000 */
[----:B------:R-:W-:Y:S03]  /*6cc0*/  STS [R14+-0x200], R23 ;  /* 0xfffe00170e007388 */ /* 0x000fe60000000800 */
[----:B---3--:R-:W-:Y:S01]  /*6cd0*/  FADD.FTZ R22, R22, R25 ;  /* 0x0000001916167221 */ /* 0x008fe20000010000 */
[----:B------:R-:W-:Y:S03]  /*6ce0*/  STS [R14], R25 ;  /* 0x000000190e007388 */ /* 0x000fe60000000800 */
[----:B0-----:R-:W-:Y:S01]  /*6cf0*/  FADD.FTZ R11, R22, R27 ;  /* 0x0000001b160b7221 */ /* 0x001fe20000010000 */
[----:B------:R0:W-:Y:S02]  /*6d00*/  STS [R14+0x200], R27 ;  /* 0x0002001b0e007388 */ /* 0x0001e40000000800 */
[----:B0-----:R-:W-:Y:S01]  /*6d10*/  VIADD R14, R14, 0x800 ;  /* 0x000008000e0e7836 */ /* 0x001fe20000000000 */
[----:B------:R-:W-:Y:S06]  /*6d20*/  @!P0 BRA `(.L_x_4335) ;  /* 0xfffffffc00548947 */ /* 0x000fec000383ffff */
.L_x_4322:
[----:B------:R-:W-:Y:S05]  /*6d30*/  BSYNC.RECONVERGENT B0 ;  /* 0x0000000000007941 */ /* 0x000fea0003800200 */
.L_x_4321:
[----:B0-----:R-:W0:Y:S01]  /*6d40*/  SHFL.BFLY PT, R6, R11, 0x10, 0x1f ;  /* 0x0e001f000b067f89 */ /* 0x001e2200000e0000 */
[C---:B------:R-:W-:Y:S01]  /*6d50*/  ISETP.NE.AND P0, PT, R10.reuse, RZ, PT ;  /* 0x000000ff0a00720c */ /* 0x040fe20003f05270 */
[----:B------:R-:W2:Y:S01]  /*6d60*/  LDCU UR4, c[0x0][0x40c] ;  /* 0x00008180ff0477ac */ /* 0x000ea20008000800 */
[----:B------:R-:W-:Y:S01]  /*6d70*/  ISETP.GT.U32.AND P1, PT, R10, 0x3, PT ;  /* 0x000000030a00780c */ /* 0x000fe20003f24070 */
[----:B------:R-:W4:Y:S01]  /*6d80*/  S2UR UR6, SR_CTAID.Y ;  /* 0x00000000000679c3 */ /* 0x000f220000002600 */
[----:B------:R-:W2:Y:S01]  /*6d90*/  LDCU UR5, c[0x0][0x3f4] ;  /* 0x00007e80ff0577ac */ /* 0x000ea20008000800 */
[----:B------:R-:W3:Y:S01]  /*6da0*/  LDCU.U8 UR7, c[0x0][0x48c] ;  /* 0x00009180ff0777ac */ /* 0x000ee20008000000 */
        /* <DEDUP_REMOVED lines=14> */
[----:B------:R-:W-:Y:S01]  /*6e90*/  @!P0 LEA R11, R6, R5, 0x2 ;  /* 0x00000005060b8211 */ /* 0x000fe200078e10ff */
[----:B0-----:R-:W-:Y:S02]  /*6ea0*/  FADD.FTZ R15, R14, R15 ;  /* 0x0000000f0e0f7221 */ /* 0x001fe40000010000 */
[----:B------:R-:W4:Y:S03]  /*6eb0*/  LDC R14, c[0x0][0x3f8] ;  /* 0x0000fe00ff0e7b82 */ /* 0x000f260000000800 */
[----:B------:R-:W0:Y:S02]  /*6ec0*/  SHFL.BFLY PT, R20, R15, 0x1, 0x1f ;  /* 0x0c201f000f147f89 */ /* 0x000e2400000e0000 */
[----:B0-----:R-:W-:-:S05]  /*6ed0*/  FADD.FTZ R20, R15, R20 ;  /* 0x000000140f147221 */ /* 0x001fca0000010000 */
[----:B------:R-:W-:Y:S01]  /*6ee0*/  @!P0 STS [R11+0x10], R20 ;  /* 0x000010140b008388 */ /* 0x000fe20000000800 */
[----:B------:R-:W-:Y:S01]  /*6ef0*/  BAR.SYNC.DEFER_BLOCKING 0x0 ;  /* 0x0000000000007b1d */ /* 0x000fe20000010000 */
[----:B---3--:R-:W-:-:S05]  /*6f00*/  ISETP.NE.AND P0, PT, RZ, UR7, PT ;  /* 0x00000007ff007c0c */ /* 0x008fca000bf05270 */
[----:B------:R-:W0:Y:S01]  /*6f10*/  @!P1 LDS R20, [R9+0x10] ;  /* 0x0000100009149984 */ /* 0x000e220000000800 */
[----:B------:R-:W-:-:S03]  /*6f20*/  ISETP.GT.AND P1, PT, R7, R16, PT ;  /* 0x000000100700720c */ /* 0x000fc60003f24270 */
[----:B0-----:R-:W0:Y:S02]  /*6f30*/  SHFL.BFLY PT, R5, R20, 0x2, 0x1f ;  /* 0x0c401f0014057f89 */ /* 0x001e2400000e0000 */
[----:B0-----:R-:W-:-:S05]  /*6f40*/  FADD.FTZ R10, R5, R20 ;  /* 0x00000014050a7221 */ /* 0x001fca0000010000 */
[----:B------:R-:W0:Y:S02]  /*6f50*/  SHFL.BFLY PT, R5, R10, 0x1, 0x1f ;  /* 0x0c201f000a057f89 */ /* 0x000e2400000e0000 */
[----:B0-----:R-:W-:Y:S01]  /*6f60*/  FADD.FTZ R12, R10, R5 ;  /* 0x000000050a0c7221 */ /* 0x001fe20000010000 */
[----:B------:R-:W-:Y:S01]  /*6f70*/  CS2R R10, SRZ ;  /* 0x00000000000a7805 */ /* 0x000fe2000001ff00 */
[----:B------:R-:W4:Y:S04]  /*6f80*/  S2R R5, SR_CTAID.X ;  /* 0x0000000000057919 */ /* 0x000f280000002500 */
[----:B------:R-:W0:Y:S02]  /*6f90*/  SHFL.IDX PT, R12, R12, RZ, 0x1f ;  /* 0x00001fff0c0c7589 */ /* 0x000e2400000e0000 */
[----:B0-----:R-:W-:-:S04]  /*6fa0*/  FADD.FTZ R9, R12, 9.9999999747524270788e-07 ;  /* 0x358637bd0c097421 */ /* 0x001fc80000010000 */
[----:B------:R0:W1:Y:S01]  /*6fb0*/  MUFU.RCP R21, R9 ;  /* 0x0000000900157308 */ /* 0x0000620000001000 */
[----:B----4-:R-:W-:Y:S01]  /*6fc0*/  IMAD R34, R14, UR6, R5 ;  /* 0x000000060e227c24 */ /* 0x010fe2000f8e0205 */
[----:B------:R-:W-:Y:S06]  /*6fd0*/  @!P0 BRA `(.L_x_4336) ;  /* 0x0000000000188947 */ /* 0x000fec0003800000 */
[----:B0-----:R-:W0:Y:S08]  /*6fe0*/  LDC R9, c[0x0][0x488] ;  /* 0x00012200ff097b82 */ /* 0x001e300000000800 */
[----:B------:R-:W0:Y:S08]  /*6ff0*/  LDC R10, c[0x0][0x40c] ;  /* 0x00010300ff0a7b82 */ /* 0x000e300000000800 */
[----:B------:R-:W2:Y:S01]  /*7000*/  LDC R12, c[0x0][0x3f4] ;  /* 0x0000fd00ff0c7b82 */ /* 0x000ea20000000800 */
[----:B0-----:R-:W-:-:S04]  /*7010*/  IMAD R9, R34, R9, R10 ;  /* 0x0000000922097224 */ /* 0x001fc800078e020a */
[----:B--2---:R-:W-:-:S05]  /*7020*/  IMAD R10, R9, R12, RZ ;  /* 0x0000000c090a7224 */ /* 0x004fca00078e02ff */
[----:B------:R-:W-:-:S07]  /*7030*/  SHF.R.S32.HI R11, RZ, 0x1f, R10 ;  /* 0x0000001fff0b7819 */ /* 0x000fce000001140a */
.L_x_4336:
[----:B------:R-:W-:Y:S04]  /*7040*/  BSSY.RECONVERGENT B0, `(.L_x_4337) ;  /* 0x0000061000007945 */ /* 0x000fe80003800200 */
[----:B------:R-:W-:Y:S05]  /*7050*/  @P1 BRA `(.L_x_4338) ;  /* 0x00000004007c1947 */ /* 0x000fea0003800000 */
[----:B------:R-:W-:Y:S01]  /*7060*/  VIADDMNMX R8, R7, 0x80, R8, !PT ;  /* 0x0000008007087846 */ /* 0x000fe20007800108 */
[----:B------:R-:W-:Y:S01]  /*7070*/  BSSY.RECONVERGENT B1, `(.L_x_4339) ;  /* 0x0000028000017945 */ /* 0x000fe20003800200 */
[----:B0-----:R-:W-:-:S04]  /*7080*/  LOP3.LUT R9, RZ, R0, RZ, 0x33, !PT ;  /* 0x00000000ff097212 */ /* 0x001fc800078e33ff */
        /* <DEDUP_REMOVED lines=10> */
[C---:B------:R-:W-:Y:S01]  /*7130*/  IMAD.SHL.U32 R9, R8.reuse, 0x80, RZ ;  /* 0x0000008008097824 */ /* 0x040fe200078e00ff */
[----:B------:R-:W-:Y:S01]  /*7140*/  UIADD3 UR4, UPT, UPT, UR4, 0x220, URZ ;  /* 0x0000022004047890 */ /* 0x000fe2000fffe0ff */
[----:B------:R-:W-:Y:S02]  /*7150*/  IADD3.X R13, PT, PT, RZ, R11, RZ, P1, !PT ;  /* 0x0000000bff0d7210 */ /* 0x000fe40000ffe4ff */
[----:B------:R-:W-:-:S02]  /*7160*/  LOP3.LUT R8, R8, 0x3, RZ, 0xc0, !PT ;  /* 0x0000000308087812 */ /* 0x000fc400078ec0ff */
[----:B------:R-:W-:Y:S02]  /*7170*/  LOP3.LUT R12, R9, 0x180, RZ, 0xc0, !PT ;  /* 0x00000180090c7812 */ /* 0x000fe400078ec0ff */
[----:B------:R-:W-:Y:S02]  /*7180*/  LEA R9, R0, UR5, 0x1 ;  /* 0x0000000500097c11 */ /* 0x000fe4000f8e08ff */
[----:B------:R-:W-:Y:S01]  /*7190*/  IADD3 R14, PT, PT, -R8, RZ, RZ ;  /* 0x000000ff080e7210 */ /* 0x000fe20007ffe1ff */
[----:B------:R-:W-:Y:S01]  /*71a0*/  IMAD.IADD R7, R7, 0x1, R12 ;  /* 0x0000000107077824 */ /* 0x000fe200078e020c */
[----:B--2---:R-:W-:-:S04]  /*71b0*/  LEA R15, P1, R20, UR8, 0x2 ;  /* 0x00000008140f7c11 */ /* 0x004fc8000f8210ff */
[----:B------:R-:W-:Y:S01]  /*71c0*/  LEA.HI.X R20, R20, UR9, R13, 0x2, P1 ;  /* 0x0000000914147c11 */ /* 0x000fe200088f140d */
[----:B0-----:R-:W-:-:S06]  /*71d0*/  ULEA UR4, UR6, UR4, 0x18 ;  /* 0x0000000406047291 */ /* 0x001fcc000f8ec0ff */
[----:B------:R-:W-:Y:S01]  /*71e0*/  VIADD R12, R9, UR4 ;  /* 0x00000004090c7c36 */ /* 0x000fe20008000000 */
[----:B------:R-:W-:-:S07]  /*71f0*/  LEA R13, R0, UR4, 0x2 ;  /* 0x00000004000d7c11 */ /* 0x000fce000f8e10ff */
.L_x_4341:
[----:B--2---:R0:W1:Y:S01]  /*7200*/  LDS R8, [R13] ;  /* 0x000000000d087984 */ /* 0x0040620000000800 */
[----:B------:R-:W-:Y:S01]  /*7210*/  @P0 IMAD.MOV.U32 R9, RZ, RZ, R20 ;  /* 0x000000ffff090224 */ /* 0x000fe200078e0014 */
[----:B------:R-:W-:-:S04]  /*7220*/  IADD3 R14, PT, PT, R14, 0x1, RZ ;  /* 0x000000010e0e7810 */ /* 0x000fc80007ffe0ff */
[----:B------:R-:W-:Y:S01]  /*7230*/  ISETP.NE.AND P3, PT, R14, RZ, PT ;  /* 0x000000ff0e00720c */ /* 0x000fe20003f65270 */
[----:B0-----:R-:W-:Y:S02]  /*7240*/  VIADD R13, R13, 0x200 ;  /* 0x000002000d0d7836 */ /* 0x001fe40000000000 */
[----:B-1---5:R-:W-:-:S05]  /*7250*/  FMUL.FTZ R23, R8, R21 ;  /* 0x0000001508177220 */ /* 0x022fca0000410000 */
        /* <DEDUP_REMOVED lines=9> */
.L_x_4340:
[----:B------:R-:W-:Y:S05]  /*72f0*/  BSYNC.RECONVERGENT B1 ;  /* 0x0000000000017941 */ /* 0x000fea0003800200 */
.L_x_4339:
[----:B------:R-:W-:Y:S05]  /*7300*/  @!P2 BRA `(.L_x_4338) ;  /* 0x0000000000d0a947 */ /* 0x000fea0003800000 */
[----:B--2---:R-:W0:Y:S01]  /*7310*/  S2R R9, SR_CgaCtaId ;  /* 0x0000000000097919 */ /* 0x004e220000008800 */
        /* <DEDUP_REMOVED lines=19> */
.L_x_4342:
[----:B------:R-:W1:Y:S01]  /*7450*/  LDS R8, [R11+-0x400] ;  /* 0xfffc00000b087984 */ /* 0x000e620000000800 */
[----:B------:R-:W-:-:S05]  /*7460*/  VIADD R7, R7, 0x200 ;  /* 0x0000020007077836 */ /* 0x000fca0000000000 */
[----:B------:R-:W-:Y:S01]  /*7470*/  ISETP.GT.AND P2, PT, R7, R16, PT ;  /* 0x000000100700720c */ /* 0x000fe20003f44270 */
[----:B-1----:R-:W-:-:S05]  /*7480*/  FMUL.FTZ R15, R8, R21 ;  /* 0x00000015080f7220 */ /* 0x002fca0000410000 */
[----:B------:R-:W-:-:S04]  /*7490*/  F2FP.F16.F32.PACK_AB R8, RZ, R15 ;  /* 0x0000000fff08723e */ /* 0x000fc800000000ff */
[----:B------:R-:W-:-:S05]  /*74a0*/  PRMT R9, R8, 0x7610, R9 ;  /* 0x0000761008097816 */ /* 0x000fca0000000009 */
[----:B------:R0:W-:Y:S04]  /*74b0*/  STS.U16 [R10+-0x200], R9 ;  /* 0xfffe00090a007388 */ /* 0x0001e80000000400 */
[----:B------:R-:W1:Y:S01]  /*74c0*/  LDS R8, [R11+-0x200] ;  /* 0xfffe00000b087984 */ /* 0x000e620000000800 */
[----:B0-----:R-:W-:Y:S01]  /*74d0*/  MOV R9, R14 ;  /* 0x0000000e00097202 */ /* 0x001fe20000000f00 */
[----:B-1---5:R-:W-:-:S05]  /*74e0*/  FMUL.FTZ R23, R8, R21 ;  /* 0x0000001508177220 */ /* 0x022fca0000410000 */
[----:B------:R-:W-:-:S04]  /*74f0*/  F2FP.F16.F32.PACK_AB R8, RZ, R23 ;  /* 0x00000017ff08723e */ /* 0x000fc800000000ff */
[----:B------:R-:W-:-:S05]  /*7500*/  PRMT R20, R8, 0x7610, R20 ;  /* 0x0000761008147816 */ /* 0x000fca0000000014 */
[----:B------:R-:W-:Y:S04]  /*7510*/  STS.U16 [R10+-0x100], R20 ;  /* 0xffff00140a007388 */ /* 0x000fe80000000400 */
[----:B------:R-:W0:Y:S02]  /*7520*/  LDS R8, [R11] ;  /* 0x000000000b087984 */ /* 0x000e240000000800 */
[----:B0-----:R-:W-:-:S05]  /*7530*/  FMUL.FTZ R25, R8, R21 ;  /* 0x0000001508197220 */ /* 0x001fca0000410000 */
[----:B------:R-:W-:-:S05]  /*7540*/  F2FP.F16.F32.PACK_AB R8, RZ, R25 ;  /* 0x00000019ff08723e */ /* 0x000fca00000000ff */
[----:B------:R0:W-:Y:S04]  /*7550*/  STS.U16 [R10], R8 ;  /* 0x000000080a007388 */ /* 0x0001e80000000400 */
[----:B------:R1:W2:Y:S01]  /*7560*/  LDS R12, [R11+0x200] ;  /* 0x000200000b0c7984 */ /* 0x0002a20000000800 */
        /* <DEDUP_REMOVED lines=8> */
[----:B--2---:R-:W-:-:S05]  /*75f0*/  FMUL.FTZ R27, R12, R21 ;  /* 0x000000150c1b7220 */ /* 0x004fca0000410000 */
[----:B------:R-:W-:Y:S01]  /*7600*/  @P0 STG.E desc[UR36][R8.64+0x200], R27 ;  /* 0x0002001b08000986 */ /* 0x000fe2000c101924 */
[----:B------:R-:W-:-:S05]  /*7610*/  F2FP.F16.F32.PACK_AB R12, RZ, R27 ;  /* 0x0000001bff0c723e */ /* 0x000fca00000000ff */
[----:B------:R0:W-:Y:S02]  /*7620*/  STS.U16 [R10+0x100], R12 ;  /* 0x0001000c0a007388 */ /* 0x0001e40000000400 */
[----:B0-----:R-:W-:Y:S01]  /*7630*/  IADD3 R10, PT, PT, R10, 0x400, RZ ;  /* 0x000004000a0a7810 */ /* 0x001fe20007ffe0ff */
[----:B------:R-:W-:Y:S06]  /*7640*/  @!P2 BRA `(.L_x_4342) ;  /* 0xfffffffc0080a947 */ /* 0x000fec000383ffff */
.L_x_4338:
[----:B------:R-:W-:Y:S05]  /*7650*/  BSYNC.RECONVERGENT B0 ;  /* 0x0000000000007941 */ /* 0x000fea0003800200 */
.L_x_4337:
[----:B------:R-:W-:Y:S01]  /*7660*/  SHF.R.S32.HI R7, RZ, 0x1f, R16 ;  /* 0x0000001fff077819 */ /* 0x000fe20000011410 */
[----:B------:R-:W3:Y:S01]  /*7670*/  LDCU.64 UR6, c[0x0][0x3b0] ;  /* 0x00007600ff0677ac */ /* 0x000ee20008000a00 */
[----:B--2---:R-:W-:Y:S01]  /*7680*/  IMAD.SHL.U32 R8, R0, 0x8, RZ ;  /* 0x0000000800087824 */ /* 0x004fe200078e00ff */
[----:B------:R-:W-:Y:S02]  /*7690*/  CS2R R10, SRZ ;  /* 0x00000000000a7805 */ /* 0x000fe4000001ff00 */
[----:B------:R-:W-:-:S04]  /*76a0*/  LEA.HI R7, R7, R16, RZ, 0x2 ;  /* 0x0000001007077211 */ /* 0x000fc800078f10ff */
[----:B------:R-:W-:-:S04]  /*76b0*/  LOP3.LUT R7, R7, 0xfffffffc, RZ, 0xc0, !PT ;  /* 0xfffffffc07077812 */ /* 0x000fc800078ec0ff */
[----:B------:R-:W-:Y:S02]  /*76c0*/  IADD3 R37, PT, PT, -R7, R16, RZ ;  /* 0x0000001007257210 */ /* 0x000fe40007ffe1ff */
[----:B------:R-:W-:Y:S02]  /*76d0*/  LOP3.LUT R7, R8, 0xf8, RZ, 0xc0, !PT ;  /* 0x000000f808077812 */ /* 0x000fe400078ec0ff */
[----:B------:R-:W-:Y:S02]  /*76e0*/  ISETP.NE.AND P0, PT, R6, R37, PT ;  /* 0x000000250600720c */ /* 0x000fe40003f05270 */
[----:B---3--:R-:W-:Y:S02]  /*76f0*/  ISETP.EQ.U32.AND P1, PT, RZ, UR6, PT ;  /* 0x00000006ff007c0c */ /* 0x008fe4000bf22070 */
[----:B------:R-:W-:-:S04]  /*7700*/  ISETP.GT.U32.OR P0, PT, R7, 0xdf, P0 ;  /* 0x000000df0700780c */ /* 0x000fc80000704470 */
[----:B------:R-:W-:-:S13]  /*7710*/  ISETP.EQ.OR.EX P0, PT, RZ, UR7, P0, P1 ;  /* 0x00000007ff007c0c */ /* 0x000fda0008702710 */
[----:B------:R-:W2:Y:S01]  /*7720*/  @!P0 LDC.64 R12, c[0x0][0x3b0] ;  /* 0x0000ec00ff0c8b82 */ /* 0x000ea20000000a00 */
[----:B0-----:R-:W-:Y:S01]  /*7730*/  @!P0 IMAD R9, R5, 0xe0, R7 ;  /* 0x000000e005098824 */ /* 0x001fe200078e0207 */
[----:B------:R-:W-:Y:S01]  /*7740*/  BSSY.RECONVERGENT B0, `(.L_x_4343) ;  /* 0x000024f000007945 */ /* 0x000fe20003800200 */
[----:B------:R-:W-:Y:S02]  /*7750*/  HFMA2 R40, -RZ, RZ, 0, 0 ;  /* 0x00000000ff287431 */ /* 0x000fe400000001ff */
[----:B--2---:R-:W-:Y:S01]  /*7760*/  @!P0 IMAD.WIDE.U32 R12, R9, 0x2, R12 ;  /* 0x00000002090c8825 */ /* 0x004fe200078e000c */
[----:B------:R-:W-:-:S06]  /*7770*/  CS2R R8, SRZ ;  /* 0x0000000000087805 */ /* 0x000fcc000001ff00 */
[----:B------:R0:W5:Y:S01]  /*7780*/  @!P0 LDG.E.128 R8, desc[UR36][R12.64] ;  /* 0x000000240c088981 */ /* 0x000162000c1e1d00 */
[----:B------:R-:W-:Y:S01]  /*7790*/  BAR.SYNC.DEFER_BLOCKING 0x0 ;  /* 0x0000000000007b1d */ /* 0x000fe20000010000 */
[----:B------:R-:W-:Y:S01]  /*77a0*/  ISETP.GT.U32.AND P0, PT, R7, 0xdf, PT ;  /* 0x000000df0700780c */ /* 0x000fe20003f04070 */
[----:B------:R-:W-:Y:S01]  /*77b0*/  IMAD R34, R34, 0xe0, RZ ;  /* 0x000000e022227824 */ /* 0x000fe200078e02ff */
[----:B------:R-:W-:Y:S01]  /*77c0*/  CS2R R44, SRZ ;  /* 0x00000000002c7805 */ /* 0x000fe2000001ff00 */
[----:B------:R-:W-:Y:S01]  /*77d0*/  IMAD.MOV.U32 R47, RZ, RZ, RZ ;  /* 0x000000ffff2f7224 */ /* 0x000fe200078e00ff */
[----:B------:R-:W-:Y:S02]  /*77e0*/  CS2R R42, SRZ ;  /* 0x00000000002a7805 */ /* 0x000fe4000001ff00 */
[----:B------:R-:W-:-:S07]  /*77f0*/  CS2R R38, SRZ ;  /* 0x0000000000267805 */ /* 0x000fce000001ff00 */
[----:B0-----:R-:W-:Y:S05]  /*7800*/  @P0 BRA `(.L_x_4344) ;  /* 0x0000002400080947 */ /* 0x001fea0003800000 */
[----:B------:R-:W0:Y:S01]  /*7810*/  LDCU UR4, c[0x0][0x3f4] ;  /* 0x00007e80ff0477ac */ /* 0x000e220008000800 */
[----:B------:R-:W2:Y:S01]  /*7820*/  S2R R41, SR_CgaCtaId ;  /* 0x0000000000297919 */ /* 0x000ea20000008800 */
[----:B------:R-:W3:Y:S01]  /*7830*/  LDC.64 R32, c[0x0][0x3c0] ;  /* 0x0000f000ff207b82 */ /* 0x000ee20000000a00 */
[----:B------:R-:W-:Y:S01]  /*7840*/  IADD3 R36, PT, PT, R19, R6, RZ ;  /* 0x0000000613247210 */ /* 0x000fe20007ffe0ff */
[----:B------:R-:W-:Y:S01]  /*7850*/  BSSY.RECONVERGENT B1, `(.L_x_4345) ;  /* 0x00000c4000017945 */ /* 0x000fe20003800200 */
[----:B------:R-:W-:Y:S02]  /*7860*/  MOV R12, 0x400 ;  /* 0x00000400000c7802 */ /* 0x000fe40000000f00 */
[----:B------:R-:W-:-:S03]  /*7870*/  MOV R47, RZ ;  /* 0x000000ff002f7202 */ /* 0x000fc60000000f00 */
[----:B------:R-:W-:Y:S02]  /*7880*/  VIADD R12, R12, 0x220 ;  /* 0x000002200c0c7836 */ /* 0x000fe40000000000 */
[----:B0-----:R-:W-:-:S04]  /*7890*/  IMAD.U32 R35, RZ, RZ, UR4 ;  /* 0x00000004ff237e24 */ /* 0x001fc8000f8e00ff */
[-C--:B------:R-:W-:Y:S01]  /*78a0*/  IMAD R13, R4, R35.reuse, R7 ;  /* 0x00000023040d7224 */ /* 0x080fe200078e0207 */
[----:B------:R-:W-:-:S03]  /*78b0*/  VIMNMX R15, PT, PT, R16, R35, PT ;  /* 0x00000023100f7248 */ /* 0x000fc60003fe0100 */
[----:B---3--:R-:W-:Y:S01]  /*78c0*/  IMAD.WIDE R32, R13, 0x2, R32 ;  /* 0x000000020d207825 */ /* 0x008fe200078e0220 */
[----:B------:R-:W-:Y:S02]  /*78d0*/  ISETP.GE.AND P0, PT, R36, R15, PT ;  /* 0x0000000f2400720c */ /* 0x000fe40003f06270 */
[----:B--2---:R-:W-:-:S05]  /*78e0*/  LEA R41, R41, R12, 0x18 ;  /* 0x0000000c29297211 */ /* 0x004fca00078ec0ff */
[----:B------:R-:W-:-:S06]  /*78f0*/  VIADD R4, R41, UR5 ;  /* 0x0000000529047c36 */ /* 0x000fcc0008000000 */
[----:B------:R-:W-:Y:S05]  /*7900*/  @P0 BRA `(.L_x_4346) ;  /* 0x0000000800e00947 */ /* 0x000fea0003800000 */
[----:B------:R-:W-:Y:S01]  /*7910*/  VIADDMNMX R13, R36, 0x4, R15, !PT ;  /* 0x00000004240d7846 */ /* 0x000fe2000780010f */
[----:B------:R-:W-:Y:S01]  /*7920*/  BSSY.RECONVERGENT B2, `(.L_x_4347) ;  /* 0x000006b000027945 */ /* 0x000fe20003800200 */
[----:B------:R-:W-:Y:S01]  /*7930*/  LOP3.LUT R12, RZ, R19, RZ, 0x33, !PT ;  /* 0x00000013ff0c7212 */ /* 0x000fe200078e33ff */
[----:B------:R-:W-:Y:S01]  /*7940*/  HFMA2 R47, -RZ, RZ, 0, 0 ;  /* 0x00000000ff2f7431 */ /* 0x000fe200000001ff */
[----:B------:R-:W-:Y:S01]  /*7950*/  MOV R40, RZ ;  /* 0x000000ff00287202 */ /* 0x000fe20000000f00 */
[----:B------:R-:W-:Y:S01]  /*7960*/  IMAD.MOV.U32 R46, RZ, RZ, R36 ;  /* 0x000000ffff2e7224 */ /* 0x000fe200078e0024 */
[----:B------:R-:W-:Y:S02]  /*7970*/  IADD3 R58, PT, PT, -R6, R13, R12 ;  /* 0x0000000d063a7210 */ /* 0x000fe40007ffe10c */
[----:B------:R-:W-:Y:S02]  /*7980*/  CS2R R42, SRZ ;  /* 0x00000000002a7805 */ /* 0x000fe4000001ff00 */
[----:B------:R-:W-:-:S02]  /*7990*/  CS2R R38, SRZ ;  /* 0x0000000000267805 */ /* 0x000fc4000001ff00 */
[----:B------:R-:W-:Y:S02]  /*79a0*/  CS2R R44, SRZ ;  /* 0x00000000002c7805 */ /* 0x000fe4000001ff00 */
[C---:B------:R-:W-:Y:S02]  /*79b0*/  ISETP.GE.U32.AND P0, PT, R58.reuse, 0xc, PT ;  /* 0x0000000c3a00780c */ /* 0x040fe40003f06070 */
[----:B------:R-:W-:-:S04]  /*79c0*/  LEA.HI R12, R58, 0x1, RZ, 0x1e ;  /* 0x000000013a0c7811 */ /* 0x000fc800078ff0ff */
[----:B------:R-:W-:-:S07]  /*79d0*/  LOP3.LUT P1, R60, R12, 0x3, RZ, 0xc0, !PT ;  /* 0x000000030c3c7812 */ /* 0x000fce000782c0ff */
[----:B------:R-:W-:Y:S06]  /*79e0*/  @!P0 BRA `(.L_x_4348) ;  /* 0x0000000400788947 */ /* 0x000fec0003800000 */
[----:B------:R-:W-:Y:S01]  /*79f0*/  LOP3.LUT R59, R12, 0x7ffffffc, RZ, 0xc0, !PT ;  /* 0x7ffffffc0c3b7812 */ /* 0x000fe200078ec0ff */
[----:B------:R-:W-:Y:S01]  /*7a00*/  IMAD.MOV.U32 R48, RZ, RZ, RZ ;  /* 0x000000ffff307224 */ /* 0x000fe200078e00ff */
[----:B------:R-:W-:Y:S01]  /*7a10*/  MOV R40, RZ ;  /* 0x000000ff00287202 */ /* 0x000fe20000000f00 */
[----:B------:R-:W-:-:S07]  /*7a20*/  IMAD.MOV.U32 R46, RZ, RZ, R36 ;  /* 0x000000ffff2e7224 */ /* 0x000fce00078e0024 */
.L_x_4349:
[----:B------:R-:W-:-:S04]  /*7a30*/  IMAD R29, R46, 0xe0, RZ ;  /* 0x000000e02e1d7824 */ /* 0x000fc800078e02ff */
[C---:B------:R-:W-:Y:S01]  /*7a40*/  IMAD.WIDE.U32 R12, R29.reuse, 0x2, R32 ;  /* 0x000000021d0c7825 */ /* 0x040fe200078e0020 */
[----:B-1----:R-:W-:-:S05]  /*7a50*/  IADD3 R21, PT, PT, R29, 0x380, RZ ;  /* 0x000003801d157810 */ /* 0x002fca0007ffe0ff */
[----:B------:R-:W2:Y:S01]  /*7a60*/  LDG.E.128 R12, desc[UR36][R12.64] ;  /* 0x000000240c0c7981 */ /* 0x000ea2000c1e1d00 */
[----:B------:R-:W-:-:S04]  /*7a70*/  IMAD.WIDE.U32 R20, R21, 0x2, R32 ;  /* 0x0000000215147825 */ /* 0x000fc800078e0020 */
[----:B------:R-:W-:Y:S02]  /*7a80*/  VIADD R25, R29, 0x700 ;  /* 0x000007001d197836 */ /* 0x000fe40000000000 */
[----:B-----5:R-:W3:Y:S02]  /*7a90*/  LDG.E.128 R20, desc[UR36][R20.64] ;  /* 0x0000002414147981 */ /* 0x020ee4000c1e1d00 */
[----:B------:R-:W-:Y:S01]  /*7aa0*/  IMAD.WIDE.U32 R24, R25, 0x2, R32 ;  /* 0x0000000219187825 */ /* 0x000fe200078e0020 */
[----:B------:R-:W-:-:S05]  /*7ab0*/  IADD3 R29, PT, PT, R29, 0xa80, RZ ;  /* 0x00000a801d1d7810 */ /* 0x000fca0007ffe0ff */
[----:B------:R-:W4:Y:S01]  /*7ac0*/  LDG.E.128 R24, desc[UR36][R24.64] ;  /* 0x0000002418187981 */ /* 0x000f22000c1e1d00 */
[----:B------:R-:W-:-:S06]  /*7ad0*/  IMAD.WIDE.U32 R28, R29, 0x2, R32 ;  /* 0x000000021d1c7825 */ /* 0x000fcc00078e0020 */
[----:B------:R-:W4:Y:S01]  /*7ae0*/  LDG.E.128 R28, desc[UR36][R28.64] ;  /* 0x000000241c1c7981 */ /* 0x000f22000c1e1d00 */
[C---:B------:R-:W-:Y:S01]  /*7af0*/  IMAD.IADD R49, R46.reuse, 0x1, -R19 ;  /* 0x000000012e317824 */ /* 0x040fe200078e0a13 */
[----:B------:R-:W-:Y:S01]  /*7b00*/  IADD3 R46, PT, PT, R46, 0x10, RZ ;  /* 0x000000102e2e7810 */ /* 0x000fe20007ffe0ff */
[----:B------:R-:W-:-:S03]  /*7b10*/  VIADD R48, R48, 0x4 ;  /* 0x0000000430307836 */ /* 0x000fc60000000000 */
[----:B------:R-:W-:Y:S02]  /*7b20*/  LEA R49, R49, R4, 0x1 ;  /* 0x0000000431317211 */ /* 0x000fe400078e08ff */
[----:B------:R-:W-:-:S03]  /*7b30*/  ISETP.NE.AND P0, PT, R48, R59, PT ;  /* 0x0000003b3000720c */ /* 0x000fc60003f05270 */
[----:B------:R-:W-:Y:S04]  /*7b40*/  LDS.U16 R50, [R49] ;  /* 0x0000000031327984 */ /* 0x000fe80000000400 */
[----:B------:R-:W0:Y:S04]  /*7b50*/  LDS.U16 R54, [R49+0x8] ;  /* 0x0000080031367984 */ /* 0x000e280000000400 */
[----:B------:R-:W1:Y:S04]  /*7b60*/  LDS.U16 R56, [R49+0x10] ;  /* 0x0000100031387984 */ /* 0x000e680000000400 */
[----:B------:R-:W4:Y:S01]  /*7b70*/  LDS.U16 R49, [R49+0x18] ;  /* 0x0000180031317984 */ /* 0x000f220000000400 */
[----:B0-----:R-:W-:-:S02]  /*7b80*/  HADD2.F32 R54, -RZ, R54.H0_H0 ;  /* 0x20000036ff367230 */ /* 0x001fc40000004100 */
[----:B-1----:R-:W-:Y:S02]  /*7b90*/  HADD2.F32 R56, -RZ, R56.H0_H0 ;  /* 0x20000038ff387230 */ /* 0x002fe40000004100 */
[--C-:B--2---:R-:W-:Y:S02]  /*7ba0*/  HADD2.F32 R52, -RZ, R13.reuse.H0_H0 ;  /* 0x2000000dff347230 */ /* 0x104fe40000004100 */
[----:B------:R-:W-:Y:S02]  /*7bb0*/  HADD2.F32 R53, -RZ, R13.H1_H1 ;  /* 0x3000000dff357230 */ /* 0x000fe40000004100 */
[----:B------:R-:W-:Y:S02]  /*7bc0*/  HADD2.F32 R51, -RZ, R12.H0_H0 ;  /* 0x2000000cff337230 */ /* 0x000fe40000004100 */
[----:B------:R-:W-:Y:S02]  /*7bd0*/  HADD2.F32 R13, -RZ, R50.H0_H0 ;  /* 0x20000032ff0d7230 */ /* 0x000fe40000004100 */
[----:B------:R-:W-:-:S02]  /*7be0*/  HADD2.F32 R55, -RZ, R14.H0_H0 ;  /* 0x2000000eff377230 */ /* 0x000fc40000004100 */
[----:B------:R-:W-:Y:S02]  /*7bf0*/  HADD2.F32 R12, -RZ, R12.H1_H1 ;  /* 0x3000000cff0c7230 */ /* 0x000fe40000004100 */
        /* <DEDUP_REMOVED lines=10> */
[----:B------:R-:W-:Y:S01]  /*7ca0*/  FFMA.FTZ R50, R13, R50, R47 ;  /* 0x000000320d327223 */ /* 0x000fe2000001002f */
[----:B---3--:R-:W-:-:S02]  /*7cb0*/  HADD2.F32 R13, -RZ, R20.H0_H0 ;  /* 0x20000014ff0d7230 */ /* 0x008fc40000004100 */
[----:B------:R-:W-:Y:S02]  /*7cc0*/  HADD2.F32 R15, -RZ, R20.H1_H1 ;  /* 0x30000014ff0f7230 */ /* 0x000fe40000004100 */
[--C-:B------:R-:W-:Y:S02]  /*7cd0*/  HADD2.F32 R39, -RZ, R21.reuse.H0_H0 ;  /* 0x20000015ff277230 */ /* 0x100fe40000004100 */
[C---:B------:R-:W-:Y:S01]  /*7ce0*/  FFMA.FTZ R13, R54.reuse, R13, R51 ;  /* 0x0000000d360d7223 */ /* 0x040fe20000010033 */
[----:B------:R-:W-:Y:S02]  /*7cf0*/  HADD2.F32 R20, -RZ, R21.H1_H1 ;  /* 0x30000015ff147230 */ /* 0x000fe40000004100 */
[C---:B------:R-:W-:Y:S01]  /*7d00*/  FFMA.FTZ R12, R54.reuse, R15, R12 ;  /* 0x0000000f360c7223 */ /* 0x040fe2000001000c */
[--C-:B------:R-:W-:Y:S02]  /*7d10*/  HADD2.F32 R21, -RZ, R22.reuse.H1_H1 ;  /* 0x30000016ff157230 */ /* 0x100fe40000004100 */
[----:B------:R-:W-:Y:S01]  /*7d20*/  FFMA.FTZ R39, R54, R39, R52 ;  /* 0x0000002736277223 */ /* 0x000fe20000010034 */
[----:B------:R-:W-:-:S02]  /*7d30*/  HADD2.F32 R38, -RZ, R22.H0_H0 ;  /* 0x20000016ff267230 */ /* 0x000fc40000004100 */
[C---:B------:R-:W-:Y:S01]  /*7d40*/  FFMA.FTZ R20, R54.reuse, R20, R53 ;  /* 0x0000001436147223 */ /* 0x040fe20000010035 */
[--C-:B------:R-:W-:Y:S02]  /*7d50*/  HADD2.F32 R22, -RZ, R23.reuse.H0_H0 ;  /* 0x20000017ff167230 */ /* 0x100fe40000004100 */
[C---:B------:R-:W-:Y:S01]  /*7d60*/  FFMA.FTZ R14, R54.reuse, R21, R14 ;  /* 0x00000015360e7223 */ /* 0x040fe2000001000e */
[----:B------:R-:W-:Y:S02]  /*7d70*/  HADD2.F32 R23, -RZ, R23.H1_H1 ;  /* 0x30000017ff177230 */ /* 0x000fe40000004100 */
[C---:B------:R-:W-:Y:S01]  /*7d80*/  FFMA.FTZ R38, R54.reuse, R38, R55 ;  /* 0x0000002636267223 */ /* 0x040fe20000010037 */
[--C-:B----4-:R-:W-:Y:S02]  /*7d90*/  HADD2.F32 R15, -RZ, R24.reuse.H0_H0 ;  /* 0x20000018ff0f7230 */ /* 0x110fe40000004100 */
[----:B------:R-:W-:Y:S01]  /*7da0*/  FFMA.FTZ R22, R54, R22, R57 ;  /* 0x0000001636167223 */ /* 0x000fe20000010039 */
[----:B------:R-:W-:-:S02]  /*7db0*/  HADD2.F32 R21, -RZ, R24.H1_H1 ;  /* 0x30000018ff157230 */ /* 0x000fc40000004100 */
[----:B------:R-:W-:Y:S01]  /*7dc0*/  FFMA.FTZ R23, R54, R23, R50 ;  /* 0x0000001736177223 */ /* 0x000fe20000010032 */
        /* <DEDUP_REMOVED lines=10> */
[----:B------:R-:W-:Y:S02]  /*7e70*/  HADD2.F32 R47, -RZ, R27.H0_H0 ;  /* 0x2000001bff2f7230 */ /* 0x000fe40000004100 */
[C---:B------:R-:W-:Y:S01]  /*7e80*/  FFMA.FTZ R23, R56.reuse, R26, R23 ;  /* 0x0000001a38177223 */ /* 0x040fe20000010017 */
[----:B------:R-:W-:Y:S02]  /*7e90*/  HADD2.F32 R24, -RZ, R29.H0_H0 ;  /* 0x2000001dff187230 */ /* 0x000fe40000004100 */
[----:B------:R-:W-:Y:S01]  /*7ea0*/  FFMA.FTZ R20, R56, R25, R20 ;  /* 0x0000001938147223 */ /* 0x000fe20000010014 */
[----:B------:R-:W-:-:S02]  /*7eb0*/  HADD2.F32 R15, -RZ, R30.H0_H0 ;  /* 0x2000001eff0f7230 */ /* 0x000fc40000004100 */
[----:B------:R-:W-:Y:S01]  /*7ec0*/  FFMA.FTZ R22, R56, R47, R22 ;  /* 0x0000002f38167223 */ /* 0x000fe20000010016 */
[----:B------:R-:W-:Y:S02]  /*7ed0*/  HADD2.F32 R14, -RZ, R49.H0_H0 ;  /* 0x20000031ff0e7230 */ /* 0x000fe40000004100 */
[--C-:B------:R-:W-:Y:S02]  /*7ee0*/  HADD2.F32 R40, -RZ, R28.reuse.H0_H0 ;  /* 0x2000001cff287230 */ /* 0x100fe40000004100 */
[----:B------:R-:W-:Y:S02]  /*7ef0*/  HADD2.F32 R43, -RZ, R28.H1_H1 ;  /* 0x3000001cff2b7230 */ /* 0x000fe40000004100 */
        /* <DEDUP_REMOVED lines=13> */
.L_x_4348:
[----:B------:R-:W-:Y:S05]  /*7fd0*/  BSYNC.RECONVERGENT B2 ;  /* 0x0000000000027941 */ /* 0x000fea0003800200 */
.L_x_4347:
[----:B------:R-:W-:Y:S05]  /*7fe0*/  @!P1 BRA `(.L_x_4346) ;  /* 0x0000000400289947 */ /* 0x000fea0003800000 */
[----:B------:R-:W-:Y:S01]  /*7ff0*/  ISETP.NE.AND P1, PT, R60, 0x1, PT ;  /* 0x000000013c00780c */ /* 0x000fe20003f25270 */
[----:B------:R-:W-:Y:S01]  /*8000*/  BSSY.RECONVERGENT B2, `(.L_x_4350) ;  /* 0x0000030000027945 */ /* 0x000fe20003800200 */
[----:B------:R-:W-:-:S11]  /*8010*/  LOP3.LUT P0, RZ, R58, 0x4, RZ, 0xc0, !PT ;  /* 0x000000043aff7812 */ /* 0x000fd6000780c0ff */
[----:B------:R-:W-:Y:S05]  /*8020*/  @!P1 BRA `(.L_x_4351) ;  /* 0x0000000000b49947 */ /* 0x000fea0003800000 */
[----:B------:R-:W-:-:S04]  /*8030*/  IMAD R13, R46, 0xe0, RZ ;  /* 0x000000e02e0d7824 */ /* 0x000fc800078e02ff */
[----:B-1----:R-:W-:-:S04]  /*8040*/  IMAD.WIDE.U32 R20, R13, 0x2, R32 ;  /* 0x000000020d147825 */ /* 0x002fc800078e0020 */
[----:B------:R-:W-:Y:S02]  /*8050*/  VIADD R13, R13, 0x380 ;  /* 0x000003800d0d7836 */ /* 0x000fe40000000000 */
[----:B-----5:R-:W2:Y:S02]  /*8060*/  LDG.E.128 R20, desc[UR36][R20.64] ;  /* 0x0000002414147981 */ /* 0x020ea4000c1e1d00 */
[----:B------:R-:W-:-:S06]  /*8070*/  IMAD.WIDE.U32 R12, R13, 0x2, R32 ;  /* 0x000000020d0c7825 */ /* 0x000fcc00078e0020 */
[----:B------:R-:W3:Y:S01]  /*8080*/  LDG.E.128 R12, desc[UR36][R12.64] ;  /* 0x000000240c0c7981 */ /* 0x000ee2000c1e1d00 */
[----:B------:R-:W-:Y:S02]  /*8090*/  IADD3 R25, PT, PT, -R19, R46, RZ ;  /* 0x0000002e13197210 */ /* 0x000fe40007ffe1ff */
[----:B------:R-:W-:-:S03]  /*80a0*/  IADD3 R46, PT, PT, R46, 0x8, RZ ;  /* 0x000000082e2e7810 */ /* 0x000fc60007ffe0ff */
[----:B------:R-:W-:-:S05]  /*80b0*/  IMAD R25, R25, 0x2, R4 ;  /* 0x0000000219197824 */ /* 0x000fca00078e0204 */
[----:B------:R-:W0:Y:S04]  /*80c0*/  LDS.U16 R24, [R25] ;  /* 0x0000000019187984 */ /* 0x000e280000000400 */
[----:B------:R-:W1:Y:S01]  /*80d0*/  LDS.U16 R48, [R25+0x8] ;  /* 0x0000080019307984 */ /* 0x000e620000000400 */
[--C-:B--2---:R-:W-:Y:S02]  /*80e0*/  HADD2.F32 R26, -RZ, R20.reuse.H0_H0 ;  /* 0x20000014ff1a7230 */ /* 0x104fe40000004100 */
[----:B------:R-:W-:Y:S02]  /*80f0*/  HADD2.F32 R28, -RZ, R20.H1_H1 ;  /* 0x30000014ff1c7230 */ /* 0x000fe40000004100 */
[--C-:B------:R-:W-:Y:S02]  /*8100*/  HADD2.F32 R30, -RZ, R21.reuse.H0_H0 ;  /* 0x20000015ff1e7230 */ /* 0x100fe40000004100 */
[----:B------:R-:W-:-:S02]  /*8110*/  HADD2.F32 R27, -RZ, R21.H1_H1 ;  /* 0x30000015ff1b7230 */ /* 0x000fc40000004100 */
[----:B------:R-:W-:Y:S02]  /*8120*/  HADD2.F32 R29, -RZ, R22.H0_H0 ;  /* 0x20000016ff1d7230 */ /* 0x000fe40000004100 */
[----:B0-----:R-:W-:Y:S02]  /*8130*/  HADD2.F32 R21, -RZ, R24.H0_H0 ;  /* 0x20000018ff157230 */ /* 0x001fe40000004100 */
[----:B------:R-:W-:Y:S02]  /*8140*/  HADD2.F32 R22, -RZ, R22.H1_H1 ;  /* 0x30000016ff167230 */ /* 0x000fe40000004100 */
        /* <DEDUP_REMOVED lines=8> */
[C---:B------:R-:W-:Y:S01]  /*81d0*/  FFMA.FTZ R31, R21.reuse, R31, R44 ;  /* 0x0000001f151f7223 */ /* 0x040fe2000001002c */
[----:B------:R-:W-:Y:S01]  /*81e0*/  FFMA.FTZ R20, R21, R20, R47 ;  /* 0x0000001415147223 */ /* 0x000fe2000001002f */
[----:B-1----:R-:W-:-:S02]  /*81f0*/  HADD2.F32 R47, -RZ, R48.H0_H0 ;  /* 0x20000030ff2f7230 */ /* 0x002fc40000004100 */
[--C-:B---3--:R-:W-:Y:S02]  /*8200*/  HADD2.F32 R40, -RZ, R12.reuse.H0_H0 ;  /* 0x2000000cff287230 */ /* 0x108fe40000004100 */
[----:B------:R-:W-:Y:S02]  /*8210*/  HADD2.F32 R43, -RZ, R12.H1_H1 ;  /* 0x3000000cff2b7230 */ /* 0x000fe40000004100 */
        /* <DEDUP_REMOVED lines=14> */
.L_x_4351:
[----:B------:R-:W-:Y:S05]  /*8300*/  BSYNC.RECONVERGENT B2 ;  /* 0x0000000000027941 */ /* 0x000fea0003800200 */
.L_x_4350:
[----:B------:R-:W-:Y:S05]  /*8310*/  @P0 BRA `(.L_x_4346) ;  /* 0x00000000005c0947 */ /* 0x000fea0003800000 */
[----:B------:R-:W-:-:S04]  /*8320*/  IMAD R13, R46, 0xe0, RZ ;  /* 0x000000e02e0d7824 */ /* 0x000fc800078e02ff */
[----:B------:R-:W-:-:S06]  /*8330*/  IMAD.WIDE.U32 R12, R13, 0x2, R32 ;  /* 0x000000020d0c7825 */ /* 0x000fcc00078e0020 */
[----:B------:R-:W2:Y:S01]  /*8340*/  LDG.E.128 R12, desc[UR36][R12.64] ;  /* 0x000000240c0c7981 */ /* 0x000ea2000c1e1d00 */
[----:B-1----:R-:W-:-:S05]  /*8350*/  IMAD.IADD R21, R46, 0x1, -R19 ;  /* 0x000000012e157824 */ /* 0x002fca00078e0a13 */
[----:B------:R-:W-:-:S06]  /*8360*/  LEA R21, R21, R4, 0x1 ;  /* 0x0000000415157211 */ /* 0x000fcc00078e08ff */
[----:B------:R-:W0:Y:S02]  /*8370*/  LDS.U16 R21, [R21] ;  /* 0x0000000015157984 */ /* 0x000e240000000400 */
[----:B0----5:R-:W-:Y:S02]  /*8380*/  HADD2.F32 R23, -RZ, R21.H0_H0 ;  /* 0x20000015ff177230 */ /* 0x021fe40000004100 */
        /* <DEDUP_REMOVED lines=16> */
.L_x_4346:
[----:B------:R-:W-:Y:S05]  /*8490*/  BSYNC.RECONVERGENT B1 ;  /* 0x0000000000017941 */ /* 0x000fea0003800200 */
.L_x_4345:
[----:B------:R-:W-:Y:S01]  /*84a0*/  ISETP.GE.AND P0, PT, R36, R16, PT ;  /* 0x000000102400720c */ /* 0x000fe20003f06270 */
[----:B------:R-:W-:-:S12]  /*84b0*/  BSSY.RECONVERGENT B1, `(.L_x_4352) ;  /* 0x000010b000017945 */ /* 0x000fd80003800200 */
[----:B------:R-:W-:Y:S05]  /*84c0*/  @P0 BRA `(.L_x_4353) ;  /* 0x0000001000240947 */ /* 0x000fea0003800000 */
[----:B------:R-:W-:Y:S01]  /*84d0*/  VIADDMNMX R13, R36, 0x4, R16, !PT ;  /* 0x00000004240d7846 */ /* 0x000fe20007800110 */
[----:B------:R-:W-:Y:S01]  /*84e0*/  BSSY.RECONVERGENT B2, `(.L_x_4354) ;  /* 0x0000040000027945 */ /* 0x000fe20003800200 */
[----:B------:R-:W-:-:S04]  /*84f0*/  LOP3.LUT R29, RZ, R19, RZ, 0x33, !PT ;  /* 0x00000013ff1d7212 */ /* 0x000fc800078e33ff */
        /* <DEDUP_REMOVED lines=10> */
.L_x_4358:
        /* <DEDUP_REMOVED lines=10> */
[----:B0-----:R-:W1:Y:S02]  /*8640*/  MUFU.RCP R20, R20 ;  /* 0x0000001400147308 */ /* 0x001e640000001000 */
[----:B-1----:R-:W-:-:S06]  /*8650*/  IADD3 R21, PT, PT, R20, 0xffffffe, RZ ;  /* 0x0ffffffe14157810 */ /* 0x002fcc0007ffe0ff */
[----:B------:R-:W0:Y:S02]  /*8660*/  F2I.FTZ.U32.TRUNC.NTZ R13, R21 ;  /* 0x00000015000d7305 */ /* 0x000e24000021f000 */
[----:B0-----:R-:W-:-:S04]  /*8670*/  IMAD.MOV R12, RZ, RZ, -R13 ;  /* 0x000000ffff0c7224 */ /* 0x001fc800078e0a0d */
[----:B-----5:R-:W-:Y:S01]  /*8680*/  IMAD R23, R12, R15, RZ ;  /* 0x0000000f0c177224 */ /* 0x020fe200078e02ff */
        /* <DEDUP_REMOVED lines=9> */
[----:B------:R-:W-:Y:S02]  /*8720*/  @!P0 IADD3 R12, PT, PT, R12, -R15, RZ ;  /* 0x8000000f0c0c8210 */ /* 0x000fe40007ffe0ff */
[----:B------:R-:W0:Y:S03]  /*8730*/  LDS.U16 R15, [R41] ;  /* 0x00000000290f7984 */ /* 0x000e260000000400 */
[----:B------:R-:W-:Y:S01]  /*8740*/  @!P1 IMAD.MOV R12, RZ, RZ, -R12 ;  /* 0x000000ffff0c9224 */ /* 0x000fe200078e0a0c */
        /* <DEDUP_REMOVED lines=21> */
.L_x_4357:
[----:B------:R-:W-:Y:S05]  /*88a0*/  BSYNC.RECONVERGENT B3 ;  /* 0x0000000000037941 */ /* 0x000fea0003800200 */
.L_x_4356:
[----:B------:R-:W-:Y:S01]  /*88b0*/  IADD3 R36, PT, PT, R36, 0x4, RZ ;  /* 0x0000000424247810 */ /* 0x000fe20007ffe0ff */
[----:B------:R-:W-:Y:S01]  /*88c0*/  VIADD R41, R41, 0x8 ;  /* 0x0000000829297836 */ /* 0x000fe20000000000 */
[----:B------:R-:W-:Y:S06]  /*88d0*/  @P2 BRA `(.L_x_4358) ;  /* 0xfffffffc00302947 */ /* 0x000fec000383ffff */
.L_x_4355:
[----:B------:R-:W-:Y:S05]  /*88e0*/  BSYNC.RECONVERGENT B2 ;  /* 0x0000000000027941 */ /* 0x000fea0003800200 */
.L_x_4354:
[----:B------:R-:W-:-:S13]  /*88f0*/  ISETP.GE.U32.AND P0, PT, R29, 0xc, PT ;  /* 0x0000000c1d00780c */ /* 0x000fda0003f06070 */
[----:B------:R-:W-:Y:S05]  /*8900*/  @!P0 BRA `(.L_x_4353) ;  /* 0x0000000c00148947 */ /* 0x000fea0003800000 */
[----:B------:R-:W0:Y:S02]  /*8910*/  LDC R35, c[0x0][0x3f4] ;  /* 0x0000fd00ff237b82 */ /* 0x000e240000000800 */
.L_x_4367:
        /* <DEDUP_REMOVED lines=21> */
[----:B-1----:R-:W-:Y:S02]  /*8a70*/  IMAD R21, R12, R15, RZ ;  /* 0x0000000f0c157224 */ /* 0x002fe400078e02ff */
        /* <DEDUP_REMOVED lines=22> */
[----:B-----5:R-:W-:Y:S02]  /*8be0*/  HADD2.F32 R23, -RZ, R13.H1_H1 ;  /* 0x3000000dff177230 */ /* 0x020fe40000004100 */
        /* <DEDUP_REMOVED lines=9> */
.L_x_4360:
[----:B------:R-:W-:Y:S05]  /*8c80*/  BSYNC.RECONVERGENT B2 ;  /* 0x0000000000027941 */ /* 0x000fea0003800200 */
.L_x_4359:
        /* <DEDUP_REMOVED lines=45> */
.L_x_4362:
[----:B------:R-:W-:Y:S05]  /*8f60*/  BSYNC.RECONVERGENT B2 ;  /* 0x0000000000027941 */ /* 0x000fea0003800200 */
.L_x_4361:
        /* <DEDUP_REMOVED lines=45> */
.L_x_4364:
[----:B------:R-:W-:Y:S05]  /*9240*/  BSYNC.RECONVERGENT B2 ;  /* 0x0000000000027941 */ /* 0x000fea0003800200 */
.L_x_4363:
        /* <DEDUP_REMOVED lines=45> */
.L_x_4366:
[----:B------:R-:W-:Y:S05]  /*9520*/  BSYNC.RECONVERGENT B2 ;  /* 0x0000000000027941 */ /* 0x000fea0003800200 */
.L_x_4365:
[----:B------:R-:W-:-:S05]  /*9530*/  VIADD R36, R36, 0x10 ;  /* 0x0000001024247836 */ /* 0x000fca0000000000 */
[----:B------:R-:W-:-:S13]  /*9540*/  ISETP.GE.AND P0, PT, R36, R16, PT ;  /* 0x000000102400720c */ /* 0x000fda0003f06270 */
[----:B------:R-:W-:Y:S05]  /*9550*/  @!P0 BRA `(.L_x_4367) ;  /* 0xfffffff000f08947 */ /* 0x000fea000383ffff */
.L_x_4353:
[----:B------:R-:W-:Y:S05]  /*9560*/  BSYNC.RECONVERGENT B1 ;  /* 0x0000000000017941 */ /* 0x000fea0003800200 */
.L_x_4352:
        /* <DEDUP_REMOVED lines=9> */
[----:B-1----:R-:W2:Y:S01]  /*9600*/  LDG.E.64 R20, desc[UR36][R12.64] ;  /* 0x000000240c147981 */ /* 0x002ea2000c1e1b00 */
        /* <DEDUP_REMOVED lines=34> */
[----:B-----5:R-:W0:Y:S01]  /*9830*/  I2F.S16 R23, R16 ;  /* 0x0000001000177306 */ /* 0x020e220000101400 */
[----:B-1----:R-:W-:-:S07]  /*9840*/  FMUL.FTZ R22, R14, R27 ;  /* 0x0000001b0e167220 */ /* 0x002fce0000410000 */
[----:B------:R-:W1:Y:S01]  /*9850*/  I2F.S16 R15, R15 ;  /* 0x0000000f000f7306 */ /* 0x000e620000101400 */
[----:B0-----:R-:W-:-:S07]  /*9860*/  FMUL.FTZ R20, R14, R23 ;  /* 0x000000170e147220 */ /* 0x001fce0000410000 */
[----:B------:R-:W0:Y:S01]  /*9870*/  I2F.S8 R21, R26 ;  /* 0x0000001a00157306 */ /* 0x000e220000001400 */
[----:B-1----:R-:W-:-:S07]  /*9880*/  FMUL.FTZ R16, R14, R15 ;  /* 0x0000000f0e107220 */ /* 0x002fce0000410000 */
[----:B------:R1:W2:Y:S01]  /*9890*/  I2F.S8 R19, R28 ;  /* 0x0000001c00137306 */ /* 0x0002a20000001400 */
        /* <DEDUP_REMOVED lines=9> */
.L_x_4368:
[----:B------:R-:W0:Y:S02]  /*9930*/  LDC.64 R12, c[0x0][0x3a8] ;  /* 0x0000ea00ff0c7b82 */ /* 0x000e240000000a00 */
[----:B0-----:R-:W-:-:S05]  /*9940*/  IMAD.WIDE R12, R17, 0x2, R12 ;  /* 0x00000002110c7825 */ /* 0x001fca00078e020c */
[----:B------:R0:W5:Y:S02]  /*9950*/  LDG.E.128 R28, desc[UR36][R12.64] ;  /* 0x000000240c1c7981 */ /* 0x000164000c1e1d00 */
.L_x_4369:
[----:B------:R-:W2:Y:S02]  /*9960*/  LDCU.64 UR6, c[0x0][0x460] ;  /* 0x00008c00ff0677ac */ /* 0x000ea40008000a00 */
[----:B--2---:R-:W-:-:S04]  /*9970*/  ISETP.NE.U32.AND P0, PT, RZ, UR6, PT ;  /* 0x00000006ff007c0c */ /* 0x004fc8000bf05070 */
[----:B------:R-:W-:Y:S01]  /*9980*/  ISETP.NE.AND.EX P0, PT, RZ, UR7, PT, P0 ;  /* 0x00000007ff007c0c */ /* 0x000fe2000bf05300 */
[----:B------:R-:W-:Y:S01]  /*9990*/  IMAD R4, R3, 0x2, R4 ;  /* 0x0000000203047824 */ /* 0x000fe200078e0204 */
[----:B------:R-:W2:Y:S05]  /*99a0*/  LDCU.64 UR6, c[0x0][0x3c0] ;  /* 0x00007800ff0677ac */ /* 0x000eaa0008000a00 */
[----:B------:R-:W3:Y:S06]  /*99b0*/  LDS.U16 R4, [R4] ;  /* 0x0000000004047984 */ /* 0x000eec0000000400 */
[----:B------:R-:W4:Y:S08]  /*99c0*/  @P0 LDC R14, c[0x0][0x3f8] ;  /* 0x0000fe00ff0e0b82 */ /* 0x000f300000000800 */
[----:B0-----:R-:W0:Y:S01]  /*99d0*/  @P0 LDC.64 R12, c[0x0][0x458] ;  /* 0x00011600ff0c0b82 */ /* 0x001e220000000a00 */
[----:B----4-:R-:W-:-:S04]  /*99e0*/  @P0 IMAD R2, R2, R14, R5 ;  /* 0x0000000e02020224 */ /* 0x010fc800078e0205 */
[----:B------:R-:W-:-:S04]  /*99f0*/  @P0 IMAD R5, R2, 0xe0, R7 ;  /* 0x000000e002050824 */ /* 0x000fc800078e0207 */
[----:B0-----:R-:W-:-:S06]  /*9a00*/  @P0 IMAD.WIDE R12, R5, 0x2, R12 ;  /* 0x00000002050c0825 */ /* 0x001fcc00078e020c */
[----:B------:R-:W4:Y:S01]  /*9a10*/  @P0 LDG.E.128 R12, desc[UR36][R12.64] ;  /* 0x000000240c0c0981 */ /* 0x000f22000c1e1d00 */
        /* <DEDUP_REMOVED lines=8> */
[----:B---3--:R-:W-:-:S03]  /*9aa0*/  HADD2.F32 R5, -RZ, R4.H0_H0 ;  /* 0x20000004ff057230 */ /* 0x008fc60000004100 */
[----:B------:R-:W-:Y:S02]  /*9ab0*/  LEA.HI.X.SX32 R18, R18, R3, 0x1, P1 ;  /* 0x0000000312127211 */ /* 0x000fe400008f0eff */
[----:B--2---:R-:W-:-:S04]  /*9ac0*/  LEA R2, P1, R35, UR6, 0x1 ;  /* 0x0000000623027c11 */ /* 0x004fc8000f8208ff */
        /* <DEDUP_REMOVED lines=22> */
.L_x_4344:
[----:B------:R-:W-:Y:S05]  /*9c30*/  BSYNC.RECONVERGENT B0 ;  /* 0x0000000000007941 */ /* 0x000fea0003800200 */
.L_x_4343:
        /* <DEDUP_REMOVED lines=21> */
.L_x_4371:
[----:B------:R-:W-:Y:S05]  /*9d90*/  WARPSYNC.ALL ;  /* 0x0000000000007948 */ /* 0x000fea0003800000 */
[----:B------:R-:W-:Y:S06]  /*9da0*/  BAR.SYNC.DEFER_BLOCKING 0x0 ;  /* 0x0000000000007b1d */ /* 0x000fec0000010000 */
[----:B------:R-:W-:Y:S04]  /*9db0*/  BSSY.RECONVERGENT B0, `(.L_x_4372) ;  /* 0x0000013000007945 */ /* 0x000fe80003800200 */
[----:B------:R-:W-:Y:S05]  /*9dc0*/  @P2 BRA `(.L_x_4373) ;  /* 0x0000000000442947 */ /* 0x000fea0003800000 */
[----:B0----5:R-:W0:Y:S02]  /*9dd0*/  LDS.128 R8, [R6] ;  /* 0x0000000006087984 */ /* 0x021e240000000c00 */
        /* <DEDUP_REMOVED lines=16> */
.L_x_4373:
[----:B------:R-:W-:Y:S05]  /*9ee0*/  BSYNC.RECONVERGENT B0 ;  /* 0x0000000000007941 */ /* 0x000fea0003800200 */
.L_x_4372:
        /* <DEDUP_REMOVED lines=8> */
.L_x_4375:
[----:B------:R-:W-:Y:S05]  /*9f70*/  BSYNC.RECONVERGENT B0 ;  /* 0x0000000000007941 */ /* 0x000fea0003800200 */
.L_x_4374:
[----:B------:R-:W-:Y:S06]  /*9f80*/  BAR.SYNC.DEFER_BLOCKING 0x0 ;  /* 0x0000000000007b1d */ /* 0x000fec0000010000 */
[----:B------:R-:W-:Y:S04]  /*9f90*/  BSSY.RECONVERGENT B0, `(.L_x_4376) ;  /* 0x0000013000007945 */ /* 0x000fe80003800200 */
[----:B------:R-:W-:Y:S05]  /*9fa0*/  @P4 BRA `(.L_x_4377) ;  /* 0x0000000000444947 */ /* 0x000fea0003800000 */
[----:B0-2--5:R-:W0:Y:S02]  /*9fb0*/  LDS.128 R8, [R6] ;  /* 0x0000000006087984 */ /* 0x025e240000000c00 */
        /* <DEDUP_REMOVED lines=16> */
.L_x_4377:
[----:B------:R-:W-:Y:S05]  /*a0c0*/  BSYNC.RECONVERGENT B0 ;  /* 0x0000000000007941 */ /* 0x000fea0003800200 */
.L_x_4376:
[----:B------:R-:W-:Y:S06]  /*a0d0*/  BAR.SYNC.DEFER_BLOCKING 0x0 ;  /* 0x0000000000007b1d */ /* 0x000fec0000010000 */
.L_x_4370:
[----:B------:R-:W-:-:S13]  /*a0e0*/  ISETP.GT.U32.OR P0, PT, R0, 0x1f, P0 ;  /* 0x0000001f0000780c */ /* 0x000fda0000704470 */
[----:B------:R-:W-:Y:S05]  /*a0f0*/  @P0 EXIT ;  /* 0x000000000000094d */ /* 0x000fea0003800000 */
[----:B------:R-:W3:Y:S02]  /*a100*/  LDCU UR4, c[0x0][0x478] ;  /* 0x00008f00ff0477ac */ /* 0x000ee40008000800 */
[----:B---3--:R-:W-:-:S09]  /*a110*/  UISETP.NE.AND UP0, UPT, UR4, 0x2, UPT ;  /* 0x000000020400788c */ /* 0x008fd2000bf05270 */
[----:B------:R-:W-:Y:S05]  /*a120*/  BRA.U UP0, `(.L_x_4378) ;  /* 0x0000000100e07547 */ /* 0x000fea000b800000 */
[----:B------:R-:W3:Y:S01]  /*a130*/  LDC.64 R2, c[0x0][0x470] ;  /* 0x00011c00ff027b82 */ /* 0x000ee20000000a00 */
[----:B------:R-:W0:Y:S01]  /*a140*/  LDCU.64 UR4, c[0x0][0x380] ;  /* 0x00007000ff0477ac */ /* 0x000e220008000a00 */
[----:B---3--:R-:W3:Y:S01]  /*a150*/  LDG.E R2, desc[UR36][R2.64] ;  /* 0x0000002402027981 */ /* 0x008ee2000c1e1900 */
[----:B------:R-:W-:-:S05]  /*a160*/  IMAD.IADD R34, R34, 0x1, R7 ;  /* 0x0000000122227824 */ /* 0x000fca00078e0207 */
[----:B0-2--5:R-:W-:Y:S01]  /*a170*/  IADD3 R8, P0, PT, R34, UR4, RZ ;  /* 0x0000000422087c10 */ /* 0x025fe2000ff1e0ff */
        /* <DEDUP_REMOVED lines=17> */
[----:B------:R-:W-:Y:S02]  /*a290*/  LOP3.LUT R4, R0, 0xff0000, RZ, 0xc0, !PT ;  /* 0x00ff000000047812 */ /* 0x000fe400078ec0ff */
[----:B0-----:R-:W-:Y:S01]  /*a2a0*/  PRMT R45, R45, 0x8880, RZ ;  /* 0x000088802d2d7816 */ /* 0x001fe200000000ff */
[----:B------:R-:W0:Y:S01]  /*a2b0*/  F2I.S8.NTZ R43, R43 ;  /* 0x0000002b002b7305 */ /* 0x000e220000202100 */
[----:B------:R-:W-:Y:S02]  /*a2c0*/  PRMT R3, R4, 0x4210, R3 ;  /* 0x0000421004037816 */ /* 0x000fe40000000003 */
[----:B------:R-:W-:-:S04]  /*a2d0*/  PRMT R0, R45, 0x7710, RZ ;  /* 0x000077102d007816 */ /* 0x000fc800000000ff */
[----:B------:R-:W-:Y:S01]  /*a2e0*/  SHF.L.U32 R0, R0, 0x8, RZ ;  /* 0x0000000800007819 */ /* 0x000fe200000006ff */
[----:B------:R-:W3:Y:S01]  /*a2f0*/  F2I.S8.NTZ R39, R39 ;  /* 0x0000002700277305 */ /* 0x000ee20000202100 */
[----:B--2---:R-:W-:Y:S02]  /*a300*/  PRMT R4, R38, 0x8880, RZ ;  /* 0x0000888026047816 */ /* 0x004fe400000000ff */
[----:B------:R-:W-:Y:S02]  /*a310*/  LOP3.LUT R9, R3, 0xff00, R0, 0xf8, !PT ;  /* 0x0000ff0003097812 */ /* 0x000fe400078ef800 */
[----:B------:R-:W-:Y:S02]  /*a320*/  PRMT R4, R4, 0x7710, RZ ;  /* 0x0000771004047816 */ /* 0x000fe400000000ff */
[----:B0-----:R-:W-:Y:S01]  /*a330*/  PRMT R43, R43, 0x8880, RZ ;  /* 0x000088802b2b7816 */ /* 0x001fe200000000ff */
[----:B------:R-:W0:Y:S01]  /*a340*/  F2I.S8.NTZ R42, R42 ;  /* 0x0000002a002a7305 */ /* 0x000e220000202100 */
[----:B------:R-:W-:-:S02]  /*a350*/  LOP3.LUT R4, R4, 0xff, RZ, 0xc0, !PT ;  /* 0x000000ff04047812 */ /* 0x000fc400078ec0ff */
[----:B------:R-:W-:Y:S02]  /*a360*/  PRMT R0, R43, 0x7710, RZ ;  /* 0x000077102b007816 */ /* 0x000fe400000000ff */
[----:B---3--:R-:W-:-:S03]  /*a370*/  PRMT R39, R39, 0x8880, RZ ;  /* 0x0000888027277816 */ /* 0x008fc600000000ff */
        /* <DEDUP_REMOVED lines=19> */
.L_x_4378:
[----:B------:R-:W3:Y:S01]  /*a4b0*/  LDC.64 R2, c[0x0][0x380] ;  /* 0x0000e000ff027b82 */ /* 0x000ee20000000a00 */
[----:B------:R-:W-:Y:S01]  /*a4c0*/  IMAD.IADD R7, R34, 0x1, R7 ;  /* 0x0000000122077824 */ /* 0x000fe200078e0207 */
        /* <DEDUP_REMOVED lines=10> */
.L_x_4313:
[----:B------:R-:W-:Y:S01]  /*a570*/  MOV R12, 0x10 ;  /* 0x00000010000c7802 */ /* 0x000fe20000000f00 */
[----:B------:R-:W-:Y:S01]  /*a580*/  IMAD.MOV.U32 R11, RZ, RZ, 0x1f ;  /* 0x0000001fff0b7424 */ /* 0x000fe200078e00ff */
[----:B------:R-:W-:-:S07]  /*a590*/  MOV R15, 0xffffffff ;  /* 0xffffffff000f7802 */ /* 0x000fce0000000f00 */
[----:B0----5:R-:W-:Y:S05]  /*a5a0*/  WARPSYNC.COLLECTIVE R15, `(.L_x_4379) ;  /* 0x000000000f087348 */ /* 0x021fea0003c00000 */
[----:B------:R1:W2:Y:S02]  /*a5b0*/  SHFL.BFLY P6, R14, R13, R12, R11 ;  /* 0x0c00000c0d0e7389 */ /* 0x0002a400000c000b */
[----:B012--5:R-:W-:Y:S05]  /*a5c0*/  ENDCOLLECTIVE ;  /* 0x000000000000791b */ /* 0x027fea0003800000 */
.L_x_4379:
[----:B------:R-:W-:Y:S01]  /*a5d0*/  MOV R12, 0x8 ;  /* 0x00000008000c7802 */ /* 0x000fe20000000f00 */
[----:B------:R-:W-:-:S04]  /*a5e0*/  FADD.FTZ R3, R13, R14 ;  /* 0x0000000e0d037221 */ /* 0x000fc80000010000 */
[----:B------:R-:W-:-:S07]  /*a5f0*/  IMAD.MOV.U32 R13, RZ, RZ, R3 ;  /* 0x000000ffff0d7224 */ /* 0x000fce00078e0003 */
[----:B------:R-:W-:Y:S05]  /*a600*/  WARPSYNC.COLLECTIVE R15, `(.L_x_4380) ;  /* 0x000000000f087348 */ /* 0x000fea0003c00000 */
[----:B------:R0:W1:Y:S02]  /*a610*/  SHFL.BFLY P6, R14, R13, R12, R11 ;  /* 0x0c00000c0d0e7389 */ /* 0x00006400000c000b */
[----:B01----:R-:W-:Y:S05]  /*a620*/  ENDCOLLECTIVE ;  /* 0x000000000000791b */ /* 0x003fea0003800000 */
.L_x_4380:
[----:B------:R-:W-:Y:S01]  /*a630*/  MOV R12, 0x4 ;  /* 0x00000004000c7802 */ /* 0x000fe20000000f00 */
[----:B------:R-:W-:-:S04]  /*a640*/  FADD.FTZ R4, R3, R14 ;  /* 0x0000000e03047221 */ /* 0x000fc80000010000 */
[----:B------:R-:W-:-:S07]  /*a650*/  IMAD.MOV.U32 R13, RZ, RZ, R4 ;  /* 0x000000ffff0d7224 */ /* 0x000fce00078e0004 */
[----:B------:R-:W-:Y:S05]  /*a660*/  WARPSYNC.COLLECTIVE R15, `(.L_x_4381) ;  /* 0x000000000f087348 */ /* 0x000fea0003c00000 */
[----:B------:R0:W1:Y:S02]  /*a670*/  SHFL.BFLY P6, R14, R13, R12, R11 ;  /* 0x0c00000c0d0e7389 */ /* 0x00006400000c000b */
[----:B01----:R-:W-:Y:S05]  /*a680*/  ENDCOLLECTIVE ;  /* 0x000000000000791b */ /* 0x003fea0003800000 */
.L_x_4381:
[----:B------:R-:W-:Y:S01]  /*a690*/  MOV R12, 0x2 ;  /* 0x00000002000c7802 */ /* 0x000fe20000000f00 */
[----:B------:R-:W-:-:S04]  /*a6a0*/  FADD.FTZ R5, R4, R14 ;  /* 0x0000000e04057221 */ /* 0x000fc80000010000 */
[----:B------:R-:W-:-:S07]  /*a6b0*/  IMAD.MOV.U32 R13, RZ, RZ, R5 ;  /* 0x000000ffff0d7224 */ /* 0x000fce00078e0005 */
[----:B------:R-:W-:Y:S05]  /*a6c0*/  WARPSYNC.COLLECTIVE R15, `(.L_x_4382) ;  /* 0x000000000f087348 */ /* 0x000fea0003c00000 */
[----:B------:R0:W1:Y:S02]  /*a6d0*/  SHFL.BFLY P6, R14, R13, R12, R11 ;  /* 0x0c00000c0d0e7389 */ /* 0x00006400000c000b */
[----:B01----:R-:W-:Y:S05]  /*a6e0*/  ENDCOLLECTIVE ;  /* 0x000000000000791b */ /* 0x003fea0003800000 */
.L_x_4382:
[----:B------:R-:W-:Y:S01]  /*a6f0*/  MOV R12, 0x1 ;  /* 0x00000001000c7802 */ /* 0x000fe20000000f00 */
[----:B------:R-:W-:-:S04]  /*a700*/  FADD.FTZ R6, R5, R14 ;  /* 0x0000000e05067221 */ /* 0x000fc80000010000 */
[----:B------:R-:W-:-:S07]  /*a710*/  IMAD.MOV.U32 R13, RZ, RZ, R6 ;  /* 0x000000ffff0d7224 */ /* 0x000fce00078e0006 */
[----:B------:R-:W-:Y:S05]  /*a720*/  WARPSYNC.COLLECTIVE R15, `(.L_x_4383) ;  /* 0x000000000f087348 */ /* 0x000fea0003c00000 */
[----:B------:R0:W1:Y:S02]  /*a730*/  SHFL.BFLY P6, R14, R13, R12, R11 ;  /* 0x0c00000c0d0e7389 */ /* 0x00006400000c000b */
[----:B01----:R-:W-:Y:S05]  /*a740*/  ENDCOLLECTIVE ;  /* 0x000000000000791b */ /* 0x003fea0003800000 */
.L_x_4383:
[----:B------:R-:W-:Y:S05]  /*a750*/  BRA `(.L_x_4384) ;  /* 0xffffff8000547947 */ /* 0x000fea000383ffff */
.L_x_4316:
[----:B------:R-:W-:Y:S01]  /*a760*/  BSSY B1, `(.L_x_4385) ;  /* 0x0000007000017945 */ /* 0x000fe20003800000 */
[----:B------:R-:W-:Y:S01]  /*a770*/  IMAD.MOV.U32 R12, RZ, RZ, 0x1 ;  /* 0x00000001ff0c7424 */ /* 0x000fe200078e00ff */
[----:B------:R-:W-:Y:S01]  /*a780*/  MOV R11, 0x1f ;  /* 0x0000001f000b7802 */ /* 0x000fe20000000f00 */
[----:B------:R-:W-:-:S07]  /*a790*/  IMAD.MOV.U32 R15, RZ, RZ, -0x1 ;  /* 0xffffffffff0f7424 */ /* 0x000fce00078e00ff */
[----:B-----5:R-:W-:Y:S05]  /*a7a0*/  WARPSYNC.COLLECTIVE R15, `(.L_x_4386) ;  /* 0x000000000f087348 */ /* 0x020fea0003c00000 */
[----:B------:R0:W1:Y:S02]  /*a7b0*/  SHFL.BFLY P6, R14, R13, R12, R11 ;  /* 0x0c00000c0d0e7389 */ /* 0x00006400000c000b */
[----:B01---5:R-:W-:Y:S05]  /*a7c0*/  ENDCOLLECTIVE ;  /* 0x000000000000791b */ /* 0x023fea0003800000 */
.L_x_4386:
[----:B------:R-:W-:Y:S05]  /*a7d0*/  BSYNC B1 ;  /* 0x0000000000017941 */ /* 0x000fea0003800000 */
.L_x_4385:
[----:B------:R-:W-:Y:S05]  /*a7e0*/  BRA `(.L_x_4387) ;  /* 0xffffffa8009c7947 */ /* 0x000fea000383ffff */
.L_x_4320:
[----:B------:R-:W-:Y:S01]  /*a7f0*/  HFMA2 R11, -RZ, RZ, 0, 1.847743988037109375e-06 ;  /* 0x0000001fff0b7431 */ /* 0x000fe200000001ff */
[----:B------:R-:W-:Y:S01]  /*a800*/  BSSY B0, `(.L_x_4388) ;  /* 0x0000007000007945 */ /* 0x000fe20003800000 */
[----:B0-----:R-:W-:Y:S01]  /*a810*/  MOV R13, R0 ;  /* 0x00000000000d7202 */ /* 0x001fe20000000f00 */
[----:B------:R-:W-:Y:S02]  /*a820*/  IMAD.MOV.U32 R12, RZ, RZ, 0x10 ;  /* 0x00000010ff0c7424 */ /* 0x000fe400078e00ff */
[----:B------:R-:W-:-:S07]  /*a830*/  IMAD.MOV.U32 R15, RZ, RZ, -0x1 ;  /* 0xffffffffff0f7424 */ /* 0x000fce00078e00ff */
[----:B-1-3-5:R-:W-:Y:S05]  /*a840*/  WARPSYNC.COLLECTIVE R15, `(.L_x_4389) ;  /* 0x000000000f087348 */ /* 0x02afea0003c00000 */
[----:B------:R0:W2:Y:S02]  /*a850*/  SHFL.BFLY P6, R14, R13, R12, R11 ;  /* 0x0c00000c0d0e7389 */ /* 0x0000a400000c000b */
[----:B0123-5:R-:W-:Y:S05]  /*a860*/  ENDCOLLECTIVE ;  /* 0x000000000000791b */ /* 0x02ffea0003800000 */
.L_x_4389:
[----:B------:R-:W-:Y:S05]  /*a870*/  BSYNC B0 ;  /* 0x0000000000007941 */ /* 0x000fea0003800000 */
.L_x_4388:
[----:B------:R-:W-:Y:S01]  /*a880*/  FMNMX.FTZ R13, R14, R0, !PT ;  /* 0x000000000e0d7209 */ /* 0x000fe20007810000 */
[----:B------:R-:W-:Y:S01]  /*a890*/  IMAD.MOV.U32 R11, RZ, RZ, 0x1f ;  /* 0x0000001fff0b7424 */ /* 0x000fe200078e00ff */
[----:B------:R-:W-:Y:S02]  /*a8a0*/  MOV R12, 0x8 ;  /* 0x00000008000c7802 */ /* 0x000fe40000000f00 */
[----:B------:R-:W-:-:S07]  /*a8b0*/  MOV R15, 0xffffffff ;  /* 0xffffffff000f7802 */ /* 0x000fce0000000f00 */
[----:B------:R-:W-:Y:S05]  /*a8c0*/  WARPSYNC.COLLECTIVE R15, `(.L_x_4390) ;  /* 0x000000000f087348 */ /* 0x000fea0003c00000 */
[----:B------:R0:W1:Y:S02]  /*a8d0*/  SHFL.BFLY P6, R14, R13, R12, R11 ;  /* 0x0c00000c0d0e7389 */ /* 0x00006400000c000b */
[----:B01----:R-:W-:Y:S05]  /*a8e0*/  ENDCOLLECTIVE ;  /* 0x000000000000791b */ /* 0x003fea0003800000 */
.L_x_4390:
[----:B------:R-:W-:Y:S01]  /*a8f0*/  HFMA2 R12, -RZ, RZ, 0, 2.384185791015625e-07 ;  /* 0x00000004ff0c7431 */ /* 0x000fe200000001ff */
[----:B------:R-:W-:-:S05]  /*a900*/  FMNMX.FTZ R5, R13, R14, !PT ;  /* 0x0000000e0d057209 */ /* 0x000fca0007810000 */
[----:B------:R-:W-:-:S07]  /*a910*/  IMAD.MOV.U32 R13, RZ, RZ, R5 ;  /* 0x000000ffff0d7224 */ /* 0x000fce00078e0005 */
[----:B------:R-:W-:Y:S05]  /*a920*/  WARPSYNC.COLLECTIVE R15, `(.L_x_4391) ;  /* 0x000000000f087348 */ /* 0x000fea0003c00000 */
[----:B------:R0:W1:Y:S02]  /*a930*/  SHFL.BFLY P6, R14, R13, R12, R11 ;  /* 0x0c00000c0d0e7389 */ /* 0x00006400000c000b */
[----:B01----:R-:W-:Y:S05]  /*a940*/  ENDCOLLECTIVE ;  /* 0x000000000000791b */ /* 0x003fea0003800000 */
.L_x_4391:
[----:B------:R-:W-:Y:S02]  /*a950*/  MOV R12, 0x2 ;  /* 0x00000002000c7802 */ /* 0x000fe40000000f00 */
[----:B------:R-:W-:-:S05]  /*a960*/  FMNMX.FTZ R6, R5, R14, !PT ;  /* 0x0000000e05067209 */ /* 0x000fca0007810000 */
[----:B------:R-:W-:-:S07]  /*a970*/  IMAD.MOV.U32 R13, RZ, RZ, R6 ;  /* 0x000000ffff0d7224 */ /* 0x000fce00078e0006 */
[----:B------:R-:W-:Y:S05]  /*a980*/  WARPSYNC.COLLECTIVE R15, `(.L_x_4392) ;  /* 0x000000000f087348 */ /* 0x000fea0003c00000 */
[----:B------:R0:W1:Y:S02]  /*a990*/  SHFL.BFLY P6, R14, R13, R12, R11 ;  /* 0x0c00000c0d0e7389 */ /* 0x00006400000c000b */
[----:B01----:R-:W-:Y:S05]  /*a9a0*/  ENDCOLLECTIVE ;  /* 0x000000000000791b */ /* 0x003fea0003800000 */
.L_x_4392:
[----:B------:R-:W-:Y:S05]  /*a9b0*/  BRA `(.L_x_4393) ;  /* 0xffffffa800e47947 */ /* 0x000fea000383ffff */
.L_x_4394:
        /* <DEDUP_REMOVED lines=12> */
.L_x_5605:


//--------------------- .text._ZN4mmha33masked_multihead_attention_kernelItLi224ELi256ELi4ELi32ELi64ELb0ELb0EEEv26Multihead_attention_paramsIT_XT5_EE --------------------------
	.section	.text._ZN4mmha33masked_multihead_attention_kernelItLi224ELi256ELi4ELi32ELi64ELb0ELb0EEEv26Multihead_attention_paramsIT_XT5_EE,"ax",@progbits
	.align	128
        .global         _ZN4mmha33masked_multihead_attention_kernelItLi224ELi256ELi4ELi32ELi64ELb0ELb0EEEv26Multihead_attention_paramsIT_XT5_EE
        .type           _ZN4mmha33masked_multihead_attention_kernelItLi224ELi256ELi4ELi32ELi64ELb0ELb0EEEv26Multihead_attention_paramsIT_XT5_EE,@function
        .size           _ZN4mmha33masked_multihead_attention_kernelItLi224ELi256ELi4ELi32ELi64ELb0ELb0EEEv26Multihead_attention_paramsIT_XT5_EE,(.L_x_5606 - _ZN4mmha33masked_multihead_attention_kernelItLi224ELi256ELi4ELi32ELi64ELb0ELb0EEEv26Multihead_attention_paramsIT_XT5_EE)
        .other          _ZN4mmha33masked_multihead_attention_kernelItLi224ELi256ELi4ELi32ELi64ELb0ELb0EEEv26Multihead_attention_paramsIT_XT5_EE,@"STO_CUDA_ENTRY STV_DEFAULT"
_ZN4mmha33masked_multihead_attention_kernelItLi224ELi256ELi4ELi32ELi64ELb0ELb0EEEv26Multihead_attention_paramsIT_XT5_EE:
.text._ZN4mmha33masked_multihead_attention_kernelItLi224ELi256ELi4ELi32ELi64ELb0ELb0EEEv26Multihead_attention_paramsIT_XT5_EE:
        /* <DEDUP_REMOVED lines=12> */
.L_x_4395:
[----:B------:R-:W1:Y:S08]  /*00c0*/  LDC.64 R2, c[0x0][0x4a0] ;  /* 0x00012800ff027b82 */ /* 0x000e700000000a00 */
[----:B------:R-:W3:Y:S01]  /*00d0*/  LDC R9, c[0x0][0x3f0] ;  /* 0x0000fc00ff097b82 */ /* 0x000ee20000000800 */
[----:B--2---:R-:W-:-:S07]  /*00e0*/  IABS R8, R22 ;  /* 0x0000001600087213 */ /* 0x004fce0000000000 */
[----:B------:R-:W2:Y:S01]  /*00f0*/  LDC R19, c[0x0][0x3f4] ;  /* 0x0000fd00ff137b82 */ /* 0x000ea20000000800 */
[----:B-1----:R-:W-:-:S04]  /*0100*/  ISETP.NE.U32.AND P0, PT, R2, RZ, PT ;  /* 0x000000ff0200720c */ /* 0x002fc80003f05070 */
[----:B------:R-:W-:Y:S02]  /*0110*/  ISETP.NE.AND.EX P0, PT, R3, RZ, PT, P0 ;  /* 0x000000ff0300720c */ /* 0x000fe40003f05300 */
[----:B---3--:R-:W-:-:S04]  /*0120*/  IABS R7, R9 ;  /* 0x0000000900077213 */ /* 0x008fc80000000000 */
[----:B------:R-:W1:Y:S07]  /*0130*/  I2F.RP R0, R7 ;  /* 0x0000000700007306 */ /* 0x000e6e0000209400 */
[----:B------:R-:W3:Y:S08]  /*0140*/  @P0 LDC.64 R2, c[0x0][0x4a0] ;  /* 0x00012800ff020b82 */ /* 0x000ef00000000a00 */
[----:B------:R-:W4:Y:S01]  /*0150*/  @P0 LDC R10, c[0x0][0x430] ;  /* 0x00010c00ff0a0b82 */ /* 0x000f220000000800 */
[----:B-1----:R-:W1:Y:S01]  /*0160*/  MUFU.RCP R0, R0 ;  /* 0x0000000000007308 */ /* 0x002e620000001000 */
[----:B---3--:R-:W-:-:S04]  /*0170*/  @P0 IMAD.WIDE.U32 R2, R22, 0x4, R2 ;  /* 0x0000000416020825 */ /* 0x008fc800078e0002 */
[----:B-1----:R-:W-:Y:S02]  /*0180*/  VIADD R6, R0, 0xffffffe ;  /* 0x0ffffffe00067836 */ /* 0x002fe40000000000 */
[----:B------:R1:W4:Y:S02]  /*0190*/  @P0 LDG.E R3, desc[UR36][R2.64] ;  /* 0x0000002402030981 */ /* 0x000324000c1e1900 */
[----:B------:R-:W3:Y:S02]  /*01a0*/  F2I.FTZ.U32.TRUNC.NTZ R5, R6 ;  /* 0x0000000600057305 */ /* 0x000ee4000021f000 */
[----:B---3--:R-:W-:-:S05]  /*01b0*/  IADD3 R4, PT, PT, RZ, -R5, RZ ;  /* 0x80000005ff047210 */ /* 0x008fca0007ffe0ff */
[----:B------:R-:W-:Y:S02]  /*01c0*/  IMAD R11, R4, R7, RZ ;  /* 0x00000007040b7224 */ /* 0x000fe400078e02ff */
[----:B------:R-:W-:-:S04]  /*01d0*/  IMAD.MOV.U32 R4, RZ, RZ, RZ ;  /* 0x000000ffff047224 */ /* 0x000fc800078e00ff */
[----:B------:R-:W-:Y:S02]  /*01e0*/  IMAD.HI.U32 R0, R5, R11, R4 ;  /* 0x0000000b05007227 */ /* 0x000fe400078e0004 */
        /* <DEDUP_REMOVED lines=8> */
[----:B--2---:R-:W-:-:S11]  /*0270*/  IABS R11, R19 ;  /* 0x00000013000b7213 */ /* 0x004fd60000000000 */
[----:B------:R-:W-:-:S05]  /*0280*/  @P2 VIADD R0, R0, 0x1 ;  /* 0x0000000100002836 */ /* 0x000fca0000000000 */
[----:B------:R-:W-:Y:S02]  /*0290*/  MOV R24, R0 ;  /* 0x0000000000187202 */ /* 0x000fe40000000f00 */
[----:B------:R-:W2:Y:S01]  /*02a0*/  I2F.RP R0, R11 ;  /* 0x0000000b00007306 */ /* 0x000ea20000209400 */
[----:B---3--:R-:W-:-:S04]  /*02b0*/  ISETP.NE.U32.AND P1, PT, R4, RZ, PT ;  /* 0x000000ff0400720c */ /* 0x008fc80003f25070 */
[----:B------:R-:W-:Y:S02]  /*02c0*/  ISETP.NE.AND.EX P1, PT, R5, RZ, PT, P1 ;  /* 0x000000ff0500720c */ /* 0x000fe40003f25310 */
[----:B-1----:R-:W-:Y:S01]  /*02d0*/  LOP3.LUT R2, R22, R9, RZ, 0x3c, !PT ;  /* 0x0000000916027212 */ /* 0x002fe200078e3cff */
[----:B--2---:R-:W1:Y:S03]  /*02e0*/  MUFU.RCP R0, R0 ;  /* 0x0000000000007308 */ /* 0x004e660000001000 */
[----:B------:R-:W-:-:S07]  /*02f0*/  ISETP.GE.AND P4, PT, R2, RZ, PT ;  /* 0x000000ff0200720c */ /* 0x000fce0003f86270 */
[----:B------:R-:W2:Y:S01]  /*0300*/  @P1 LDC.64 R6, c[0x0][0x460] ;  /* 0x00011800ff061b82 */ /* 0x000ea20000000a00 */
[----:B------:R-:W-:-:S07]  /*0310*/  ISETP.NE.AND P3, PT, R9, RZ, PT ;  /* 0x000000ff0900720c */ /* 0x000fce0003f65270 */
[----:B------:R-:W3:Y:S01]  /*0320*/  @!P0 LDC R16, c[0x0][0x40c] ;  /* 0x00010300ff108b82 */ /* 0x000ee20000000800 */
[----:B------:R-:W-:Y:S01]  /*0330*/  @!P4 IMAD.MOV R24, RZ, RZ, -R24 ;  /* 0x000000ffff18c224 */ /* 0x000fe200078e0a18 */
[----:B-1----:R-:W-:-:S04]  /*0340*/  IADD3 R8, PT, PT, R0, 0xffffffe, RZ ;  /* 0x0ffffffe00087810 */ /* 0x002fc80007ffe0ff */
[----:B------:R-:W-:Y:S02]  /*0350*/  @!P3 LOP3.LUT R24, RZ, R9, RZ, 0x33, !PT ;  /* 0x00000009ff18b212 */ /* 0x000fe400078e33ff */
[----:B------:R1:W0:Y:S01]  /*0360*/  F2I.FTZ.U32.TRUNC.NTZ R9, R8 ;  /* 0x0000000800097305 */ /* 0x000222000021f000 */
[----:B------:R-:W-:Y:S02]  /*0370*/  IMAD.MOV.U32 R2, RZ, RZ, RZ ;  /* 0x000000ffff027224 */ /* 0x000fe400078e00ff */
[----:B--2---:R-:W-:-:S05]  /*0380*/  @P1 IMAD.WIDE R6, R24, 0x4, R6 ;  /* 0x0000000418061825 */ /* 0x004fca00078e0206 */
[----:B------:R0:W5:Y:S01]  /*0390*/  @P1 LDG.E R2, desc[UR36][R6.64] ;  /* 0x0000002406021981 */ /* 0x000162000c1e1900 */
[----:B-1----:R-:W-:Y:S02]  /*03a0*/  HFMA2 R8, -RZ, RZ, 0, 0 ;  /* 0x00000000ff087431 */ /* 0x002fe400000001ff */
[----:B0-----:R-:W-:Y:S01]  /*03b0*/  IMAD.MOV R6, RZ, RZ, -R9 ;  /* 0x000000ffff067224 */ /* 0x001fe200078e0a09 */
[----:B------:R-:W0:Y:S01]  /*03c0*/  S2R R27, SR_TID.X ;  /* 0x00000000001b7919 */ /* 0x000e220000002100 */
[----:B------:R-:W1:Y:S01]  /*03d0*/  S2R R25, SR_CTAID.X ;  /* 0x0000000000197919 */ /* 0x000e620000002500 */
[----:B------:R-:W-:Y:S01]  /*03e0*/  BSSY.RECONVERGENT B0, `(.L_x_4396) ;  /* 0x000005c000007945 */ /* 0x000fe20003800200 */
[----:B------:R-:W-:Y:S02]  /*03f0*/  CS2R R30, SRZ ;  /* 0x00000000001e7805 */ /* 0x000fe4000001ff00 */
[----:B------:R-:W-:Y:S02]  /*0400*/  CS2R R28, SRZ ;  /* 0x00000000001c7805 */ /* 0x000fe4000001ff00 */
[----:B0-----:R-:W-:Y:S01]  /*0410*/  ISETP.GT.U32.AND P3, PT, R27, 0x1b, PT ;  /* 0x0000001b1b00780c */ /* 0x001fe20003f64070 */
[----:B----4-:R-:W-:-:S02]  /*0420*/  @P0 IMAD.IADD R16, R3, 0x1, R10 ;  /* 0x0000000103100824 */ /* 0x010fc400078e020a */
[----:B------:R-:W-:-:S03]  /*0430*/  IMAD R3, R6, R11, RZ ;  /* 0x0000000b06037224 */ /* 0x000fc600078e02ff */
[----:B---3--:R-:W-:Y:S01]  /*0440*/  IABS R18, R16 ;  /* 0x0000001000127213 */ /* 0x008fe20000000000 */
[----:B------:R-:W-:Y:S02]  /*0450*/  IMAD.HI.U32 R9, R9, R3, R8 ;  /* 0x0000000309097227 */ /* 0x000fe400078e0008 */
[----:B------:R-:W0:Y:S04]  /*0460*/  LDC R3, c[0x0][0x3e8] ;  /* 0x0000fa00ff037b82 */ /* 0x000e280000000800 */
[----:B------:R-:W-:-:S04]  /*0470*/  IMAD.HI.U32 R9, R9, R18, RZ ;  /* 0x0000001209097227 */ /* 0x000fc800078e00ff */
[----:B------:R-:W-:-:S04]  /*0480*/  IMAD.MOV R9, RZ, RZ, -R9 ;  /* 0x000000ffff097224 */ /* 0x000fc800078e0a09 */
[C---:B------:R-:W-:Y:S02]  /*0490*/  IMAD R18, R11.reuse, R9, R18 ;  /* 0x000000090b127224 */ /* 0x040fe400078e0212 */
[----:B------:R-:W1:Y:S03]  /*04a0*/  LDC R9, c[0x0][0x3f8] ;  /* 0x0000fe00ff097b82 */ /* 0x000e660000000800 */
[----:B------:R-:W-:-:S13]  /*04b0*/  ISETP.GT.U32.AND P0, PT, R11, R18, PT ;  /* 0x000000120b00720c */ /* 0x000fda0003f04070 */
[----:B------:R-:W-:-:S05]  /*04c0*/  @!P0 IMAD.IADD R18, R18, 0x1, -R11 ;  /* 0x0000000112128824 */ /* 0x000fca00078e0a0b */
[----:B------:R-:W-:Y:S02]  /*04d0*/  ISETP.GT.U32.AND P0, PT, R11, R18, PT ;  /* 0x000000120b00720c */ /* 0x000fe40003f04070 */
[----:B0-----:R-:W-:Y:S02]  /*04e0*/  ISETP.NE.AND P1, PT, R3, RZ, PT ;  /* 0x000000ff0300720c */ /* 0x001fe40003f25270 */
[----:B------:R-:W-:Y:S01]  /*04f0*/  ISETP.GE.AND P2, PT, R16, RZ, PT ;  /* 0x000000ff1000720c */ /* 0x000fe20003f46270 */
[----:B-1----:R-:W-:-:S08]  /*0500*/  IMAD R26, R22, R9, R25 ;  /* 0x00000009161a7224 */ /* 0x002fd000078e0219 */
[----:B------:R-:W-:Y:S02]  /*0510*/  @!P0 IADD3 R18, PT, PT, R18, -R11, RZ ;  /* 0x8000000b12128210 */ /* 0x000fe40007ffe0ff */
[----:B------:R-:W-:Y:S01]  /*0520*/  ISETP.NE.AND P0, PT, R19, RZ, PT ;  /* 0x000000ff1300720c */ /* 0x000fe20003f05270 */
[----:B------:R-:W-:Y:S02]  /*0530*/  @P1 IMAD R0, R22, R3, RZ ;  /* 0x0000000316001224 */ /* 0x000fe400078e02ff */
[----:B------:R-:W-:Y:S02]  /*0540*/  @!P1 IMAD R17, R26, 0xe0, RZ ;  /* 0x000000e01a119824 */ /* 0x000fe400078e02ff */
[----:B------:R-:W-:Y:S02]  /*0550*/  @P1 IMAD R17, R25, 0xe0, R0 ;  /* 0x000000e019111824 */ /* 0x000fe400078e0200 */
[----:B------:R-:W-:Y:S02]  /*0560*/  @!P2 IMAD.MOV R18, RZ, RZ, -R18 ;  /* 0x000000ffff12a224 */ /* 0x000fe400078e0a12 */
[----:B------:R-:W-:-:S04]  /*0570*/  IMAD.SHL.U32 R0, R27, 0x8, RZ ;  /* 0x000000081b007824 */ /* 0x000fc800078e00ff */
[----:B------:R-:W-:Y:S02]  /*0580*/  @!P0 LOP3.LUT R18, RZ, R19, RZ, 0x33, !PT ;  /* 0x00000013ff128212 */ /* 0x000fe400078e33ff */
[----:B------:R-:W-:Y:S01]  /*0590*/  IADD3 R19, PT, PT, R16, 0x1, -R19 ;  /* 0x0000000110137810 */ /* 0x000fe20007ffe813 */
[----:B------:R-:W-:Y:S01]  /*05a0*/  IMAD R3, R25, 0xe0, R0 ;  /* 0x000000e019037824 */ /* 0x000fe200078e0200 */
[----:B------:R-:W-:Y:S01]  /*05b0*/  IADD3 R37, PT, PT, R0, R17, RZ ;  /* 0x0000001100257210 */ /* 0x000fe20007ffe0ff */
[----:B------:R-:W-:Y:S01]  /*05c0*/  IMAD R24, R24, R9, RZ ;  /* 0x0000000918187224 */ /* 0x000fe200078e02ff */
[----:B------:R-:W-:Y:S01]  /*05d0*/  VIMNMX R19, PT, PT, RZ, R19, !PT ;  /* 0x00000013ff137248 */ /* 0x000fe20007fe0100 */
[----:B------:R-:W-:Y:S06]  /*05e0*/  @P3 BRA `(.L_x_4397) ;  /* 0x0000000000ec3947 */ /* 0x000fec0003800000 */
        /* <DEDUP_REMOVED lines=14> */
[----:B------:R-:W-:Y:S02]  /*06d0*/  ISETP.NE.U32.AND P1, PT, R12, RZ, PT ;  /* 0x000000ff0c00720c */ /* 0x000fe40003f25070 */
[----:B------:R-:W-:Y:S02]  /*06e0*/  LOP3.LUT R12, R15, 0xff, RZ, 0xc0, !PT ;  /* 0x000000ff0f0c7812 */ /* 0x000fe400078ec0ff */
[--C-:B------:R-:W-:Y:S02]  /*06f0*/  SHF.R.U64 R11, R28, 0x10, R29.reuse ;  /* 0x000000101c0b7819 */ /* 0x100fe4000000121d */
[--C-:B------:R-:W-:Y:S02]  /*0700*/  SHF.R.S32.HI R31, RZ, 0x18, R29.reuse ;  /* 0x00000018ff1f7819 */ /* 0x100fe4000001141d */
[----:B------:R-:W-:Y:S02]  /*0710*/  PRMT R10, R29, 0x9910, RZ ;  /* 0x000099101d0a7816 */ /* 0x000fe400000000ff */
[----:B------:R-:W-:-:S02]  /*0720*/  SHF.R.S32.HI R29, RZ, 0x10, R29 ;  /* 0x00000010ff1d7819 */ /* 0x000fc4000001141d */
[----:B0-----:R-:W-:Y:S01]  /*0730*/  SHF.R.S32.HI R7, RZ, 0x8, R8 ;  /* 0x00000008ff077819 */ /* 0x001fe20000011408 */
[----:B------:R-:W-:Y:S01]  /*0740*/  I2F.S16 R31, R31 ;  /* 0x0000001f001f7306 */ /* 0x000fe20000101400 */
[----:B------:R-:W-:Y:S02]  /*0750*/  SHF.R.U64 R8, R12, 0x7, RZ ;  /* 0x000000070c087819 */ /* 0x000fe400000012ff */
[----:B------:R-:W-:Y:S01]  /*0760*/  PRMT R11, R11, 0x9910, RZ ;  /* 0x000099100b0b7816 */ /* 0x000fe200000000ff */
[----:B---3--:R-:W-:Y:S01]  /*0770*/  FMUL.FTZ R13, R6, R13 ;  /* 0x0000000d060d7220 */ /* 0x008fe20000410000 */
[----:B------:R-:W-:Y:S02]  /*0780*/  LOP3.LUT R29, R29, 0xff, RZ, 0xc0, !PT ;  /* 0x000000ff1d1d7812 */ /* 0x000fe400078ec0ff */
[----:B------:R-:W-:Y:S01]  /*0790*/  ISETP.NE.U32.AND P0, PT, R8, RZ, PT ;  /* 0x000000ff0800720c */ /* 0x000fe20003f05070 */
[----:B------:R-:W-:Y:S01]  /*07a0*/  IMAD.MOV.U32 R8, RZ, RZ, R11 ;  /* 0x000000ffff087224 */ /* 0x000fe200078e000b */
[----:B------:R-:W-:Y:S01]  /*07b0*/  SHF.R.U64 R11, R29, 0x7, RZ ;  /* 0x000000071d0b7819 */ /* 0x000fe200000012ff */
[----:B------:R-:W0:Y:S01]  /*07c0*/  I2F.S16 R7, R7 ;  /* 0x0000000700077306 */ /* 0x000e220000101400 */
[----:B------:R-:W-:-:S02]  /*07d0*/  ISETP.NE.U32.AND.EX P1, PT, RZ, RZ, PT, P1 ;  /* 0x000000ffff00720c */ /* 0x000fc40003f25110 */
[----:B------:R-:W-:Y:S02]  /*07e0*/  ISETP.NE.U32.AND P2, PT, R11, RZ, PT ;  /* 0x000000ff0b00720c */ /* 0x000fe40003f45070 */
[----:B------:R-:W-:Y:S02]  /*07f0*/  ISETP.NE.U32.AND.EX P0, PT, RZ, RZ, PT, P0 ;  /* 0x000000ffff00720c */ /* 0x000fe40003f05100 */
[----:B------:R-:W-:Y:S02]  /*0800*/  ISETP.NE.U32.AND.EX P2, PT, RZ, RZ, PT, P2 ;  /* 0x000000ffff00720c */ /* 0x000fe40003f45120 */
[----:B------:R-:W-:Y:S02]  /*0810*/  SHF.R.S32.HI R10, RZ, 0x8, R10 ;  /* 0x00000008ff0a7819 */ /* 0x000fe4000001140a */
[----:B------:R-:W-:Y:S02]  /*0820*/  SHF.R.S32.HI R8, RZ, 0x8, R8 ;  /* 0x00000008ff087819 */ /* 0x000fe40000011408 */
[----:B------:R1:W2:Y:S01]  /*0830*/  I2F.S16 R23, R10 ;  /* 0x0000000a00177306 */ /* 0x0002a20000101400 */
[----:B------:R-:W-:Y:S01]  /*0840*/  @P1 LOP3.LUT R14, R14, 0xffffff00, RZ, 0xfc, !PT ;  /* 0xffffff000e0e1812 */ /* 0x000fe200078efcff */
[----:B0-----:R-:W-:-:S03]  /*0850*/  FMUL.FTZ R28, R6, R7 ;  /* 0x00000007061c7220 */ /* 0x001fc60000410000 */
[----:B------:R-:W-:Y:S02]  /*0860*/  @P0 LOP3.LUT R12, R12, 0xffffff00, RZ, 0xfc, !PT ;  /* 0xffffff000c0c0812 */ /* 0x000fe400078efcff */
[----:B------:R-:W-:Y:S01]  /*0870*/  @P2 LOP3.LUT R29, R29, 0xffffff00, RZ, 0xfc, !PT ;  /* 0xffffff001d1d2812 */ /* 0x000fe200078efcff */
        /* <DEDUP_REMOVED lines=10> */
[C---:B0-----:R-:W-:Y:S01]  /*0920*/  FMUL.FTZ R11, R6.reuse, R11 ;  /* 0x0000000b060b7220 */ /* 0x041fe20000410000 */
[----:B-1----:R-:W-:-:S04]  /*0930*/  FMUL.FTZ R31, R6, R29 ;  /* 0x0000001d061f7220 */ /* 0x002fc80000410000 */
[----:B------:R-:W-:Y:S02]  /*0940*/  F2FP.F16.F32.PACK_AB R29, R8, R11 ;  /* 0x0000000b081d723e */ /* 0x000fe400000000ff */
[----:B------:R-:W-:Y:S01]  /*0950*/  F2FP.F16.F32.PACK_AB R31, R10, R31 ;  /* 0x0000001f0a1f723e */ /* 0x000fe200000000ff */
[----:B------:R-:W-:Y:S06]  /*0960*/  BRA `(.L_x_4397) ;  /* 0x00000000000c7947 */ /* 0x000fec0003800000 */
.L_x_4398:
[----:B------:R-:W0:Y:S02]  /*0970*/  LDC.64 R28, c[0x0][0x388] ;  /* 0x0000e200ff1c7b82 */ /* 0x000e240000000a00 */
[----:B0-----:R-:W-:-:S06]  /*0980*/  IMAD.WIDE R28, R37, 0x2, R28 ;  /* 0x00000002251c7825 */ /* 0x001fcc00078e021c */
[----:B------:R-:W5:Y:S02]  /*0990*/  LDG.E.128 R28, desc[UR36][R28.64] ;  /* 0x000000241c1c7981 */ /* 0x000f64000c1e1d00 */
.L_x_4397:
[----:B------:R-:W-:Y:S05]  /*09a0*/  BSYNC.RECONVERGENT B0 ;  /* 0x0000000000007941 */ /* 0x000fea0003800200 */
.L_x_4396:
        /* <DEDUP_REMOVED lines=16> */
[--C-:B0-----:R-:W-:Y:S02]  /*0ab0*/  SHF.R.U64 R11, R32, 0x10, R33.reuse ;  /* 0x00000010200b7819 */ /* 0x101fe40000001221 */
[--C-:B------:R-:W-:Y:S02]  /*0ac0*/  SHF.R.S32.HI R35, RZ, 0x18, R33.reuse ;  /* 0x00000018ff237819 */ /* 0x100fe40000011421 */
[----:B------:R-:W-:Y:S02]  /*0ad0*/  PRMT R12, R33, 0x9910, RZ ;  /* 0x00009910210c7816 */ /* 0x000fe400000000ff */
[----:B------:R-:W-:-:S02]  /*0ae0*/  SHF.R.S32.HI R33, RZ, 0x10, R33 ;  /* 0x00000010ff217819 */ /* 0x000fc40000011421 */
[----:B------:R-:W-:Y:S01]  /*0af0*/  SHF.R.S32.HI R6, RZ, 0x8, R8 ;  /* 0x00000008ff067819 */ /* 0x000fe20000011408 */
        /* <DEDUP_REMOVED lines=35> */
.L_x_4399:
[----:B------:R-:W-:Y:S01]  /*0d30*/  BSSY.RECONVERGENT B0, `(.L_x_4400) ;  /* 0x0000007000007945 */ /* 0x000fe20003800200 */
[----:B------:R-:W-:Y:S02]  /*0d40*/  CS2R R34, SRZ ;  /* 0x0000000000227805 */ /* 0x000fe4000001ff00 */
[----:B------:R-:W-:Y:S01]  /*0d50*/  CS2R R32, SRZ ;  /* 0x0000000000207805 */ /* 0x000fe2000001ff00 */
[----:B------:R-:W-:Y:S06]  /*0d60*/  @P3 BRA `(.L_x_4401) ;  /* 0x00000000000c3947 */ /* 0x000fec0003800000 */
[----:B------:R-:W0:Y:S02]  /*0d70*/  LDC.64 R32, c[0x0][0x398] ;  /* 0x0000e600ff207b82 */ /* 0x000e240000000a00 */
[----:B0-----:R-:W-:-:S06]  /*0d80*/  IMAD.WIDE R32, R37, 0x2, R32 ;  /* 0x0000000225207825 */ /* 0x001fcc00078e0220 */
[----:B------:R-:W5:Y:S02]  /*0d90*/  LDG.E.128 R32, desc[UR36][R32.64] ;  /* 0x0000002420207981 */ /* 0x000f64000c1e1d00 */
.L_x_4401:
[----:B------:R-:W-:Y:S05]  /*0da0*/  BSYNC.RECONVERGENT B0 ;  /* 0x0000000000007941 */ /* 0x000fea0003800200 */
.L_x_4400:
[----:B------:R-:W0:Y:S01]  /*0db0*/  LDCU.64 UR6, c[0x0][0x3a0] ;  /* 0x00007400ff0677ac */ /* 0x000e220008000a00 */
[----:B------:R-:W1:Y:S01]  /*0dc0*/  LDC.64 R6, c[0x0][0x418] ;  /* 0x00010600ff067b82 */ /* 0x000e620000000a00 */
[----:B------:R-:W-:Y:S01]  /*0dd0*/  ISETP.EQ.U32.AND P3, PT, R4, RZ, PT ;  /* 0x000000ff0400720c */ /* 0x000fe20003f62070 */
[----:B------:R-:W2:Y:S01]  /*0de0*/  LDCU.64 UR4, c[0x0][0x390] ;  /* 0x00007200ff0477ac */ /* 0x000ea20008000a00 */
[----:B------:R-:W-:-:S04]  /*0df0*/  ISETP.GT.U32.AND P1, PT, R27, 0x1f, PT ;  /* 0x0000001f1b00780c */ /* 0x000fc80003f24070 */
[----:B------:R-:W-:Y:S02]  /*0e00*/  ISETP.EQ.OR.EX P1, PT, R5, RZ, P1, P3 ;  /* 0x000000ff0500720c */ /* 0x000fe40000f22730 */
[----:B------:R-:W-:Y:S02]  /*0e10*/  CS2R R10, SRZ ;  /* 0x00000000000a7805 */ /* 0x000fe4000001ff00 */
[----:B------:R-:W-:Y:S02]  /*0e20*/  CS2R R4, SRZ ;  /* 0x0000000000047805 */ /* 0x000fe4000001ff00 */
[----:B0-----:R-:W-:Y:S02]  /*0e30*/  ISETP.NE.U32.AND P2, PT, RZ, UR6, PT ;  /* 0x00000006ff007c0c */ /* 0x001fe4000bf45070 */
[----:B--2---:R-:W-:-:S05]  /*0e40*/  ISETP.NE.U32.AND P0, PT, RZ, UR4, PT ;  /* 0x00000004ff007c0c */ /* 0x004fca000bf05070 */
[----:B------:R-:W0:Y:S01]  /*0e50*/  @!P1 LDC.64 R20, c[0x0][0x450] ;  /* 0x00011400ff149b82 */ /* 0x000e220000000a00 */
[----:B------:R-:W-:Y:S01]  /*0e60*/  ISETP.NE.AND.EX P2, PT, RZ, UR7, PT, P2 ;  /* 0x00000007ff007c0c */ /* 0x000fe2000bf45320 */
[----:B-----5:R-:W-:Y:S01]  /*0e70*/  @!P1 IMAD R8, R2, R9, RZ ;  /* 0x0000000902089224 */ /* 0x020fe200078e02ff */
[----:B------:R-:W-:Y:S01]  /*0e80*/  ISETP.NE.AND.EX P0, PT, RZ, UR5, PT, P0 ;  /* 0x00000005ff007c0c */ /* 0x000fe2000bf05300 */
[----:B------:R-:W2:Y:S01]  /*0e90*/  LDCU.U8 UR4, c[0x0][0x404] ;  /* 0x00008080ff0477ac */ /* 0x000ea20008000000 */
[C---:B------:R-:W-:Y:S01]  /*0ea0*/  ISETP.GT.U32.OR P2, PT, R27.reuse, 0x1b, !P2 ;  /* 0x0000001b1b00780c */ /* 0x040fe20005744470 */
[----:B------:R-:W-:Y:S01]  /*0eb0*/  @!P1 IMAD R23, R8, 0xe0, R3 ;  /* 0x000000e008179824 */ /* 0x000fe200078e0203 */
[----:B------:R-:W-:Y:S02]  /*0ec0*/  ISETP.GT.U32.OR P0, PT, R27, 0x1b, !P0 ;  /* 0x0000001b1b00780c */ /* 0x000fe40004704470 */
[----:B-1----:R-:W-:-:S04]  /*0ed0*/  ISETP.NE.U32.AND P3, PT, R6, RZ, PT ;  /* 0x000000ff0600720c */ /* 0x002fc80003f65070 */
[----:B------:R-:W-:-:S05]  /*0ee0*/  ISETP.NE.AND.EX P3, PT, R7, RZ, PT, P3 ;  /* 0x000000ff0700720c */ /* 0x000fca0003f65330 */
[----:B------:R-:W1:Y:S01]  /*0ef0*/  @!P2 LDC.64 R14, c[0x0][0x3a0] ;  /* 0x0000e800ff0eab82 */ /* 0x000e620000000a00 */
[----:B------:R-:W-:Y:S02]  /*0f00*/  CS2R R8, SRZ ;  /* 0x0000000000087805 */ /* 0x000fe4000001ff00 */
[----:B------:R-:W-:-:S05]  /*0f10*/  CS2R R6, SRZ ;  /* 0x0000000000067805 */ /* 0x000fca000001ff00 */
[----:B------:R-:W3:Y:S08]  /*0f20*/  @!P0 LDC.64 R12, c[0x0][0x390] ;  /* 0x0000e400ff0c8b82 */ /* 0x000ef00000000a00 */
[----:B------:R-:W4:Y:S01]  /*0f30*/  @P3 LDC.64 R36, c[0x0][0x418] ;  /* 0x00010600ff243b82 */ /* 0x000f220000000a00 */
[----:B0-----:R-:W-:-:S04]  /*0f40*/  @!P1 IMAD.WIDE R20, R23, 0x2, R20 ;  /* 0x0000000217149825 */ /* 0x001fc800078e0214 */
[C---:B-1----:R-:W-:Y:S01]  /*0f50*/  @!P2 IMAD.WIDE.U32 R14, R3.reuse, 0x2, R14 ;  /* 0x00000002030ea825 */ /* 0x042fe200078e000e */
[----:B------:R-:W2:Y:S04]  /*0f60*/  @!P1 LDG.E.128 R40, desc[UR36][R20.64] ;  /* 0x0000002414289981 */ /* 0x000ea8000c1e1d00 */
[----:B------:R-:W2:Y:S01]  /*0f70*/  @!P2 LDG.E.128 R8, desc[UR36][R14.64] ;  /* 0x000000240e08a981 */ /* 0x000ea2000c1e1d00 */
[----:B---3--:R-:W-:-:S04]  /*0f80*/  @!P0 IMAD.WIDE.U32 R12, R3, 0x2, R12 ;  /* 0x00000002030c8825 */ /* 0x008fc800078e000c */
[----:B------:R-:W-:Y:S01]  /*0f90*/  HFMA2 R23, -RZ, RZ, 0, 0 ;  /* 0x00000000ff177431 */ /* 0x000fe200000001ff */
[----:B------:R0:W3:Y:S01]  /*0fa0*/  @!P0 LDG.E.128 R4, desc[UR36][R12.64] ;  /* 0x000000240c048981 */ /* 0x0000e2000c1e1d00 */
[----:B----4-:R-:W-:-:S05]  /*0fb0*/  @P3 IMAD.WIDE.U32 R36, R22, 0x4, R36 ;  /* 0x0000000416243825 */ /* 0x010fca00078e0024 */
[----:B------:R1:W5:Y:S01]  /*0fc0*/  @P3 LDG.E R23, desc[UR36][R36.64] ;  /* 0x0000002424173981 */ /* 0x000362000c1e1900 */
[----:B0-----:R-:W0:Y:S01]  /*0fd0*/  LDC R13, c[0x0][0x400] ;  /* 0x00010000ff0d7b82 */ /* 0x001e220000000800 */
[----:B--2---:R-:W-:Y:S01]  /*0fe0*/  ISETP.NE.AND P0, PT, RZ, UR4, PT ;  /* 0x00000004ff007c0c */ /* 0x004fe2000bf05270 */
[----:B------:R-:W-:Y:S03]  /*0ff0*/  BSSY.RECONVERGENT B6, `(.L_x_4402) ;  /* 0x0000162000067945 */ /* 0x000fe60003800200 */
[----:B0-----:R-:W-:Y:S01]  /*1000*/  ISETP.LT.OR P0, PT, R13, 0x1, P0 ;  /* 0x000000010d00780c */ /* 0x001fe20000701670 */
[----:B------:R-:W-:Y:S02]  /*1010*/  HFMA2 R33, R33, 1, 1, R9 ;  /* 0x3c003c0021217831 */ /* 0x000fe40000000009 */
[----:B------:R-:W-:Y:S02]  /*1020*/  HFMA2 R35, R35, 1, 1, R11 ;  /* 0x3c003c0023237831 */ /* 0x000fe4000000000b */
[----:B------:R-:W-:-:S02]  /*1030*/  HADD2 R32, R32, R8 ;  /* 0x0000000820207230 */ /* 0x000fc40000000000 */
[----:B------:R-:W-:Y:S02]  /*1040*/  HADD2 R34, R34, R10 ;  /* 0x0000000a22227230 */ /* 0x000fe40000000000 */
[----:B------:R-:W-:Y:S02]  /*1050*/  @!P1 HFMA2 R33, R33, R41, -RZ ;  /* 0x0000002921219231 */ /* 0x000fe400001000ff */
[----:B---3--:R-:W-:Y:S02]  /*1060*/  HFMA2 R29, R29, 1, 1, R5 ;  /* 0x3c003c001d1d7831 */ /* 0x008fe40000000005 */
[----:B------:R-:W-:Y:S02]  /*1070*/  HFMA2 R31, R31, 1, 1, R7 ;  /* 0x3c003c001f1f7831 */ /* 0x000fe40000000007 */
[----:B------:R-:W-:Y:S02]  /*1080*/  @!P1 HFMA2 R35, R35, R43, -RZ ;  /* 0x0000002b23239231 */ /* 0x000fe400001000ff */
[----:B------:R-:W-:-:S02]  /*1090*/  HADD2 R28, R28, R4 ;  /* 0x000000041c1c7230 */ /* 0x000fc40000000000 */
[----:B------:R-:W-:Y:S02]  /*10a0*/  HADD2 R30, R30, R6 ;  /* 0x000000061e1e7230 */ /* 0x000fe40000000000 */
[----:B------:R-:W-:Y:S02]  /*10b0*/  @!P1 HMUL2 R32, R32, R40 ;  /* 0x0000002820209232 */ /* 0x000fe40000000000 */
[----:B------:R-:W-:Y:S01]  /*10c0*/  @!P1 HMUL2 R34, R34, R42 ;  /* 0x0000002a22229232 */ /* 0x000fe20000000000 */
[----:B-1----:R-:W-:Y:S06]  /*10d0*/  @P0 BRA `(.L_x_4403) ;  /* 0x00000004008c0947 */ /* 0x002fec0003800000 */
[----:B------:R-:W-:-:S13]  /*10e0*/  ISETP.GE.AND P0, PT, R0, R13, PT ;  /* 0x0000000d0000720c */ /* 0x000fda0003f06270 */
[----:B------:R-:W-:Y:S05]  /*10f0*/  @P0 BRA `(.L_x_4404) ;  /* 0x0000001400440947 */ /* 0x000fea0003800000 */
[----:B------:R-:W-:Y:S01]  /*1100*/  I2FP.F32.U32 R4, R13 ;  /* 0x0000000d00047245 */ /* 0x000fe20000201000 */
[C---:B------:R-:W-:Y:S01]  /*1110*/  VIADD R5, R0.reuse, 0x2 ;  /* 0x0000000200057836 */ /* 0x040fe20000000000 */
[----:B------:R-:W-:Y:S01]  /*1120*/  I2FP.F32.U32 R3, R0 ;  /* 0x0000000000037245 */ /* 0x000fe20000201000 */
[----:B------:R-:W0:Y:S01]  /*1130*/  LDCU UR4, c[0x0][0x40c] ;  /* 0x00008180ff0477ac */ /* 0x000e220008000800 */
[C---:B------:R-:W-:Y:S01]  /*1140*/  VIADD R6, R0.reuse, 0x4 ;  /* 0x0000000400067836 */ /* 0x040fe20000000000 */
[----:B------:R-:W-:Y:S01]  /*1150*/  IADD3 R0, PT, PT, R0, 0x6, RZ ;  /* 0x0000000600007810 */ /* 0x000fe20007ffe0ff */
        /* <DEDUP_REMOVED lines=10> */
[--C-:B------:R-:W-:Y:S01]  /*1200*/  HADD2.F32 R11, -RZ, R29.reuse.H1_H1 ;  /* 0x3000001dff0b7230 */ /* 0x100fe20000004100 */
[----:B0----5:R-:W-:Y:S01]  /*1210*/  IADD3 R0, PT, PT, -R23, UR4, RZ ;  /* 0x0000000417007c10 */ /* 0x021fe2000fffe1ff */
        /* <DEDUP_REMOVED lines=8> */
[----:B------:R-:W-:Y:S01]  /*12a0*/  I2FP.F32.S32 R0, R0 ;  /* 0x0000000000007245 */ /* 0x000fe20000201400 */
[----:B------:R-:W-:Y:S01]  /*12b0*/  FMUL.FTZ R9, R4, 13.28771209716796875 ;  /* 0x41549a7804097820 */ /* 0x000fe20000410000 */
[--C-:B------:R-:W-:Y:S01]  /*12c0*/  HADD2.F32 R43, -RZ, R35.reuse.H1_H1 ;  /* 0x30000023ff2b7230 */ /* 0x100fe20000004100 */
        /* <DEDUP_REMOVED lines=68> */
.L_x_4403:
        /* <DEDUP_REMOVED lines=52> */
.L_x_4405:
        /* <DEDUP_REMOVED lines=148> */
.L_x_4409:
[----:B------:R-:W-:Y:S05]  /*2390*/  BSYNC.RECONVERGENT B1 ;  /* 0x0000000000017941 */ /* 0x000fea0003800200 */
.L_x_4408:
        /* <DEDUP_REMOVED lines=8> */
[----:B------:R-:W-:Y:S02]  /*2420*/  PRMT R12, R33, 0x7732, RZ ;  /* 0x00007732210c7816 */ /* 0x000fe400000000ff */
[----:B------:R-:W-:Y:S02]  /*2430*/  PRMT R9, R34, 0x5410, R35 ;  /* 0x0000541022097816 */ /* 0x000fe40000000023 */
[----:B------:R-:W-:Y:S02]  /*2440*/  PRMT R41, R14, 0x5410, R7 ;  /* 0x000054100e297816 */ /* 0x000fe40000000007 */
[----:B------:R-:W-:Y:S02]  /*2450*/  PRMT R7, R31, 0x7732, RZ ;  /* 0x000077321f077816 */ /* 0x000fe400000000ff */
[----:B------:R-:W-:Y:S02]  /*2460*/  PRMT R14, R29, 0x7732, RZ ;  /* 0x000077321d0e7816 */ /* 0x000fe400000000ff */
[----:B------:R-:W-:-:S02]  /*2470*/  PRMT R40, R30, 0x7732, RZ ;  /* 0x000077321e287816 */ /* 0x000fc400000000ff */
[----:B------:R-:W-:Y:S01]  /*2480*/  PRMT R42, R28, 0x7732, RZ ;  /* 0x000077321c2a7816 */ /* 0x000fe200000000ff */
[----:B------:R-:W-:Y:S01]  /*2490*/  IMAD.WIDE.U32 R14, R14, 0x10000, RZ ;  /* 0x000100000e0e7825 */ /* 0x000fe200078e00ff */
[----:B------:R-:W-:Y:S02]  /*24a0*/  LOP3.LUT R21, R21, R13, RZ, 0xfc, !PT ;  /* 0x0000000d15157212 */ /* 0x000fe400078efcff */
[----:B------:R-:W-:Y:S01]  /*24b0*/  LOP3.LUT R11, R9, R11, RZ, 0xfc, !PT ;  /* 0x0000000b090b7212 */ /* 0x000fe200078efcff */
[----:B------:R-:W-:Y:S01]  /*24c0*/  IMAD.WIDE.U32 R12, R12, 0x10000, RZ ;  /* 0x000100000c0c7825 */ /* 0x000fe200078e00ff */
[----:B------:R-:W-:Y:S02]  /*24d0*/  PRMT R9, R32, 0x7732, RZ ;  /* 0x0000773220097816 */ /* 0x000fe400000000ff */
[----:B------:R-:W-:Y:S01]  /*24e0*/  PRMT R39, R40, 0x5410, R7 ;  /* 0x0000541028277816 */ /* 0x000fe20000000007 */
[----:B------:R-:W-:Y:S01]  /*24f0*/  IMAD.MOV.U32 R7, RZ, RZ, R42 ;  /* 0x000000ffff077224 */ /* 0x000fe200078e002a */
[----:B------:R-:W-:-:S02]  /*2500*/  LOP3.LUT R10, R10, 0xffff, R32, 0xf8, !PT ;  /* 0x0000ffff0a0a7812 */ /* 0x000fc400078ef820 */
[----:B------:R-:W-:Y:S02]  /*2510*/  LOP3.LUT R13, R41, R13, RZ, 0xfc, !PT ;  /* 0x0000000d290d7212 */ /* 0x000fe400078efcff */
[----:B------:R-:W-:Y:S01]  /*2520*/  LOP3.LUT R12, R12, R9, RZ, 0xfc, !PT ;  /* 0x000000090c0c7212 */ /* 0x000fe200078efcff */
[----:B------:R0:W-:Y:S01]  /*2530*/  STS.64 [R8], R10 ;  /* 0x0000000a08007388 */ /* 0x0001e20000000a00 */
[----:B------:R-:W-:Y:S02]  /*2540*/  LOP3.LUT R15, R39, R15, RZ, 0xfc, !PT ;  /* 0x0000000f270f7212 */ /* 0x000fe400078efcff */
[----:B------:R-:W-:Y:S01]  /*2550*/  LOP3.LUT R14, R14, R7, RZ, 0xfc, !PT ;  /* 0x000000070e0e7212 */ /* 0x000fe200078efcff */
[----:B------:R0:W-:Y:S04]  /*2560*/  STS.64 [R4], R12 ;  /* 0x0000000c04007388 */ /* 0x0001e80000000a00 */
[----:B------:R0:W-:Y:S04]  /*2570*/  STS.64 [R6], R20 ;  /* 0x0000001406007388 */ /* 0x0001e80000000a00 */
[----:B------:R0:W-:Y:S02]  /*2580*/  STS.64 [R5], R14 ;  /* 0x0000000e05007388 */ /* 0x0001e40000000a00 */
.L_x_4407:
[----:B------:R-:W-:Y:S05]  /*2590*/  BSYNC.RECONVERGENT B0 ;  /* 0x0000000000007941 */ /* 0x000fea0003800200 */
.L_x_4406:
[----:B------:R-:W-:Y:S01]  /*25a0*/  BAR.SYNC.DEFER_BLOCKING 0x0 ;  /* 0x0000000000007b1d */ /* 0x000fe20000010000 */
[----:B------:R-:W-:-:S04]  /*25b0*/  @!P6 IMAD R36, R37, R36, R38 ;  /* 0x000000242524e224 */ /* 0x000fc800078e0226 */
[C---:B------:R-:W-:Y:S01]  /*25c0*/  @!P6 IMAD R0, R36.reuse, 0x2, R0 ;  /* 0x000000022400e824 */ /* 0x040fe200078e0200 */
[----:B------:R-:W-:-:S04]  /*25d0*/  @!P6 LEA R3, R36, R3, 0x1 ;  /* 0x000000032403e211 */ /* 0x000fc800078e08ff */
[----:B------:R1:W2:Y:S04]  /*25e0*/  @!P6 LDS.128 R28, [R0] ;  /* 0x00000000001ce984 */ /* 0x0002a80000000c00 */
[----:B------:R1:W3:Y:S01]  /*25f0*/  @!P6 LDS.128 R32, [R3] ;  /* 0x000000000320e984 */ /* 0x0002e20000000c00 */
[----:B------:R-:W-:Y:S06]  /*2600*/  BAR.SYNC.DEFER_BLOCKING 0x0 ;  /* 0x0000000000007b1d */ /* 0x000fec0000010000 */
.L_x_4404:
[----:B------:R-:W-:Y:S05]  /*2610*/  BSYNC.RECONVERGENT B6 ;  /* 0x0000000000067941 */ /* 0x000fea0003800200 */
.L_x_4402:
[----:B------:R-:W-:Y:S01]  /*2620*/  ISETP.GT.U32.AND P0, PT, R27, 0x1f, PT ;  /* 0x0000001f1b00780c */ /* 0x000fe20003f04070 */
[----:B------:R-:W-:-:S12]  /*2630*/  IMAD.MOV.U32 R82, RZ, RZ, -0x800001 ;  /* 0xff7fffffff527424 */ /* 0x000fd800078e00ff */
[----:B------:R-:W-:Y:S05]  /*2640*/  @P0 BRA `(.L_x_4410) ;  /* 0x0000000000dc0947 */ /* 0x000fea0003800000 */
[----:B------:R-:W-:Y:S01]  /*2650*/  ISETP.GT.U32.AND P0, PT, R27, 0x1b, PT ;  /* 0x0000001b1b00780c */ /* 0x000fe20003f04070 */
[----:B------:R-:W4:Y:S01]  /*2660*/  S2R R9, SR_CgaCtaId ;  /* 0x0000000000097919 */ /* 0x000f220000008800 */
[----:B0-23--:R-:W-:Y:S01]  /*2670*/  HMUL2 R14, R29, R33 ;  /* 0x000000211d0e7232 */ /* 0x00dfe20000000000 */
[----:B------:R-:W-:-:S03]  /*2680*/  UMOV UR4, 0xffffffff ;  /* 0xffffffff00047882 */ /* 0x000fc60000000000 */
[----:B------:R-:W-:-:S04]  /*2690*/  HFMA2 R15, R28, R32, R14 ;  /* 0x000000201c0f7231 */ /* 0x000fc8000000000e */
[----:B------:R-:W-:-:S03]  /*26a0*/  HFMA2 R15, R30, R34, R15 ;  /* 0x000000221e0f7231 */ /* 0x000fc6000000000f */
[----:B------:R-:W1:Y:S01]  /*26b0*/  @!P0 LDC R7, c[0x0][0x3f4] ;  /* 0x0000fd00ff078b82 */ /* 0x000e620000000800 */
[----:B------:R-:W-:-:S05]  /*26c0*/  HFMA2 R15, R31, R35, R15 ;  /* 0x000000231f0f7231 */ /* 0x000fca000000000f */
[--C-:B------:R-:W-:Y:S02]  /*26d0*/  HADD2.F32 R13, -RZ, R15.reuse.H0_H0 ;  /* 0x2000000fff0d7230 */ /* 0x100fe40000004100 */
[----:B------:R-:W0:Y:S01]  /*26e0*/  @!P0 LDC.64 R4, c[0x0][0x3b8] ;  /* 0x0000ee00ff048b82 */ /* 0x000e220000000a00 */
[----:B------:R-:W-:-:S05]  /*26f0*/  HADD2.F32 R6, -RZ, R15.H1_H1 ;  /* 0x3000000fff067230 */ /* 0x000fca0000004100 */
[----:B------:R-:W-:Y:S01]  /*2700*/  FADD.FTZ R13, R13, R6 ;  /* 0x000000060d0d7221 */ /* 0x000fe20000010000 */
[-C--:B-1----:R-:W-:Y:S02]  /*2710*/  @!P0 IMAD R3, R26, R7.reuse, RZ ;  /* 0x000000071a038224 */ /* 0x082fe400078e02ff */
[----:B------:R-:W-:Y:S01]  /*2720*/  @!P0 IMAD R0, R27, R7, R18 ;  /* 0x000000071b008224 */ /* 0x000fe200078e0212 */
[----:B------:R-:W-:-:S03]  /*2730*/  MOV R7, 0x400 ;  /* 0x0000040000077802 */ /* 0x000fc60000000f00 */
[----:B------:R-:W-:Y:S02]  /*2740*/  @!P0 IMAD R3, R3, 0x1c, R0 ;  /* 0x0000001c03038824 */ /* 0x000fe400078e0200 */
[----:B------:R-:W-:-:S03]  /*2750*/  VIADD R0, R7, 0x10 ;  /* 0x0000001007007836 */ /* 0x000fc60000000000 */
[----:B------:R-:W-:Y:S02]  /*2760*/  @!P0 SHF.L.U32 R3, R3, 0x3, RZ ;  /* 0x0000000303038819 */ /* 0x000fe400000006ff */
[----:B----4-:R-:W-:-:S03]  /*2770*/  LEA R0, R9, R0, 0x18 ;  /* 0x0000000009007211 */ /* 0x010fc600078ec0ff */
[----:B0-----:R-:W-:-:S04]  /*2780*/  @!P0 IMAD.WIDE R4, R3, 0x2, R4 ;  /* 0x0000000203048825 */ /* 0x001fc800078e0204 */
[----:B------:R-:W-:Y:S01]  /*2790*/  IMAD R0, R27, 0x10, R0 ;  /* 0x000000101b007824 */ /* 0x000fe200078e0200 */
[----:B------:R0:W-:Y:S04]  /*27a0*/  @!P0 STG.E.128 desc[UR36][R4.64], R32 ;  /* 0x0000002004008986 */ /* 0x0001e8000c101d24 */
[----:B------:R0:W-:Y:S01]  /*27b0*/  STS.128 [R0], R28 ;  /* 0x0000001c00007388 */ /* 0x0001e20000000c00 */
[----:B------:R-:W-:Y:S05]  /*27c0*/  BRA.DIV UR4, `(.L_x_4411) ;  /* 0x0000007604e47947 */ /* 0x000fea000b800000 */
        /* <DEDUP_REMOVED lines=9> */
.L_x_4478:
        /* <DEDUP_REMOVED lines=8> */
[----:B-----5:R-:W-:-:S07]  /*28e0*/  @P0 IMAD.IADD R0, R16, 0x1, -R23 ;  /* 0x0000000110000824 */ /* 0x020fce00078e0a17 */
[----:B0-----:R-:W0:Y:S01]  /*28f0*/  @P0 LDC.64 R4, c[0x0][0x438] ;  /* 0x00010e00ff040b82 */ /* 0x001e220000000a00 */
[----:B--2---:R-:W-:-:S04]  /*2900*/  @P0 IMAD R3, R25, R6, R0 ;  /* 0x0000000619030224 */ /* 0x004fc800078e0200 */
[----:B------:R-:W-:-:S04]  /*2910*/  @P0 IMAD R3, R3, R6, R0 ;  /* 0x0000000603030224 */ /* 0x000fc800078e0200 */
[----:B0-----:R-:W-:-:S06]  /*2920*/  @P0 IMAD.WIDE R4, R3, 0x2, R4 ;  /* 0x0000000203040825 */ /* 0x001fcc00078e0204 */
[----:B------:R-:W2:Y:S01]  /*2930*/  @P0 LDG.E.U16 R4, desc[UR36][R4.64] ;  /* 0x0000002404040981 */ /* 0x000ea2000c1e1500 */
[----:B------:R-:W-:Y:S01]  /*2940*/  IADD3 R0, PT, PT, R7, 0x210, RZ ;  /* 0x0000021007007810 */ /* 0x000fe20007ffe0ff */
[----:B-1----:R-:W-:-:S03]  /*2950*/  FMUL.FTZ R82, R14, UR4 ;  /* 0x000000040e527c20 */ /* 0x002fc60008410000 */
[----:B------:R-:W-:Y:S01]  /*2960*/  LEA R7, R9, R0, 0x18 ;  /* 0x0000000009077211 */ /* 0x000fe200078ec0ff */
[----:B------:R-:W-:-:S05]  /*2970*/  IMAD.IADD R0, R16, 0x1, -R19 ;  /* 0x0000000110007824 */ /* 0x000fca00078e0a13 */
[----:B------:R-:W-:Y:S01]  /*2980*/  LEA R7, R0, R7, 0x2 ;  /* 0x0000000700077211 */ /* 0x000fe200078e10ff */
[----:B--2---:R-:W-:-:S05]  /*2990*/  @P0 HADD2.F32 R3, -RZ, R4.H0_H0 ;  /* 0x20000004ff030230 */ /* 0x004fca0000004100 */
[----:B------:R-:W-:-:S05]  /*29a0*/  @P0 FADD.FTZ R82, R82, R3 ;  /* 0x0000000352520221 */ /* 0x000fca0000010000 */
[----:B------:R4:W-:Y:S02]  /*29b0*/  STS [R7], R82 ;  /* 0x0000005207007388 */ /* 0x0009e40000000800 */
.L_x_4410:
[----:B------:R-:W-:Y:S05]  /*29c0*/  WARPSYNC.ALL ;  /* 0x0000000000007948 */ /* 0x000fea0003800000 */
[----:B-1----:R-:W-:Y:S01]  /*29d0*/  IMAD.IADD R0, R16, 0x1, -R19 ;  /* 0x0000000110007824 */ /* 0x002fe200078e0a13 */
[----:B------:R-:W1:Y:S01]  /*29e0*/  LDCU UR4, c[0x0][0x3f0] ;  /* 0x00007e00ff0477ac */ /* 0x000e620008000800 */
[----:B0-----:R-:W-:Y:S01]  /*29f0*/  SHF.R.U32.HI R6, RZ, 0x2, R27 ;  /* 0x00000002ff067819 */ /* 0x001fe2000001161b */
[----:B------:R-:W-:Y:S02]  /*2a00*/  BSSY B0, `(.L_x_4412) ;  /* 0x0000272000007945 */ /* 0x000fe40003800000 */
[----:B------:R-:W-:Y:S01]  /*2a10*/  IADD3 R3, PT, PT, R0, 0x7, RZ ;  /* 0x0000000700037810 */ /* 0x000fe20007ffe0ff */
[----:B------:R-:W0:Y:S03]  /*2a20*/  LDCU UR7, c[0x0][0x410] ;  /* 0x00008200ff0777ac */ /* 0x000e260008000800 */
[----:B------:R-:W-:Y:S01]  /*2a30*/  SHF.R.S32.HI R4, RZ, 0x1f, R3 ;  /* 0x0000001fff047819 */ /* 0x000fe20000011403 */
[----:B------:R-:W0:Y:S03]  /*2a40*/  LDCU.64 UR12, c[0x0][0x438] ;  /* 0x00008700ff0c77ac */ /* 0x000e260008000a00 */
[----:B------:R-:W-:Y:S01]  /*2a50*/  LEA.HI R4, R4, R3, RZ, 0x3 ;  /* 0x0000000304047211 */ /* 0x000fe200078f18ff */
[----:B------:R-:W0:Y:S03]  /*2a60*/  LDCU.64 UR10, c[0x0][0x448] ;  /* 0x00008900ff0a77ac */ /* 0x000e260008000a00 */
[----:B------:R-:W-:Y:S01]  /*2a70*/  LOP3.LUT R3, R4, 0xfffffff8, RZ, 0xc0, !PT ;  /* 0xfffffff804037812 */ /* 0x000fe200078ec0ff */
[----:B------:R-:W-:Y:S03]  /*2a80*/  BAR.SYNC.DEFER_BLOCKING 0x0 ;  /* 0x0000000000007b1d */ /* 0x000fe60000010000 */
[----:B------:R-:W-:Y:S01]  /*2a90*/  ISETP.GE.AND P0, PT, R6, R3, PT ;  /* 0x000000030600720c */ /* 0x000fe20003f06270 */
[----:B-1----:R-:W-:-:S04]  /*2aa0*/  IMAD R3, R24, UR4, R25 ;  /* 0x0000000418037c24 */ /* 0x002fc8000f8e0219 */
[----:B------:R-:W-:-:S08]  /*2ab0*/  IMAD R3, R3, 0xe0, RZ ;  /* 0x000000e003037824 */ /* 0x000fd000078e02ff */
[----:B0-----:R-:W-:Y:S05]  /*2ac0*/  @P0 BRA `(.L_x_4413) ;  /* 0x0000002400940947 */ /* 0x001fea0003800000 */
[----:B----4-:R-:W0:Y:S01]  /*2ad0*/  LDC R7, c[0x0][0x3f4] ;  /* 0x0000fd00ff077b82 */ /* 0x010e220000000800 */
[----:B------:R-:W-:Y:S01]  /*2ae0*/  UMOV UR4, 0x400 ;  /* 0x0000040000047882 */ /* 0x000fe20000000000 */
[----:B------:R-:W-:Y:S01]  /*2af0*/  IMAD.SHL.U32 R5, R27, 0x4, RZ ;  /* 0x000000041b057824 */ /* 0x000fe200078e00ff */
[----:B------:R-:W-:Y:S01]  /*2b00*/  UIADD3 UR5, UPT, UPT, UR4, 0x10, URZ ;  /* 0x0000001004057890 */ /* 0x000fe2000fffe0ff */
[----:B------:R-:W-:Y:S01]  /*2b10*/  IADD3 R53, PT, PT, R19, R6, RZ ;  /* 0x0000000613357210 */ /* 0x000fe20007ffe0ff */
[----:B------:R-:W1:Y:S01]  /*2b20*/  LDCU.64 UR8, c[0x0][0x420] ;  /* 0x00008400ff0877ac */ /* 0x000e620008000a00 */
[----:B------:R-:W-:Y:S02]  /*2b30*/  LOP3.LUT R27, R27, 0x3fc, RZ, 0xc0, !PT ;  /* 0x000003fc1b1b7812 */ /* 0x000fe400078ec0ff */
[----:B------:R-:W4:Y:S01]  /*2b40*/  S2UR UR6, SR_CgaCtaId ;  /* 0x00000000000679c3 */ /* 0x000f220000008800 */
[----:B------:R-:W-:Y:S01]  /*2b50*/  LOP3.LUT R5, R5, 0xc, RZ, 0xc0, !PT ;  /* 0x0000000c05057812 */ /* 0x000fe200078ec0ff */
[----:B------:R-:W-:Y:S01]  /*2b60*/  UIADD3 UR4, UPT, UPT, UR4, 0x210, URZ ;  /* 0x0000021004047890 */ /* 0x000fe2000fffe0ff */
[----:B-1----:R-:W-:Y:S01]  /*2b70*/  ISETP.NE.U32.AND P0, PT, RZ, UR8, PT ;  /* 0x00000008ff007c0c */ /* 0x002fe2000bf05070 */
[-C--:B0-----:R-:W-:Y:S01]  /*2b80*/  IMAD R22, R22, R7.reuse, RZ ;  /* 0x0000000716167224 */ /* 0x081fe200078e02ff */
[----:B------:R-:W-:-:S02]  /*2b90*/  IABS R4, R7 ;  /* 0x0000000700047213 */ /* 0x000fc40000000000 */
[----:B------:R-:W-:Y:S02]  /*2ba0*/  ISETP.NE.AND.EX P0, PT, RZ, UR9, PT, P0 ;  /* 0x00000009ff007c0c */ /* 0x000fe4000bf05300 */
[----:B------:R-:W0:Y:S01]  /*2bb0*/  I2F.RP R8, R4 ;  /* 0x0000000400087306 */ /* 0x000e220000209400 */
[----:B------:R-:W-:Y:S01]  /*2bc0*/  SHF.R.S32.HI R7, RZ, 0x1f, R22 ;  /* 0x0000001fff077819 */ /* 0x000fe20000011416 */
[----:B----4-:R-:W-:Y:S01]  /*2bd0*/  ULEA UR5, UR6, UR5, 0x18 ;  /* 0x0000000506057291 */ /* 0x010fe2000f8ec0ff */
[----:B------:R-:W-:Y:S01]  /*2be0*/  IADD3 R6, P1, P2, R22, UR8, R53 ;  /* 0x0000000816067c10 */ /* 0x000fe2000fa3e035 */
[----:B------:R-:W-:-:S03]  /*2bf0*/  ULEA UR4, UR6, UR4, 0x18 ;  /* 0x0000000406047291 */ /* 0x000fc6000f8ec0ff */
[----:B------:R-:W-:-:S03]  /*2c00*/  IADD3.X R7, PT, PT, R7, UR9, RZ, P1, P2 ;  /* 0x0000000907077c10 */ /* 0x000fc60008fe44ff */
[----:B------:R-:W-:Y:S01]  /*2c10*/  IADD3 R51, PT, PT, R27, UR4, RZ ;  /* 0x000000041b337c10 */ /* 0x000fe2000fffe0ff */
[----:B------:R-:W1:Y:S01]  /*2c20*/  LDS R80, [R5+UR5] ;  /* 0x0000000505507984 */ /* 0x000e620008000800 */
[----:B0-----:R-:W0:Y:S03]  /*2c30*/  MUFU.RCP R8, R8 ;  /* 0x0000000800087308 */ /* 0x001e260000001000 */
[----:B------:R-:W4:Y:S04]  /*2c40*/  LDS R87, [R5+UR5+0x10] ;  /* 0x0000100505577984 */ /* 0x000f280008000800 */
[----:B------:R-:W1:Y:S04]  /*2c50*/  LDS R85, [R5+UR5+0x20] ;  /* 0x0000200505557984 */ /* 0x000e680008000800 */
[----:B------:R-:W1:Y:S04]  /*2c60*/  LDS R78, [R5+UR5+0x30] ;  /* 0x00003005054e7984 */ /* 0x000e680008000800 */
[----:B------:R-:W1:Y:S04]  /*2c70*/  LDS R83, [R5+UR5+0x40] ;  /* 0x0000400505537984 */ /* 0x000e680008000800 */
[----:B------:R-:W1:Y:S01]  /*2c80*/  LDS R81, [R5+UR5+0x50] ;  /* 0x0000500505517984 */ /* 0x000e620008000800 */
[----:B0-----:R-:W-:-:S03]  /*2c90*/  IADD3 R8, PT, PT, R8, 0xffffffe, RZ ;  /* 0x0ffffffe08087810 */ /* 0x001fc60007ffe0ff */
[----:B------:R-:W0:Y:S01]  /*2ca0*/  LDS R76, [R5+UR5+0x60] ;  /* 0x00006005054c7984 */ /* 0x000e220008000800 */
[----:B------:R2:W3:Y:S03]  /*2cb0*/  F2I.FTZ.U32.TRUNC.NTZ R9, R8 ;  /* 0x0000000800097305 */ /* 0x0004e6000021f000 */
[----:B------:R-:W0:Y:S04]  /*2cc0*/  LDS R79, [R5+UR5+0x70] ;  /* 0x00007005054f7984 */ /* 0x000e280008000800 */
[----:B------:R-:W0:Y:S01]  /*2cd0*/  LDS R74, [R5+UR5+0x80] ;  /* 0x00008005054a7984 */ /* 0x000e220008000800 */
[----:B--2---:R-:W-:-:S03]  /*2ce0*/  IMAD.MOV.U32 R8, RZ, RZ, RZ ;  /* 0x000000ffff087224 */ /* 0x004fc600078e00ff */
[----:B------:R-:W2:Y:S04]  /*2cf0*/  LDS R72, [R5+UR5+0x90] ;  /* 0x0000900505487984 */ /* 0x000ea80008000800 */
[----:B------:R-:W0:Y:S01]  /*2d00*/  LDS R77, [R5+UR5+0xa0] ;  /* 0x0000a005054d7984 */ /* 0x000e220008000800 */
[----:B---3--:R-:W-:-:S03]  /*2d10*/  IMAD.MOV R11, RZ, RZ, -R9 ;  /* 0x000000ffff0b7224 */ /* 0x008fc600078e0a09 */
[----:B------:R-:W3:Y:S04]  /*2d20*/  LDS R70, [R5+UR5+0xb0] ;  /* 0x0000b00505467984 */ /* 0x000ee80008000800 */
        /* <DEDUP_REMOVED lines=20> */
[----:B------:R-:W1:Y:S01]  /*2e70*/  LDCU UR5, c[0x0][0x440] ;  /* 0x00008800ff0577ac */ /* 0x000e620008000800 */
[----:B----4-:R-:W-:-:S04]  /*2e80*/  IMAD R5, R11, R4, RZ ;  /* 0x000000040b057224 */ /* 0x010fc800078e02ff */
[----:B------:R-:W-:-:S04]  /*2e90*/  IMAD.HI.U32 R5, R9, R5, R8 ;  /* 0x0000000509057227 */ /* 0x000fc800078e0008 */
[----:B-1----:R-:W-:-:S04]  /*2ea0*/  IMAD R10, R25, UR5, R16 ;  /* 0x00000005190a7c24 */ /* 0x002fc8000f8e0210 */
[----:B--23--:R-:W-:-:S07]  /*2eb0*/  IMAD R8, R10, UR5, R53 ;  /* 0x000000050a087c24 */ /* 0x00cfce000f8e0235 */
.L_x_4417:
[----:B------:R-:W1:Y:S01]  /*2ec0*/  LDC R12, c[0x0][0x3f4] ;  /* 0x0000fd00ff0c7b82 */ /* 0x000e620000000800 */
[----:B------:R-:W-:Y:S02]  /*2ed0*/  IABS R14, R53 ;  /* 0x00000035000e7213 */ /* 0x000fe40000000000 */
[----:B------:R-:W-:-:S03]  /*2ee0*/  ISETP.GE.AND P2, PT, R53, RZ, PT ;  /* 0x000000ff3500720c */ /* 0x000fc60003f46270 */
[----:B------:R-:W-:-:S04]  /*2ef0*/  IMAD.HI.U32 R11, R5, R14, RZ ;  /* 0x0000000e050b7227 */ /* 0x000fc800078e00ff */
[----:B------:R-:W-:Y:S01]  /*2f00*/  IMAD.MOV R11, RZ, RZ, -R11 ;  /* 0x000000ffff0b7224 */ /* 0x000fe200078e0a0b */
[----:B-1----:R-:W-:Y:S01]  /*2f10*/  IABS R84, R12 ;  /* 0x0000000c00547213 */ /* 0x002fe20000000000 */
[C---:B0-----:R-:W-:Y:S01]  /*2f20*/  IMAD R13, R12.reuse, 0xe0, RZ ;  /* 0x000000e00c0d7824 */ /* 0x041fe200078e02ff */
[----:B------:R-:W-:-:S03]  /*2f30*/  ISETP.NE.AND P3, PT, R12, RZ, PT ;  /* 0x000000ff0c00720c */ /* 0x000fc60003f65270 */
[----:B------:R-:W-:Y:S02]  /*2f40*/  IMAD R89, R84, R11, R14 ;  /* 0x0000000b54597224 */ /* 0x000fe400078e020e */
[----:B------:R-:W1:Y:S03]  /*2f50*/  S2R R11, SR_TID.X ;  /* 0x00000000000b7919 */ /* 0x000e660000002100 */
        /* <DEDUP_REMOVED lines=8> */
[----:B------:R-:W-:-:S13]  /*2fe0*/  ISETP.GE.OR P3, PT, R84, R13, P1 ;  /* 0x0000000d5400720c */ /* 0x000fda0000f66670 */
[----:B------:R-:W2:Y:S01]  /*2ff0*/  @!P3 LDC.64 R14, c[0x0][0x3b8] ;  /* 0x0000ee00ff0ebb82 */ /* 0x000ea20000000a00 */
[----:B-1----:R-:W-:-:S04]  /*3000*/  @!P3 SHF.L.U32 R13, R11, 0x1, RZ ;  /* 0x000000010b0db819 */ /* 0x002fc800000006ff */
[----:B------:R-:W-:-:S05]  /*3010*/  @!P3 LOP3.LUT R13, R13, 0x6, RZ, 0xc0, !PT ;  /* 0x000000060d0db812 */ /* 0x000fca00078ec0ff */
[----:B------:R-:W-:-:S05]  /*3020*/  @!P3 IMAD R13, R3, R12, R13 ;  /* 0x0000000c030db224 */ /* 0x000fca00078e020d */
[----:B------:R-:W-:-:S04]  /*3030*/  @!P3 IADD3 R84, P2, PT, R84, R13, RZ ;  /* 0x0000000d5454b210 */ /* 0x000fc80007f5e0ff */
[----:B------:R-:W-:Y:S02]  /*3040*/  @!P3 LEA.HI.X.SX32 R13, R13, RZ, 0x1, P2 ;  /* 0x000000ff0d0db211 */ /* 0x000fe400010f0eff */
[----:B--2---:R-:W-:-:S04]  /*3050*/  @!P3 LEA R90, P2, R84, R14, 0x1 ;  /* 0x0000000e545ab211 */ /* 0x004fc800078408ff */
[----:B------:R-:W-:Y:S01]  /*3060*/  @!P3 LEA.HI.X R91, R84, R15, R13, 0x1, P2 ;  /* 0x0000000f545bb211 */ /* 0x000fe200010f0c0d */
[----:B------:R-:W-:Y:S01]  /*3070*/  IMAD.SHL.U32 R13, R89, 0x8, RZ ;  /* 0x00000008590d7824 */ /* 0x000fe200078e00ff */
[----:B------:R-:W-:-:S04]  /*3080*/  ISETP.GE.AND P2, PT, R53, R16, PT ;  /* 0x000000103500720c */ /* 0x000fc80003f46270 */
[C---:B------:R-:W-:Y:S01]  /*3090*/  LEA R86, R12.reuse, R13, 0x4 ;  /* 0x0000000d0c567211 */ /* 0x040fe200078e20ff */
[----:B------:R-:W-:Y:S01]  /*30a0*/  IMAD R13, R12, 0xe0, RZ ;  /* 0x000000e00c0d7824 */ /* 0x000fe200078e02ff */
[----:B------:R-:W-:-:S04]  /*30b0*/  SEL R9, R9, RZ, P2 ;  /* 0x000000ff09097207 */ /* 0x000fc80001000000 */
[----:B------:R-:W-:Y:S02]  /*30c0*/  ISETP.GE.OR P4, PT, R86, R13, P1 ;  /* 0x0000000d5600720c */ /* 0x000fe40000f86670 */
[----:B------:R1:W2:Y:S01]  /*30d0*/  @!P3 LDG.E R9, desc[UR36][R90.64] ;  /* 0x000000245a09b981 */ /* 0x0002a2000c1e1900 */
[----:B------:R-:W-:-:S10]  /*30e0*/  SEL R10, R10, RZ, P2 ;  /* 0x000000ff0a0a7207 */ /* 0x000fd40001000000 */
[----:B------:R-:W-:-:S05]  /*30f0*/  @!P4 IMAD.SHL.U32 R14, R11, 0x2, RZ ;  /* 0x000000020b0ec824 */ /* 0x000fca00078e00ff */
[----:B------:R-:W-:Y:S02]  /*3100*/  @!P4 LOP3.LUT R84, R14, 0x6, RZ, 0xc0, !PT ;  /* 0x000000060e54c812 */ /* 0x000fe400078ec0ff */
[----:B------:R-:W1:Y:S03]  /*3110*/  @!P4 LDC.64 R14, c[0x0][0x3b8] ;  /* 0x0000ee00ff0ecb82 */ /* 0x000e660000000a00 */
[----:B------:R-:W-:Y:S01]  /*3120*/  @!P4 IMAD R93, R3, R12, R84 ;  /* 0x0000000c035dc224 */ /* 0x000fe200078e0254 */
[----:B------:R-:W-:-:S04]  /*3130*/  @!P4 SHF.R.S32.HI R84, RZ, 0x1f, R86 ;  /* 0x0000001fff54c819 */ /* 0x000fc80000011456 */
[----:B------:R-:W-:-:S04]  /*3140*/  @!P4 IADD3 R86, P3, PT, R93, R86, RZ ;  /* 0x000000565d56c210 */ /* 0x000fc80007f7e0ff */
[----:B------:R-:W-:Y:S02]  /*3150*/  @!P4 LEA.HI.X.SX32 R88, R93, R84, 0x1, P3 ;  /* 0x000000545d58c211 */ /* 0x000fe400018f0eff */
[----:B------:R-:W-:-:S05]  /*3160*/  SHF.L.U32 R93, R89, 0x3, RZ ;  /* 0x00000003595d7819 */ /* 0x000fca00000006ff */
[----:B------:R-:W-:-:S05]  /*3170*/  IMAD R84, R12, 0x20, R93 ;  /* 0x000000200c547824 */ /* 0x000fca00078e025d */
[----:B------:R-:W-:Y:S02]  /*3180*/  ISETP.GE.OR P3, PT, R84, R13, P1 ;  /* 0x0000000d5400720c */ /* 0x000fe40000f66670 */
[----:B-1----:R-:W-:-:S04]  /*3190*/  @!P4 LEA R90, P5, R86, R14, 0x1 ;  /* 0x0000000e565ac211 */ /* 0x002fc800078a08ff */
[----:B------:R-:W-:-:S05]  /*31a0*/  @!P4 LEA.HI.X R91, R86, R15, R88, 0x1, P5 ;  /* 0x0000000f565bc211 */ /* 0x000fca00028f0c58 */
[----:B------:R1:W3:Y:S01]  /*31b0*/  @!P4 LDG.E R10, desc[UR36][R90.64] ;  /* 0x000000245a0ac981 */ /* 0x0002e2000c1e1900 */
[----:B------:R-:W-:Y:S02]  /*31c0*/  SEL R20, R20, RZ, P2 ;  /* 0x000000ff14147207 */ /* 0x000fe40001000000 */
[----:B------:R-:W-:Y:S02]  /*31d0*/  @!P3 SHF.L.U32 R14, R11, 0x1, RZ ;  /* 0x000000010b0eb819 */ /* 0x000fe400000006ff */
[----:B------:R-:W-:Y:S02]  /*31e0*/  @!P3 SHF.R.S32.HI R88, RZ, 0x1f, R84 ;  /* 0x0000001fff58b819 */ /* 0x000fe40000011454 */
[----:B------:R-:W-:Y:S02]  /*31f0*/  @!P3 LOP3.LUT R86, R14, 0x6, RZ, 0xc0, !PT ;  /* 0x000000060e56b812 */ /* 0x000fe400078ec0ff */
[----:B------:R-:W1:Y:S03]  /*3200*/  @!P3 LDC.64 R14, c[0x0][0x3b8] ;  /* 0x0000ee00ff0ebb82 */ /* 0x000e660000000a00 */
[----:B------:R-:W-:-:S05]  /*3210*/  @!P3 IMAD R93, R3, R12, R86 ;  /* 0x0000000c035db224 */ /* 0x000fca00078e0256 */
[----:B------:R-:W-:-:S04]  /*3220*/  @!P3 IADD3 R86, P4, PT, R93, R84, RZ ;  /* 0x000000545d56b210 */ /* 0x000fc80007f9e0ff */
[----:B------:R-:W-:Y:S01]  /*3230*/  @!P3 LEA.HI.X.SX32 R88, R93, R88, 0x1, P4 ;  /* 0x000000585d58b211 */ /* 0x000fe200020f0eff */
[----:B------:R-:W-:-:S05]  /*3240*/  IMAD.SHL.U32 R93, R89, 0x8, RZ ;  /* 0x00000008595d7824 */ /* 0x000fca00078e00ff */
[----:B------:R-:W-:-:S04]  /*3250*/  LEA R84, R12, R93, 0x6 ;  /* 0x0000005d0c547211 */ /* 0x000fc800078e30ff */
[----:B------:R-:W-:Y:S02]  /*3260*/  ISETP.GE.OR P4, PT, R84, R13, P1 ;  /* 0x0000000d5400720c */ /* 0x000fe40000f86670 */
[----:B-1----:R-:W-:-:S04]  /*3270*/  @!P3 LEA R90, P5, R86, R14, 0x1 ;  /* 0x0000000e565ab211 */ /* 0x002fc800078a08ff */
[----:B------:R-:W-:-:S05]  /*3280*/  @!P3 LEA.HI.X R91, R86, R15, R88, 0x1, P5 ;  /* 0x0000000f565bb211 */ /* 0x000fca00028f0c58 */
[----:B------:R1:W4:Y:S01]  /*3290*/  @!P3 LDG.E R20, desc[UR36][R90.64] ;  /* 0x000000245a14b981 */ /* 0x000322000c1e1900 */
[----:B------:R-:W-:Y:S01]  /*32a0*/  SEL R21, R21, RZ, P2 ;  /* 0x000000ff15157207 */ /* 0x000fe20001000000 */
[----:B------:R-:W-:Y:S01]  /*32b0*/  @!P4 IMAD.SHL.U32 R14, R11, 0x2, RZ ;  /* 0x000000020b0ec824 */ /* 0x000fe200078e00ff */
[----:B------:R-:W-:-:S04]  /*32c0*/  @!P4 SHF.R.S32.HI R88, RZ, 0x1f, R84 ;  /* 0x0000001fff58c819 */ /* 0x000fc80000011454 */
[----:B------:R-:W-:Y:S02]  /*32d0*/  @!P4 LOP3.LUT R86, R14, 0x6, RZ, 0xc0, !PT ;  /* 0x000000060e56c812 */ /* 0x000fe400078ec0ff */
[----:B------:R-:W1:Y:S03]  /*32e0*/  @!P4 LDC.64 R14, c[0x0][0x3b8] ;  /* 0x0000ee00ff0ecb82 */ /* 0x000e660000000a00 */
[----:B------:R-:W-:-:S05]  /*32f0*/  @!P4 IMAD R93, R3, R12, R86 ;  /* 0x0000000c035dc224 */ /* 0x000fca00078e0256 */
[----:B------:R-:W-:-:S04]  /*3300*/  @!P4 IADD3 R86, P3, PT, R93, R84, RZ ;  /* 0x000000545d56c210 */ /* 0x000fc80007f7e0ff */
[----:B------:R-:W-:Y:S02]  /*3310*/  @!P4 LEA.HI.X.SX32 R88, R93, R88, 0x1, P3 ;  /* 0x000000585d58c211 */ /* 0x000fe400018f0eff */
[----:B------:R-:W-:-:S05]  /*3320*/  SHF.L.U32 R93, R89, 0x3, RZ ;  /* 0x00000003595d7819 */ /* 0x000fca00000006ff */
[----:B------:R-:W-:-:S05]  /*3330*/  IMAD R84, R12, 0x80, R93 ;  /* 0x000000800c547824 */ /* 0x000fca00078e025d */
[----:B------:R-:W-:Y:S02]  /*3340*/  ISETP.GE.OR P5, PT, R84, R13, P1 ;  /* 0x0000000d5400720c */ /* 0x000fe40000fa6670 */
[----:B-1----:R-:W-:-:S04]  /*3350*/  @!P4 LEA R90, P3, R86, R14, 0x1 ;  /* 0x0000000e565ac211 */ /* 0x002fc800078608ff */
[----:B------:R-:W-:Y:S01]  /*3360*/  @!P4 LEA.HI.X R91, R86, R15, R88, 0x1, P3 ;  /* 0x0000000f565bc211 */ /* 0x000fe200018f0c58 */
[----:B------:R-:W-:-:S04]  /*3370*/  IMAD.IADD R93, R89, 0x1, R12 ;  /* 0x00000001595d7824 */ /* 0x000fc800078e020c */
[----:B------:R1:W4:Y:S01]  /*3380*/  @!P4 LDG.E R21, desc[UR36][R90.64] ;  /* 0x000000245a15c981 */ /* 0x000322000c1e1900 */
[----:B------:R-:W-:Y:S02]  /*3390*/  SEL R22, R22, RZ, P2 ;  /* 0x000000ff16167207 */ /* 0x000fe40001000000 */
[----:B------:R-:W-:Y:S02]  /*33a0*/  @!P5 SHF.L.U32 R14, R11, 0x1, RZ ;  /* 0x000000010b0ed819 */ /* 0x000fe400000006ff */
[----:B------:R-:W-:Y:S02]  /*33b0*/  @!P5 SHF.R.S32.HI R88, RZ, 0x1f, R84 ;  /* 0x0000001fff58d819 */ /* 0x000fe40000011454 */
[----:B------:R-:W-:Y:S02]  /*33c0*/  @!P5 LOP3.LUT R86, R14, 0x6, RZ, 0xc0, !PT ;  /* 0x000000060e56d812 */ /* 0x000fe400078ec0ff */
[----:B------:R-:W0:Y:S03]  /*33d0*/  @!P5 LDC.64 R14, c[0x0][0x3b8] ;  /* 0x0000ee00ff0edb82 */ /* 0x000e260000000a00 */
[----:B------:R-:W-:-:S05]  /*33e0*/  @!P5 IMAD R92, R3, R12, R86 ;  /* 0x0000000c035cd224 */ /* 0x000fca00078e0256 */
[C---:B------:R-:W-:Y:S02]  /*33f0*/  @!P5 IADD3 R86, P3, PT, R92.reuse, R84, RZ ;  /* 0x000000545c56d210 */ /* 0x040fe40007f7e0ff */
[----:B------:R-:W-:Y:S02]  /*3400*/  SHF.L.U32 R84, R93, 0x3, RZ ;  /* 0x000000035d547819 */ /* 0x000fe400000006ff */
[----:B------:R-:W-:Y:S02]  /*3410*/  @!P5 LEA.HI.X.SX32 R89, R92, R88, 0x1, P3 ;  /* 0x000000585c59d211 */ /* 0x000fe400018f0eff */
[----:B------:R-:W-:Y:S02]  /*3420*/  ISETP.GE.OR P3, PT, R84, R13, P1 ;  /* 0x0000000d5400720c */ /* 0x000fe40000f66670 */
[----:B0-----:R-:W-:-:S11]  /*3430*/  @!P5 LEA R88, P4, R86, R14, 0x1 ;  /* 0x0000000e5658d211 */ /* 0x001fd600078808ff */
[----:B------:R-:W-:Y:S01]  /*3440*/  @!P3 IMAD.SHL.U32 R14, R11, 0x2, RZ ;  /* 0x000000020b0eb824 */ /* 0x000fe200078e00ff */
[----:B------:R-:W-:-:S04]  /*3450*/  @!P5 LEA.HI.X R89, R86, R15, R89, 0x1, P4 ;  /* 0x0000000f5659d211 */ /* 0x000fc800020f0c59 */
[----:B------:R-:W-:Y:S01]  /*3460*/  @!P3 LOP3.LUT R86, R14, 0x6, RZ, 0xc0, !PT ;  /* 0x000000060e56b812 */ /* 0x000fe200078ec0ff */
[----:B------:R0:W4:Y:S01]  /*3470*/  @!P5 LDG.E R22, desc[UR36][R88.64] ;  /* 0x000000245816d981 */ /* 0x000122000c1e1900 */
[----:B------:R-:W0:Y:S01]  /*3480*/  @!P3 LDC.64 R14, c[0x0][0x3b8] ;  /* 0x0000ee00ff0ebb82 */ /* 0x000e220000000a00 */
[----:B-1----:R-:W-:Y:S02]  /*3490*/  @!P3 SHF.R.S32.HI R90, RZ, 0x1f, R84 ;  /* 0x0000001fff5ab819 */ /* 0x002fe40000011454 */
[----:B------:R-:W-:Y:S01]  /*34a0*/  @!P3 IMAD R91, R3, R12, R86 ;  /* 0x0000000c035bb224 */ /* 0x000fe200078e0256 */
[----:B------:R-:W-:-:S04]  /*34b0*/  SEL R24, R24, RZ, P2 ;  /* 0x000000ff18187207 */ /* 0x000fc80001000000 */
[C---:B------:R-:W-:Y:S02]  /*34c0*/  @!P3 IADD3 R86, P4, PT, R91.reuse, R84, RZ ;  /* 0x000000545b56b210 */ /* 0x040fe40007f9e0ff */
[----:B------:R-:W-:Y:S02]  /*34d0*/  LEA R84, R12, R93, 0x1 ;  /* 0x0000005d0c547211 */ /* 0x000fe400078e08ff */
[----:B------:R-:W-:-:S03]  /*34e0*/  @!P3 LEA.HI.X.SX32 R90, R91, R90, 0x1, P4 ;  /* 0x0000005a5b5ab211 */ /* 0x000fc600020f0eff */
[----:B------:R-:W-:-:S05]  /*34f0*/  IMAD.SHL.U32 R84, R84, 0x8, RZ ;  /* 0x0000000854547824 */ /* 0x000fca00078e00ff */
[----:B------:R-:W-:Y:S02]  /*3500*/  ISETP.GE.OR P4, PT, R84, R13, P1 ;  /* 0x0000000d5400720c */ /* 0x000fe40000f86670 */
[----:B0-----:R-:W-:-:S04]  /*3510*/  @!P3 LEA R88, P5, R86, R14, 0x1 ;  /* 0x0000000e5658b211 */ /* 0x001fc800078a08ff */
[----:B------:R-:W-:-:S07]  /*3520*/  @!P3 LEA.HI.X R89, R86, R15, R90, 0x1, P5 ;  /* 0x0000000f5659b211 */ /* 0x000fce00028f0c5a */
[----:B------:R-:W-:Y:S01]  /*3530*/  @!P4 SHF.L.U32 R14, R11, 0x1, RZ ;  /* 0x000000010b0ec819 */ /* 0x000fe200000006ff */
[----:B------:R-:W-:Y:S01]  /*3540*/  IMAD R93, R12, 0x4, R93 ;  /* 0x000000040c5d7824 */ /* 0x000fe200078e025d */
[----:B------:R0:W3:Y:S01]  /*3550*/  @!P3 LDG.E R24, desc[UR36][R88.64] ;  /* 0x000000245818b981 */ /* 0x0000e2000c1e1900 */
[----:B------:R-:W-:Y:S02]  /*3560*/  @!P4 SHF.R.S32.HI R90, RZ, 0x1f, R84 ;  /* 0x0000001fff5ac819 */ /* 0x000fe40000011454 */
[----:B------:R-:W-:Y:S02]  /*3570*/  @!P4 LOP3.LUT R86, R14, 0x6, RZ, 0xc0, !PT ;  /* 0x000000060e56c812 */ /* 0x000fe400078ec0ff */
[----:B------:R-:W0:Y:S01]  /*3580*/  @!P4 LDC.64 R14, c[0x0][0x3b8] ;  /* 0x0000ee00ff0ecb82 */ /* 0x000e220000000a00 */
[----:B------:R-:W-:Y:S02]  /*3590*/  SEL R25, R25, RZ, P2 ;  /* 0x000000ff19197207 */ /* 0x000fe40001000000 */
[----:B------:R-:W-:-:S05]  /*35a0*/  @!P4 IMAD R91, R3, R12, R86 ;  /* 0x0000000c035bc224 */ /* 0x000fca00078e0256 */
[----:B------:R-:W-:Y:S02]  /*35b0*/  @!P4 IADD3 R86, P3, PT, R91, R84, RZ ;  /* 0x000000545b56c210 */ /* 0x000fe40007f7e0ff */
        /* <DEDUP_REMOVED lines=9> */
[-C--:B------:R-:W-:Y:S02]  /*3650*/  IADD3 R93, PT, PT, R93, R12.reuse, RZ ;  /* 0x0000000c5d5d7210 */ /* 0x080fe40007ffe0ff */
[----:B------:R-:W-:Y:S01]  /*3660*/  @!P3 IMAD R91, R3, R12, R86 ;  /* 0x0000000c035bb224 */ /* 0x000fe200078e0256 */
[----:B------:R-:W-:Y:S02]  /*3670*/  @!P3 SHF.R.S32.HI R90, RZ, 0x1f, R84 ;  /* 0x0000001fff5ab819 */ /* 0x000fe40000011454 */
[----:B------:R-:W-:Y:S02]  /*3680*/  SEL R26, R26, RZ, P2 ;  /* 0x000000ff1a1a7207 */ /* 0x000fe40001000000 */
[----:B------:R-:W-:Y:S01]  /*3690*/  @!P3 IADD3 R86, P4, PT, R91, R84, RZ ;  /* 0x000000545b56b210 */ /* 0x000fe20007f9e0ff */
[----:B------:R-:W-:-:S03]  /*36a0*/  IMAD.SHL.U32 R84, R93, 0x8, RZ ;  /* 0x000000085d547824 */ /* 0x000fc600078e00ff */
[----:B------:R-:W-:Y:S02]  /*36b0*/  @!P3 LEA.HI.X.SX32 R90, R91, R90, 0x1, P4 ;  /* 0x0000005a5b5ab211 */ /* 0x000fe400020f0eff */
[----:B------:R-:W-:Y:S02]  /*36c0*/  ISETP.GE.OR P4, PT, R84, R13, P1 ;  /* 0x0000000d5400720c */ /* 0x000fe40000f86670 */
[----:B0-----:R-:W-:-:S11]  /*36d0*/  @!P3 LEA R88, P5, R86, R14, 0x1 ;  /* 0x0000000e5658b211 */ /* 0x001fd600078a08ff */
[----:B------:R-:W-:Y:S02]  /*36e0*/  @!P4 SHF.L.U32 R14, R11, 0x1, RZ ;  /* 0x000000010b0ec819 */ /* 0x000fe400000006ff */
[----:B------:R-:W-:Y:S02]  /*36f0*/  @!P3 LEA.HI.X R89, R86, R15, R90, 0x1, P5 ;  /* 0x0000000f5659b211 */ /* 0x000fe400028f0c5a */
[----:B------:R-:W-:Y:S02]  /*3700*/  @!P4 LOP3.LUT R86, R14, 0x6, RZ, 0xc0, !PT ;  /* 0x000000060e56c812 */ /* 0x000fe400078ec0ff */
[----:B------:R-:W0:Y:S01]  /*3710*/  @!P4 LDC.64 R14, c[0x0][0x3b8] ;  /* 0x0000ee00ff0ecb82 */ /* 0x000e220000000a00 */
[----:B------:R-:W-:Y:S01]  /*3720*/  IMAD.IADD R93, R93, 0x1, R12 ;  /* 0x000000015d5d7824 */ /* 0x000fe200078e020c */
[----:B------:R0:W4:Y:S01]  /*3730*/  @!P3 LDG.E R26, desc[UR36][R88.64] ;  /* 0x00000024581ab981 */ /* 0x000122000c1e1900 */
[----:B------:R-:W-:Y:S01]  /*3740*/  @!P4 IMAD R91, R3, R12, R86 ;  /* 0x0000000c035bc224 */ /* 0x000fe200078e0256 */
[----:B------:R-:W-:-:S02]  /*3750*/  @!P4 SHF.R.S32.HI R90, RZ, 0x1f, R84 ;  /* 0x0000001fff5ac819 */ /* 0x000fc40000011454 */
[----:B------:R-:W-:Y:S02]  /*3760*/  SEL R27, R27, RZ, P2 ;  /* 0x000000ff1b1b7207 */ /* 0x000fe40001000000 */
        /* <DEDUP_REMOVED lines=10> */
[----:B------:R-:W-:Y:S02]  /*3810*/  LEA R93, R12, R93, 0x1 ;  /* 0x0000005d0c5d7211 */ /* 0x000fe400078e08ff */
        /* <DEDUP_REMOVED lines=96> */
[----:B------:R-:W-:Y:S01]  /*3e20*/  IMAD R93, R12, 0x2, R93 ;  /* 0x000000020c5d7824 */ /* 0x000fe200078e025d */
        /* <DEDUP_REMOVED lines=190> */
[----:B0-----:R-:W-:-:S04]  /*4a10*/  @!P3 LEA R88, P5, R86, R14, 0x1 ;  /* 0x0000000e5658b211 */ /* 0x001fc800078a08ff */
[----:B------:R-:W-:-:S07]  /*4a20*/  @!P3 LEA.HI.X R89, R86, R15, R90, 0x1, P5 ;  /* 0x0000000f5659b211 */ /* 0x000fce00028f0c5a */
[----:B------:R-:W0:Y:S01]  /*4a30*/  @!P4 LDC.64 R14, c[0x0][0x3b8] ;  /* 0x0000ee00ff0ecb82 */ /* 0x000e220000000a00 */
[----:B------:R-:W-:Y:S01]  /*4a40*/  @!P4 IMAD.SHL.U32 R90, R11, 0x2, RZ ;  /* 0x000000020b5ac824 */ /* 0x000fe200078e00ff */
[----:B------:R-:W-:Y:S01]  /*4a50*/  IADD3 R86, PT, PT, R93, R12, RZ ;  /* 0x0000000c5d567210 */ /* 0x000fe20007ffe0ff */
[----:B------:R0:W4:Y:S01]  /*4a60*/  @!P3 LDG.E R49, desc[UR36][R88.64] ;  /* 0x000000245831b981 */ /* 0x000122000c1e1900 */
[----:B------:R-:W-:Y:S02]  /*4a70*/  SEL R48, R48, RZ, P2 ;  /* 0x000000ff30307207 */ /* 0x000fe40001000000 */
[----:B------:R-:W-:Y:S02]  /*4a80*/  @!P4 LOP3.LUT R90, R90, 0x6, RZ, 0xc0, !PT ;  /* 0x000000065a5ac812 */ /* 0x000fe400078ec0ff */
[----:B------:R-:W-:-:S03]  /*4a90*/  SHF.L.U32 R86, R86, 0x3, RZ ;  /* 0x0000000356567819 */ /* 0x000fc600000006ff */
[----:B------:R-:W-:Y:S01]  /*4aa0*/  @!P4 IMAD R90, R3, R12, R90 ;  /* 0x0000000c035ac224 */ /* 0x000fe200078e025a */
[----:B------:R-:W-:Y:S02]  /*4ab0*/  ISETP.GE.OR P1, PT, R86, R13, P1 ;  /* 0x0000000d5600720c */ /* 0x000fe40000f26670 */
[----:B------:R-:W-:Y:S02]  /*4ac0*/  @!P4 SHF.R.S32.HI R13, RZ, 0x1f, R84 ;  /* 0x0000001fff0dc819 */ /* 0x000fe40000011454 */
[----:B------:R-:W-:-:S04]  /*4ad0*/  @!P4 IADD3 R84, P3, PT, R90, R84, RZ ;  /* 0x000000545a54c210 */ /* 0x000fc80007f7e0ff */
[----:B------:R-:W-:Y:S02]  /*4ae0*/  @!P4 LEA.HI.X.SX32 R13, R90, R13, 0x1, P3 ;  /* 0x0000000d5a0dc211 */ /* 0x000fe400018f0eff */
[----:B0-----:R-:W-:-:S04]  /*4af0*/  @!P4 LEA R88, P3, R84, R14, 0x1 ;  /* 0x0000000e5458c211 */ /* 0x001fc800078608ff */
[----:B------:R-:W-:Y:S01]  /*4b00*/  @!P4 LEA.HI.X R89, R84, R15, R13, 0x1, P3 ;  /* 0x0000000f5459c211 */ /* 0x000fe200018f0c0d */
[----:B------:R-:W-:Y:S01]  /*4b10*/  @!P1 IMAD.SHL.U32 R13, R11, 0x2, RZ ;  /* 0x000000020b0d9824 */ /* 0x000fe200078e00ff */
[----:B------:R-:W0:Y:S01]  /*4b20*/  @!P1 LDC.64 R14, c[0x0][0x3b8] ;  /* 0x0000ee00ff0e9b82 */ /* 0x000e220000000a00 */
[----:B------:R-:W-:Y:S02]  /*4b30*/  SEL R47, R47, RZ, P2 ;  /* 0x000000ff2f2f7207 */ /* 0x000fe40001000000 */
[----:B------:R-:W4:Y:S01]  /*4b40*/  @!P4 LDG.E R48, desc[UR36][R88.64] ;  /* 0x000000245830c981 */ /* 0x000f22000c1e1900 */
[----:B------:R-:W-:-:S05]  /*4b50*/  @!P1 LOP3.LUT R13, R13, 0x6, RZ, 0xc0, !PT ;  /* 0x000000060d0d9812 */ /* 0x000fca00078ec0ff */
[----:B------:R-:W-:Y:S01]  /*4b60*/  @!P1 IMAD R13, R3, R12, R13 ;  /* 0x0000000c030d9224 */ /* 0x000fe200078e020d */
[----:B------:R-:W-:-:S04]  /*4b70*/  @!P1 SHF.R.S32.HI R12, RZ, 0x1f, R86 ;  /* 0x0000001fff0c9819 */ /* 0x000fc80000011456 */
[----:B------:R-:W-:-:S04]  /*4b80*/  @!P1 IADD3 R86, P3, PT, R13, R86, RZ ;  /* 0x000000560d569210 */ /* 0x000fc80007f7e0ff */
[----:B------:R-:W-:Y:S02]  /*4b90*/  @!P1 LEA.HI.X.SX32 R12, R13, R12, 0x1, P3 ;  /* 0x0000000c0d0c9211 */ /* 0x000fe400018f0eff */
[----:B0-----:R-:W-:-:S04]  /*4ba0*/  @!P1 LEA R14, P3, R86, R14, 0x1 ;  /* 0x0000000e560e9211 */ /* 0x001fc800078608ff */
[----:B------:R-:W-:Y:S02]  /*4bb0*/  @!P1 LEA.HI.X R15, R86, R15, R12, 0x1, P3 ;  /* 0x0000000f560f9211 */ /* 0x000fe400018f0c0c */
[----:B------:R-:W4:Y:S04]  /*4bc0*/  @P0 LDG.E.U8 R12, desc[UR36][R6.64] ;  /* 0x00000024060c0981 */ /* 0x000f28000c1e1100 */
[----:B------:R0:W4:Y:S01]  /*4bd0*/  @!P1 LDG.E R47, desc[UR36][R14.64] ;  /* 0x000000240e2f9981 */ /* 0x000122000c1e1900 */
[----:B--2---:R-:W-:-:S04]  /*4be0*/  HMUL2 R13, R80, R9 ;  /* 0x00000009500d7232 */ /* 0x004fc80000000000 */
[----:B---3--:R-:W-:-:S04]  /*4bf0*/  HFMA2 R13, R87, R24, R13 ;  /* 0x00000018570d7231 */ /* 0x008fc8000000000d */
[----:B------:R-:W-:-:S04]  /*4c00*/  HFMA2 R13, R85, R10, R13 ;  /* 0x0000000a550d7231 */ /* 0x000fc8000000000d */
[----:B----4-:R-:W-:-:S04]  /*4c10*/  HFMA2 R13, R78, R25, R13 ;  /* 0x000000194e0d7231 */ /* 0x010fc8000000000d */
        /* <DEDUP_REMOVED lines=22> */
[----:B------:R-:W-:-:S03]  /*4d80*/  UMOV UR4, 0xffffffff ;  /* 0xffffffff00047882 */ /* 0x000fc60000000000 */
[----:B------:R-:W-:Y:S01]  /*4d90*/  HFMA2 R15, R59, R44, R15 ;  /* 0x0000002c3b0f7231 */ /* 0x000fe2000000000f */
[----:B------:R-:W-:-:S03]  /*4da0*/  LOP3.LUT P1, RZ, R11, 0x3, RZ, 0xc0, !PT ;  /* 0x000000030bff7812 */ /* 0x000fc6000782c0ff */
[----:B------:R-:W-:-:S04]  /*4db0*/  HFMA2 R15, R56, R45, R15 ;  /* 0x0000002d380f7231 */ /* 0x000fc8000000000f */
[----:B------:R-:W-:-:S04]  /*4dc0*/  HFMA2 R15, R57, R46, R15 ;  /* 0x0000002e390f7231 */ /* 0x000fc8000000000f */
[----:B------:R-:W-:-:S04]  /*4dd0*/  HFMA2 R15, R54, R49, R15 ;  /* 0x00000031360f7231 */ /* 0x000fc8000000000f */
[----:B------:R-:W-:Y:S01]  /*4de0*/  HFMA2 R15, R55, R48, R15 ;  /* 0x00000030370f7231 */ /* 0x000fe2000000000f */
[----:B------:R-:W-:-:S03]  /*4df0*/  ISETP.NE.AND P2, PT, R12, RZ, P0 ;  /* 0x000000ff0c00720c */ /* 0x000fc60000745270 */
        /* <DEDUP_REMOVED lines=8> */
.L_x_4482:
        /* <DEDUP_REMOVED lines=13> */
[----:B0-----:R-:W-:-:S04]  /*4f50*/  @P3 IMAD.WIDE R12, R8, 0x2, R12 ;  /* 0x00000002080c3825 */ /* 0x001fc800078e020c */
[----:B-1----:R-:W-:Y:S02]  /*4f60*/  @P1 IMAD.WIDE.U32 R14, R89, 0x2, R14 ;  /* 0x00000002590e1825 */ /* 0x002fe400078e000e */
[----:B------:R-:W3:Y:S01]  /*4f70*/  @P3 LDG.E.U16 R12, desc[UR36][R12.64] ;  /* 0x000000240c0c3981 */ /* 0x000ee2000c1e1500 */
[----:B------:R-:W2:Y:S03]  /*4f80*/  @P1 LDC R89, c[0x0][0x430] ;  /* 0x00010c00ff591b82 */ /* 0x000ea60000000800 */
[----:B------:R-:W4:Y:S01]  /*4f90*/  @P1 LDG.E.U16 R14, desc[UR36][R14.64] ;  /* 0x000000240e0e1981 */ /* 0x000f22000c1e1500 */
[----:B--2---:R-:W-:-:S04]  /*4fa0*/  @P1 IADD3 R84, PT, PT, R89, R84, RZ ;  /* 0x0000005459541210 */ /* 0x004fc80007ffe0ff */
[----:B------:R-:W-:-:S04]  /*4fb0*/  @P1 ISETP.GE.AND P4, PT, R53, R84, PT ;  /* 0x000000543500120c */ /* 0x000fc80003f86270 */
[----:B-----5:R-:W-:-:S04]  /*4fc0*/  @P1 SEL R86, R23, RZ, !P4 ;  /* 0x000000ff17561207 */ /* 0x020fc80006000000 */
[----:B------:R-:W-:-:S04]  /*4fd0*/  @P1 IADD3 R86, PT, PT, R53, R86, -R16 ;  /* 0x0000005635561210 */ /* 0x000fc80007ffe810 */
[----:B------:R-:W-:Y:S01]  /*4fe0*/  @P1 I2FP.F32.S32 R86, R86 ;  /* 0x0000005600561245 */ /* 0x000fe20000201400 */
[----:B---3--:R-:W-:Y:S02]  /*4ff0*/  @P3 HADD2.F32 R84, -RZ, R12.H0_H0 ;  /* 0x2000000cff543230 */ /* 0x008fe40000004100 */
[----:B----4-:R-:W-:-:S03]  /*5000*/  @P1 HADD2.F32 R12, -RZ, R14.H0_H0 ;  /* 0x2000000eff0c1230 */ /* 0x010fc60000004100 */
[----:B------:R-:W-:-:S04]  /*5010*/  @P3 FADD.FTZ R11, R11, R84 ;  /* 0x000000540b0b3221 */ /* 0x000fc80000010000 */
[----:B------:R-:W-:-:S05]  /*5020*/  @P1 FFMA.FTZ R11, R86, R12, R11 ;  /* 0x0000000c560b1223 */ /* 0x000fca000001000b */
[----:B------:R1:W-:Y:S01]  /*5030*/  STS [R51], R11 ;  /* 0x0000000b33007388 */ /* 0x0003e20000000800 */
[----:B------:R-:W-:-:S07]  /*5040*/  @!P2 FMNMX.FTZ R82, R82, R11, !PT ;  /* 0x0000000b5252a209 */ /* 0x000fce0007810000 */
.L_x_4416:
[----:B------:R-:W-:Y:S05]  /*5050*/  BSYNC.RECONVERGENT B1 ;  /* 0x0000000000017941 */ /* 0x000fea0003800200 */
.L_x_4415:
[----:B-1----:R-:W-:Y:S01]  /*5060*/  VIADD R11, R0, 0x7 ;  /* 0x00000007000b7836 */ /* 0x002fe20000000000 */
[----:B------:R-:W-:Y:S01]  /*5070*/  IADD3 R53, PT, PT, R53, 0x10, RZ ;  /* 0x0000001035357810 */ /* 0x000fe20007ffe0ff */
[----:B------:R-:W-:Y:S01]  /*5080*/  VIADD R8, R8, 0x10 ;  /* 0x0000001008087836 */ /* 0x000fe20000000000 */
[----:B------:R-:W-:Y:S02]  /*5090*/  IADD3 R6, P2, PT, R6, 0x10, RZ ;  /* 0x0000001006067810 */ /* 0x000fe40007f5e0ff */
[----:B------:R-:W-:Y:S02]  /*50a0*/  SHF.R.S32.HI R12, RZ, 0x1f, R11 ;  /* 0x0000001fff0c7819 */ /* 0x000fe4000001140b */
[----:B------:R-:W-:Y:S02]  /*50b0*/  IADD3 R51, PT, PT, R51, 0x40, RZ ;  /* 0x0000004033337810 */ /* 0x000fe40007ffe0ff */
[----:B------:R-:W-:Y:S02]  /*50c0*/  LEA.HI R12, R12, R11, RZ, 0x3 ;  /* 0x0000000b0c0c7211 */ /* 0x000fe400078f18ff */
[----:B------:R-:W-:-:S02]  /*50d0*/  IADD3.X R7, PT, PT, RZ, R7, RZ, P2, !PT ;  /* 0x00000007ff077210 */ /* 0x000fc400017fe4ff */
[----:B------:R-:W-:-:S05]  /*50e0*/  LOP3.LUT R12, R12, 0xfffffff8, RZ, 0xc0, !PT ;  /* 0xfffffff80c0c7812 */ /* 0x000fca00078ec0ff */
[----:B------:R-:W-:-:S05]  /*50f0*/  IMAD.IADD R12, R19, 0x1, R12 ;  /* 0x00000001130c7824 */ /* 0x000fca00078e020c */
[----:B------:R-:W-:-:S13]  /*5100*/  ISETP.GE.AND P1, PT, R53, R12, PT ;  /* 0x0000000c3500720c */ /* 0x000fda0003f26270 */
[----:B------:R-:W-:Y:S05]  /*5110*/  @!P1 BRA `(.L_x_4417) ;  /* 0xffffffdc00689947 */ /* 0x000fea000383ffff */
.L_x_4413:
[----:B------:R-:W-:Y:S05]  /*5120*/  BSYNC B0 ;  /* 0x0000000000007941 */ /* 0x000fea0003800000 */
.L_x_4412:
[----:B------:R-:W-:-:S03]  /*5130*/  UMOV UR4, 0xffffffff ;  /* 0xffffffff00047882 */ /* 0x000fc60000000000 */
[----:B------:R-:W-:Y:S05]  /*5140*/  BRA.DIV UR4, `(.L_x_4418) ;  /* 0x0000005204407947 */ /* 0x000fea000b800000 */
[----:B------:R-:W0:Y:S02]  /*5150*/  SHFL.BFLY PT, R14, R82, 0x10, 0x1f ;  /* 0x0e001f00520e7f89 */ /* 0x000e2400000e0000 */
[----:B0-----:R-:W-:-:S05]  /*5160*/  FMNMX.FTZ R13, R14, R82, !PT ;  /* 0x000000520e0d7209 */ /* 0x001fca0007810000 */
[----:B------:R-:W0:Y:S02]  /*5170*/  SHFL.BFLY PT, R14, R13, 0x8, 0x1f ;  /* 0x0d001f000d0e7f89 */ /* 0x000e2400000e0000 */
[----:B0-----:R-:W-:-:S05]  /*5180*/  FMNMX.FTZ R4, R13, R14, !PT ;  /* 0x0000000e0d047209 */ /* 0x001fca0007810000 */
[----:B------:R0:W1:Y:S02]  /*5190*/  SHFL.BFLY PT, R14, R4, 0x4, 0x1f ;  /* 0x0c801f00040e7f89 */ /* 0x00006400000e0000 */
.L_x_4487:
[----:B--2---:R-:W2:Y:S01]  /*51a0*/  S2R R30, SR_TID.X ;  /* 0x00000000001e7919 */ /* 0x004ea20000002100 */
        /* <DEDUP_REMOVED lines=10> */
[----:B------:R-:W-:Y:S01]  /*5250*/  IMAD R8, R6, 0x4, R7 ;  /* 0x0000000406087824 */ /* 0x000fe200078e0207 */
[----:B------:R-:W-:Y:S01]  /*5260*/  MOV R11, 0xff7fffff ;  /* 0xff7fffff000b7802 */ /* 0x000fe20000000f00 */
[----:B0-----:R-:W-:Y:S02]  /*5270*/  IMAD.IADD R5, R19, 0x1, R30 ;  /* 0x0000000113057824 */ /* 0x001fe400078e021e */
[----:B------:R-:W-:Y:S01]  /*5280*/  BSSY.RECONVERGENT B0, `(.L_x_4419) ;  /* 0x000016f000007945 */ /* 0x000fe20003800200 */
[----:B------:R-:W-:-:S07]  /*5290*/  IMAD.MOV.U32 R10, RZ, RZ, RZ ;  /* 0x000000ffff0a7224 */ /* 0x000fce00078e00ff */
[----:B------:R-:W0:Y:S01]  /*52a0*/  @!P0 LDS R11, [R8] ;  /* 0x00000000080b8984 */ /* 0x000e220000000800 */
[----:B------:R-:W-:-:S03]  /*52b0*/  ISETP.GT.AND P0, PT, R5, R16, PT ;  /* 0x000000100500720c */ /* 0x000fc60003f04270 */
[----:B0-----:R-:W0:Y:S02]  /*52c0*/  SHFL.BFLY PT, R4, R11, 0x1, 0x1f ;  /* 0x0c201f000b047f89 */ /* 0x001e2400000e0000 */
[----:B0-----:R-:W-:Y:S02]  /*52d0*/  FMNMX.FTZ R9, R4, R11, !PT ;  /* 0x0000000b04097209 */ /* 0x001fe40007810000 */
[----:B------:R-:W-:-:S04]  /*52e0*/  IADD3 R4, PT, PT, R16, 0x1, RZ ;  /* 0x0000000110047810 */ /* 0x000fc80007ffe0ff */
[----:B------:R-:W0:Y:S02]  /*52f0*/  SHFL.IDX PT, R9, R9, RZ, 0x1f ;  /* 0x00001fff09097589 */ /* 0x000e2400000e0000 */
        /* <DEDUP_REMOVED lines=23> */
.L_x_4424:
        /* <DEDUP_REMOVED lines=11> */
.L_x_4423:
[----:B------:R-:W-:Y:S05]  /*5520*/  BSYNC.RECONVERGENT B1 ;  /* 0x0000000000017941 */ /* 0x000fea0003800200 */
.L_x_4422:
[----:B------:R-:W-:Y:S05]  /*5530*/  @!P1 BRA `(.L_x_4420) ;  /* 0x00000014000c9947 */ /* 0x000fea0003800000 */
[----:B------:R-:W-:Y:S01]  /*5540*/  IMAD.SHL.U32 R12, R19, 0x4, RZ ;  /* 0x00000004130c7824 */ /* 0x000fe200078e00ff */
[----:B------:R-:W-:-:S04]  /*5550*/  IADD3 R15, PT, PT, R15, 0x210, RZ ;  /* 0x000002100f0f7810 */ /* 0x000fc80007ffe0ff */
[----:B------:R-:W-:Y:S02]  /*5560*/  LEA R15, R20, R15, 0x18 ;  /* 0x0000000f140f7211 */ /* 0x000fe400078ec0ff */
[C---:B------:R-:W-:Y:S02]  /*5570*/  LEA R12, R11.reuse, -R12, 0x2 ;  /* 0x8000000c0b0c7211 */ /* 0x040fe400078e10ff */
[----:B------:R-:W-:-:S03]  /*5580*/  IADD3 R11, PT, PT, R11, 0x100, RZ ;  /* 0x000001000b0b7810 */ /* 0x000fc60007ffe0ff */
[----:B------:R-:W-:Y:S01]  /*5590*/  IMAD.IADD R12, R15, 0x1, R12 ;  /* 0x000000010f0c7824 */ /* 0x000fe200078e020c */
[----:B------:R-:W-:-:S04]  /*55a0*/  ISETP.GT.AND P0, PT, R11, R16, PT ;  /* 0x000000100b00720c */ /* 0x000fc80003f04270 */
[----:B------:R-:W0:Y:S04]  /*55b0*/  LDS R14, [R12] ;  /* 0x000000000c0e7984 */ /* 0x000e280000000800 */
[----:B------:R-:W1:Y:S04]  /*55c0*/  LDS R20, [R12+0x100] ;  /* 0x000100000c147984 */ /* 0x000e680000000800 */
[----:B------:R-:W2:Y:S04]  /*55d0*/  LDS R22, [R12+0x200] ;  /* 0x000200000c167984 */ /* 0x000ea80000000800 */
        /* <DEDUP_REMOVED lines=12> */
[----:B-----5:R-:W4:Y:S01]  /*56a0*/  MUFU.EX2 R23, R24 ;  /* 0x0000001800177308 */ /* 0x020f220000000800 */
[----:B0-----:R0:W-:Y:S01]  /*56b0*/  STS [R12], R13 ;  /* 0x0000000d0c007388 */ /* 0x0011e20000000800 */
[----:B------:R-:W-:-:S03]  /*56c0*/  FADD.FTZ R10, R10, R13 ;  /* 0x0000000d0a0a7221 */ /* 0x000fc60000010000 */
[----:B-1----:R0:W-:Y:S01]  /*56d0*/  STS [R12+0x100], R15 ;  /* 0x0001000f0c007388 */ /* 0x0021e20000000800 */
[----:B------:R-:W-:-:S03]  /*56e0*/  FADD.FTZ R10, R10, R15 ;  /* 0x0000000f0a0a7221 */ /* 0x000fc60000010000 */
[----:B--2---:R0:W-:Y:S01]  /*56f0*/  STS [R12+0x200], R21 ;  /* 0x000200150c007388 */ /* 0x0041e20000000800 */
[----:B------:R-:W-:-:S03]  /*5700*/  FADD.FTZ R10, R10, R21 ;  /* 0x000000150a0a7221 */ /* 0x000fc60000010000 */
[----:B----4-:R0:W-:Y:S01]  /*5710*/  STS [R12+0x300], R23 ;  /* 0x000300170c007388 */ /* 0x0101e20000000800 */
[----:B------:R-:W-:Y:S01]  /*5720*/  FADD.FTZ R10, R10, R23 ;  /* 0x000000170a0a7221 */ /* 0x000fe20000010000 */
[----:B------:R-:W-:Y:S06]  /*5730*/  @P0 BRA `(.L_x_4420) ;  /* 0x00000010008c0947 */ /* 0x000fec0003800000 */
[----:B0-----:R-:W-:Y:S01]  /*5740*/  IMAD.MOV.U32 R13, RZ, RZ, R11 ;  /* 0x000000ffff0d7224 */ /* 0x001fe200078e000b */
[----:B------:R-:W-:Y:S01]  /*5750*/  BSSY.RECONVERGENT B1, `(.L_x_4425) ;  /* 0x000006c000017945 */ /* 0x000fe20003800200 */
[----:B------:R-:W-:-:S03]  /*5760*/  PLOP3.LUT P0, PT, PT, PT, PT, 0x80, 0x8 ;  /* 0x000000000008781c */ /* 0x000fc60003f0f070 */
[----:B------:R-:W-:-:S04]  /*5770*/  IADD3 R11, PT, PT, -R13, R16, RZ ;  /* 0x000000100d0b7210 */ /* 0x000fc80007ffe1ff */
[----:B------:R-:W-:Y:S01]  /*5780*/  ISETP.GT.AND P1, PT, R11, 0x2ff, PT ;  /* 0x000002ff0b00780c */ /* 0x000fe20003f24270 */
[----:B------:R-:W-:-:S12]  /*5790*/  VIADD R11, R12, 0x600 ;  /* 0x000006000c0b7836 */ /* 0x000fd80000000000 */
[----:B------:R-:W-:Y:S05]  /*57a0*/  @!P1 BRA `(.L_x_4426) ;  /* 0x0000000400989947 */ /* 0x000fea0003800000 */
[----:B------:R-:W-:Y:S02]  /*57b0*/  PLOP3.LUT P0, PT, PT, PT, PT, 0x8, 0x80 ;  /* 0x000000000080781c */ /* 0x000fe40003f0e170 */
[----:B------:R-:W-:-:S11]  /*57c0*/  IADD3 R12, PT, PT, R16, -0x2ff, RZ ;  /* 0xfffffd01100c7810 */ /* 0x000fd60007ffe0ff */
.L_x_4427:
[----:B------:R-:W0:Y:S01]  /*57d0*/  LDS R14, [R11+-0x200] ;  /* 0xfffe00000b0e7984 */ /* 0x000e220000000800 */
[----:B------:R-:W-:-:S03]  /*57e0*/  VIADD R13, R13, 0x400 ;  /* 0x000004000d0d7836 */ /* 0x000fc60000000000 */
[----:B------:R-:W1:Y:S02]  /*57f0*/  LDS R20, [R11+-0x100] ;  /* 0xffff00000b147984 */ /* 0x000e640000000800 */
[----:B------:R-:W-:Y:S02]  /*5800*/  ISETP.GE.AND P1, PT, R13, R12, PT ;  /* 0x0000000c0d00720c */ /* 0x000fe40003f26270 */
[----:B------:R-:W2:Y:S04]  /*5810*/  LDS R22, [R11] ;  /* 0x000000000b167984 */ /* 0x000ea80000000800 */
[----:B------:R-:W4:Y:S04]  /*5820*/  LDS R24, [R11+0x100] ;  /* 0x000100000b187984 */ /* 0x000f280000000800 */
[----:B------:R-:W5:Y:S04]  /*5830*/  LDS R26, [R11+0x200] ;  /* 0x000200000b1a7984 */ /* 0x000f680000000800 */
[----:B------:R-:W5:Y:S04]  /*5840*/  LDS R28, [R11+0x300] ;  /* 0x000300000b1c7984 */ /* 0x000f680000000800 */
[----:B---3--:R-:W3:Y:S04]  /*5850*/  LDS R32, [R11+0x400] ;  /* 0x000400000b207984 */ /* 0x008ee80000000800 */
        /* <DEDUP_REMOVED lines=19> */
[C---:B------:R-:W-:Y:S01]  /*5990*/  FADD.FTZ R28, -R9.reuse, R28 ;  /* 0x0000001c091c7221 */ /* 0x040fe20000010100 */
[----:B------:R-:W5:Y:S01]  /*59a0*/  MUFU.EX2 R22, R22 ;  /* 0x0000001600167308 */ /* 0x000f620000000800 */
[----:B------:R-:W1:Y:S01]  /*59b0*/  LDS R50, [R11+0xd00] ;  /* 0x000d00000b327984 */ /* 0x000e620000000800 */
[----:B------:R-:W-:Y:S01]  /*59c0*/  FMUL.FTZ R26, R26, 1.4426950216293334961 ;  /* 0x3fb8aa3b1a1a7820 */ /* 0x000fe20000410000 */
[C---:B---3--:R-:W-:Y:S01]  /*59d0*/  FADD.FTZ R32, -R9.reuse, R32 ;  /* 0x0000002009207221 */ /* 0x048fe20000010100 */
[----:B------:R-:W3:Y:S01]  /*59e0*/  MUFU.EX2 R24, R24 ;  /* 0x0000001800187308 */ /* 0x000ee20000000800 */
[----:B------:R-:W-:Y:S01]  /*59f0*/  FMUL.FTZ R28, R28, 1.4426950216293334961 ;  /* 0x3fb8aa3b1c1c7820 */ /* 0x000fe20000410000 */
[----:B--2---:R-:W-:Y:S01]  /*5a00*/  FADD.FTZ R10, R14, R10 ;  /* 0x0000000a0e0a7221 */ /* 0x004fe20000010000 */
[C---:B------:R-:W-:Y:S01]  /*5a10*/  FADD.FTZ R34, -R9.reuse, R34 ;  /* 0x0000002209227221 */ /* 0x040fe20000010100 */
[----:B------:R-:W2:Y:S01]  /*5a20*/  MUFU.EX2 R26, R26 ;  /* 0x0000001a001a7308 */ /* 0x000ea20000000800 */
[----:B------:R-:W-:Y:S01]  /*5a30*/  FMUL.FTZ R32, R32, 1.4426950216293334961 ;  /* 0x3fb8aa3b20207820 */ /* 0x000fe20000410000 */
[----:B----4-:R-:W-:Y:S01]  /*5a40*/  FADD.FTZ R10, R10, R20 ;  /* 0x000000140a0a7221 */ /* 0x010fe20000010000 */
[C---:B------:R-:W-:Y:S01]  /*5a50*/  FADD.FTZ R36, -R9.reuse, R36 ;  /* 0x0000002409247221 */ /* 0x040fe20000010100 */
[----:B------:R-:W4:Y:S01]  /*5a60*/  MUFU.EX2 R28, R28 ;  /* 0x0000001c001c7308 */ /* 0x000f220000000800 */
[----:B------:R-:W-:Y:S01]  /*5a70*/  FMUL.FTZ R34, R34, 1.4426950216293334961 ;  /* 0x3fb8aa3b22227820 */ /* 0x000fe20000410000 */
[----:B-----5:R-:W-:Y:S01]  /*5a80*/  FADD.FTZ R10, R10, R22 ;  /* 0x000000160a0a7221 */ /* 0x020fe20000010000 */
[C---:B------:R-:W-:Y:S01]  /*5a90*/  FADD.FTZ R38, -R9.reuse, R38 ;  /* 0x0000002609267221 */ /* 0x040fe20000010100 */
[----:B------:R-:W5:Y:S01]  /*5aa0*/  MUFU.EX2 R32, R32 ;  /* 0x0000002000207308 */ /* 0x000f620000000800 */
[----:B------:R-:W-:Y:S01]  /*5ab0*/  FMUL.FTZ R36, R36, 1.4426950216293334961 ;  /* 0x3fb8aa3b24247820 */ /* 0x000fe20000410000 */
[----:B---3--:R-:W-:Y:S01]  /*5ac0*/  FADD.FTZ R10, R10, R24 ;  /* 0x000000180a0a7221 */ /* 0x008fe20000010000 */
[C---:B------:R-:W-:Y:S01]  /*5ad0*/  FADD.FTZ R40, -R9.reuse, R40 ;  /* 0x0000002809287221 */ /* 0x040fe20000010100 */
[----:B------:R-:W3:Y:S01]  /*5ae0*/  MUFU.EX2 R34, R34 ;  /* 0x0000002200227308 */ /* 0x000ee20000000800 */
[----:B------:R-:W-:Y:S01]  /*5af0*/  FMUL.FTZ R38, R38, 1.4426950216293334961 ;  /* 0x3fb8aa3b26267820 */ /* 0x000fe20000410000 */
[----:B--2---:R-:W-:Y:S01]  /*5b00*/  FADD.FTZ R10, R10, R26 ;  /* 0x0000001a0a0a7221 */ /* 0x004fe20000010000 */
[C---:B0-----:R-:W-:Y:S01]  /*5b10*/  FADD.FTZ R42, -R9.reuse, R42 ;  /* 0x0000002a092a7221 */ /* 0x041fe20000010100 */
[----:B------:R-:W0:Y:S01]  /*5b20*/  MUFU.EX2 R36, R36 ;  /* 0x0000002400247308 */ /* 0x000e220000000800 */
[----:B------:R-:W-:Y:S01]  /*5b30*/  FMUL.FTZ R40, R40, 1.4426950216293334961 ;  /* 0x3fb8aa3b28287820 */ /* 0x000fe20000410000 */
[----:B----4-:R-:W-:Y:S01]  /*5b40*/  FADD.FTZ R10, R10, R28 ;  /* 0x0000001c0a0a7221 */ /* 0x010fe20000010000 */
[C---:B-1----:R-:W-:Y:S01]  /*5b50*/  FADD.FTZ R44, -R9.reuse, R44 ;  /* 0x0000002c092c7221 */ /* 0x042fe20000010100 */
[----:B------:R-:W1:Y:S01]  /*5b60*/  MUFU.EX2 R38, R38 ;  /* 0x0000002600267308 */ /* 0x000e620000000800 */
[----:B------:R-:W-:Y:S01]  /*5b70*/  FMUL.FTZ R42, R42, 1.4426950216293334961 ;  /* 0x3fb8aa3b2a2a7820 */ /* 0x000fe20000410000 */
[----:B-----5:R-:W-:Y:S01]  /*5b80*/  FADD.FTZ R10, R10, R32 ;  /* 0x000000200a0a7221 */ /* 0x020fe20000010000 */
[----:B------:R-:W-:Y:S01]  /*5b90*/  FMUL.FTZ R44, R44, 1.4426950216293334961 ;  /* 0x3fb8aa3b2c2c7820 */ /* 0x000fe20000410000 */
[----:B------:R-:W2:Y:S01]  /*5ba0*/  MUFU.EX2 R40, R40 ;  /* 0x0000002800287308 */ /* 0x000ea20000000800 */
[C---:B------:R-:W-:Y:S01]  /*5bb0*/  FADD.FTZ R46, -R9.reuse, R46 ;  /* 0x0000002e092e7221 */ /* 0x040fe20000010100 */
[----:B---3--:R-:W-:Y:S01]  /*5bc0*/  FADD.FTZ R10, R10, R34 ;  /* 0x000000220a0a7221 */ /* 0x008fe20000010000 */
        /* <DEDUP_REMOVED lines=36> */
.L_x_4426:
[----:B------:R-:W-:Y:S05]  /*5e10*/  BSYNC.RECONVERGENT B1 ;  /* 0x0000000000017941 */ /* 0x000fea0003800200 */
.L_x_4425:
        /* <DEDUP_REMOVED lines=23> */
[C---:B-----5:R-:W-:Y:S01]  /*5f90*/  FADD.FTZ R24, -R9.reuse, R24 ;  /* 0x0000001809187221 */ /* 0x060fe20000010100 */
[----:B------:R-:W-:Y:S02]  /*5fa0*/  FMUL.FTZ R22, R22, 1.4426950216293334961 ;  /* 0x3fb8aa3b16167820 */ /* 0x000fe40000410000 */
[----:B------:R-:W2:Y:S01]  /*5fb0*/  MUFU.EX2 R20, R20 ;  /* 0x0000001400147308 */ /* 0x000ea20000000800 */
[----:B------:R-:W-:Y:S01]  /*5fc0*/  FADD.FTZ R26, -R9, R26 ;  /* 0x0000001a091a7221 */ /* 0x000fe20000010100 */
[----:B------:R-:W-:-:S02]  /*5fd0*/  FMUL.FTZ R24, R24, 1.4426950216293334961 ;  /* 0x3fb8aa3b18187820 */ /* 0x000fc40000410000 */
[----:B------:R-:W4:Y:S01]  /*5fe0*/  MUFU.EX2 R22, R22 ;  /* 0x0000001600167308 */ /* 0x000f220000000800 */
        /* <DEDUP_REMOVED lines=26> */
.L_x_4429:
[----:B------:R-:W-:Y:S05]  /*6190*/  BSYNC.RECONVERGENT B1 ;  /* 0x0000000000017941 */ /* 0x000fea0003800200 */
.L_x_4428:
        /* <DEDUP_REMOVED lines=27> */
.L_x_4421:
        /* <DEDUP_REMOVED lines=8> */
[----:B------:R-:W-:Y:S01]  /*63d0*/  ISETP.NE.AND P1, PT, R11, 0xc0, PT ;  /* 0x000000c00b00780c */ /* 0x000fe20003f25270 */
[----:B------:R-:W-:Y:S02]  /*63e0*/  IMAD.MOV.U32 R11, RZ, RZ, R5 ;  /* 0x000000ffff0b7224 */ /* 0x000fe400078e0005 */
[----:B-1----:R-:W-:-:S02]  /*63f0*/  IMAD R24, R10, UR4, RZ ;  /* 0x000000040a187c24 */ /* 0x002fc4000f8e02ff */
[----:B------:R-:W-:-:S03]  /*6400*/  HFMA2 R10, -RZ, RZ, 0, 0 ;  /* 0x00000000ff0a7431 */ /* 0x000fc600000001ff */
[----:B------:R-:W-:-:S05]  /*6410*/  SHF.R.S32.HI R26, RZ, 0x1f, R24 ;  /* 0x0000001fff1a7819 */ /* 0x000fca0000011418 */
        /* <DEDUP_REMOVED lines=11> */
.L_x_4432:
        /* <DEDUP_REMOVED lines=17> */
.L_x_4431:
[----:B------:R-:W-:Y:S05]  /*65e0*/  BSYNC.RECONVERGENT B1 ;  /* 0x0000000000017941 */ /* 0x000fea0003800200 */
.L_x_4430:
        /* <DEDUP_REMOVED lines=13> */
.L_x_4433:
[----:B------:R-:W-:-:S05]  /*66c0*/  IMAD.MOV.U32 R12, RZ, RZ, R20 ;  /* 0x000000ffff0c7224 */ /* 0x000fca00078e0014 */
[----:B------:R-:W2:Y:S04]  /*66d0*/  LDG.E.U8 R22, desc[UR36][R12.64+-0x80] ;  /* 0xffff80240c167981 */ /* 0x000ea8000c1e1100 */
[----:B------:R-:W4:Y:S04]  /*66e0*/  LDG.E.U8 R15, desc[UR36][R12.64+-0x40] ;  /* 0xffffc0240c0f7981 */ /* 0x000f28000c1e1100 */
[----:B------:R-:W3:Y:S04]  /*66f0*/  LDG.E.U8 R20, desc[UR36][R12.64] ;  /* 0x000000240c147981 */ /* 0x000ee8000c1e1100 */
[----:B------:R-:W3:Y:S01]  /*6700*/  LDG.E.U8 R21, desc[UR36][R12.64+0x40] ;  /* 0x000040240c157981 */ /* 0x000ee2000c1e1100 */
[----:B-----5:R-:W-:Y:S01]  /*6710*/  MOV R23, RZ ;  /* 0x000000ff00177202 */ /* 0x020fe20000000f00 */
[----:B------:R-:W-:Y:S01]  /*6720*/  IMAD.MOV.U32 R25, RZ, RZ, RZ ;  /* 0x000000ffff197224 */ /* 0x000fe200078e00ff */
[----:B------:R-:W-:-:S02]  /*6730*/  IADD3 R11, PT, PT, R11, 0x100, RZ ;  /* 0x000001000b0b7810 */ /* 0x000fc40007ffe0ff */
[----:B--2---:R-:W-:Y:S02]  /*6740*/  ISETP.NE.AND P0, PT, R22, RZ, PT ;  /* 0x000000ff1600720c */ /* 0x004fe40003f05270 */
[----:B----4-:R-:W-:Y:S01]  /*6750*/  ISETP.NE.AND P1, PT, R15, RZ, PT ;  /* 0x000000ff0f00720c */ /* 0x010fe20003f25270 */
[----:B------:R-:W-:Y:S01]  /*6760*/  HFMA2 R15, -RZ, RZ, 0, 0 ;  /* 0x00000000ff0f7431 */ /* 0x000fe200000001ff */
[----:B---3--:R-:W-:Y:S02]  /*6770*/  ISETP.NE.AND P2, PT, R20, RZ, PT ;  /* 0x000000ff1400720c */ /* 0x008fe40003f45270 */
[----:B------:R-:W-:-:S07]  /*6780*/  ISETP.NE.AND P3, PT, R21, RZ, PT ;  /* 0x000000ff1500720c */ /* 0x000fce0003f65270 */
        /* <DEDUP_REMOVED lines=11> */
[----:B------:R-:W-:Y:S01]  /*6840*/  ISETP.GT.AND P0, PT, R11, R16, PT ;  /* 0x000000100b00720c */ /* 0x000fe20003f04270 */
        /* <DEDUP_REMOVED lines=18> */
.L_x_4420:
[----:B------:R-:W-:Y:S05]  /*6970*/  BSYNC.RECONVERGENT B0 ;  /* 0x0000000000007941 */ /* 0x000fea0003800200 */
.L_x_4419:
[----:B0-----:R-:W0:Y:S01]  /*6980*/  SHFL.BFLY PT, R9, R10, 0x10, 0x1f ;  /* 0x0e001f000a097f89 */ /* 0x001e2200000e0000 */
[C---:B------:R-:W-:Y:S01]  /*6990*/  ISETP.NE.AND P0, PT, R6.reuse, RZ, PT ;  /* 0x000000ff0600720c */ /* 0x040fe20003f05270 */
[----:B------:R-:W1:Y:S01]  /*69a0*/  LDCU UR4, c[0x0][0x40c] ;  /* 0x00008180ff0477ac */ /* 0x000e620008000800 */
[----:B------:R-:W-:Y:S01]  /*69b0*/  SHF.R.U32.HI R42, RZ, 0x5, R30 ;  /* 0x00000005ff2a7819 */ /* 0x000fe2000001161e */
[----:B------:R-:W2:Y:S01]  /*69c0*/  S2R R43, SR_CTAID.X ;  /* 0x00000000002b7919 */ /* 0x000ea20000002500 */
[----:B------:R-:W-:Y:S01]  /*69d0*/  ISETP.GT.U32.AND P1, PT, R6, 0x1, PT ;  /* 0x000000010600780c */ /* 0x000fe20003f24070 */
[----:B------:R-:W1:Y:S01]  /*69e0*/  LDCU UR5, c[0x0][0x3f4] ;  /* 0x00007e80ff0577ac */ /* 0x000e620008000800 */
[----:B------:R-:W2:Y:S01]  /*69f0*/  S2UR UR6, SR_CTAID.Y ;  /* 0x00000000000679c3 */ /* 0x000ea20000002600 */
[----:B------:R-:W4:Y:S06]  /*6a00*/  LDCU.U8 UR7, c[0x0][0x48c] ;  /* 0x00009180ff0777ac */ /* 0x000f2c0008000000 */
        /* <DEDUP_REMOVED lines=12> */
[----:B0-----:R-:W-:Y:S02]  /*6ad0*/  FADD.FTZ R11, R12, R11 ;  /* 0x0000000b0c0b7221 */ /* 0x001fe40000010000 */
[----:B------:R-:W2:Y:S03]  /*6ae0*/  LDC R12, c[0x0][0x3f8] ;  /* 0x0000fe00ff0c7b82 */ /* 0x000ea60000000800 */
[----:B------:R-:W0:Y:S01]  /*6af0*/  SHFL.BFLY PT, R14, R11, 0x2, 0x1f ;  /* 0x0c401f000b0e7f89 */ /* 0x000e2200000e0000 */
[----:B--2---:R-:W-:Y:S02]  /*6b00*/  IMAD R31, R12, UR6, R43 ;  /* 0x000000060c1f7c24 */ /* 0x004fe4000f8e022b */
[----:B0-----:R-:W-:-:S05]  /*6b10*/  FADD.FTZ R14, R11, R14 ;  /* 0x0000000e0b0e7221 */ /* 0x001fca0000010000 */
[----:B------:R-:W0:Y:S02]  /*6b20*/  SHFL.BFLY PT, R13, R14, 0x1, 0x1f ;  /* 0x0c201f000e0d7f89 */ /* 0x000e2400000e0000 */
[----:B0-----:R-:W-:-:S05]  /*6b30*/  FADD.FTZ R13, R14, R13 ;  /* 0x0000000d0e0d7221 */ /* 0x001fca0000010000 */
[----:B------:R0:W-:Y:S01]  /*6b40*/  @!P0 STS [R6+0x8], R13 ;  /* 0x0000080d06008388 */ /* 0x0001e20000000800 */
[----:B------:R-:W-:Y:S01]  /*6b50*/  BAR.SYNC.DEFER_BLOCKING 0x0 ;  /* 0x0000000000007b1d */ /* 0x000fe20000010000 */
[----:B----4-:R-:W-:Y:S02]  /*6b60*/  ISETP.NE.AND P0, PT, RZ, UR7, PT ;  /* 0x00000007ff007c0c */ /* 0x010fe4000bf05270 */
[----:B0-----:R-:W-:-:S03]  /*6b70*/  CS2R R6, SRZ ;  /* 0x0000000000067805 */ /* 0x001fc6000001ff00 */
[----:B------:R-:W0:Y:S01]  /*6b80*/  @!P1 LDS R13, [R8+0x8] ;  /* 0x00000800080d9984 */ /* 0x000e220000000800 */
[----:B------:R-:W-:-:S03]  /*6b90*/  ISETP.GT.AND P1, PT, R5, R16, PT ;  /* 0x000000100500720c */ /* 0x000fc60003f24270 */
[----:B0-----:R-:W0:Y:S02]  /*6ba0*/  SHFL.BFLY PT, R10, R13, 0x1, 0x1f ;  /* 0x0c201f000d0a7f89 */ /* 0x001e2400000e0000 */
[----:B0-----:R-:W-:-:S06]  /*6bb0*/  FADD.FTZ R10, R10, R13 ;  /* 0x0000000d0a0a7221 */ /* 0x001fcc0000010000 */
[----:B------:R-:W0:Y:S02]  /*6bc0*/  SHFL.IDX PT, R10, R10, RZ, 0x1f ;  /* 0x00001fff0a0a7589 */ /* 0x000e2400000e0000 */
[----:B0-----:R-:W-:-:S04]  /*6bd0*/  FADD.FTZ R8, R10, 9.9999999747524270788e-07 ;  /* 0x358637bd0a087421 */ /* 0x001fc80000010000 */
[----:B------:R0:W1:Y:S01]  /*6be0*/  MUFU.RCP R15, R8 ;  /* 0x00000008000f7308 */ /* 0x0000620000001000 */
[----:B------:R-:W-:Y:S05]  /*6bf0*/  @!P0 BRA `(.L_x_4434) ;  /* 0x0000000000188947 */ /* 0x000fea0003800000 */
[----:B------:R-:W2:Y:S08]  /*6c00*/  LDC R6, c[0x0][0x488] ;  /* 0x00012200ff067b82 */ /* 0x000eb00000000800 */
[----:B------:R-:W2:Y:S08]  /*6c10*/  LDC R7, c[0x0][0x40c] ;  /* 0x00010300ff077b82 */ /* 0x000eb00000000800 */
[----:B------:R-:W4:Y:S01]  /*6c20*/  LDC R9, c[0x0][0x3f4] ;  /* 0x0000fd00ff097b82 */ /* 0x000f220000000800 */
[----:B--2---:R-:W-:-:S04]  /*6c30*/  IMAD R6, R31, R6, R7 ;  /* 0x000000061f067224 */ /* 0x004fc800078e0207 */
[----:B----4-:R-:W-:-:S05]  /*6c40*/  IMAD R6, R6, R9, RZ ;  /* 0x0000000906067224 */ /* 0x010fca00078e02ff */
[----:B------:R-:W-:-:S07]  /*6c50*/  SHF.R.S32.HI R7, RZ, 0x1f, R6 ;  /* 0x0000001fff077819 */ /* 0x000fce0000011406 */
.L_x_4434:
        /* <DEDUP_REMOVED lines=23> */
[----:B--2---:R-:W-:-:S04]  /*6dd0*/  LEA R12, P2, R13, UR8, 0x2 ;  /* 0x000000080d0c7c11 */ /* 0x004fc8000f8410ff */
[----:B------:R-:W-:Y:S01]  /*6de0*/  LEA.HI.X R13, R13, UR9, R14, 0x2, P2 ;  /* 0x000000090d0d7c11 */ /* 0x000fe200090f140e */
[----:B0-----:R-:W-:-:S06]  /*6df0*/  ULEA UR4, UR6, UR4, 0x18 ;  /* 0x0000000406047291 */ /* 0x001fcc000f8ec0ff */
[----:B------:R-:W-:Y:S02]  /*6e00*/  IADD3 R4, PT, PT, R8, UR4, RZ ;  /* 0x0000000408047c10 */ /* 0x000fe4000fffe0ff */
[----:B------:R-:W-:-:S07]  /*6e10*/  LEA R10, R30, UR4, 0x2 ;  /* 0x000000041e0a7c11 */ /* 0x000fce000f8e10ff */
.L_x_4439:
[----:B--2---:R0:W1:Y:S01]  /*6e20*/  LDS R8, [R10] ;  /* 0x000000000a087984 */ /* 0x0040620000000800 */
        /* <DEDUP_REMOVED lines=14> */
.L_x_4438:
[----:B------:R-:W-:Y:S05]  /*6f10*/  BSYNC.RECONVERGENT B1 ;  /* 0x0000000000017941 */ /* 0x000fea0003800200 */
.L_x_4437:
[----:B------:R-:W-:Y:S05]  /*6f20*/  @!P1 BRA `(.L_x_4436) ;  /* 0x0000000000d09947 */ /* 0x000fea0003800000 */
[----:B--2---:R-:W0:Y:S01]  /*6f30*/  S2R R9, SR_CgaCtaId ;  /* 0x0000000000097919 */ /* 0x004e220000008800 */
[----:B------:R-:W2:Y:S01]  /*6f40*/  LDCU.64 UR8, c[0x0][0x480] ;  /* 0x00009000ff0877ac */ /* 0x000ea20008000a00 */
        /* <DEDUP_REMOVED lines=9> */
[----:B--2---:R-:W-:-:S04]  /*6fe0*/  LEA R10, P3, R8, UR8, 0x2 ;  /* 0x00000008080a7c11 */ /* 0x004fc8000f8610ff */
[----:B------:R-:W-:Y:S02]  /*6ff0*/  IADD3 R10, P2, PT, R10, 0x200, RZ ;  /* 0x000002000a0a7810 */ /* 0x000fe40007f5e0ff */
[----:B------:R-:W-:-:S05]  /*7000*/  LEA.HI.X R7, R8, UR9, R7, 0x2, P3 ;  /* 0x0000000908077c11 */ /* 0x000fca00098f1407 */
[----:B------:R-:W-:Y:S01]  /*7010*/  IMAD.X R11, RZ, RZ, R7, P2 ;  /* 0x000000ffff0b7224 */ /* 0x000fe200010e0607 */
[----:B0-----:R-:W-:Y:S01]  /*7020*/  LEA R9, R9, R4, 0x18 ;  /* 0x0000000409097211 */ /* 0x001fe200078ec0ff */
[----:B------:R-:W-:-:S03]  /*7030*/  IMAD.SHL.U32 R4, R19, 0x4, RZ ;  /* 0x0000000413047824 */ /* 0x000fc600078e00ff */
[----:B------:R-:W-:Y:S02]  /*7040*/  IADD3 R8, PT, PT, R6, 0x100, R9 ;  /* 0x0000010006087810 */ /* 0x000fe40007ffe009 */
[----:B------:R-:W-:-:S04]  /*7050*/  LEA R4, R5, -R4, 0x2 ;  /* 0x8000000405047211 */ /* 0x000fc800078e10ff */
[----:B------:R-:W-:-:S07]  /*7060*/  IADD3 R4, PT, PT, R4, 0x200, R9 ;  /* 0x0000020004047810 */ /* 0x000fce0007ffe009 */
.L_x_4440:
[----:B------:R-:W1:Y:S01]  /*7070*/  LDS R6, [R4+-0x200] ;  /* 0xfffe000004067984 */ /* 0x000e620000000800 */
[----:B------:R-:W-:-:S04]  /*7080*/  IADD3 R5, PT, PT, R5, 0x100, RZ ;  /* 0x0000010005057810 */ /* 0x000fc80007ffe0ff */
[----:B------:R-:W-:Y:S01]  /*7090*/  ISETP.GT.AND P2, PT, R5, R16, PT ;  /* 0x000000100500720c */ /* 0x000fe20003f44270 */
[----:B-1----:R-:W-:-:S05]  /*70a0*/  FMUL.FTZ R13, R6, R15 ;  /* 0x0000000f060d7220 */ /* 0x002fca0000410000 */
        /* <DEDUP_REMOVED lines=28> */
.L_x_4436:
[----:B------:R-:W-:Y:S05]  /*7270*/  BSYNC.RECONVERGENT B0 ;  /* 0x0000000000007941 */ /* 0x000fea0003800200 */
.L_x_4435:
[----:B------:R-:W4:Y:S01]  /*7280*/  LDCU.64 UR6, c[0x0][0x3b0] ;  /* 0x00007600ff0677ac */ /* 0x000f220008000a00 */
[----:B------:R-:W-:Y:S02]  /*7290*/  LEA.HI R4, R16, R16, RZ, 0x1 ;  /* 0x0000001010047211 */ /* 0x000fe400078f08ff */
[----:B------:R-:W-:Y:S02]  /*72a0*/  CS2R R6, SRZ ;  /* 0x0000000000067805 */ /* 0x000fe4000001ff00 */
[----:B---3--:R-:W-:Y:S02]  /*72b0*/  SHF.L.U32 R32, R30, 0x3, RZ ;  /* 0x000000031e207819 */ /* 0x008fe400000006ff */
[----:B------:R-:W-:Y:S02]  /*72c0*/  LOP3.LUT R45, R4, 0xfffffffe, RZ, 0xc0, !PT ;  /* 0xfffffffe042d7812 */ /* 0x000fe400078ec0ff */
[----:B------:R-:W-:-:S03]  /*72d0*/  LOP3.LUT R32, R32, 0xf8, RZ, 0xc0, !PT ;  /* 0x000000f820207812 */ /* 0x000fc600078ec0ff */
[----:B------:R-:W-:-:S05]  /*72e0*/  IMAD.IADD R45, R16, 0x1, -R45 ;  /* 0x00000001102d7824 */ /* 0x000fca00078e0a2d */
[----:B------:R-:W-:Y:S02]  /*72f0*/  ISETP.NE.AND P0, PT, R42, R45, PT ;  /* 0x0000002d2a00720c */ /* 0x000fe40003f05270 */
[----:B----4-:R-:W-:Y:S02]  /*7300*/  ISETP.EQ.U32.AND P1, PT, RZ, UR6, PT ;  /* 0x00000006ff007c0c */ /* 0x010fe4000bf22070 */
[----:B------:R-:W-:-:S04]  /*7310*/  ISETP.GT.U32.OR P0, PT, R32, 0xdf, P0 ;  /* 0x000000df2000780c */ /* 0x000fc80000704470 */
[----:B------:R-:W-:-:S13]  /*7320*/  ISETP.EQ.OR.EX P0, PT, RZ, UR7, P0, P1 ;  /* 0x00000007ff007c0c */ /* 0x000fda0008702710 */
[----:B0-2---:R-:W0:Y:S01]  /*7330*/  @!P0 LDC.64 R8, c[0x0][0x3b0] ;  /* 0x0000ec00ff088b82 */ /* 0x005e220000000a00 */
        /* <DEDUP_REMOVED lines=12> */
[----:B------:R-:W-:-:S07]  /*7400*/  CS2R R38, SRZ ;  /* 0x0000000000267805 */ /* 0x000fce000001ff00 */
[----:B0-----:R-:W-:Y:S05]  /*7410*/  @P0 BRA `(.L_x_4442) ;  /* 0x0000002400080947 */ /* 0x001fea0003800000 */
[----:B------:R-:W0:Y:S01]  /*7420*/  LDCU UR4, c[0x0][0x3f4] ;  /* 0x00007e80ff0477ac */ /* 0x000e220008000800 */
[----:B------:R-:W2:Y:S01]  /*7430*/  S2R R9, SR_CgaCtaId ;  /* 0x0000000000097919 */ /* 0x000ea20000008800 */
[----:B------:R-:W3:Y:S01]  /*7440*/  LDC.64 R28, c[0x0][0x3c0] ;  /* 0x0000f000ff1c7b82 */ /* 0x000ee20000000a00 */
[----:B------:R-:W-:Y:S01]  /*7450*/  IMAD.IADD R44, R19, 0x1, R42 ;  /* 0x00000001132c7824 */ /* 0x000fe200078e022a */
[----:B------:R-:W-:Y:S01]  /*7460*/  MOV R8, 0x400 ;  /* 0x0000040000087802 */ /* 0x000fe20000000f00 */
[----:B------:R-:W-:Y:S01]  /*7470*/  BSSY.RECONVERGENT B1, `(.L_x_4443) ;  /* 0x00000c3000017945 */ /* 0x000fe20003800200 */
[----:B------:R-:W-:Y:S02]  /*7480*/  IMAD.MOV.U32 R33, RZ, RZ, RZ ;  /* 0x000000ffff217224 */ /* 0x000fe400078e00ff */
[----:B------:R-:W-:Y:S02]  /*7490*/  IADD3 R8, PT, PT, R8, 0x210, RZ ;  /* 0x0000021008087810 */ /* 0x000fe40007ffe0ff */
[----:B0-----:R-:W-:-:S04]  /*74a0*/  MOV R41, UR4 ;  /* 0x0000000400297c02 */ /* 0x001fc80008000f00 */
[-C--:B------:R-:W-:Y:S01]  /*74b0*/  VIMNMX R47, PT, PT, R16, R41.reuse, PT ;  /* 0x00000029102f7248 */ /* 0x080fe20003fe0100 */
[----:B------:R-:W-:-:S03]  /*74c0*/  IMAD R3, R3, R41, R32 ;  /* 0x0000002903037224 */ /* 0x000fc600078e0220 */
[----:B------:R-:W-:Y:S01]  /*74d0*/  ISETP.GE.AND P0, PT, R44, R47, PT ;  /* 0x0000002f2c00720c */ /* 0x000fe20003f06270 */
[----:B---3--:R-:W-:Y:S01]  /*74e0*/  IMAD.WIDE R28, R3, 0x2, R28 ;  /* 0x00000002031c7825 */ /* 0x008fe200078e021c */
        /* <DEDUP_REMOVED lines=8> */
[----:B------:R-:W-:Y:S02]  /*7570*/  MOV R40, RZ ;  /* 0x000000ff00287202 */ /* 0x000fe40000000f00 */
[----:B------:R-:W-:Y:S02]  /*7580*/  CS2R R36, SRZ ;  /* 0x0000000000247805 */ /* 0x000fe4000001ff00 */
[----:B------:R-:W-:-:S02]  /*7590*/  IADD3 R47, PT, PT, -R42, R47, R8 ;  /* 0x0000002f2a2f7210 */ /* 0x000fc40007ffe108 */
[----:B------:R-:W-:Y:S01]  /*75a0*/  CS2R R34, SRZ ;  /* 0x0000000000227805 */ /* 0x000fe2000001ff00 */
[----:B------:R-:W-:Y:S01]  /*75b0*/  IMAD.MOV.U32 R33, RZ, RZ, RZ ;  /* 0x000000ffff217224 */ /* 0x000fe200078e00ff */
[C---:B------:R-:W-:Y:S02]  /*75c0*/  ISETP.GE.U32.AND P0, PT, R47.reuse, 0x6, PT ;  /* 0x000000062f00780c */ /* 0x040fe40003f06070 */
[----:B------:R-:W-:-:S04]  /*75d0*/  LEA.HI R49, R47, 0x1, RZ, 0x1f ;  /* 0x000000012f317811 */ /* 0x000fc800078ff8ff */
[----:B------:R-:W-:-:S07]  /*75e0*/  LOP3.LUT P1, R60, R49, 0x3, RZ, 0xc0, !PT ;  /* 0x00000003313c7812 */ /* 0x000fce000782c0ff */
[----:B------:R-:W-:Y:S06]  /*75f0*/  @!P0 BRA `(.L_x_4446) ;  /* 0x0000000400788947 */ /* 0x000fec0003800000 */
[----:B------:R-:W-:Y:S01]  /*7600*/  HFMA2 R50, -RZ, RZ, 0, 0 ;  /* 0x00000000ff327431 */ /* 0x000fe200000001ff */
[----:B------:R-:W-:Y:S01]  /*7610*/  LOP3.LUT R49, R49, 0xfffffffc, RZ, 0xc0, !PT ;  /* 0xfffffffc31317812 */ /* 0x000fe200078ec0ff */
[----:B------:R-:W-:Y:S01]  /*7620*/  IMAD.MOV.U32 R39, RZ, RZ, RZ ;  /* 0x000000ffff277224 */ /* 0x000fe200078e00ff */
[----:B------:R-:W-:-:S07]  /*7630*/  MOV R48, R44 ;  /* 0x0000002c00307202 */ /* 0x000fce0000000f00 */
.L_x_4447:
[----:B------:R-:W-:-:S04]  /*7640*/  IMAD R25, R48, 0xe0, RZ ;  /* 0x000000e030197824 */ /* 0x000fc800078e02ff */
[----:B------:R-:W-:-:S06]  /*7650*/  IMAD.WIDE.U32 R8, R25, 0x2, R28 ;  /* 0x0000000219087825 */ /* 0x000fcc00078e001c */
[----:B------:R-:W2:Y:S01]  /*7660*/  LDG.E.128 R8, desc[UR36][R8.64] ;  /* 0x0000002408087981 */ /* 0x000ea2000c1e1d00 */
[C---:B------:R-:W-:Y:S01]  /*7670*/  VIADD R13, R25.reuse, 0x1c0 ;  /* 0x000001c0190d7836 */ /* 0x040fe20000000000 */
[----:B------:R-:W-:-:S03]  /*7680*/  IADD3 R21, PT, PT, R25, 0x380, RZ ;  /* 0x0000038019157810 */ /* 0x000fc60007ffe0ff */
[----:B------:R-:W-:-:S04]  /*7690*/  IMAD.WIDE.U32 R12, R13, 0x2, R28 ;  /* 0x000000020d0c7825 */ /* 0x000fc800078e001c */
[--C-:B------:R-:W-:Y:S02]  /*76a0*/  IMAD.WIDE.U32 R20, R21, 0x2, R28.reuse ;  /* 0x0000000215147825 */ /* 0x100fe400078e001c */
[----:B-1----:R-:W3:Y:S02]  /*76b0*/  LDG.E.128 R12, desc[UR36][R12.64] ;  /* 0x000000240c0c7981 */ /* 0x002ee4000c1e1d00 */
[----:B------:R-:W-:Y:S02]  /*76c0*/  VIADD R25, R25, 0x540 ;  /* 0x0000054019197836 */ /* 0x000fe40000000000 */
[----:B-----5:R-:W4:Y:S02]  /*76d0*/  LDG.E.128 R20, desc[UR36][R20.64] ;  /* 0x0000002414147981 */ /* 0x020f24000c1e1d00 */
[----:B------:R-:W-:-:S06]  /*76e0*/  IMAD.WIDE.U32 R24, R25, 0x2, R28 ;  /* 0x0000000219187825 */ /* 0x000fcc00078e001c */
[----:B------:R-:W4:Y:S01]  /*76f0*/  LDG.E.128 R24, desc[UR36][R24.64] ;  /* 0x0000002418187981 */ /* 0x000f22000c1e1d00 */
[----:B------:R-:W-:Y:S01]  /*7700*/  IADD3 R52, PT, PT, -R19, R48, RZ ;  /* 0x0000003013347210 */ /* 0x000fe20007ffe1ff */
[----:B------:R-:W-:Y:S01]  /*7710*/  VIADD R48, R48, 0x8 ;  /* 0x0000000830307836 */ /* 0x000fe20000000000 */
[----:B------:R-:W-:-:S03]  /*7720*/  IADD3 R50, PT, PT, R50, 0x4, RZ ;  /* 0x0000000432327810 */ /* 0x000fc60007ffe0ff */
[----:B------:R-:W-:Y:S01]  /*7730*/  IMAD R52, R52, 0x2, R3 ;  /* 0x0000000234347824 */ /* 0x000fe200078e0203 */
[----:B------:R-:W-:-:S04]  /*7740*/  ISETP.NE.AND P0, PT, R50, R49, PT ;  /* 0x000000313200720c */ /* 0x000fc80003f05270 */
[----:B------:R-:W0:Y:S04]  /*7750*/  LDS.U16 R51, [R52] ;  /* 0x0000000034337984 */ /* 0x000e280000000400 */
[----:B------:R-:W1:Y:S04]  /*7760*/  LDS.U16 R59, [R52+0x4] ;  /* 0x00000400343b7984 */ /* 0x000e680000000400 */
[----:B------:R-:W4:Y:S01]  /*7770*/  LDS.U16 R61, [R52+0x8] ;  /* 0x00000800343d7984 */ /* 0x000f220000000400 */
[----:B0-----:R-:W-:Y:S02]  /*7780*/  HADD2.F32 R54, -RZ, R51.H0_H0 ;  /* 0x20000033ff367230 */ /* 0x001fe40000004100 */
[----:B--2---:R-:W-:-:S02]  /*7790*/  HADD2.F32 R53, -RZ, R8.H0_H0 ;  /* 0x20000008ff357230 */ /* 0x004fc40000004100 */
[----:B------:R-:W-:Y:S02]  /*77a0*/  HADD2.F32 R55, -RZ, R8.H1_H1 ;  /* 0x30000008ff377230 */ /* 0x000fe40000004100 */
[----:B------:R-:W0:Y:S01]  /*77b0*/  LDS.U16 R8, [R52+0xc] ;  /* 0x00000c0034087984 */ /* 0x000e220000000400 */
        /* <DEDUP_REMOVED lines=12> */
[----:B-1----:R-:W-:Y:S02]  /*7880*/  HADD2.F32 R34, -RZ, R59.H0_H0 ;  /* 0x2000003bff227230 */ /* 0x002fe40000004100 */
[----:B------:R-:W-:Y:S01]  /*7890*/  FFMA.FTZ R9, R54, R9, R36 ;  /* 0x0000000936097223 */ /* 0x000fe20000010024 */
[----:B---3--:R-:W-:-:S02]  /*78a0*/  HADD2.F32 R38, -RZ, R14.H0_H0 ;  /* 0x2000000eff267230 */ /* 0x008fc40000004100 */
[----:B------:R-:W-:Y:S01]  /*78b0*/  FFMA.FTZ R10, R54, R10, R35 ;  /* 0x0000000a360a7223 */ /* 0x000fe20000010023 */
[----:B------:R-:W-:Y:S02]  /*78c0*/  HADD2.F32 R33, -RZ, R14.H1_H1 ;  /* 0x3000000eff217230 */ /* 0x000fe40000004100 */
[--C-:B------:R-:W-:Y:S02]  /*78d0*/  HADD2.F32 R11, -RZ, R12.reuse.H0_H0 ;  /* 0x2000000cff0b7230 */ /* 0x100fe40000004100 */
[C---:B------:R-:W-:Y:S01]  /*78e0*/  FFMA.FTZ R9, R34.reuse, R38, R9 ;  /* 0x0000002622097223 */ /* 0x040fe20000010009 */
        /* <DEDUP_REMOVED lines=10> */
[--C-:B----4-:R-:W-:Y:S02]  /*7990*/  HADD2.F32 R33, -RZ, R20.reuse.H0_H0 ;  /* 0x20000014ff217230 */ /* 0x110fe40000004100 */
[----:B------:R-:W-:Y:S01]  /*79a0*/  FFMA.FTZ R13, R34, R13, R56 ;  /* 0x0000000d220d7223 */ /* 0x000fe20000010038 */
[----:B------:R-:W-:-:S02]  /*79b0*/  HADD2.F32 R35, -RZ, R20.H1_H1 ;  /* 0x30000014ff237230 */ /* 0x000fc40000004100 */
[----:B------:R-:W-:Y:S01]  /*79c0*/  FFMA.FTZ R15, R34, R15, R58 ;  /* 0x0000000f220f7223 */ /* 0x000fe2000001003a */
[--C-:B------:R-:W-:Y:S02]  /*79d0*/  HADD2.F32 R37, -RZ, R21.reuse.H0_H0 ;  /* 0x20000015ff257230 */ /* 0x100fe40000004100 */
[----:B------:R-:W-:Y:S02]  /*79e0*/  HADD2.F32 R20, -RZ, R21.H1_H1 ;  /* 0x30000015ff147230 */ /* 0x000fe40000004100 */
[----:B------:R-:W-:Y:S02]  /*79f0*/  HADD2.F32 R34, -RZ, R61.H0_H0 ;  /* 0x2000003dff227230 */ /* 0x000fe40000004100 */
[--C-:B------:R-:W-:Y:S02]  /*7a00*/  HADD2.F32 R38, -RZ, R22.reuse.H0_H0 ;  /* 0x20000016ff267230 */ /* 0x100fe40000004100 */
        /* <DEDUP_REMOVED lines=15> */
[----:B------:R-:W-:Y:S01]  /*7b00*/  FFMA.FTZ R9, R34, R38, R9 ;  /* 0x0000002622097223 */ /* 0x000fe20000010009 */
        /* <DEDUP_REMOVED lines=12> */
[----:B------:R-:W-:Y:S06]  /*7bd0*/  @P0 BRA `(.L_x_4447) ;  /* 0xfffffff800980947 */ /* 0x000fec000383ffff */
.L_x_4446:
[----:B------:R-:W-:Y:S05]  /*7be0*/  BSYNC.RECONVERGENT B2 ;  /* 0x0000000000027941 */ /* 0x000fea0003800200 */
.L_x_4445:
[----:B------:R-:W-:Y:S05]  /*7bf0*/  @!P1 BRA `(.L_x_4444) ;  /* 0x0000000400289947 */ /* 0x000fea0003800000 */
[----:B------:R-:W-:Y:S01]  /*7c00*/  ISETP.NE.AND P1, PT, R60, 0x1, PT ;  /* 0x000000013c00780c */ /* 0x000fe20003f25270 */
[----:B------:R-:W-:Y:S01]  /*7c10*/  BSSY.RECONVERGENT B2, `(.L_x_4448) ;  /* 0x0000030000027945 */ /* 0x000fe20003800200 */
[----:B------:R-:W-:-:S11]  /*7c20*/  LOP3.LUT P0, RZ, R47, 0x2, RZ, 0xc0, !PT ;  /* 0x000000022fff7812 */ /* 0x000fd6000780c0ff */
[----:B------:R-:W-:Y:S05]  /*7c30*/  @!P1 BRA `(.L_x_4449) ;  /* 0x0000000000b49947 */ /* 0x000fea0003800000 */
[----:B------:R-:W-:-:S04]  /*7c40*/  IMAD R13, R48, 0xe0, RZ ;  /* 0x000000e0300d7824 */ /* 0x000fc800078e02ff */
[C---:B------:R-:W-:Y:S01]  /*7c50*/  IMAD.WIDE.U32 R8, R13.reuse, 0x2, R28 ;  /* 0x000000020d087825 */ /* 0x040fe200078e001c */
[----:B------:R-:W-:-:S05]  /*7c60*/  IADD3 R13, PT, PT, R13, 0x1c0, RZ ;  /* 0x000001c00d0d7810 */ /* 0x000fca0007ffe0ff */
[----:B------:R-:W2:Y:S01]  /*7c70*/  LDG.E.128 R8, desc[UR36][R8.64] ;  /* 0x0000002408087981 */ /* 0x000ea2000c1e1d00 */
[----:B------:R-:W-:-:S06]  /*7c80*/  IMAD.WIDE.U32 R12, R13, 0x2, R28 ;  /* 0x000000020d0c7825 */ /* 0x000fcc00078e001c */
[----:B-1----:R-:W3:Y:S01]  /*7c90*/  LDG.E.128 R12, desc[UR36][R12.64] ;  /* 0x000000240c0c7981 */ /* 0x002ee2000c1e1d00 */
[C---:B------:R-:W-:Y:S02]  /*7ca0*/  IMAD.IADD R20, R48.reuse, 0x1, -R19 ;  /* 0x0000000130147824 */ /* 0x040fe400078e0a13 */
[----:B------:R-:W-:-:S03]  /*7cb0*/  VIADD R48, R48, 0x4 ;  /* 0x0000000430307836 */ /* 0x000fc60000000000 */
[----:B------:R-:W-:-:S05]  /*7cc0*/  LEA R20, R20, R3, 0x1 ;  /* 0x0000000314147211 */ /* 0x000fca00078e08ff */
[----:B------:R-:W-:Y:S04]  /*7cd0*/  LDS.U16 R21, [R20] ;  /* 0x0000000014157984 */ /* 0x000fe80000000400 */
[----:B------:R-:W0:Y:S02]  /*7ce0*/  LDS.U16 R27, [R20+0x4] ;  /* 0x00000400141b7984 */ /* 0x000e240000000400 */
[----:B0-----:R-:W-:Y:S02]  /*7cf0*/  HADD2.F32 R27, -RZ, R27.H0_H0 ;  /* 0x2000001bff1b7230 */ /* 0x001fe40000004100 */
[--C-:B--2---:R-:W-:Y:S02]  /*7d00*/  HADD2.F32 R22, -RZ, R8.reuse.H0_H0 ;  /* 0x20000008ff167230 */ /* 0x104fe40000004100 */
[----:B-----5:R-:W-:-:S02]  /*7d10*/  HADD2.F32 R23, -RZ, R8.H1_H1 ;  /* 0x30000008ff177230 */ /* 0x020fc40000004100 */
[--C-:B------:R-:W-:Y:S02]  /*7d20*/  HADD2.F32 R25, -RZ, R9.reuse.H0_H0 ;  /* 0x20000009ff197230 */ /* 0x100fe40000004100 */
[----:B------:R-:W-:Y:S02]  /*7d30*/  HADD2.F32 R24, -RZ, R9.H1_H1 ;  /* 0x30000009ff187230 */ /* 0x000fe40000004100 */
[----:B------:R-:W-:Y:S02]  /*7d40*/  HADD2.F32 R8, -RZ, R21.H0_H0 ;  /* 0x20000015ff087230 */ /* 0x000fe40000004100 */
[--C-:B------:R-:W-:Y:S02]  /*7d50*/  HADD2.F32 R9, -RZ, R10.reuse.H0_H0 ;  /* 0x2000000aff097230 */ /* 0x100fe40000004100 */
[----:B------:R-:W-:Y:S02]  /*7d60*/  HADD2.F32 R21, -RZ, R11.H0_H0 ;  /* 0x2000000bff157230 */ /* 0x000fe40000004100 */
[----:B------:R-:W-:Y:S01]  /*7d70*/  FFMA.FTZ R22, R8, R22, R39 ;  /* 0x0000001608167223 */ /* 0x000fe20000010027 */
[----:B------:R-:W-:-:S02]  /*7d80*/  HADD2.F32 R10, -RZ, R10.H1_H1 ;  /* 0x3000000aff0a7230 */ /* 0x000fc40000004100 */
[C---:B------:R-:W-:Y:S01]  /*7d90*/  FFMA.FTZ R25, R8.reuse, R25, R40 ;  /* 0x0000001908197223 */ /* 0x040fe20000010028 */
[----:B------:R-:W-:Y:S02]  /*7da0*/  HADD2.F32 R26, -RZ, R11.H1_H1 ;  /* 0x3000000bff1a7230 */ /* 0x000fe40000004100 */
[C---:B------:R-:W-:Y:S01]  /*7db0*/  FFMA.FTZ R21, R8.reuse, R21, R34 ;  /* 0x0000001508157223 */ /* 0x040fe20000010022 */
[C---:B------:R-:W-:Y:S01]  /*7dc0*/  FFMA.FTZ R9, R8.reuse, R9, R36 ;  /* 0x0000000908097223 */ /* 0x040fe20000010024 */
[C---:B------:R-:W-:Y:S01]  /*7dd0*/  FFMA.FTZ R10, R8.reuse, R10, R35 ;  /* 0x0000000a080a7223 */ /* 0x040fe20000010023 */
[----:B---3--:R-:W-:Y:S02]  /*7de0*/  HADD2.F32 R39, -RZ, R12.H0_H0 ;  /* 0x2000000cff277230 */ /* 0x008fe40000004100 */
[C---:B------:R-:W-:Y:S01]  /*7df0*/  FFMA.FTZ R23, R8.reuse, R23, R38 ;  /* 0x0000001708177223 */ /* 0x040fe20000010026 */
[----:B------:R-:W-:Y:S02]  /*7e00*/  HADD2.F32 R40, -RZ, R13.H0_H0 ;  /* 0x2000000dff287230 */ /* 0x000fe40000004100 */
[----:B------:R-:W-:Y:S01]  /*7e10*/  FFMA.FTZ R24, R8, R24, R37 ;  /* 0x0000001808187223 */ /* 0x000fe20000010025 */
[----:B------:R-:W-:-:S02]  /*7e20*/  HADD2.F32 R34, -RZ, R15.H0_H0 ;  /* 0x2000000fff227230 */ /* 0x000fc40000004100 */
[----:B------:R-:W-:Y:S01]  /*7e30*/  FFMA.FTZ R26, R8, R26, R33 ;  /* 0x0000001a081a7223 */ /* 0x000fe20000010021 */
        /* <DEDUP_REMOVED lines=10> */
[C---:B------:R-:W-:Y:S01]  /*7ee0*/  FFMA.FTZ R34, R27.reuse, R34, R21 ;  /* 0x000000221b227223 */ /* 0x040fe20000010015 */
[C---:B------:R-:W-:Y:S01]  /*7ef0*/  FFMA.FTZ R35, R27.reuse, R35, R10 ;  /* 0x000000231b237223 */ /* 0x040fe2000001000a */
[----:B------:R-:W-:-:S07]  /*7f00*/  FFMA.FTZ R33, R27, R15, R26 ;  /* 0x0000000f1b217223 */ /* 0x000fce000001001a */
.L_x_4449:
[----:B------:R-:W-:Y:S05]  /*7f10*/  BSYNC.RECONVERGENT B2 ;  /* 0x0000000000027941 */ /* 0x000fea0003800200 */
.L_x_4448:
[----:B------:R-:W-:Y:S05]  /*7f20*/  @P0 BRA `(.L_x_4444) ;  /* 0x00000000005c0947 */ /* 0x000fea0003800000 */
[----:B------:R-:W-:-:S04]  /*7f30*/  IMAD R9, R48, 0xe0, RZ ;  /* 0x000000e030097824 */ /* 0x000fc800078e02ff */
[----:B------:R-:W-:-:S06]  /*7f40*/  IMAD.WIDE.U32 R8, R9, 0x2, R28 ;  /* 0x0000000209087825 */ /* 0x000fcc00078e001c */
[----:B------:R-:W2:Y:S01]  /*7f50*/  LDG.E.128 R8, desc[UR36][R8.64] ;  /* 0x0000002408087981 */ /* 0x000ea2000c1e1d00 */
[----:B------:R-:W-:-:S05]  /*7f60*/  IADD3 R12, PT, PT, -R19, R48, RZ ;  /* 0x00000030130c7210 */ /* 0x000fca0007ffe1ff */
[----:B------:R-:W-:-:S06]  /*7f70*/  IMAD R12, R12, 0x2, R3 ;  /* 0x000000020c0c7824 */ /* 0x000fcc00078e0203 */
[----:B------:R-:W0:Y:S02]  /*7f80*/  LDS.U16 R12, [R12] ;  /* 0x000000000c0c7984 */ /* 0x000e240000000400 */
[----:B0-----:R-:W-:Y:S02]  /*7f90*/  HADD2.F32 R14, -RZ, R12.H0_H0 ;  /* 0x2000000cff0e7230 */ /* 0x001fe40000004100 */
[--C-:B--2---:R-:W-:Y:S02]  /*7fa0*/  HADD2.F32 R13, -RZ, R8.reuse.H0_H0 ;  /* 0x20000008ff0d7230 */ /* 0x104fe40000004100 */
[----:B-1----:R-:W-:Y:S02]  /*7fb0*/  HADD2.F32 R15, -RZ, R8.H1_H1 ;  /* 0x30000008ff0f7230 */ /* 0x002fe40000004100 */
[--C-:B------:R-:W-:Y:S02]  /*7fc0*/  HADD2.F32 R21, -RZ, R9.reuse.H0_H0 ;  /* 0x20000009ff157230 */ /* 0x100fe40000004100 */
[----:B------:R-:W-:Y:S01]  /*7fd0*/  FFMA.FTZ R39, R14, R13, R39 ;  /* 0x0000000d0e277223 */ /* 0x000fe20000010027 */
[----:B------:R-:W-:-:S02]  /*7fe0*/  HADD2.F32 R20, -RZ, R9.H1_H1 ;  /* 0x30000009ff147230 */ /* 0x000fc40000004100 */
[C---:B------:R-:W-:Y:S01]  /*7ff0*/  FFMA.FTZ R38, R14.reuse, R15, R38 ;  /* 0x0000000f0e267223 */ /* 0x040fe20000010026 */
[--C-:B-----5:R-:W-:Y:S02]  /*8000*/  HADD2.F32 R23, -RZ, R10.reuse.H0_H0 ;  /* 0x2000000aff177230 */ /* 0x120fe40000004100 */
        /* <DEDUP_REMOVED lines=9> */
.L_x_4444:
[----:B------:R-:W-:Y:S05]  /*80a0*/  BSYNC.RECONVERGENT B1 ;  /* 0x0000000000017941 */ /* 0x000fea0003800200 */
.L_x_4443:
        /* <DEDUP_REMOVED lines=13> */
[----:B------:R-:W-:Y:S02]  /*8180*/  LOP3.LUT R8, R8, 0x3, RZ, 0xc0, !PT ;  /* 0x0000000308087812 */ /* 0x000fe400078ec0ff */
[----:B------:R-:W-:-:S03]  /*8190*/  IADD3 R46, PT, PT, R46, R9, RZ ;  /* 0x000000092e2e7210 */ /* 0x000fc60007ffe0ff */
[----:B------:R-:W-:-:S07]  /*81a0*/  IMAD.MOV R12, RZ, RZ, -R8 ;  /* 0x000000ffff0c7224 */ /* 0x000fce00078e0a08 */
.L_x_4456:
        /* <DEDUP_REMOVED lines=32> */
[----:B--2--5:R-:W-:Y:S02]  /*83b0*/  HADD2.F32 R23, -RZ, R10.H0_H0 ;  /* 0x2000000aff177230 */ /* 0x024fe40000004100 */
        /* <DEDUP_REMOVED lines=15> */
.L_x_4455:
[----:B------:R-:W-:Y:S05]  /*84b0*/  BSYNC.RECONVERGENT B3 ;  /* 0x0000000000037941 */ /* 0x000fea0003800200 */
.L_x_4454:
[----:B------:R-:W-:Y:S01]  /*84c0*/  VIADD R44, R44, 0x2 ;  /* 0x000000022c2c7836 */ /* 0x000fe20000000000 */
[----:B------:R-:W-:Y:S01]  /*84d0*/  IADD3 R46, PT, PT, R46, 0x4, RZ ;  /* 0x000000042e2e7810 */ /* 0x000fe20007ffe0ff */
[----:B------:R-:W-:Y:S06]  /*84e0*/  @P2 BRA `(.L_x_4456) ;  /* 0xfffffffc00302947 */ /* 0x000fec000383ffff */
.L_x_4453:
[----:B------:R-:W-:Y:S05]  /*84f0*/  BSYNC.RECONVERGENT B2 ;  /* 0x0000000000027941 */ /* 0x000fea0003800200 */
.L_x_4452:
[----:B------:R-:W-:-:S13]  /*8500*/  ISETP.GE.U32.AND P0, PT, R24, 0x6, PT ;  /* 0x000000061800780c */ /* 0x000fda0003f06070 */
[----:B------:R-:W-:Y:S05]  /*8510*/  @!P0 BRA `(.L_x_4451) ;  /* 0x0000000c00148947 */ /* 0x000fea0003800000 */
[----:B------:R-:W0:Y:S02]  /*8520*/  LDC R41, c[0x0][0x3f4] ;  /* 0x0000fd00ff297b82 */ /* 0x000e240000000800 */
.L_x_4465:
[CC--:B0-----:R-:W-:Y:S01]  /*8530*/  ISETP.GE.AND P3, PT, R44.reuse, R41.reuse, PT ;  /* 0x000000292c00720c */ /* 0x0c1fe20003f66270 */
[C---:B------:R-:W-:Y:S01]  /*8540*/  VIADD R46, R44.reuse, 0x2 ;  /* 0x000000022c2e7836 */ /* 0x040fe20000000000 */
[----:B------:R-:W-:Y:S01]  /*8550*/  IADD3 R12, PT, PT, -R19, R44, RZ ;  /* 0x0000002c130c7210 */ /* 0x000fe20007ffe1ff */
        /* <DEDUP_REMOVED lines=16> */
[----:B0-----:R-:W0:Y:S01]  /*8660*/  LDS.U16 R13, [R12] ;  /* 0x000000000c0d7984 */ /* 0x001e220000000400 */
[----:B--2---:R-:W-:-:S04]  /*8670*/  IMAD.MOV R8, RZ, RZ, -R9 ;  /* 0x000000ffff087224 */ /* 0x004fc800078e0a09 */
[----:B-1----:R-:W-:Y:S02]  /*8680*/  IMAD R15, R8, R11, RZ ;  /* 0x0000000b080f7224 */ /* 0x002fe400078e02ff */
        /* <DEDUP_REMOVED lines=32> */
.L_x_4458:
[----:B------:R-:W-:Y:S05]  /*8890*/  BSYNC.RECONVERGENT B2 ;  /* 0x0000000000027941 */ /* 0x000fea0003800200 */
.L_x_4457:
        /* <DEDUP_REMOVED lines=12> */
[----:B-1----:R-:W-:Y:S01]  /*8960*/  IMAD R15, R8, R11, RZ ;  /* 0x0000000b080f7224 */ /* 0x002fe200078e02ff */
        /* <DEDUP_REMOVED lines=32> */
.L_x_4460:
[----:B------:R-:W-:Y:S05]  /*8b70*/  BSYNC.RECONVERGENT B2 ;  /* 0x0000000000027941 */ /* 0x000fea0003800200 */
.L_x_4459:
        /* <DEDUP_REMOVED lines=45> */
.L_x_4462:
[----:B------:R-:W-:Y:S05]  /*8e50*/  BSYNC.RECONVERGENT B2 ;  /* 0x0000000000027941 */ /* 0x000fea0003800200 */
.L_x_4461:
[----:B------:R-:W-:Y:S04]  /*8e60*/  BSSY.RECONVERGENT B2, `(.L_x_4463) ;  /* 0x000002d000027945 */ /* 0x000fe80003800200 */
[----:B------:R-:W-:Y:S05]  /*8e70*/  @!P2 BRA `(.L_x_4464) ;  /* 0x0000000000aca947 */ /* 0x000fea0003800000 */
[----:B------:R-:W-:Y:S01]  /*8e80*/  IABS R11, R41 ;  /* 0x00000029000b7213 */ /* 0x000fe20000000000 */
[----:B------:R-:W0:Y:S01]  /*8e90*/  LDS.U16 R12, [R12+0xc] ;  /* 0x00000c000c0c7984 */ /* 0x000e220000000400 */
        /* <DEDUP_REMOVED lines=41> */
.L_x_4464:
[----:B------:R-:W-:Y:S05]  /*9130*/  BSYNC.RECONVERGENT B2 ;  /* 0x0000000000027941 */ /* 0x000fea0003800200 */
.L_x_4463:
[----:B------:R-:W-:-:S04]  /*9140*/  IADD3 R44, PT, PT, R44, 0x8, RZ ;  /* 0x000000082c2c7810 */ /* 0x000fc80007ffe0ff */
[----:B------:R-:W-:-:S13]  /*9150*/  ISETP.GE.AND P0, PT, R44, R16, PT ;  /* 0x000000102c00720c */ /* 0x000fda0003f06270 */
[----:B------:R-:W-:Y:S05]  /*9160*/  @!P0 BRA `(.L_x_4465) ;  /* 0xfffffff000f08947 */ /* 0x000fea000383ffff */
.L_x_4451:
[----:B------:R-:W-:Y:S05]  /*9170*/  BSYNC.RECONVERGENT B1 ;  /* 0x0000000000017941 */ /* 0x000fea0003800200 */
.L_x_4450:
        /* <DEDUP_REMOVED lines=26> */
[----:B------:R-:W-:Y:S02]  /*9320*/  ISETP.NE.U32.AND.EX P1, PT, RZ, RZ, PT, P1 ;  /* 0x000000ffff00720c */ /* 0x000fe40003f25110 */
        /* <DEDUP_REMOVED lines=8> */
[----:B------:R3:W0:Y:S01]  /*93b0*/  I2F.S16 R9, R8 ;  /* 0x0000000800097306 */ /* 0x0006220000101400 */
[----:B-----5:R-:W-:-:S02]  /*93c0*/  SHF.R.S32.HI R23, RZ, 0x18, R17 ;  /* 0x00000018ff177819 */ /* 0x020fc40000011411 */
[----:B------:R-:W-:Y:S02]  /*93d0*/  @P2 LOP3.LUT R21, R21, 0xffffff00, RZ, 0xfc, !PT ;  /* 0xffffff0015152812 */ /* 0x000fe400078efcff */
[----:B------:R-:W-:Y:S02]  /*93e0*/  SHF.R.S32.HI R12, RZ, 0x8, R12 ;  /* 0x00000008ff0c7819 */ /* 0x000fe4000001140c */
[----:B------:R-:W-:Y:S01]  /*93f0*/  @P1 LOP3.LUT R20, R20, 0xffffff00, RZ, 0xfc, !PT ;  /* 0xffffff0014141812 */ /* 0x000fe200078efcff */
[----:B------:R-:W-:Y:S01]  /*9400*/  I2F.S16 R11, R11 ;  /* 0x0000000b000b7306 */ /* 0x000fe20000101400 */
[----:B------:R-:W-:Y:S01]  /*9410*/  @P0 LOP3.LUT R22, R22, 0xffffff00, RZ, 0xfc, !PT ;  /* 0xffffff0016160812 */ /* 0x000fe200078efcff */
[C---:B---3--:R-:W-:Y:S01]  /*9420*/  FMUL.FTZ R8, R10.reuse, R13 ;  /* 0x0000000d0a087220 */ /* 0x048fe20000410000 */
[----:B0-----:R-:W-:-:S05]  /*9430*/  FMUL.FTZ R9, R10, R9 ;  /* 0x000000090a097220 */ /* 0x001fca0000410000 */
[----:B------:R-:W0:Y:S01]  /*9440*/  I2F.S16 R23, R23 ;  /* 0x0000001700177306 */ /* 0x000e220000101400 */
[----:B------:R-:W-:-:S07]  /*9450*/  F2FP.F16.F32.PACK_AB R8, R9, R8 ;  /* 0x000000080908723e */ /* 0x000fce00000000ff */
[----:B------:R2:W3:Y:S01]  /*9460*/  I2F.S16 R19, R12 ;  /* 0x0000000c00137306 */ /* 0x0004e20000101400 */
[----:B0-----:R-:W-:-:S07]  /*9470*/  FMUL.FTZ R16, R10, R23 ;  /* 0x000000170a107220 */ /* 0x001fce0000410000 */
[----:B------:R-:W0:Y:S01]  /*9480*/  I2F.S8 R17, R20 ;  /* 0x0000001400117306 */ /* 0x000e220000001400 */
[C---:B--2---:R-:W-:Y:S01]  /*9490*/  FMUL.FTZ R12, R10.reuse, R11 ;  /* 0x0000000b0a0c7220 */ /* 0x044fe20000410000 */
[----:B---3--:R-:W-:-:S06]  /*94a0*/  FMUL.FTZ R14, R10, R19 ;  /* 0x000000130a0e7220 */ /* 0x008fcc0000410000 */
[----:B-1----:R-:W1:Y:S01]  /*94b0*/  I2F.S8 R15, R22 ;  /* 0x00000016000f7306 */ /* 0x002e620000001400 */
[----:B0-----:R-:W-:-:S07]  /*94c0*/  FMUL.FTZ R17, R10, R17 ;  /* 0x000000110a117220 */ /* 0x001fce0000410000 */
[----:B------:R-:W0:Y:S01]  /*94d0*/  I2F.S8 R21, R21 ;  /* 0x0000001500157306 */ /* 0x000e220000001400 */
[----:B-1----:R-:W-:-:S05]  /*94e0*/  FMUL.FTZ R15, R10, R15 ;  /* 0x0000000f0a0f7220 */ /* 0x002fca0000410000 */
[----:B------:R-:W-:Y:S01]  /*94f0*/  F2FP.F16.F32.PACK_AB R9, R12, R15 ;  /* 0x0000000f0c09723e */ /* 0x000fe200000000ff */
[----:B0-----:R-:W-:Y:S01]  /*9500*/  FMUL.FTZ R11, R10, R21 ;  /* 0x000000150a0b7220 */ /* 0x001fe20000410000 */
[----:B------:R-:W-:-:S04]  /*9510*/  F2FP.F16.F32.PACK_AB R10, R14, R17 ;  /* 0x000000110e0a723e */ /* 0x000fc800000000ff */
[----:B------:R-:W-:Y:S01]  /*9520*/  F2FP.F16.F32.PACK_AB R11, R16, R11 ;  /* 0x0000000b100b723e */ /* 0x000fe200000000ff */
[----:B------:R-:W-:Y:S06]  /*9530*/  BRA `(.L_x_4467) ;  /* 0x00000000000c7947 */ /* 0x000fec0003800000 */
.L_x_4466:
[----:B------:R-:W0:Y:S02]  /*9540*/  LDC.64 R8, c[0x0][0x3a8] ;  /* 0x0000ea00ff087b82 */ /* 0x000e240000000a00 */
[----:B0-----:R-:W-:-:S06]  /*9550*/  IMAD.WIDE R8, R17, 0x2, R8 ;  /* 0x0000000211087825 */ /* 0x001fcc00078e0208 */
[----:B------:R-:W5:Y:S02]  /*9560*/  LDG.E.128 R8, desc[UR36][R8.64] ;  /* 0x0000002408087981 */ /* 0x000f64000c1e1d00 */
.L_x_4467:
[----:B------:R-:W0:Y:S02]  /*9570*/  LDCU.64 UR6, c[0x0][0x460] ;  /* 0x00008c00ff0677ac */ /* 0x000e240008000a00 */
[----:B0-----:R-:W-:-:S04]  /*9580*/  ISETP.NE.U32.AND P0, PT, RZ, UR6, PT ;  /* 0x00000006ff007c0c */ /* 0x001fc8000bf05070 */
[----:B------:R-:W-:Y:S01]  /*9590*/  ISETP.NE.AND.EX P0, PT, RZ, UR7, PT, P0 ;  /* 0x00000007ff007c0c */ /* 0x000fe2000bf05300 */
[----:B------:R-:W0:-:S12]  /*95a0*/  LDCU.64 UR6, c[0x0][0x3c0] ;  /* 0x00007800ff0677ac */ /* 0x000e180008000a00 */
[----:B------:R-:W2:Y:S08]  /*95b0*/  @P0 LDC R14, c[0x0][0x3f8] ;  /* 0x0000fe00ff0e0b82 */ /* 0x000eb00000000800 */
[----:B------:R-:W3:Y:S01]  /*95c0*/  @P0 LDC.64 R12, c[0x0][0x458] ;  /* 0x00011600ff0c0b82 */ /* 0x000ee20000000a00 */
[----:B--2---:R-:W-:-:S04]  /*95d0*/  @P0 IMAD R43, R2, R14, R43 ;  /* 0x0000000e022b0224 */ /* 0x004fc800078e022b */
[----:B------:R-:W-:-:S04]  /*95e0*/  @P0 IMAD R43, R43, 0xe0, R32 ;  /* 0x000000e02b2b0824 */ /* 0x000fc800078e0220 */
[----:B---3--:R-:W-:-:S06]  /*95f0*/  @P0 IMAD.WIDE R12, R43, 0x2, R12 ;  /* 0x000000022b0c0825 */ /* 0x008fcc00078e020c */
[----:B-1----:R-:W2:Y:S01]  /*9600*/  @P0 LDG.E.128 R12, desc[UR36][R12.64] ;  /* 0x000000240c0c0981 */ /* 0x002ea2000c1e1d00 */
[----:B------:R-:W-:Y:S01]  /*9610*/  LEA R0, R0, R3, 0x1 ;  /* 0x0000000300007211 */ /* 0x000fe200078e08ff */
[----:B------:R-:W-:Y:S02]  /*9620*/  IMAD R41, R31, R41, R32 ;  /* 0x000000291f297224 */ /* 0x000fe400078e0220 */
[----:B-----5:R-:W-:Y:S02]  /*9630*/  HFMA2 R4, R8, 1, 1, R4 ;  /* 0x3c003c0008047831 */ /* 0x020fe40000000004 */
[----:B------:R-:W-:Y:S02]  /*9640*/  IMAD R18, R18, 0xe0, RZ ;  /* 0x000000e012127824 */ /* 0x000fe400078e02ff */
[----:B------:R-:W-:Y:S02]  /*9650*/  HADD2 R5, R9, R5 ;  /* 0x0000000509057230 */ /* 0x000fe40000000000 */
[----:B------:R-:W-:Y:S01]  /*9660*/  HFMA2 R6, R10, 1, 1, R6 ;  /* 0x3c003c000a067831 */ /* 0x000fe20000000006 */
[----:B------:R-:W1:Y:S01]  /*9670*/  LDS.U16 R0, [R0] ;  /* 0x0000000000007984 */ /* 0x000e620000000400 */
[----:B------:R-:W-:Y:S01]  /*9680*/  SHF.R.S32.HI R3, RZ, 0x1f, R41 ;  /* 0x0000001fff037819 */ /* 0x000fe20000011429 */
[----:B------:R-:W-:Y:S01]  /*9690*/  HADD2 R7, R11, R7 ;  /* 0x000000070b077230 */ /* 0x000fe20000000000 */
[----:B------:R-:W-:-:S04]  /*96a0*/  IADD3 R41, P1, PT, R18, R41, RZ ;  /* 0x0000002912297210 */ /* 0x000fc80007f3e0ff */
[----:B------:R-:W-:Y:S02]  /*96b0*/  LEA.HI.X.SX32 R18, R18, R3, 0x1, P1 ;  /* 0x0000000312127211 */ /* 0x000fe400008f0eff */
[----:B0-----:R-:W-:-:S04]  /*96c0*/  LEA R2, P1, R41, UR6, 0x1 ;  /* 0x0000000629027c11 */ /* 0x001fc8000f8208ff */
[----:B------:R-:W-:Y:S01]  /*96d0*/  LEA.HI.X R3, R41, UR7, R18, 0x1, P1 ;  /* 0x0000000729037c11 */ /* 0x000fe200088f0c12 */
[----:B-1----:R-:W-:Y:S02]  /*96e0*/  HADD2.F32 R0, -RZ, R0.H0_H0 ;  /* 0x20000000ff007230 */ /* 0x002fe40000004100 */
[----:B--2---:R-:W-:Y:S02]  /*96f0*/  @P0 HMUL2 R4, R4, R12 ;  /* 0x0000000c04040232 */ /* 0x004fe40000000000 */
        /* <DEDUP_REMOVED lines=20> */
.L_x_4442:
[----:B------:R-:W-:Y:S05]  /*9840*/  BSYNC.RECONVERGENT B0 ;  /* 0x0000000000007941 */ /* 0x000fea0003800200 */
.L_x_4441:
        /* <DEDUP_REMOVED lines=17> */
.L_x_4469:
        /* <DEDUP_REMOVED lines=21> */
.L_x_4471:
[----:B------:R-:W-:Y:S05]  /*9ab0*/  BSYNC.RECONVERGENT B0 ;  /* 0x0000000000007941 */ /* 0x000fea0003800200 */
.L_x_4470:
[----:B------:R-:W-:Y:S06]  /*9ac0*/  BAR.SYNC.DEFER_BLOCKING 0x0 ;  /* 0x0000000000007b1d */ /* 0x000fec0000010000 */
.L_x_4468:
[----:B------:R-:W-:-:S13]  /*9ad0*/  ISETP.GT.U32.OR P0, PT, R30, 0x1f, P0 ;  /* 0x0000001f1e00780c */ /* 0x000fda0000704470 */
[----:B------:R-:W-:Y:S05]  /*9ae0*/  @P0 EXIT ;  /* 0x000000000000094d */ /* 0x000fea0003800000 */
[----:B------:R-:W2:Y:S02]  /*9af0*/  LDCU UR4, c[0x0][0x478] ;  /* 0x00008f00ff0477ac */ /* 0x000ea40008000800 */
[----:B--2---:R-:W-:-:S09]  /*9b00*/  UISETP.NE.AND UP0, UPT, UR4, 0x2, UPT ;  /* 0x000000020400788c */ /* 0x004fd2000bf05270 */
[----:B------:R-:W-:Y:S05]  /*9b10*/  BRA.U UP0, `(.L_x_4472) ;  /* 0x0000000100e07547 */ /* 0x000fea000b800000 */
[----:B------:R-:W2:Y:S01]  /*9b20*/  LDC.64 R2, c[0x0][0x470] ;  /* 0x00011c00ff027b82 */ /* 0x000ea20000000a00 */
[----:B------:R-:W3:Y:S01]  /*9b30*/  LDCU.64 UR4, c[0x0][0x380] ;  /* 0x00007000ff0477ac */ /* 0x000ee20008000a00 */
[----:B--2---:R-:W2:Y:S01]  /*9b40*/  LDG.E R2, desc[UR36][R2.64] ;  /* 0x0000002402027981 */ /* 0x004ea2000c1e1900 */
[----:B------:R-:W-:-:S04]  /*9b50*/  IADD3 R31, PT, PT, R31, R32, RZ ;  /* 0x000000201f1f7210 */ /* 0x000fc80007ffe0ff */
[----:B---3--:R-:W-:Y:S01]  /*9b60*/  IADD3 R8, P0, PT, R31, UR4, RZ ;  /* 0x000000041f087c10 */ /* 0x008fe2000ff1e0ff */
        /* <DEDUP_REMOVED lines=24> */
[----:B--2---:R-:W-:Y:S02]  /*9cf0*/  PRMT R4, R37, 0x8880, RZ ;  /* 0x0000888025047816 */ /* 0x004fe400000000ff */
[----:B---3--:R-:W-:-:S03]  /*9d00*/  PRMT R38, R38, 0x8880, RZ ;  /* 0x0000888026267816 */ /* 0x008fc600000000ff */
[----:B------:R-:W2:Y:S01]  /*9d10*/  F2I.S8.NTZ R36, R36 ;  /* 0x0000002400247305 */ /* 0x000ea20000202100 */
        /* <DEDUP_REMOVED lines=8> */
[----:B--2---:R-:W-:Y:S02]  /*9da0*/  PRMT R36, R36, 0x8880, RZ ;  /* 0x0000888024247816 */ /* 0x004fe400000000ff */
        /* <DEDUP_REMOVED lines=15> */
.L_x_4472:
[----:B------:R-:W2:Y:S01]  /*9ea0*/  LDC.64 R2, c[0x0][0x380] ;  /* 0x0000e000ff027b82 */ /* 0x000ea20000000a00 */
[----:B------:R-:W-:Y:S02]  /*9eb0*/  IADD3 R31, PT, PT, R31, R32, RZ ;  /* 0x000000201f1f7210 */ /* 0x000fe40007ffe0ff */
[----:B------:R-:W-:Y:S02]  /*9ec0*/  F2FP.F16.F32.PACK_AB R39, R38, R39 ;  /* 0x000000272627723e */ /* 0x000fe400000000ff */
[----:B------:R-:W-:Y:S02]  /*9ed0*/  F2FP.F16.F32.PACK_AB R37, R37, R40 ;  /* 0x000000282525723e */ /* 0x000fe400000000ff */
[----:B------:R-:W-:Y:S02]  /*9ee0*/  F2FP.F16.F32.PACK_AB R35, R35, R36 ;  /* 0x000000242323723e */ /* 0x000fe400000000ff */
[----:B------:R-:W-:Y:S01]  /*9ef0*/  F2FP.F16.F32.PACK_AB R33, R33, R34 ;  /* 0x000000222121723e */ /* 0x000fe200000000ff */
[----:B--2---:R-:W-:-:S05]  /*9f00*/  IMAD.WIDE R2, R31, 0x2, R2 ;  /* 0x000000021f027825 */ /* 0x004fca00078e0202 */
[----:B------:R-:W-:Y:S04]  /*9f10*/  STG.E desc[UR36][R2.64], R39 ;  /* 0x0000002702007986 */ /* 0x000fe8000c101924 */
[----:B------:R-:W-:Y:S04]  /*9f20*/  STG.E desc[UR36][R2.64+0x4], R37 ;  /* 0x0000042502007986 */ /* 0x000fe8000c101924 */
[----:B------:R-:W-:Y:S04]  /*9f30*/  STG.E desc[UR36][R2.64+0x8], R35 ;  /* 0x0000082302007986 */ /* 0x000fe8000c101924 */
[----:B------:R-:W-:Y:S01]  /*9f40*/  STG.E desc[UR36][R2.64+0xc], R33 ;  /* 0x00000c2102007986 */ /* 0x000fe2000c101924 */
[----:B------:R-:W-:Y:S05]  /*9f50*/  EXIT ;  /* 0x000000000000794d */ /* 0x000fea0003800000 */
.L_x_4411:
[----:B------:R-:W-:Y:S01]  /*9f60*/  IMAD.MOV.U32 R12, RZ, RZ, 0x10 ;  /* 0x00000010ff0c7424 */ /* 0x000fe200078e00ff */
[----:B------:R-:W-:Y:S01]  /*9f70*/  MOV R11, 0x1f ;  /* 0x0000001f000b7802 */ /* 0x000fe20000000f00 */
[----:B------:R-:W-:-:S07]  /*9f80*/  IMAD.MOV.U32 R15, RZ, RZ, -0x1 ;  /* 0xffffffffff0f7424 */ /* 0x000fce00078e00ff */
[----:B0----5:R-:W-:Y:S05]  /*9f90*/  WARPSYNC.COLLECTIVE R15, `(.L_x_4473) ;  /* 0x000000000f087348 */ /* 0x021fea0003c00000 */
[----:B------:R1:W2:Y:S02]  /*9fa0*/  SHFL.BFLY P6, R14, R13, R12, R11 ;  /* 0x0c00000c0d0e7389 */ /* 0x0002a400000c000b */
[----:B012--5:R-:W-:Y:S05]  /*9fb0*/  ENDCOLLECTIVE ;  /* 0x000000000000791b */ /* 0x027fea0003800000 */
.L_x_4473:
[----:B------:R-:W-:Y:S02]  /*9fc0*/  IMAD.MOV.U32 R12, RZ, RZ, 0x8 ;  /* 0x00000008ff0c7424 */ /* 0x000fe400078e00ff */
[----:B------:R-:W-:-:S05]  /*9fd0*/  FADD.FTZ R0, R13, R14 ;  /* 0x0000000e0d007221 */ /* 0x000fca0000010000 */
[----:B------:R-:W-:-:S07]  /*9fe0*/  MOV R13, R0 ;  /* 0x00000000000d7202 */ /* 0x000fce0000000f00 */
[----:B------:R-:W-:Y:S05]  /*9ff0*/  WARPSYNC.COLLECTIVE R15, `(.L_x_4474) ;  /* 0x000000000f087348 */ /* 0x000fea0003c00000 */
[----:B------:R0:W1:Y:S02]  /*a000*/  SHFL.BFLY P6, R14, R13, R12, R11 ;  /* 0x0c00000c0d0e7389 */ /* 0x00006400000c000b */
[----:B01----:R-:W-:Y:S05]  /*a010*/  ENDCOLLECTIVE ;  /* 0x000000000000791b */ /* 0x003fea0003800000 */
.L_x_4474:
[----:B------:R-:W-:Y:S02]  /*a020*/  IMAD.MOV.U32 R12, RZ, RZ, 0x4 ;  /* 0x00000004ff0c7424 */ /* 0x000fe400078e00ff */
[----:B------:R-:W-:-:S05]  /*a030*/  FADD.FTZ R3, R0, R14 ;  /* 0x0000000e00037221 */ /* 0x000fca0000010000 */
[----:B------:R-:W-:-:S07]  /*a040*/  MOV R13, R3 ;  /* 0x00000003000d7202 */ /* 0x000fce0000000f00 */
[----:B------:R-:W-:Y:S05]  /*a050*/  WARPSYNC.COLLECTIVE R15, `(.L_x_4475) ;  /* 0x000000000f087348 */ /* 0x000fea0003c00000 */
[----:B------:R0:W1:Y:S02]  /*a060*/  SHFL.BFLY P6, R14, R13, R12, R11 ;  /* 0x0c00000c0d0e7389 */ /* 0x00006400000c000b */
[----:B01----:R-:W-:Y:S05]  /*a070*/  ENDCOLLECTIVE ;  /* 0x000000000000791b */ /* 0x003fea0003800000 */
.L_x_4475:
[----:B------:R-:W-:Y:S02]  /*a080*/  IMAD.MOV.U32 R12, RZ, RZ, 0x2 ;  /* 0x00000002ff0c7424 */ /* 0x000fe400078e00ff */
[----:B------:R-:W-:-:S05]  /*a090*/  FADD.FTZ R4, R3, R14 ;  /* 0x0000000e03047221 */ /* 0x000fca0000010000 */
[----:B------:R-:W-:-:S07]  /*a0a0*/  MOV R13, R4 ;  /* 0x00000004000d7202 */ /* 0x000fce0000000f00 */
[----:B------:R-:W-:Y:S05]  /*a0b0*/  WARPSYNC.COLLECTIVE R15, `(.L_x_4476) ;  /* 0x000000000f087348 */ /* 0x000fea0003c00000 */
[----:B------:R0:W1:Y:S02]  /*a0c0*/  SHFL.BFLY P6, R14, R13, R12, R11 ;  /* 0x0c00000c0d0e7389 */ /* 0x00006400000c000b */
[----:B01----:R-:W-:Y:S05]  /*a0d0*/  ENDCOLLECTIVE ;  /* 0x000000000000791b */ /* 0x003fea0003800000 */
.L_x_4476:
[----:B------:R-:W-:Y:S02]  /*a0e0*/  IMAD.MOV.U32 R12, RZ, RZ, 0x1 ;  /* 0x00000001ff0c7424 */ /* 0x000fe400078e00ff */
[----:B------:R-:W-:-:S05]  /*a0f0*/  FADD.FTZ R5, R4, R14 ;  /* 0x0000000e04057221 */ /* 0x000fca0000010000 */
[----:B------:R-:W-:-:S07]  /*a100*/  MOV R13, R5 ;  /* 0x00000005000d7202 */ /* 0x000fce0000000f00 */
[----:B------:R-:W-:Y:S05]  /*a110*/  WARPSYNC.COLLECTIVE R15, `(.L_x_4477) ;  /* 0x000000000f087348 */ /* 0x000fea0003c00000 */
[----:B------:R0:W1:Y:S02]  /*a120*/  SHFL.BFLY P6, R14, R13, R12, R11 ;  /* 0x0c00000c0d0e7389 */ /* 0x00006400000c000b */
[----:B01----:R-:W-:Y:S05]  /*a130*/  ENDCOLLECTIVE ;  /* 0x000000000000791b */ /* 0x003fea0003800000 */
.L_x_4477:
[----:B------:R-:W-:Y:S05]  /*a140*/  BRA `(.L_x_4478) ;  /* 0xffffff8400c47947 */ /* 0x000fea000383ffff */
.L_x_4414:
[----:B------:R-:W-:Y:S01]  /*a150*/  BSSY B1, `(.L_x_4479) ;  /* 0x0000007000017945 */ /* 0x000fe20003800000 */
[----:B------:R-:W-:Y:S01]  /*a160*/  MOV R12, 0x2 ;  /* 0x00000002000c7802 */ /* 0x000fe20000000f00 */
[----:B------:R-:W-:Y:S01]  /*a170*/  IMAD.MOV.U32 R11, RZ, RZ, 0x1f ;  /* 0x0000001fff0b7424 */ /* 0x000fe200078e00ff */
[----:B------:R-:W-:-:S07]  /*a180*/  MOV R15, 0xffffffff ;  /* 0xffffffff000f7802 */ /* 0x000fce0000000f00 */
[----:B-----5:R-:W-:Y:S05]  /*a190*/  WARPSYNC.COLLECTIVE R15, `(.L_x_4480) ;  /* 0x000000000f087348 */ /* 0x020fea0003c00000 */
[----:B------:R0:W1:Y:S02]  /*a1a0*/  SHFL.BFLY P6, R14, R13, R12, R11 ;  /* 0x0c00000c0d0e7389 */ /* 0x00006400000c000b */
[----:B01---5:R-:W-:Y:S05]  /*a1b0*/  ENDCOLLECTIVE ;  /* 0x000000000000791b */ /* 0x023fea0003800000 */
.L_x_4480:
[----:B------:R-:W-:Y:S05]  /*a1c0*/  BSYNC B1 ;  /* 0x0000000000017941 */ /* 0x000fea0003800000 */
.L_x_4479:
[----:B------:R-:W-:Y:S01]  /*a1d0*/  FADD.FTZ R13, R13, R14 ;  /* 0x0000000e0d0d7221 */ /* 0x000fe20000010000 */
[----:B------:R-:W-:Y:S02]  /*a1e0*/  IMAD.MOV.U32 R12, RZ, RZ, 0x1 ;  /* 0x00000001ff0c7424 */ /* 0x000fe400078e00ff */
[----:B------:R-:W-:Y:S02]  /*a1f0*/  HFMA2 R11, -RZ, RZ, 0, 1.847743988037109375e-06 ;  /* 0x0000001fff0b7431 */ /* 0x000fe400000001ff */
[----:B------:R-:W-:-:S07]  /*a200*/  IMAD.MOV.U32 R15, RZ, RZ, -0x1 ;  /* 0xffffffffff0f7424 */ /* 0x000fce00078e00ff */
[----:B------:R-:W-:Y:S05]  /*a210*/  WARPSYNC.COLLECTIVE R15, `(.L_x_4481) ;  /* 0x000000000f087348 */ /* 0x000fea0003c00000 */
[----:B------:R0:W1:Y:S02]  /*a220*/  SHFL.BFLY P6, R14, R13, R12, R11 ;  /* 0x0c00000c0d0e7389 */ /* 0x00006400000c000b */
[----:B01----:R-:W-:Y:S05]  /*a230*/  ENDCOLLECTIVE ;  /* 0x000000000000791b */ /* 0x003fea0003800000 */
.L_x_4481:
[----:B------:R-:W-:Y:S05]  /*a240*/  BRA `(.L_x_4482) ;  /* 0xffffffac000c7947 */ /* 0x000fea000383ffff */
.L_x_4418:
[----:B------:R-:W-:Y:S01]  /*a250*/  HFMA2 R11, -RZ, RZ, 0, 1.847743988037109375e-06 ;  /* 0x0000001fff0b7431 */ /* 0x000fe200000001ff */
[----:B------:R-:W-:Y:S01]  /*a260*/  BSSY B0, `(.L_x_4483) ;  /* 0x0000007000007945 */ /* 0x000fe20003800000 */
[----:B0-----:R-:W-:Y:S01]  /*a270*/  MOV R13, R82 ;  /* 0x00000052000d7202 */ /* 0x001fe20000000f00 */
[----:B------:R-:W-:Y:S02]  /*a280*/  IMAD.MOV.U32 R12, RZ, RZ, 0x10 ;  /* 0x00000010ff0c7424 */ /* 0x000fe400078e00ff */
[----:B------:R-:W-:-:S07]  /*a290*/  IMAD.MOV.U32 R15, RZ, RZ, -0x1 ;  /* 0xffffffffff0f7424 */ /* 0x000fce00078e00ff */
[----:B--2345:R-:W-:Y:S05]  /*a2a0*/  WARPSYNC.COLLECTIVE R15, `(.L_x_4484) ;  /* 0x000000000f087348 */ /* 0x03cfea0003c00000 */
[----:B------:R0:W1:Y:S02]  /*a2b0*/  SHFL.BFLY P6, R14, R13, R12, R11 ;  /* 0x0c00000c0d0e7389 */ /* 0x00006400000c000b */
[----:B012345:R-:W-:Y:S05]  /*a2c0*/  ENDCOLLECTIVE ;  /* 0x000000000000791b */ /* 0x03ffea0003800000 */
.L_x_4484:
[----:B------:R-:W-:Y:S05]  /*a2d0*/  BSYNC B0 ;  /* 0x0000000000007941 */ /* 0x000fea0003800000 */
.L_x_4483:
[----:B------:R-:W-:Y:S01]  /*a2e0*/  FMNMX.FTZ R13, R14, R82, !PT ;  /* 0x000000520e0d7209 */ /* 0x000fe20007810000 */
[----:B------:R-:W-:Y:S01]  /*a2f0*/  IMAD.MOV.U32 R11, RZ, RZ, 0x1f ;  /* 0x0000001fff0b7424 */ /* 0x000fe200078e00ff */
[----:B------:R-:W-:Y:S02]  /*a300*/  MOV R12, 0x8 ;  /* 0x00000008000c7802 */ /* 0x000fe40000000f00 */
[----:B------:R-:W-:-:S07]  /*a310*/  MOV R15, 0xffffffff ;  /* 0xffffffff000f7802 */ /* 0x000fce0000000f00 */
[----:B------:R-:W-:Y:S05]  /*a320*/  WARPSYNC.COLLECTIVE R15, `(.L_x_4485) ;  /* 0x000000000f087348 */ /* 0x000fea0003c00000 */
[----:B------:R0:W1:Y:S02]  /*a330*/  SHFL.BFLY P6, R14, R13, R12, R11 ;  /* 0x0c00000c0d0e7389 */ /* 0x00006400000c000b */
[----:B01----:R-:W-:Y:S05]  /*a340*/  ENDCOLLECTIVE ;  /* 0x000000000000791b */ /* 0x003fea0003800000 */
.L_x_4485:
[----:B------:R-:W-:Y:S01]  /*a350*/  HFMA2 R12, -RZ, RZ, 0, 2.384185791015625e-07 ;  /* 0x00000004ff0c7431 */ /* 0x000fe200000001ff */
[----:B------:R-:W-:-:S05]  /*a360*/  FMNMX.FTZ R4, R13, R14, !PT ;  /* 0x0000000e0d047209 */ /* 0x000fca0007810000 */
[----:B------:R-:W-:-:S07]  /*a370*/  IMAD.MOV.U32 R13, RZ, RZ, R4 ;  /* 0x000000ffff0d7224 */ /* 0x000fce00078e0004 */
[----:B------:R-:W-:Y:S05]  /*a380*/  WARPSYNC.COLLECTIVE R15, `(.L_x_4486) ;  /* 0x000000000f087348 */ /* 0x000fea0003c00000 */
[----:B------:R0:W1:Y:S02]  /*a390*/  SHFL.BFLY P6, R14, R13, R12, R11 ;  /* 0x0c00000c0d0e7389 */ /* 0x00006400000c000b */
[----:B01----:R-:W-:Y:S05]  /*a3a0*/  ENDCOLLECTIVE ;  /* 0x000000000000791b */ /* 0x003fea0003800000 */
.L_x_4486:
[----:B------:R-:W-:Y:S05]  /*a3b0*/  BRA `(.L_x_4487) ;  /* 0xffffffac00787947 */ /* 0x000fea000383ffff */
.L_x_4488:
        /* <DEDUP_REMOVED lines=12> */
.L_x_5606:


//--------------------- .text._ZN4mmha33masked_multihead_attention_kernelIfLi224ELi256ELi1ELi64ELi256ELb0ELb1EEEv26Multihead_attention_paramsIT_XT5_EE --------------------------
	.section	.text._ZN4mmha33masked_multihead_attention_kernelIfLi224ELi256ELi1ELi64ELi256ELb0ELb1EEEv26Multihead_attention_paramsIT_XT5_EE,"ax",@progbits
	.align	128
        .global         _ZN4mmha33masked_multihead_attention_kernelIfLi224ELi256ELi1ELi64ELi256ELb0ELb1EEEv26Multihead_attention_paramsIT_XT5_EE
        .type           _ZN4mmha33masked_multihead_attention_kernelIfLi224ELi256ELi1ELi64ELi256ELb0ELb1EEEv26Multihead_attention_paramsIT_XT5_EE,@function
        .size           _ZN4mmha33masked_multihead_attention_kernelIfLi224ELi256ELi1ELi64ELi256ELb0ELb1EEEv26Multihead_attention_paramsIT_XT5_EE,(.L_x_5607 - _ZN4mmha33masked_multihead_attention_kernelIfLi224ELi256ELi1ELi64ELi256ELb0ELb1EEEv26Multihead_attention_paramsIT_XT5_EE)
        .other          _ZN4mmha33masked_multihead_attention_kernelIfLi224ELi256ELi1ELi64ELi256ELb0ELb1EEEv26Multihead_attention_paramsIT_XT5_EE,@"STO_CUDA_ENTRY STV_DEFAULT"
_ZN4mmha33masked_multihead_attention_kernelIfLi224ELi256ELi1ELi64ELi256ELb0ELb1EEEv26Multihead_attention_paramsIT_XT5_EE:
.text._ZN4mmha33masked_multihead_attention_kernelIfLi224ELi256ELi1ELi64ELi256ELb0ELb1EEEv26Multihead_attention_paramsIT_XT5_EE:
[----:B------:R-:W0:Y:S01]  /*0000*/  LDC R1, c[0x0][0x37c] ;  /* 0x0000df00ff017b82 */ /* 0x000e220000000800 */
[----:B------:R-:W1:Y:S07]  /*0010*/  LDCU.64 UR4, c[0x0][0x490] ;  /* 0x00009200ff0477ac */ /* 0x000e6e0008000a00 */
[----:B------:R-:W2:Y:S01]  /*0020*/  S2UR UR6, SR_CTAID.Y ;  /* 0x00000000000679c3 */ /* 0x000ea20000002600 */
[----:B0-----:R-:W-:Y:S01]  /*0030*/  VIADD R1, R1, 0xfffffb30 ;  /* 0xfffffb3001017836 */ /* 0x001fe20000000000 */
        /* <DEDUP_REMOVED lines=11> */
.L_x_4489:
[----:B------:R-:W1:Y:S01]  /*00f0*/  LDCU UR13, c[0x0][0x3f0] ;  /* 0x00007e00ff0d77ac */ /* 0x000e620008000800 */
[----:B------:R-:W2:Y:S01]  /*0100*/  LDC R5, c[0x0][0x478] ;  /* 0x00011e00ff057b82 */ /* 0x000ea20000000800 */
[----:B------:R-:W3:Y:S01]  /*0110*/  S2R R6, SR_CTAID.Y ;  /* 0x0000000000067919 */ /* 0x000ee20000002600 */
[----:B------:R-:W4:Y:S01]  /*0120*/  LDCU.64 UR4, c[0x0][0x4a0] ;  /* 0x00009400ff0477ac */ /* 0x000f220008000a00 */
[----:B------:R-:W2:Y:S05]  /*0130*/  LDCU UR10, c[0x0][0x3e8] ;  /* 0x00007d00ff0a77ac */ /* 0x000eaa0008000800 */
[----:B------:R-:W3:Y:S01]  /*0140*/  S2UR UR40, SR_CTAID.X ;  /* 0x00000000002879c3 */ /* 0x000ee20000002500 */
[----:B------:R-:W3:Y:S01]  /*0150*/  LDCU UR9, c[0x0][0x3f8] ;  /* 0x00007f00ff0977ac */ /* 0x000ee20008000800 */
[----:B-1----:R-:W-:Y:S01]  /*0160*/  IMAD.U32 R0, RZ, RZ, UR13 ;  /* 0x0000000dff007e24 */ /* 0x002fe2000f8e00ff */
[----:B----4-:R-:W-:-:S04]  /*0170*/  UISETP.NE.U32.AND UP0, UPT, UR4, URZ, UPT ;  /* 0x000000ff0400728c */ /* 0x010fc8000bf05070 */
[----:B------:R-:W-:Y:S01]  /*0180*/  IABS R0, R0 ;  /* 0x0000000000007213 */ /* 0x000fe20000000000 */
[----:B------:R-:W-:-:S03]  /*0190*/  UISETP.NE.AND.EX UP0, UPT, UR5, URZ, UPT, UP0 ;  /* 0x000000ff0500728c */ /* 0x000fc6000bf05300 */
[----:B------:R-:W-:-:S03]  /*01a0*/  R2UR UR12, R0 ;  /* 0x00000000000c72ca */ /* 0x000fc600000e0000 */
[----:B------:R-:W-:-:S05]  /*01b0*/  PLOP3.LUT P1, PT, PT, PT, UP0, 0x80, 0x8 ;  /* 0x000000000008781c */ /* 0x000fca0003f2f008 */
[----:B------:R-:W1:Y:S05]  /*01c0*/  @UP0 LDCU.64 UR4, c[0x0][0x4a0] ;  /* 0x00009400ff0407ac */ /* 0x000e6a0008000a00 */
[----:B------:R-:W4:Y:S08]  /*01d0*/  I2F.RP R0, UR12 ;  /* 0x0000000c00007d06 */ /* 0x000f300008209400 */
[----:B----4-:R-:W4:Y:S01]  /*01e0*/  MUFU.RCP R0, R0 ;  /* 0x0000000000007308 */ /* 0x010f220000001000 */
[----:B-1----:R-:W-:-:S06]  /*01f0*/  @UP0 UIMAD.WIDE.U32 UR4, UR6, 0x4, UR4 ;  /* 0x00000004060408a5 */ /* 0x002fcc000f8e0004 */
[----:B------:R-:W-:Y:S01]  /*0200*/  MOV R2, UR4 ;  /* 0x0000000400027c02 */ /* 0x000fe20008000f00 */
[----:B------:R-:W-:-:S05]  /*0210*/  IMAD.U32 R3, RZ, RZ, UR5 ;  /* 0x00000005ff037e24 */ /* 0x000fca000f8e00ff */
[----:B0-----:R0:W3:Y:S01]  /*0220*/  @P1 LDG.E R7, desc[UR36][R2.64] ;  /* 0x0000002402071981 */ /* 0x0010e2000c1e1900 */
[----:B----4-:R-:W-:-:S06]  /*0230*/  VIADD R4, R0, 0xffffffe ;  /* 0x0ffffffe00047836 */ /* 0x010fcc0000000000 */
[----:B------:R-:W1:Y:S01]  /*0240*/  F2I.FTZ.U32.TRUNC.NTZ R4, R4 ;  /* 0x0000000400047305 */ /* 0x000e62000021f000 */
[----:B------:R-:W4:Y:S01]  /*0250*/  S2R R23, SR_TID.X ;  /* 0x0000000000177919 */ /* 0x000f220000002100 */
[----:B--2---:R-:W-:Y:S01]  /*0260*/  ISETP.NE.AND P4, PT, R5, 0x2, PT ;  /* 0x000000020500780c */ /* 0x004fe20003f85270 */
[----:B------:R-:W-:Y:S01]  /*0270*/  UISETP.NE.AND UP1, UPT, UR10, URZ, UPT ;  /* 0x000000ff0a00728c */ /* 0x000fe2000bf25270 */
[----:B-1----:R-:W-:-:S11]  /*0280*/  R2UR UR5, R4 ;  /* 0x00000000040572ca */ /* 0x002fd600000e0000 */
[----:B0-----:R-:W0:Y:S01]  /*0290*/  @!P4 LDC.64 R2, c[0x0][0x398] ;  /* 0x0000e600ff02cb82 */ /* 0x001e220000000a00 */
[----:B------:R-:W-:Y:S01]  /*02a0*/  UMOV UR4, URZ ;  /* 0x000000ff00047c82 */ /* 0x000fe20008000000 */
[----:B---3--:R-:W-:Y:S02]  /*02b0*/  UIMAD UR44, UR6, UR9, UR40 ;  /* 0x00000009062c72a4 */ /* 0x008fe4000f8e0228 */
[----:B------:R-:W-:-:S04]  /*02c0*/  UIADD3 UR7, UPT, UPT, URZ, -UR5, URZ ;  /* 0x80000005ff077290 */ /* 0x000fc8000fffe0ff */
[----:B------:R-:W-:-:S04]  /*02d0*/  UIMAD UR7, UR7, UR12, URZ ;  /* 0x0000000c070772a4 */ /* 0x000fc8000f8e02ff */
[----:B------:R-:W-:Y:S02]  /*02e0*/  UIMAD.WIDE.U32 UR4, UR5, UR7, UR4 ;  /* 0x00000007050472a5 */ /* 0x000fe4000f8e0004 */
[----:B------:R-:W-:Y:S02]  /*02f0*/  @UP1 UIMAD UR7, UR6, UR10, URZ ;  /* 0x0000000a060712a4 */ /* 0x000fe4000f8e02ff */
[----:B------:R-:W-:Y:S01]  /*0300*/  @!UP1 UIMAD UR43, UR44, 0xe0, URZ ;  /* 0x000000e02c2b98a4 */ /* 0x000fe2000f8e02ff */
[----:B----4-:R-:W-:Y:S01]  /*0310*/  IMAD.SHL.U32 R12, R23, 0x4, RZ ;  /* 0x00000004170c7824 */ /* 0x010fe200078e00ff */
[----:B------:R-:W-:Y:S01]  /*0320*/  @UP1 UIMAD UR43, UR40, 0xe0, UR7 ;  /* 0x000000e0282b18a4 */ /* 0x000fe2000f8e0207 */
[----:B------:R-:W1:Y:S01]  /*0330*/  @!P4 LDC.64 R4, c[0x0][0x468] ;  /* 0x00011a00ff04cb82 */ /* 0x000e620000000a00 */
[----:B------:R-:W-:Y:S01]  /*0340*/  IABS R0, R6 ;  /* 0x0000000600007213 */ /* 0x000fe20000000000 */
[----:B------:R-:W2:Y:S03]  /*0350*/  LDCU.64 UR10, c[0x0][0x460] ;  /* 0x00008c00ff0a77ac */ /* 0x000ea60008000a00 */
[----:B------:R-:W-:-:S04]  /*0360*/  IADD3 R15, PT, PT, R12, UR43, RZ ;  /* 0x0000002b0c0f7c10 */ /* 0x000fc8000fffe0ff */
[----:B0-----:R-:W-:-:S04]  /*0370*/  @!P4 IADD3 R2, P0, PT, R15, R2, RZ ;  /* 0x000000020f02c210 */ /* 0x001fc80007f1e0ff */
[----:B------:R-:W-:-:S05]  /*0380*/  @!P4 LEA.HI.X.SX32 R3, R15, R3, 0x1, P0 ;  /* 0x000000030f03c211 */ /* 0x000fca00000f0eff */
[----:B------:R-:W3:Y:S04]  /*0390*/  @!P4 LDG.E R6, desc[UR36][R2.64] ;  /* 0x000000240206c981 */ /* 0x000ee8000c1e1900 */
[----:B-1----:R0:W4:Y:S01]  /*03a0*/  @!P4 LDG.E R5, desc[UR36][R4.64+0x4] ;  /* 0x000004240405c981 */ /* 0x002122000c1e1900 */
[----:B------:R-:W-:-:S13]  /*03b0*/  R2UR UR8, R0 ;  /* 0x00000000000872ca */ /* 0x000fda00000e0000 */
[----:B------:R-:W-:-:S07]  /*03c0*/  UIMAD.WIDE.U32 UR4, UR5, UR8, URZ ;  /* 0x00000008050472a5 */ /* 0x000fce000f8e00ff */
[----:B------:R-:W-:Y:S02]  /*03d0*/  UMOV UR7, UR5 ;  /* 0x0000000500077c82 */ /* 0x000fe40008000000 */
[----:B------:R-:W-:-:S04]  /*03e0*/  UIADD3 UR4, UPT, UPT, -UR7, URZ, URZ ;  /* 0x000000ff07047290 */ /* 0x000fc8000fffe1ff */
[----:B------:R-:W-:Y:S01]  /*03f0*/  UIMAD UR4, UR12, UR4, UR8 ;  /* 0x000000040c0472a4 */ /* 0x000fe2000f8e0208 */
[----:B------:R-:W1:Y:S03]  /*0400*/  LDCU UR8, c[0x0][0x3f4] ;  /* 0x00007e80ff0877ac */ /* 0x000e660008000800 */
[----:B------:R-:W-:-:S11]  /*0410*/  UISETP.GT.U32.AND UP2, UPT, UR12, UR4, UPT ;  /* 0x000000040c00728c */ /* 0x000fd6000bf44070 */
[----:B------:R-:W-:Y:S01]  /*0420*/  @!UP2 UIADD3 UR4, UPT, UPT, UR4, -UR12, URZ ;  /* 0x8000000c0404a290 */ /* 0x000fe2000fffe0ff */
[----:B-1----:R-:W-:-:S03]  /*0430*/  MOV R0, UR8 ;  /* 0x0000000800007c02 */ /* 0x002fc60008000f00 */
[----:B------:R-:W-:Y:S01]  /*0440*/  UISETP.GE.U32.AND UP4, UPT, UR4, UR12, UPT ;  /* 0x0000000c0400728c */ /* 0x000fe2000bf86070 */
[----:B------:R-:W-:-:S04]  /*0450*/  IABS R0, R0 ;  /* 0x0000000000007213 */ /* 0x000fc80000000000 */
[----:B------:R-:W-:Y:S01]  /*0460*/  R2UR UR12, R0 ;  /* 0x00000000000c72ca */ /* 0x000fe200000e0000 */
[----:B--2---:R-:W-:Y:S02]  /*0470*/  UISETP.NE.U32.AND UP1, UPT, UR10, URZ, UPT ;  /* 0x000000ff0a00728c */ /* 0x004fe4000bf25070 */
[----:B------:R-:W-:Y:S02]  /*0480*/  ULOP3.LUT UR4, UR6, UR13, URZ, 0x3c, !UPT ;  /* 0x0000000d06047292 */ /* 0x000fe4000f8e3cff */
[----:B------:R-:W-:-:S08]  /*0490*/  UISETP.NE.AND.EX UP1, UPT, UR11, URZ, UPT, UP1 ;  /* 0x000000ff0b00728c */ /* 0x000fd0000bf25310 */
[----:B------:R-:W1:Y:S01]  /*04a0*/  I2F.RP R0, UR12 ;  /* 0x0000000c00007d06 */ /* 0x000e620008209400 */
[----:B------:R-:W-:Y:S02]  /*04b0*/  UISETP.GE.AND UP3, UPT, UR4, URZ, UPT ;  /* 0x000000ff0400728c */ /* 0x000fe4000bf66270 */
[----:B------:R-:W-:Y:S01]  /*04c0*/  @!UP2 UIADD3 UR7, UPT, UPT, UR7, 0x1, URZ ;  /* 0x000000010707a890 */ /* 0x000fe2000fffe0ff */
[----:B------:R-:W2:Y:S01]  /*04d0*/  @UP1 LDCU.64 UR4, c[0x0][0x460] ;  /* 0x00008c00ff0417ac */ /* 0x000ea20008000a00 */
[----:B------:R-:W-:-:S03]  /*04e0*/  UISETP.NE.AND UP2, UPT, UR13, URZ, UPT ;  /* 0x000000ff0d00728c */ /* 0x000fc6000bf45270 */
[----:B-1----:R-:W0:Y:S01]  /*04f0*/  MUFU.RCP R0, R0 ;  /* 0x0000000000007308 */ /* 0x002e220000001000 */
[----:B------:R-:W-:-:S07]  /*0500*/  @UP4 UIADD3 UR7, UPT, UPT, UR7, 0x1, URZ ;  /* 0x0000000107074890 */ /* 0x000fce000fffe0ff */
[----:B------:R-:W-:Y:S02]  /*0510*/  UMOV UR42, UR7 ;  /* 0x00000007002a7c82 */ /* 0x000fe40008000000 */
[----:B------:R-:W-:Y:S02]  /*0520*/  @!UP3 UIADD3 UR42, UPT, UPT, -UR42, URZ, URZ ;  /* 0x000000ff2a2ab290 */ /* 0x000fe4000fffe1ff */
[----:B------:R-:W-:Y:S01]  /*0530*/  @!UP2 ULOP3.LUT UR42, URZ, UR13, URZ, 0x33, !UPT ;  /* 0x0000000dff2aa292 */ /* 0x000fe2000f8e33ff */
[----:B------:R-:W1:Y:S01]  /*0540*/  @UP0 LDCU UR7, c[0x0][0x430] ;  /* 0x00008600ff0707ac */ /* 0x000e620008000800 */
[----:B0-----:R-:W-:Y:S02]  /*0550*/  VIADD R4, R0, 0xffffffe ;  /* 0x0ffffffe00047836 */ /* 0x001fe40000000000 */
[----:B--2---:R-:W-:-:S04]  /*0560*/  @UP1 UIMAD.WIDE UR4, UR42, 0x4, UR4 ;  /* 0x000000042a0418a5 */ /* 0x004fc8000f8e0204 */
[----:B------:R-:W0:Y:S02]  /*0570*/  F2I.FTZ.U32.TRUNC.NTZ R4, R4 ;  /* 0x0000000400047305 */ /* 0x000e24000021f000 */
[----:B------:R-:W-:Y:S01]  /*0580*/  IMAD.U32 R2, RZ, RZ, UR4 ;  /* 0x00000004ff027e24 */ /* 0x000fe2000f8e00ff */
[----:B------:R-:W1:Y:S01]  /*0590*/  @!UP0 LDCU UR45, c[0x0][0x40c] ;  /* 0x00008180ff2d87ac */ /* 0x000e620008000800 */
[----:B------:R-:W-:Y:S01]  /*05a0*/  PLOP3.LUT P3, PT, PT, PT, UP1, 0x80, 0x8 ;  /* 0x000000000008781c */ /* 0x000fe20003f6f018 */
[----:B------:R-:W-:Y:S01]  /*05b0*/  IMAD.U32 R3, RZ, RZ, UR5 ;  /* 0x00000005ff037e24 */ /* 0x000fe2000f8e00ff */
[----:B0-----:R-:W-:-:S11]  /*05c0*/  R2UR UR5, R4 ;  /* 0x00000000040572ca */ /* 0x001fd600000e0000 */
[----:B------:R0:W5:Y:S01]  /*05d0*/  @P3 LDG.E R3, desc[UR36][R2.64] ;  /* 0x0000002402033981 */ /* 0x000162000c1e1900 */
[----:B------:R-:W-:Y:S01]  /*05e0*/  ISETP.GT.U32.AND P0, PT, R23, 0x37, PT ;  /* 0x000000371700780c */ /* 0x000fe20003f04070 */
[----:B------:R-:W-:Y:S01]  /*05f0*/  UMOV UR38, URZ ;  /* 0x000000ff00267c82 */ /* 0x000fe20008000000 */
[----:B------:R-:W-:Y:S01]  /*0600*/  UIMAD UR42, UR42, UR9, URZ ;  /* 0x000000092a2a72a4 */ /* 0x000fe2000f8e02ff */
[----:B------:R-:W-:Y:S01]  /*0610*/  BSSY.RECONVERGENT B0, `(.L_x_4490) ;  /* 0x0000034000007945 */ /* 0x000fe20003800200 */
[----:B------:R-:W-:Y:S02]  /*0620*/  CS2R R18, SRZ ;  /* 0x0000000000127805 */ /* 0x000fe4000001ff00 */
[----:B------:R-:W-:Y:S02]  /*0630*/  CS2R R16, SRZ ;  /* 0x0000000000107805 */ /* 0x000fe4000001ff00 */
[----:B------:R-:W-:-:S13]  /*0640*/  @P1 R2UR UR4, R7 ;  /* 0x00000000070412ca */ /* 0x000fda00000e0000 */
[----:B-1----:R-:W-:-:S06]  /*0650*/  @UP0 UIADD3 UR45, UPT, UPT, UR4, UR7, URZ ;  /* 0x00000007042d0290 */ /* 0x002fcc000fffe0ff */
[----:B0-----:R-:W-:Y:S01]  /*0660*/  IABS R2, UR45 ;  /* 0x0000002d00027c13 */ /* 0x001fe20008000000 */
[----:B------:R-:W-:-:S03]  /*0670*/  UIADD3 UR7, UPT, UPT, URZ, -UR5, URZ ;  /* 0x80000005ff077290 */ /* 0x000fc6000fffe0ff */
[----:B------:R-:W-:Y:S01]  /*0680*/  R2UR UR41, R2 ;  /* 0x00000000022972ca */ /* 0x000fe200000e0000 */
[----:B------:R-:W-:Y:S01]  /*0690*/  UIMAD UR7, UR7, UR12, URZ ;  /* 0x0000000c070772a4 */ /* 0x000fe2000f8e02ff */
[----:B------:R-:W-:-:S03]  /*06a0*/  UMOV UR4, URZ ;  /* 0x000000ff00047c82 */ /* 0x000fc60008000000 */
[----:B------:R-:W-:-:S08]  /*06b0*/  UIMAD.WIDE.U32 UR4, UR5, UR7, UR4 ;  /* 0x00000007050472a5 */ /* 0x000fd0000f8e0004 */
[----:B------:R-:W-:-:S04]  /*06c0*/  UIMAD.WIDE.U32 UR4, UR5, UR41, URZ ;  /* 0x00000029050472a5 */ /* 0x000fc8000f8e00ff */
[----:B------:R-:W-:-:S04]  /*06d0*/  UIADD3 UR5, UPT, UPT, -UR5, URZ, URZ ;  /* 0x000000ff05057290 */ /* 0x000fc8000fffe1ff */
[----:B------:R-:W-:-:S04]  /*06e0*/  UIMAD UR41, UR12, UR5, UR41 ;  /* 0x000000050c2972a4 */ /* 0x000fc8000f8e0229 */
[----:B------:R-:W-:Y:S02]  /*06f0*/  UISETP.GT.U32.AND UP0, UPT, UR12, UR41, UPT ;  /* 0x000000290c00728c */ /* 0x000fe4000bf04070 */
[----:B------:R-:W-:-:S09]  /*0700*/  UISETP.GE.AND UP2, UPT, UR45, URZ, UPT ;  /* 0x000000ff2d00728c */ /* 0x000fd2000bf46270 */
[----:B------:R-:W-:-:S04]  /*0710*/  @!UP0 UIADD3 UR41, UPT, UPT, UR41, -UR12, URZ ;  /* 0x8000000c29298290 */ /* 0x000fc8000fffe0ff */
[----:B------:R-:W-:Y:S02]  /*0720*/  UISETP.GT.U32.AND UP1, UPT, UR12, UR41, UPT ;  /* 0x000000290c00728c */ /* 0x000fe4000bf24070 */
[----:B------:R-:W-:Y:S01]  /*0730*/  UISETP.NE.AND UP0, UPT, UR8, URZ, UPT ;  /* 0x000000ff0800728c */ /* 0x000fe2000bf05270 */
[----:B---3--:R-:W4:Y:S01]  /*0740*/  @!P4 I2F.S8 R2, R6.B1 ;  /* 0x100000060002c306 */ /* 0x008f220000001400 */
[----:B------:R-:W-:-:S07]  /*0750*/  UIADD3 UR4, UPT, UPT, UR45, 0x1, -UR8 ;  /* 0x000000012d047890 */ /* 0x000fce000fffe808 */
[----:B------:R-:W0:Y:S01]  /*0760*/  @!P4 I2F.S8 R0, R6 ;  /* 0x000000060000c306 */ /* 0x000e220000001400 */
[----:B------:R-:W-:-:S07]  /*0770*/  @!UP1 UIADD3 UR41, UPT, UPT, UR41, -UR12, URZ ;  /* 0x8000000c29299290 */ /* 0x000fce000fffe0ff */
[----:B------:R-:W1:Y:S08]  /*0780*/  @!P4 I2F.S8 R4, R6.B2 ;  /* 0x200000060004c306 */ /* 0x000e700000001400 */
[----:B------:R-:W2:Y:S01]  /*0790*/  @!P4 I2F.S8 R8, R6.B3 ;  /* 0x300000060008c306 */ /* 0x000ea20000001400 */
[C---:B----4-:R-:W-:Y:S01]  /*07a0*/  @!P4 FMUL.FTZ R25, R5.reuse, R2 ;  /* 0x000000020519c220 */ /* 0x050fe20000410000 */
[----:B------:R-:W-:Y:S01]  /*07b0*/  @!UP2 UIADD3 UR41, UPT, UPT, -UR41, URZ, URZ ;  /* 0x000000ff2929a290 */ /* 0x000fe2000fffe1ff */
[----:B------:R-:W-:Y:S01]  /*07c0*/  VIMNMX R2, PT, PT, RZ, UR4, !PT ;  /* 0x00000004ff027c48 */ /* 0x000fe2000ffe0100 */
[----:B------:R-:W-:Y:S01]  /*07d0*/  @!UP0 ULOP3.LUT UR41, URZ, UR8, URZ, 0x33, !UPT ;  /* 0x00000008ff298292 */ /* 0x000fe2000f8e33ff */
[C---:B0-----:R-:W-:Y:S01]  /*07e0*/  @!P4 FMUL.FTZ R24, R5.reuse, R0 ;  /* 0x000000000518c220 */ /* 0x041fe20000410000 */
[C---:B-1----:R-:W-:Y:S01]  /*07f0*/  @!P4 FMUL.FTZ R26, R5.reuse, R4 ;  /* 0x00000004051ac220 */ /* 0x042fe20000410000 */
[----:B--2---:R-:W-:Y:S01]  /*0800*/  @!P4 FMUL.FTZ R27, R5, R8 ;  /* 0x00000008051bc220 */ /* 0x004fe20000410000 */
[----:B------:R-:W-:Y:S08]  /*0810*/  @P0 BRA `(.L_x_4491) ;  /* 0x00000000004c0947 */ /* 0x000ff00003800000 */
[----:B------:R-:W0:Y:S02]  /*0820*/  LDC R0, c[0x0][0x478] ;  /* 0x00011e00ff007b82 */ /* 0x000e240000000800 */
        /* <DEDUP_REMOVED lines=18> */
.L_x_4491:
[----:B------:R-:W-:Y:S05]  /*0950*/  BSYNC.RECONVERGENT B0 ;  /* 0x0000000000007941 */ /* 0x000fea0003800200 */
.L_x_4490:
[----:B------:R-:W-:Y:S05]  /*0960*/  @!P4 BRA `(.L_x_4492) ;  /* 0x000000000020c947 */ /* 0x000fea0003800000 */
[----:B------:R-:W-:Y:S01]  /*0970*/  BSSY.RECONVERGENT B0, `(.L_x_4492) ;  /* 0x0000007000007945 */ /* 0x000fe20003800200 */
[----:B------:R-:W-:Y:S02]  /*0980*/  CS2R R26, SRZ ;  /* 0x00000000001a7805 */ /* 0x000fe4000001ff00 */
[----:B------:R-:W-:Y:S01]  /*0990*/  CS2R R24, SRZ ;  /* 0x0000000000187805 */ /* 0x000fe2000001ff00 */
[----:B------:R-:W-:Y:S06]  /*09a0*/  @P0 BRA `(.L_x_4493) ;  /* 0x00000000000c0947 */ /* 0x000fec0003800000 */
[----:B------:R-:W1:Y:S02]  /*09b0*/  LDC.64 R4, c[0x0][0x398] ;  /* 0x0000e600ff047b82 */ /* 0x000e640000000a00 */
[----:B-1----:R-:W-:-:S05]  /*09c0*/  IMAD.WIDE R4, R15, 0x4, R4 ;  /* 0x000000040f047825 */ /* 0x002fca00078e0204 */
[----:B------:R1:W5:Y:S02]  /*09d0*/  LDG.E.128 R24, desc[UR36][R4.64] ;  /* 0x0000002404187981 */ /* 0x000364000c1e1d00 */
.L_x_4493:
[----:B------:R-:W-:Y:S05]  /*09e0*/  BSYNC.RECONVERGENT B0 ;  /* 0x0000000000007941 */ /* 0x000fea0003800200 */
.L_x_4492:
[----:B------:R-:W2:Y:S01]  /*09f0*/  LDCU.64 UR12, c[0x0][0x3a0] ;  /* 0x00007400ff0c77ac */ /* 0x000ea20008000a00 */
[----:B------:R-:W-:Y:S01]  /*0a00*/  ISETP.GT.U32.AND P2, PT, R23, 0x3f, PT ;  /* 0x0000003f1700780c */ /* 0x000fe20003f44070 */
[----:B------:R-:W3:Y:S01]  /*0a10*/  S2R R11, SR_CTAID.X ;  /* 0x00000000000b7919 */ /* 0x000ee20000002500 */
[----:B------:R-:W-:Y:S01]  /*0a20*/  ISETP.EQ.U32.AND P4, PT, RZ, UR10, PT ;  /* 0x0000000aff007c0c */ /* 0x000fe2000bf82070 */
[----:B------:R-:W4:Y:S01]  /*0a30*/  LDCU.64 UR4, c[0x0][0x390] ;  /* 0x00007200ff0477ac */ /* 0x000f220008000a00 */
[----:B-----5:R-:W-:Y:S02]  /*0a40*/  @P3 R2UR UR38, R3 ;  /* 0x00000000032632ca */ /* 0x020fe400000e0000 */
[----:B------:R-:W-:Y:S02]  /*0a50*/  CS2R R30, SRZ ;  /* 0x00000000001e7805 */ /* 0x000fe4000001ff00 */
[----:B------:R-:W-:Y:S01]  /*0a60*/  ISETP.EQ.OR.EX P2, PT, RZ, UR11, P2, P4 ;  /* 0x0000000bff007c0c */ /* 0x000fe20009742740 */
[----:B------:R-:W0:Y:S01]  /*0a70*/  LDCU.64 UR14, c[0x0][0x418] ;  /* 0x00008300ff0e77ac */ /* 0x000e220008000a00 */
[----:B------:R-:W-:-:S02]  /*0a80*/  CS2R R28, SRZ ;  /* 0x00000000001c7805 */ /* 0x000fc4000001ff00 */
[----:B--2---:R-:W-:-:S09]  /*0a90*/  ISETP.NE.U32.AND P1, PT, RZ, UR12, PT ;  /* 0x0000000cff007c0c */ /* 0x004fd2000bf25070 */
[----:B------:R-:W2:Y:S01]  /*0aa0*/  @!P2 LDC.64 R8, c[0x0][0x450] ;  /* 0x00011400ff08ab82 */ /* 0x000ea20000000a00 */
[----:B------:R-:W-:Y:S01]  /*0ab0*/  VOTEU.ALL UP1, P2 ;  /* 0x0000000000ff7886 */ /* 0x000fe20001020000 */
[----:B----4-:R-:W-:Y:S02]  /*0ac0*/  ISETP.NE.U32.AND P0, PT, RZ, UR4, PT ;  /* 0x00000004ff007c0c */ /* 0x010fe4000bf05070 */
[----:B------:R-:W-:Y:S01]  /*0ad0*/  ISETP.NE.AND.EX P1, PT, RZ, UR13, PT, P1 ;  /* 0x0000000dff007c0c */ /* 0x000fe2000bf25310 */
[----:B0-----:R-:W-:Y:S01]  /*0ae0*/  UISETP.NE.U32.AND UP0, UPT, UR14, URZ, UPT ;  /* 0x000000ff0e00728c */ /* 0x001fe2000bf05070 */
[----:B------:R-:W-:Y:S01]  /*0af0*/  ISETP.NE.AND.EX P0, PT, RZ, UR5, PT, P0 ;  /* 0x00000005ff007c0c */ /* 0x000fe2000bf05300 */
[----:B------:R-:W-:Y:S01]  /*0b00*/  @!UP1 UIMAD UR7, UR38, UR9, URZ ;  /* 0x00000009260792a4 */ /* 0x000fe2000f8e02ff */
[C---:B------:R-:W-:Y:S01]  /*0b10*/  ISETP.GT.U32.OR P1, PT, R23.reuse, 0x37, !P1 ;  /* 0x000000371700780c */ /* 0x040fe20004f24470 */
[----:B------:R-:W-:Y:S01]  /*0b20*/  UISETP.NE.AND.EX UP0, UPT, UR15, URZ, UPT, UP0 ;  /* 0x000000ff0f00728c */ /* 0x000fe2000bf05300 */
[----:B------:R-:W-:-:S03]  /*0b30*/  ISETP.GT.U32.OR P0, PT, R23, 0x37, !P0 ;  /* 0x000000371700780c */ /* 0x000fc60004704470 */
[----:B------:R-:W-:Y:S02]  /*0b40*/  IMAD.U32 R0, RZ, RZ, UR7 ;  /* 0x00000007ff007e24 */ /* 0x000fe4000f8e00ff */
[----:B------:R-:W-:Y:S01]  /*0b50*/  PLOP3.LUT P3, PT, PT, PT, UP0, 0x80, 0x8 ;  /* 0x000000000008781c */ /* 0x000fe20003f6f008 */
[----:B---3--:R-:W-:-:S04]  /*0b60*/  IMAD R3, R11, 0xe0, R12 ;  /* 0x000000e00b037824 */ /* 0x008fc800078e020c */
[----:B------:R-:W0:Y:S01]  /*0b70*/  @UP0 LDCU.64 UR4, c[0x0][0x418] ;  /* 0x00008300ff0407ac */ /* 0x000e220008000a00 */
[----:B------:R-:W3:Y:S01]  /*0b80*/  @!P1 LDC.64 R6, c[0x0][0x3a0] ;  /* 0x0000e800ff069b82 */ /* 0x000ee20000000a00 */
[----:B------:R-:W-:Y:S02]  /*0b90*/  CS2R R34, SRZ ;  /* 0x0000000000227805 */ /* 0x000fe4000001ff00 */
[----:B------:R-:W-:Y:S01]  /*0ba0*/  CS2R R32, SRZ ;  /* 0x0000000000207805 */ /* 0x000fe2000001ff00 */
[----:B------:R-:W-:-:S04]  /*0bb0*/  @!P2 IMAD R13, R0, 0xe0, R3 ;  /* 0x000000e0000da824 */ /* 0x000fc800078e0203 */
[----:B-1----:R-:W1:Y:S01]  /*0bc0*/  @!P0 LDC.64 R4, c[0x0][0x390] ;  /* 0x0000e400ff048b82 */ /* 0x002e620000000a00 */
[----:B0-----:R-:W-:Y:S01]  /*0bd0*/  @UP0 UIMAD.WIDE.U32 UR6, UR6, 0x4, UR4 ;  /* 0x00000004060608a5 */ /* 0x001fe2000f8e0004 */
[----:B--2---:R-:W-:Y:S01]  /*0be0*/  @!P2 IMAD.WIDE R8, R13, 0x4, R8 ;  /* 0x000000040d08a825 */ /* 0x004fe200078e0208 */
[----:B------:R-:W0:Y:S04]  /*0bf0*/  LDCU.U8 UR4, c[0x0][0x404] ;  /* 0x00008080ff0477ac */ /* 0x000e280008000000 */
[----:B------:R-:W-:Y:S01]  /*0c00*/  MOV R10, UR6 ;  /* 0x00000006000a7c02 */ /* 0x000fe20008000f00 */
[C---:B---3--:R-:W-:Y:S01]  /*0c10*/  @!P1 IMAD.WIDE.U32 R6, R3.reuse, 0x4, R6 ;  /* 0x0000000403069825 */ /* 0x048fe200078e0006 */
[----:B------:R-:W2:Y:S03]  /*0c20*/  @!P2 LDG.E.128 R36, desc[UR36][R8.64] ;  /* 0x000000240824a981 */ /* 0x000ea6000c1e1d00 */
[----:B------:R-:W-:Y:S01]  /*0c30*/  IMAD.U32 R11, RZ, RZ, UR7 ;  /* 0x00000007ff0b7e24 */ /* 0x000fe2000f8e00ff */
[----:B------:R-:W3:Y:S01]  /*0c40*/  @!P1 LDG.E.128 R32, desc[UR36][R6.64] ;  /* 0x0000002406209981 */ /* 0x000ee2000c1e1d00 */
[----:B-1----:R-:W-:-:S03]  /*0c50*/  @!P0 IMAD.WIDE.U32 R4, R3, 0x4, R4 ;  /* 0x0000000403048825 */ /* 0x002fc600078e0004 */
[----:B------:R-:W4:Y:S01]  /*0c60*/  @P3 LDG.E R10, desc[UR36][R10.64] ;  /* 0x000000240a0a3981 */ /* 0x000f22000c1e1900 */
[----:B------:R-:W1:Y:S03]  /*0c70*/  LDC R3, c[0x0][0x400] ;  /* 0x00010000ff037b82 */ /* 0x000e660000000800 */
[----:B------:R-:W2:Y:S01]  /*0c80*/  @!P0 LDG.E.128 R28, desc[UR36][R4.64] ;  /* 0x00000024041c8981 */ /* 0x000ea2000c1e1d00 */
[----:B0-----:R-:W-:Y:S01]  /*0c90*/  ISETP.NE.AND P0, PT, RZ, UR4, PT ;  /* 0x00000004ff007c0c */ /* 0x001fe2000bf05270 */
[----:B------:R-:W-:Y:S01]  /*0ca0*/  UMOV UR39, URZ ;  /* 0x000000ff00277c82 */ /* 0x000fe20008000000 */
[----:B------:R-:W-:Y:S02]  /*0cb0*/  BSSY.RECONVERGENT B6, `(.L_x_4494) ;  /* 0x00000d1000067945 */ /* 0x000fe40003800200 */
[----:B-1----:R-:W-:Y:S01]  /*0cc0*/  ISETP.LT.OR P0, PT, R3, 0x1, P0 ;  /* 0x000000010300780c */ /* 0x002fe20000701670 */
[----:B---3--:R-:W-:Y:S01]  /*0cd0*/  FADD.FTZ R24, R32, R24 ;  /* 0x0000001820187221 */ /* 0x008fe20000010000 */
[----:B------:R-:W-:Y:S01]  /*0ce0*/  FADD.FTZ R25, R33, R25 ;  /* 0x0000001921197221 */ /* 0x000fe20000010000 */
[----:B------:R-:W-:Y:S01]  /*0cf0*/  FADD.FTZ R26, R34, R26 ;  /* 0x0000001a221a7221 */ /* 0x000fe20000010000 */
[----:B------:R-:W-:Y:S01]  /*0d00*/  FADD.FTZ R27, R35, R27 ;  /* 0x0000001b231b7221 */ /* 0x000fe20000010000 */
[----:B----4-:R-:W-:Y:S01]  /*0d10*/  @P3 R2UR UR39, R10 ;  /* 0x000000000a2732ca */ /* 0x010fe200000e0000 */
[----:B--2---:R-:W-:Y:S01]  /*0d20*/  @!P2 FMUL.FTZ R24, R24, R36 ;  /* 0x000000241818a220 */ /* 0x004fe20000410000 */
[----:B------:R-:W-:Y:S01]  /*0d30*/  @!P2 FMUL.FTZ R25, R25, R37 ;  /* 0x000000251919a220 */ /* 0x000fe20000410000 */
[----:B------:R-:W-:Y:S01]  /*0d40*/  @!P2 FMUL.FTZ R26, R26, R38 ;  /* 0x000000261a1aa220 */ /* 0x000fe20000410000 */
[----:B------:R-:W-:Y:S01]  /*0d50*/  FADD.FTZ R16, R28, R16 ;  /* 0x000000101c107221 */ /* 0x000fe20000010000 */
[----:B------:R-:W-:Y:S01]  /*0d60*/  FADD.FTZ R17, R29, R17 ;  /* 0x000000111d117221 */ /* 0x000fe20000010000 */
[----:B------:R-:W-:Y:S01]  /*0d70*/  FADD.FTZ R18, R30, R18 ;  /* 0x000000121e127221 */ /* 0x000fe20000010000 */
[----:B------:R-:W-:Y:S01]  /*0d80*/  FADD.FTZ R19, R31, R19 ;  /* 0x000000131f137221 */ /* 0x000fe20000010000 */
[----:B------:R-:W-:Y:S01]  /*0d90*/  @!P2 FMUL.FTZ R27, R27, R39 ;  /* 0x000000271b1ba220 */ /* 0x000fe20000410000 */
[----:B------:R-:W-:Y:S06]  /*0da0*/  @P0 BRA `(.L_x_4495) ;  /* 0x0000000000ac0947 */ /* 0x000fec0003800000 */
[----:B------:R-:W-:-:S13]  /*0db0*/  ISETP.GE.AND P0, PT, R12, R3, PT ;  /* 0x000000030c00720c */ /* 0x000fda0003f06270 */
[----:B------:R-:W-:Y:S05]  /*0dc0*/  @P0 BRA `(.L_x_4496) ;  /* 0x0000000800fc0947 */ /* 0x000fea0003800000 */
[----:B------:R-:W-:Y:S01]  /*0dd0*/  I2FP.F32.U32 R0, R3 ;  /* 0x0000000300007245 */ /* 0x000fe20000201000 */
[----:B------:R-:W-:Y:S01]  /*0de0*/  VIADD R3, R12, 0x2 ;  /* 0x000000020c037836 */ /* 0x000fe20000000000 */
[----:B------:R-:W0:Y:S01]  /*0df0*/  LDCU UR4, c[0x0][0x40c] ;  /* 0x00008180ff0477ac */ /* 0x000e220008000800 */
[----:B------:R-:W-:-:S03]  /*0e00*/  I2FP.F32.U32 R12, R12 ;  /* 0x0000000c000c7245 */ /* 0x000fc60000201000 */
[----:B------:R-:W1:Y:S01]  /*0e10*/  MUFU.RCP R0, R0 ;  /* 0x0000000000007308 */ /* 0x000e620000001000 */
[----:B------:R-:W-:Y:S01]  /*0e20*/  I2FP.F32.U32 R3, R3 ;  /* 0x0000000300037245 */ /* 0x000fe20000201000 */
[----:B0-----:R-:W-:-:S04]  /*0e30*/  UIADD3 UR4, UPT, UPT, -UR39, UR4, URZ ;  /* 0x0000000427047290 */ /* 0x001fc8000fffe1ff */
[-C--:B-1----:R-:W-:Y:S01]  /*0e40*/  FMUL.FTZ R3, R3, R0.reuse ;  /* 0x0000000003037220 */ /* 0x082fe20000410000 */
[----:B------:R-:W-:Y:S01]  /*0e50*/  FMUL.FTZ R12, R12, R0 ;  /* 0x000000000c0c7220 */ /* 0x000fe20000410000 */
[----:B------:R-:W-:Y:S02]  /*0e60*/  I2FP.F32.S32 R0, UR4 ;  /* 0x0000000400007c45 */ /* 0x000fe40008201400 */
[----:B------:R-:W-:Y:S01]  /*0e70*/  FMUL.FTZ R3, R3, 13.28771209716796875 ;  /* 0x41549a7803037820 */ /* 0x000fe20000410000 */
[----:B------:R-:W-:-:S04]  /*0e80*/  FMUL.FTZ R12, R12, 13.28771209716796875 ;  /* 0x41549a780c0c7820 */ /* 0x000fc80000410000 */
[----:B------:R-:W-:Y:S04]  /*0e90*/  MUFU.EX2 R5, -R12 ;  /* 0x8000000c00057308 */ /* 0x000fe80000000800 */
[----:B------:R-:W0:Y:S02]  /*0ea0*/  MUFU.EX2 R3, -R3 ;  /* 0x8000000300037308 */ /* 0x000e240000000800 */
[C---:B0-----:R-:W-:Y:S01]  /*0eb0*/  FMUL.FTZ R4, R0.reuse, R3 ;  /* 0x0000000300047220 */ /* 0x041fe20000410000 */
[----:B------:R-:W-:-:S03]  /*0ec0*/  FMUL.FTZ R0, R0, R5 ;  /* 0x0000000500007220 */ /* 0x000fc60000410000 */
[----:B------:R-:W-:Y:S01]  /*0ed0*/  FMUL.RZ R11, R4, 0.15915493667125701904 ;  /* 0x3e22f983040b7820 */ /* 0x000fe2000040c000 */
[----:B------:R-:W-:-:S03]  /*0ee0*/  FMUL.RZ R6, R0, 0.15915493667125701904 ;  /* 0x3e22f98300067820 */ /* 0x000fc6000040c000 */
[----:B------:R-:W0:Y:S08]  /*0ef0*/  MUFU.SIN R4, R11 ;  /* 0x0000000b00047308 */ /* 0x000e300000000400 */
[----:B------:R-:W1:Y:S08]  /*0f00*/  MUFU.COS R8, R11 ;  /* 0x0000000b00087308 */ /* 0x000e700000000000 */
[----:B------:R-:W2:Y:S01]  /*0f10*/  MUFU.SIN R3, R6 ;  /* 0x0000000600037308 */ /* 0x000ea20000000400 */
[-C--:B0-----:R-:W-:Y:S01]  /*0f20*/  FMUL.FTZ R5, R19, R4.reuse ;  /* 0x0000000413057220 */ /* 0x081fe20000410000 */
[-C--:B------:R-:W-:Y:S01]  /*0f30*/  FMUL.FTZ R7, R27, R4.reuse ;  /* 0x000000041b077220 */ /* 0x080fe20000410000 */
[-C--:B------:R-:W-:Y:S01]  /*0f40*/  FMUL.FTZ R12, R26, R4.reuse ;  /* 0x000000041a0c7220 */ /* 0x080fe20000410000 */
[----:B------:R-:W-:-:S04]  /*0f50*/  FMUL.FTZ R10, R18, R4 ;  /* 0x00000004120a7220 */ /* 0x000fc80000410000 */
[----:B------:R0:W3:Y:S01]  /*0f60*/  MUFU.COS R0, R6 ;  /* 0x0000000600007308 */ /* 0x0000e20000000000 */
[-C--:B-1----:R-:W-:Y:S01]  /*0f70*/  FFMA.FTZ R9, R18, R8.reuse, -R5 ;  /* 0x0000000812097223 */ /* 0x082fe20000010805 */
[-C--:B------:R-:W-:Y:S01]  /*0f80*/  FFMA.FTZ R26, R26, R8.reuse, -R7 ;  /* 0x000000081a1a7223 */ /* 0x080fe20000010807 */
[-C--:B------:R-:W-:Y:S01]  /*0f90*/  FFMA.FTZ R19, R19, R8.reuse, R10 ;  /* 0x0000000813137223 */ /* 0x080fe2000001000a */
[----:B------:R-:W-:Y:S02]  /*0fa0*/  FFMA.FTZ R27, R27, R8, R12 ;  /* 0x000000081b1b7223 */ /* 0x000fe4000001000c */
[----:B------:R-:W-:Y:S01]  /*0fb0*/  MOV R18, R9 ;  /* 0x0000000900127202 */ /* 0x000fe20000000f00 */
[-C--:B--2---:R-:W-:Y:S01]  /*0fc0*/  FMUL.FTZ R5, R17, R3.reuse ;  /* 0x0000000311057220 */ /* 0x084fe20000410000 */
[-C--:B------:R-:W-:Y:S01]  /*0fd0*/  FMUL.FTZ R7, R25, R3.reuse ;  /* 0x0000000319077220 */ /* 0x080fe20000410000 */
[-C--:B------:R-:W-:Y:S01]  /*0fe0*/  FMUL.FTZ R4, R16, R3.reuse ;  /* 0x0000000310047220 */ /* 0x080fe20000410000 */
[----:B0-----:R-:W-:Y:S01]  /*0ff0*/  FMUL.FTZ R6, R24, R3 ;  /* 0x0000000318067220 */ /* 0x001fe20000410000 */
[-C--:B---3--:R-:W-:Y:S01]  /*1000*/  FFMA.FTZ R5, R16, R0.reuse, -R5 ;  /* 0x0000000010057223 */ /* 0x088fe20000010805 */
[-C--:B------:R-:W-:Y:S01]  /*1010*/  FFMA.FTZ R24, R24, R0.reuse, -R7 ;  /* 0x0000000018187223 */ /* 0x080fe20000010807 */
[-C--:B------:R-:W-:Y:S01]  /*1020*/  FFMA.FTZ R17, R17, R0.reuse, R4 ;  /* 0x0000000011117223 */ /* 0x080fe20000010004 */
[----:B------:R-:W-:Y:S01]  /*1030*/  FFMA.FTZ R25, R25, R0, R6 ;  /* 0x0000000019197223 */ /* 0x000fe20000010006 */
[----:B------:R-:W-:Y:S01]  /*1040*/  IMAD.MOV.U32 R16, RZ, RZ, R5 ;  /* 0x000000ffff107224 */ /* 0x000fe200078e0005 */
[----:B------:R-:W-:Y:S06]  /*1050*/  BRA `(.L_x_4496) ;  /* 0x0000000800587947 */ /* 0x000fec0003800000 */
.L_x_4495:
        /* <DEDUP_REMOVED lines=54> */
.L_x_4497:
        /* <DEDUP_REMOVED lines=22> */
[C---:B------:R-:W-:Y:S01]  /*1520*/  LEA.HI R5, R4.reuse, R4, RZ, 0x1 ;  /* 0x0000000404057211 */ /* 0x040fe200078f08ff */
[C---:B------:R-:W-:Y:S02]  /*1530*/  IMAD R31, R4.reuse, 0x4, R3 ;  /* 0x00000004041f7824 */ /* 0x040fe400078e0203 */
[----:B------:R-:W-:Y:S01]  /*1540*/  IMAD R21, R4, 0x4, R0 ;  /* 0x0000000404157824 */ /* 0x000fe200078e0200 */
[----:B------:R-:W-:Y:S02]  /*1550*/  SHF.L.U32 R5, R5, 0x1, RZ ;  /* 0x0000000105057819 */ /* 0x000fe400000006ff */
[C---:B------:R-:W-:Y:S01]  /*1560*/  LEA R30, R29.reuse, R31, 0x2 ;  /* 0x0000001f1d1e7211 */ /* 0x040fe200078e10ff */
[----:B------:R-:W-:Y:S01]  /*1570*/  IMAD R20, R29, 0x4, R21 ;  /* 0x000000041d147824 */ /* 0x000fe200078e0215 */
[----:B------:R0:W1:Y:S01]  /*1580*/  LDS R16, [R21] ;  /* 0x0000000015107984 */ /* 0x0000620000000800 */
[----:B------:R-:W-:-:S03]  /*1590*/  LOP3.LUT R7, R5, 0xfffffffc, RZ, 0xc0, !PT ;  /* 0xfffffffc05077812 */ /* 0x000fc600078ec0ff */
[----:B------:R0:W2:Y:S01]  /*15a0*/  LDS R18, [R21+0x4] ;  /* 0x0000040015127984 */ /* 0x0000a20000000800 */
[----:B------:R-:W-:-:S03]  /*15b0*/  ISETP.GE.AND P0, PT, R7, R9, PT ;  /* 0x000000090700720c */ /* 0x000fc60003f06270 */
[----:B------:R0:W3:Y:S04]  /*15c0*/  LDS R24, [R31] ;  /* 0x000000001f187984 */ /* 0x0000e80000000800 */
[----:B------:R0:W4:Y:S04]  /*15d0*/  LDS R26, [R31+0x4] ;  /* 0x000004001f1a7984 */ /* 0x0001280000000800 */
[----:B------:R0:W0:Y:S04]  /*15e0*/  LDS R17, [R20] ;  /* 0x0000000014117984 */ /* 0x0000280000000800 */
[----:B------:R0:W0:Y:S04]  /*15f0*/  LDS R19, [R20+0x4] ;  /* 0x0000040014137984 */ /* 0x0000280000000800 */
[----:B------:R0:W0:Y:S04]  /*1600*/  LDS R25, [R30] ;  /* 0x000000001e197984 */ /* 0x0000280000000800 */
[----:B------:R0:W0:Y:S01]  /*1610*/  LDS R27, [R30+0x4] ;  /* 0x000004001e1b7984 */ /* 0x0000220000000800 */
[----:B------:R-:W-:Y:S05]  /*1620*/  @P0 BRA `(.L_x_4501) ;  /* 0x0000000000a00947 */ /* 0x000fea0003800000 */
[----:B------:R-:W-:Y:S01]  /*1630*/  I2FP.F32.S32 R5, R9 ;  /* 0x0000000900057245 */ /* 0x000fe20000201400 */
[----:B------:R-:W-:Y:S01]  /*1640*/  VIADD R4, R7, 0x2 ;  /* 0x0000000207047836 */ /* 0x000fe20000000000 */
[----:B------:R-:W5:Y:S04]  /*1650*/  LDCU UR4, c[0x0][0x40c] ;  /* 0x00008180ff0477ac */ /* 0x000f680008000800 */
[----:B------:R-:W1:Y:S01]  /*1660*/  MUFU.RCP R5, R5 ;  /* 0x0000000500057308 */ /* 0x000e620000001000 */
[----:B------:R-:W-:Y:S01]  /*1670*/  I2FP.F32.S32 R4, R4 ;  /* 0x0000000400047245 */ /* 0x000fe20000201400 */
[----:B-----5:R-:W-:-:S04]  /*1680*/  UIADD3 UR4, UPT, UPT, -UR39, UR4, URZ ;  /* 0x0000000427047290 */ /* 0x020fc8000fffe1ff */
[----:B-1----:R-:W-:Y:S01]  /*1690*/  FMUL.FTZ R6, R4, R5 ;  /* 0x0000000504067220 */ /* 0x002fe20000410000 */
[----:B------:R-:W-:Y:S02]  /*16a0*/  I2FP.F32.S32 R4, R7 ;  /* 0x0000000700047245 */ /* 0x000fe40000201400 */
[----:B------:R-:W-:Y:S01]  /*16b0*/  I2FP.F32.S32 R7, UR4 ;  /* 0x0000000400077c45 */ /* 0x000fe20008201400 */
[----:B------:R-:W-:Y:S02]  /*16c0*/  FMUL.FTZ R6, R6, 13.28771209716796875 ;  /* 0x41549a7806067820 */ /* 0x000fe40000410000 */
[----:B------:R-:W-:-:S04]  /*16d0*/  FMUL.FTZ R4, R4, R5 ;  /* 0x0000000504047220 */ /* 0x000fc80000410000 */
[----:B------:R-:W-:Y:S01]  /*16e0*/  FMUL.FTZ R4, R4, 13.28771209716796875 ;  /* 0x41549a7804047820 */ /* 0x000fe20000410000 */
[----:B------:R-:W1:Y:S05]  /*16f0*/  MUFU.EX2 R6, -R6 ;  /* 0x8000000600067308 */ /* 0x000e6a0000000800 */
[----:B------:R-:W5:Y:S01]  /*1700*/  MUFU.EX2 R4, -R4 ;  /* 0x8000000400047308 */ /* 0x000f620000000800 */
[----:B-1----:R-:W-:-:S04]  /*1710*/  FMUL.FTZ R5, R7, R6 ;  /* 0x0000000607057220 */ /* 0x002fc80000410000 */
[----:B------:R-:W-:Y:S01]  /*1720*/  FMUL.RZ R15, R5, 0.15915493667125701904 ;  /* 0x3e22f983050f7820 */ /* 0x000fe2000040c000 */
[----:B-----5:R-:W-:-:S03]  /*1730*/  FMUL.FTZ R5, R7, R4 ;  /* 0x0000000407057220 */ /* 0x020fc60000410000 */
[----:B------:R-:W0:Y:S01]  /*1740*/  MUFU.SIN R9, R15 ;  /* 0x0000000f00097308 */ /* 0x000e220000000400 */
[----:B------:R-:W-:-:S07]  /*1750*/  FMUL.RZ R13, R5, 0.15915493667125701904 ;  /* 0x3e22f983050d7820 */ /* 0x000fce000040c000 */
[----:B------:R-:W1:Y:S08]  /*1760*/  MUFU.COS R8, R15 ;  /* 0x0000000f00087308 */ /* 0x000e700000000000 */
[----:B------:R-:W5:Y:S01]  /*1770*/  MUFU.SIN R6, R13 ;  /* 0x0000000d00067308 */ /* 0x000f620000000400 */
[-C--:B0-----:R-:W-:Y:S01]  /*1780*/  FMUL.FTZ R7, R19, R9.reuse ;  /* 0x0000000913077220 */ /* 0x081fe20000410000 */
[-C--:B------:R-:W-:Y:S01]  /*1790*/  FMUL.FTZ R11, R27, R9.reuse ;  /* 0x000000091b0b7220 */ /* 0x080fe20000410000 */
[-C--:B--2---:R-:W-:Y:S01]  /*17a0*/  FMUL.FTZ R12, R18, R9.reuse ;  /* 0x00000009120c7220 */ /* 0x084fe20000410000 */
[----:B----4-:R-:W-:-:S04]  /*17b0*/  FMUL.FTZ R14, R26, R9 ;  /* 0x000000091a0e7220 */ /* 0x010fc80000410000 */
[----:B------:R-:W0:Y:S01]  /*17c0*/  MUFU.COS R5, R13 ;  /* 0x0000000d00057308 */ /* 0x000e220000000000 */
[-C--:B-1----:R-:W-:Y:S01]  /*17d0*/  FFMA.FTZ R10, R18, R8.reuse, -R7 ;  /* 0x00000008120a7223 */ /* 0x082fe20000010807 */
[-C--:B------:R-:W-:Y:S01]  /*17e0*/  FFMA.FTZ R26, R26, R8.reuse, -R11 ;  /* 0x000000081a1a7223 */ /* 0x080fe2000001080b */
[-C--:B------:R-:W-:Y:S01]  /*17f0*/  FFMA.FTZ R19, R19, R8.reuse, R12 ;  /* 0x0000000813137223 */ /* 0x080fe2000001000c */
[----:B------:R-:W-:Y:S01]  /*1800*/  FFMA.FTZ R27, R27, R8, R14 ;  /* 0x000000081b1b7223 */ /* 0x000fe2000001000e */
[----:B------:R-:W-:Y:S02]  /*1810*/  IMAD.MOV.U32 R18, RZ, RZ, R10 ;  /* 0x000000ffff127224 */ /* 0x000fe400078e000a */
[-C--:B-----5:R-:W-:Y:S01]  /*1820*/  FMUL.FTZ R7, R17, R6.reuse ;  /* 0x0000000611077220 */ /* 0x0a0fe20000410000 */
[-C--:B------:R-:W-:Y:S01]  /*1830*/  FMUL.FTZ R9, R25, R6.reuse ;  /* 0x0000000619097220 */ /* 0x080fe20000410000 */
[-C--:B------:R-:W-:Y:S01]  /*1840*/  FMUL.FTZ R4, R16, R6.reuse ;  /* 0x0000000610047220 */ /* 0x080fe20000410000 */
[----:B---3--:R-:W-:Y:S01]  /*1850*/  FMUL.FTZ R6, R24, R6 ;  /* 0x0000000618067220 */ /* 0x008fe20000410000 */
[-C--:B0-----:R-:W-:Y:S01]  /*1860*/  FFMA.FTZ R7, R16, R5.reuse, -R7 ;  /* 0x0000000510077223 */ /* 0x081fe20000010807 */
[-C--:B------:R-:W-:Y:S01]  /*1870*/  FFMA.FTZ R24, R24, R5.reuse, -R9 ;  /* 0x0000000518187223 */ /* 0x080fe20000010809 */
[-C--:B------:R-:W-:Y:S01]  /*1880*/  FFMA.FTZ R17, R17, R5.reuse, R4 ;  /* 0x0000000511117223 */ /* 0x080fe20000010004 */
[----:B------:R-:W-:-:S02]  /*1890*/  FFMA.FTZ R25, R25, R5, R6 ;  /* 0x0000000519197223 */ /* 0x000fc40000010006 */
[----:B------:R-:W-:-:S07]  /*18a0*/  MOV R16, R7 ;  /* 0x0000000700107202 */ /* 0x000fce0000000f00 */
.L_x_4501:
[----:B------:R-:W-:Y:S05]  /*18b0*/  BSYNC.RECONVERGENT B1 ;  /* 0x0000000000017941 */ /* 0x000fea0003800200 */
.L_x_4500:
[----:B---3--:R3:W-:Y:S04]  /*18c0*/  STS [R31], R24 ;  /* 0x000000181f007388 */ /* 0x0087e80000000800 */
[----:B----4-:R3:W-:Y:S04]  /*18d0*/  STS [R31+0x4], R26 ;  /* 0x0000041a1f007388 */ /* 0x0107e80000000800 */
[----:B0-----:R3:W-:Y:S04]  /*18e0*/  STS [R30], R25 ;  /* 0x000000191e007388 */ /* 0x0017e80000000800 */
[----:B------:R3:W-:Y:S04]  /*18f0*/  STS [R30+0x4], R27 ;  /* 0x0000041b1e007388 */ /* 0x0007e80000000800 */
[----:B-1----:R3:W-:Y:S04]  /*1900*/  STS [R21], R16 ;  /* 0x0000001015007388 */ /* 0x0027e80000000800 */
[----:B--2---:R3:W-:Y:S04]  /*1910*/  STS [R21+0x4], R18 ;  /* 0x0000041215007388 */ /* 0x0047e80000000800 */
[----:B------:R3:W-:Y:S04]  /*1920*/  STS [R20], R17 ;  /* 0x0000001114007388 */ /* 0x0007e80000000800 */
[----:B------:R3:W-:Y:S02]  /*1930*/  STS [R20+0x4], R19 ;  /* 0x0000041314007388 */ /* 0x0007e40000000800 */
.L_x_4499:
[----:B------:R-:W-:Y:S05]  /*1940*/  BSYNC.RECONVERGENT B0 ;  /* 0x0000000000007941 */ /* 0x000fea0003800200 */
.L_x_4498:
[----:B------:R-:W-:Y:S01]  /*1950*/  BAR.SYNC.DEFER_BLOCKING 0x0 ;  /* 0x0000000000007b1d */ /* 0x000fe20000010000 */
[----:B------:R-:W-:-:S04]  /*1960*/  @!P6 IMAD R22, R29, R22, R28 ;  /* 0x000000161d16e224 */ /* 0x000fc800078e021c */
[C---:B------:R-:W-:Y:S02]  /*1970*/  @!P6 IMAD R0, R22.reuse, 0x4, R0 ;  /* 0x000000041600e824 */ /* 0x040fe400078e0200 */
[----:B------:R-:W-:-:S03]  /*1980*/  @!P6 IMAD R3, R22, 0x4, R3 ;  /* 0x000000041603e824 */ /* 0x000fc600078e0203 */
[----:B---3--:R0:W1:Y:S04]  /*1990*/  @!P6 LDS.128 R16, [R0] ;  /* 0x000000000010e984 */ /* 0x0080680000000c00 */
[----:B------:R0:W2:Y:S01]  /*19a0*/  @!P6 LDS.128 R24, [R3] ;  /* 0x000000000318e984 */ /* 0x0000a20000000c00 */
[----:B------:R-:W-:Y:S06]  /*19b0*/  BAR.SYNC.DEFER_BLOCKING 0x0 ;  /* 0x0000000000007b1d */ /* 0x000fec0000010000 */
.L_x_4496:
[----:B------:R-:W-:Y:S05]  /*19c0*/  BSYNC.RECONVERGENT B6 ;  /* 0x0000000000067941 */ /* 0x000fea0003800200 */
.L_x_4494:
[----:B------:R-:W-:Y:S01]  /*19d0*/  ISETP.GT.U32.AND P0, PT, R23, 0x3f, PT ;  /* 0x0000003f1700780c */ /* 0x000fe20003f04070 */
[----:B------:R-:W-:Y:S01]  /*19e0*/  BSSY.RECONVERGENT B0, `(.L_x_4502) ;  /* 0x0000016000007945 */ /* 0x000fe20003800200 */
[----:B0-----:R-:W-:-:S11]  /*19f0*/  HFMA2 R0, -RZ, RZ, 0, 0 ;  /* 0x00000000ff007431 */ /* 0x001fd600000001ff */
[----:B------:R-:W-:Y:S05]  /*1a00*/  @P0 BRA `(.L_x_4503) ;  /* 0x00000000004c0947 */ /* 0x000fea0003800000 */
[----:B------:R-:W-:Y:S01]  /*1a10*/  ISETP.GT.U32.AND P0, PT, R23, 0x37, PT ;  /* 0x000000371700780c */ /* 0x000fe20003f04070 */
[----:B------:R-:W0:Y:S01]  /*1a20*/  S2UR UR5, SR_CgaCtaId ;  /* 0x00000000000579c3 */ /* 0x000e220000008800 */
[----:B------:R-:W-:Y:S02]  /*1a30*/  UMOV UR4, 0x400 ;  /* 0x0000040000047882 */ /* 0x000fe40000000000 */
[----:B------:R-:W-:-:S09]  /*1a40*/  UIADD3 UR4, UPT, UPT, UR4, 0x40, URZ ;  /* 0x0000004004047890 */ /* 0x000fd2000fffe0ff */
[----:B------:R-:W3:Y:S08]  /*1a50*/  @!P0 LDC R6, c[0x0][0x3f4] ;  /* 0x0000fd00ff068b82 */ /* 0x000ef00000000800 */
[----:B------:R-:W4:Y:S01]  /*1a60*/  @!P0 LDC.64 R4, c[0x0][0x3b8] ;  /* 0x0000ee00ff048b82 */ /* 0x000f220000000a00 */
[----:B0-----:R-:W-:Y:S01]  /*1a70*/  ULEA UR4, UR5, UR4, 0x18 ;  /* 0x0000000405047291 */ /* 0x001fe2000f8ec0ff */
[----:B---3--:R-:W-:-:S02]  /*1a80*/  @!P0 IMAD R0, R23, R6, UR41 ;  /* 0x0000002917008e24 */ /* 0x008fc4000f8e0206 */
[----:B------:R-:W-:-:S04]  /*1a90*/  @!P0 IMAD R3, R6, UR44, RZ ;  /* 0x0000002c06038c24 */ /* 0x000fc8000f8e02ff */
[----:B------:R-:W-:Y:S01]  /*1aa0*/  @!P0 IMAD R0, R3, 0x38, R0 ;  /* 0x0000003803008824 */ /* 0x000fe200078e0200 */
[----:B------:R-:W-:-:S03]  /*1ab0*/  LEA R3, R23, UR4, 0x4 ;  /* 0x0000000417037c11 */ /* 0x000fc6000f8e20ff */
[----:B------:R-:W-:Y:S02]  /*1ac0*/  @!P0 IMAD.SHL.U32 R7, R0, 0x4, RZ ;  /* 0x0000000400078824 */ /* 0x000fe400078e00ff */
[----:B-12---:R-:W-:Y:S01]  /*1ad0*/  FMUL.FTZ R0, R24, R16 ;  /* 0x0000001018007220 */ /* 0x006fe20000410000 */
[----:B------:R0:W-:Y:S01]  /*1ae0*/  STS.128 [R3], R16 ;  /* 0x0000001003007388 */ /* 0x0001e20000000c00 */
[----:B----4-:R-:W-:-:S04]  /*1af0*/  @!P0 IMAD.WIDE R4, R7, 0x4, R4 ;  /* 0x0000000407048825 */ /* 0x010fc800078e0204 */
[----:B------:R-:W-:Y:S01]  /*1b00*/  FFMA.FTZ R7, R25, R17, R0 ;  /* 0x0000001119077223 */ /* 0x000fe20000010000 */
[----:B------:R0:W-:Y:S03]  /*1b10*/  @!P0 STG.E.128 desc[UR36][R4.64], R24 ;  /* 0x0000001804008986 */ /* 0x0001e6000c101d24 */
[----:B------:R-:W-:-:S04]  /*1b20*/  FFMA.FTZ R0, R26, R18, R7 ;  /* 0x000000121a007223 */ /* 0x000fc80000010007 */
[----:B------:R-:W-:-:S07]  /*1b30*/  FFMA.FTZ R0, R27, R19, R0 ;  /* 0x000000131b007223 */ /* 0x000fce0000010000 */
.L_x_4503:
[----:B------:R-:W-:Y:S05]  /*1b40*/  BSYNC.RECONVERGENT B0 ;  /* 0x0000000000007941 */ /* 0x000fea0003800200 */
.L_x_4502:
[----:B0-----:R-:W0:Y:S01]  /*1b50*/  SHFL.BFLY PT, R3, R0, 0x10, 0x1f ;  /* 0x0e001f0000037f89 */ /* 0x001e2200000e0000 */
[----:B------:R-:W3:Y:S01]  /*1b60*/  S2UR UR5, SR_CgaCtaId ;  /* 0x00000000000579c3 */ /* 0x000ee20000008800 */
[----:B------:R-:W-:Y:S01]  /*1b70*/  UMOV UR4, 0x400 ;  /* 0x0000040000047882 */ /* 0x000fe20000000000 */
[----:B------:R-:W-:Y:S01]  /*1b80*/  BSSY.RECONVERGENT B0, `(.L_x_4504) ;  /* 0x0000032000007945 */ /* 0x000fe20003800200 */
[----:B0-----:R-:W-:Y:S01]  /*1b90*/  FADD.FTZ R4, R3, R0 ;  /* 0x0000000003047221 */ /* 0x001fe20000010000 */
[----:B------:R-:W-:Y:S01]  /*1ba0*/  SHF.R.U32.HI R0, RZ, 0x3, R23 ;  /* 0x00000003ff007819 */ /* 0x000fe20000011617 */
[----:B---3--:R-:W-:Y:S02]  /*1bb0*/  ULEA UR16, UR5, UR4, 0x18 ;  /* 0x0000000405107291 */ /* 0x008fe4000f8ec0ff */
[----:B------:R-:W-:Y:S01]  /*1bc0*/  UIADD3 UR4, UPT, UPT, UR4, 0x440, URZ ;  /* 0x0000044004047890 */ /* 0x000fe2000fffe0ff */
[----:B------:R-:W0:Y:S01]  /*1bd0*/  SHFL.BFLY PT, R3, R4, 0x8, 0x1f ;  /* 0x0d001f0004037f89 */ /* 0x000e2200000e0000 */
[----:B------:R-:W-:-:S02]  /*1be0*/  LOP3.LUT R0, R0, 0x7c, RZ, 0xc0, !PT ;  /* 0x0000007c00007812 */ /* 0x000fc400078ec0ff */
[----:B------:R-:W-:Y:S01]  /*1bf0*/  ULEA UR5, UR5, UR4, 0x18 ;  /* 0x0000000405057291 */ /* 0x000fe2000f8ec0ff */
[----:B0-----:R-:W-:-:S05]  /*1c00*/  FADD.FTZ R5, R4, R3 ;  /* 0x0000000304057221 */ /* 0x001fca0000010000 */
[----:B------:R-:W0:Y:S02]  /*1c10*/  SHFL.BFLY PT, R6, R5, 0x4, 0x1f ;  /* 0x0c801f0005067f89 */ /* 0x000e2400000e0000 */
[----:B0-----:R-:W-:-:S05]  /*1c20*/  FADD.FTZ R6, R5, R6 ;  /* 0x0000000605067221 */ /* 0x001fca0000010000 */
[----:B------:R-:W0:Y:S02]  /*1c30*/  SHFL.BFLY PT, R3, R6, 0x2, 0x1f ;  /* 0x0c401f0006037f89 */ /* 0x000e2400000e0000 */
[----:B0-----:R-:W-:Y:S01]  /*1c40*/  FADD.FTZ R7, R6, R3 ;  /* 0x0000000306077221 */ /* 0x001fe20000010000 */
[----:B------:R-:W-:Y:S02]  /*1c50*/  LOP3.LUT P0, R3, R23, 0x1f, RZ, 0xc0, !PT ;  /* 0x0000001f17037812 */ /* 0x000fe4000780c0ff */
[----:B------:R-:W-:Y:S02]  /*1c60*/  IADD3 R6, PT, PT, -R2, UR45, RZ ;  /* 0x0000002d02067c10 */ /* 0x000fe4000fffe1ff */
[----:B------:R-:W0:Y:S01]  /*1c70*/  SHFL.BFLY PT, R8, R7, 0x1, 0x1f ;  /* 0x0c201f0007087f89 */ /* 0x000e2200000e0000 */
[C---:B------:R-:W-:Y:S02]  /*1c80*/  ISETP.GT.U32.AND P1, PT, R3.reuse, 0x1, PT ;  /* 0x000000010300780c */ /* 0x040fe40003f24070 */
[----:B------:R-:W-:Y:S01]  /*1c90*/  LEA R3, R3, UR16, 0x2 ;  /* 0x0000001003037c11 */ /* 0x000fe2000f8e10ff */
[----:B0-----:R-:W-:-:S05]  /*1ca0*/  FADD.FTZ R5, R7, R8 ;  /* 0x0000000807057221 */ /* 0x001fca0000010000 */
[----:B------:R0:W-:Y:S01]  /*1cb0*/  @!P0 STS [R0+UR16+0x8], R5 ;  /* 0x0000080500008988 */ /* 0x0001e20008000810 */
[----:B------:R-:W-:Y:S01]  /*1cc0*/  BAR.SYNC.DEFER_BLOCKING 0x0 ;  /* 0x0000000000007b1d */ /* 0x000fe20000010000 */
[----:B------:R-:W-:Y:S02]  /*1cd0*/  ISETP.NE.AND P0, PT, R23, RZ, PT ;  /* 0x000000ff1700720c */ /* 0x000fe40003f05270 */
[----:B0-----:R-:W-:-:S03]  /*1ce0*/  LEA R0, R6, UR5, 0x2 ;  /* 0x0000000506007c11 */ /* 0x001fc6000f8e10ff */
[----:B------:R0:W3:Y:S02]  /*1cf0*/  @!P1 LDS R5, [R3+0x8] ;  /* 0x0000080003059984 */ /* 0x0000e40000000800 */
[----:B0-----:R-:W-:-:S05]  /*1d00*/  IMAD.MOV.U32 R3, RZ, RZ, -0x800001 ;  /* 0xff7fffffff037424 */ /* 0x001fca00078e00ff */
[----:B------:R-:W-:Y:S04]  /*1d10*/  STL [R1+0x440], R3 ;  /* 0x0004400301007387 */ /* 0x000fe80000100800 */
[----:B---3--:R-:W0:Y:S02]  /*1d20*/  SHFL.BFLY PT, R4, R5, 0x1, 0x1f ;  /* 0x0c201f0005047f89 */ /* 0x008e2400000e0000 */
[----:B0-----:R-:W-:-:S06]  /*1d30*/  FADD.FTZ R4, R4, R5 ;  /* 0x0000000504047221 */ /* 0x001fcc0000010000 */
[----:B------:R-:W0:Y:S01]  /*1d40*/  SHFL.IDX PT, R4, R4, RZ, 0x1f ;  /* 0x00001fff04047589 */ /* 0x000e2200000e0000 */
[----:B------:R-:W-:Y:S05]  /*1d50*/  @P0 BRA `(.L_x_4505) ;  /* 0x0000000000500947 */ /* 0x000fea0003800000 */
[----:B------:R-:W0:Y:S01]  /*1d60*/  LDCU UR4, c[0x0][0x410] ;  /* 0x00008200ff0477ac */ /* 0x000e220008000800 */
[----:B------:R-:W3:Y:S01]  /*1d70*/  LDCU.64 UR6, c[0x0][0x438] ;  /* 0x00008700ff0677ac */ /* 0x000ee20008000a00 */
[----:B0-----:R-:W-:Y:S01]  /*1d80*/  FMUL.FTZ R3, R4, UR4 ;  /* 0x0000000404037c20 */ /* 0x001fe20008410000 */
[----:B---3--:R-:W-:-:S04]  /*1d90*/  UISETP.NE.U32.AND UP0, UPT, UR6, URZ, UPT ;  /* 0x000000ff0600728c */ /* 0x008fc8000bf05070 */
[----:B------:R0:W-:Y:S01]  /*1da0*/  STL [R1+0x440], R3 ;  /* 0x0004400301007387 */ /* 0x0001e20000100800 */
[----:B------:R-:W-:-:S09]  /*1db0*/  UISETP.NE.AND.EX UP0, UPT, UR7, URZ, UPT, UP0 ;  /* 0x000000ff0700728c */ /* 0x000fd2000bf05300 */
[----:B0-----:R-:W-:Y:S05]  /*1dc0*/  BRA.U !UP0, `(.L_x_4506) ;  /* 0x00000001082c7547 */ /* 0x001fea000b800000 */
[----:B------:R-:W0:Y:S01]  /*1dd0*/  LDCU UR9, c[0x0][0x440] ;  /* 0x00008800ff0977ac */ /* 0x000e220008000800 */
[----:B------:R-:W3:Y:S01]  /*1de0*/  LDCU.64 UR6, c[0x0][0x438] ;  /* 0x00008700ff0677ac */ /* 0x000ee20008000a00 */
[----:B------:R-:W-:-:S04]  /*1df0*/  UIADD3 UR4, UPT, UPT, -UR39, UR45, URZ ;  /* 0x0000002d27047290 */ /* 0x000fc8000fffe1ff */
[----:B0-----:R-:W-:-:S04]  /*1e00*/  UIMAD UR8, UR40, UR9, UR4 ;  /* 0x00000009280872a4 */ /* 0x001fc8000f8e0204 */
[----:B------:R-:W-:-:S04]  /*1e10*/  UIMAD UR8, UR8, UR9, UR4 ;  /* 0x00000009080872a4 */ /* 0x000fc8000f8e0204 */
[----:B---3--:R-:W-:-:S06]  /*1e20*/  UIMAD.WIDE UR6, UR8, 0x4, UR6 ;  /* 0x00000004080678a5 */ /* 0x008fcc000f8e0206 */
[----:B------:R-:W-:Y:S01]  /*1e30*/  MOV R4, UR6 ;  /* 0x0000000600047c02 */ /* 0x000fe20008000f00 */
[----:B------:R-:W-:-:S05]  /*1e40*/  IMAD.U32 R5, RZ, RZ, UR7 ;  /* 0x00000007ff057e24 */ /* 0x000fca000f8e00ff */
[----:B------:R-:W3:Y:S02]  /*1e50*/  LDG.E R4, desc[UR36][R4.64] ;  /* 0x0000002404047981 */ /* 0x000ee4000c1e1900 */
[----:B---3--:R-:W-:-:S05]  /*1e60*/  FADD.FTZ R3, R3, R4 ;  /* 0x0000000403037221 */ /* 0x008fca0000010000 */
[----:B------:R0:W-:Y:S02]  /*1e70*/  STL [R1+0x440], R3 ;  /* 0x0004400301007387 */ /* 0x0001e40000100800 */
.L_x_4506:
[----:B0-----:R-:W3:Y:S04]  /*1e80*/  LDL R3, [R1+0x440] ;  /* 0x0004400001037983 */ /* 0x001ee80000100800 */
[----:B---3--:R3:W-:Y:S02]  /*1e90*/  STS [R0], R3 ;  /* 0x0000000300007388 */ /* 0x0087e40000000800 */
.L_x_4505:
[----:B------:R-:W-:Y:S05]  /*1ea0*/  BSYNC.RECONVERGENT B0 ;  /* 0x0000000000007941 */ /* 0x000fea0003800200 */
.L_x_4504:
[----:B---3--:R-:W-:Y:S01]  /*1eb0*/  VIADD R0, R6, 0x1f ;  /* 0x0000001f06007836 */ /* 0x008fe20000000000 */
[----:B------:R-:W3:Y:S01]  /*1ec0*/  LDCU UR4, c[0x0][0x3f0] ;  /* 0x00007e00ff0477ac */ /* 0x000ee20008000800 */
[----:B------:R-:W-:Y:S03]  /*1ed0*/  BSSY.RECONVERGENT B0, `(.L_x_4507) ;  /* 0x0000ab8000007945 */ /* 0x000fe60003800200 */
[----:B------:R-:W-:Y:S01]  /*1ee0*/  SHF.R.S32.HI R3, RZ, 0x1f, R0 ;  /* 0x0000001fff037819 */ /* 0x000fe20000011400 */
[----:B------:R-:W4:Y:S03]  /*1ef0*/  LDCU UR7, c[0x0][0x3f8] ;  /* 0x00007f00ff0777ac */ /* 0x000f260008000800 */
[----:B------:R-:W-:Y:S01]  /*1f00*/  LEA.HI R0, R3, R0, RZ, 0x5 ;  /* 0x0000000003007211 */ /* 0x000fe200078f28ff */
[----:B------:R-:W0:Y:S03]  /*1f10*/  LDCU UR17, c[0x0][0x410] ;  /* 0x00008200ff1177ac */ /* 0x000e260008000800 */
[----:B------:R-:W-:Y:S01]  /*1f20*/  LOP3.LUT R0, R0, 0xffffffe0, RZ, 0xc0, !PT ;  /* 0xffffffe000007812 */ /* 0x000fe200078ec0ff */
[----:B------:R-:W0:Y:S01]  /*1f30*/  LDCU.64 UR8, c[0x0][0x3c8] ;  /* 0x00007900ff0877ac */ /* 0x000e220008000a00 */
[----:B------:R-:W-:Y:S02]  /*1f40*/  BAR.SYNC.DEFER_BLOCKING 0x0 ;  /* 0x0000000000007b1d */ /* 0x000fe40000010000 */
[----:B------:R-:W-:Y:S01]  /*1f50*/  ISETP.GE.AND P0, PT, R23, R0, PT ;  /* 0x000000001700720c */ /* 0x000fe20003f06270 */
[----:B---3--:R-:W-:-:S03]  /*1f60*/  UIMAD UR4, UR42, UR4, UR40 ;  /* 0x000000042a0472a4 */ /* 0x008fc6000f8e0228 */
[----:B------:R-:W3:Y:S01]  /*1f70*/  LDCU.64 UR10, c[0x0][0x3b8] ;  /* 0x00007700ff0a77ac */ /* 0x000ee20008000a00 */
[----:B------:R-:W0:Y:S01]  /*1f80*/  LDCU.64 UR12, c[0x0][0x438] ;  /* 0x00008700ff0c77ac */ /* 0x000e220008000a00 */
[----:B------:R-:W0:Y:S01]  /*1f90*/  LDCU.64 UR14, c[0x0][0x448] ;  /* 0x00008900ff0e77ac */ /* 0x000e220008000a00 */
[----:B------:R-:W-:-:S06]  /*1fa0*/  UIMAD UR4, UR4, 0xe0, URZ ;  /* 0x000000e0040478a4 */ /* 0x000fcc000f8e02ff */
[----:B----4-:R-:W-:Y:S06]  /*1fb0*/  @P0 BRA `(.L_x_4508) ;  /* 0x000000a800a40947 */ /* 0x010fec0003800000 */
[----:B------:R-:W0:Y:S01]  /*1fc0*/  LDC R3, c[0x0][0x3f4] ;  /* 0x0000fd00ff037b82 */ /* 0x000e220000000800 */
[----:B-1----:R-:W-:Y:S01]  /*1fd0*/  LDS.128 R16, [UR16+0x50] ;  /* 0x00005010ff107984 */ /* 0x002fe20008000c00 */
[----:B------:R-:W1:Y:S01]  /*1fe0*/  LDCU UR20, c[0x0][0x440] ;  /* 0x00008800ff1477ac */ /* 0x000e620008000800 */
[----:B------:R-:W-:Y:S02]  /*1ff0*/  IMAD.IADD R0, R2, 0x1, R0 ;  /* 0x0000000102007824 */ /* 0x000fe400078e0200 */
[----:B------:R-:W-:Y:S01]  /*2000*/  LDS.128 R12, [UR16+0x60] ;  /* 0x00006010ff0c7984 */ /* 0x000fe20008000c00 */
[----:B------:R-:W4:Y:S02]  /*2010*/  LDCU.64 UR18, c[0x0][0x420] ;  /* 0x00008400ff1277ac */ /* 0x000f240008000a00 */
[----:B------:R-:W5:Y:S08]  /*2020*/  S2UR UR21, SR_CTAID.Y ;  /* 0x00000000001579c3 */ /* 0x000f700000002600 */
[----:B------:R-:W1:Y:S01]  /*2030*/  S2UR UR6, SR_CTAID.X ;  /* 0x00000000000679c3 */ /* 0x000e620000002500 */
[----:B0-----:R-:W-:-:S02]  /*2040*/  IABS R4, R3 ;  /* 0x0000000300047213 */ /* 0x001fc40000000000 */
[----:B----4-:R-:W-:Y:S02]  /*2050*/  ISETP.NE.U32.AND P0, PT, RZ, UR18, PT ;  /* 0x00000012ff007c0c */ /* 0x010fe4000bf05070 */
[----:B------:R-:W-:Y:S02]  /*2060*/  MOV R8, R4 ;  /* 0x0000000400087202 */ /* 0x000fe40000000f00 */
[----:B------:R-:W-:Y:S02]  /*2070*/  ISETP.NE.AND.EX P0, PT, RZ, UR19, PT, P0 ;  /* 0x00000013ff007c0c */ /* 0x000fe4000bf05300 */
[----:B------:R-:W0:Y:S01]  /*2080*/  I2F.RP R6, R8 ;  /* 0x0000000800067306 */ /* 0x000e220000209400 */
[----:B-----5:R-:W-:Y:S01]  /*2090*/  IMAD R3, R3, UR21, RZ ;  /* 0x0000001503037c24 */ /* 0x020fe2000f8e02ff */
[----:B-1----:R-:W-:-:S06]  /*20a0*/  UIMAD UR6, UR6, UR20, UR45 ;  /* 0x00000014060672a4 */ /* 0x002fcc000f8e022d */
[----:B0-----:R-:W0:Y:S02]  /*20b0*/  MUFU.RCP R6, R6 ;  /* 0x0000000600067308 */ /* 0x001e240000001000 */
[----:B0-----:R-:W-:-:S06]  /*20c0*/  VIADD R4, R6, 0xffffffe ;  /* 0x0ffffffe06047836 */ /* 0x001fcc0000000000 */
[----:B------:R0:W1:Y:S02]  /*20d0*/  F2I.FTZ.U32.TRUNC.NTZ R5, R4 ;  /* 0x0000000400057305 */ /* 0x000064000021f000 */
[----:B0-----:R-:W-:Y:S02]  /*20e0*/  HFMA2 R4, -RZ, RZ, 0, 0 ;  /* 0x00000000ff047431 */ /* 0x001fe400000001ff */
[----:B-1----:R-:W-:-:S04]  /*20f0*/  IMAD.MOV R7, RZ, RZ, -R5 ;  /* 0x000000ffff077224 */ /* 0x002fc800078e0a05 */
[----:B------:R-:W-:Y:S02]  /*2100*/  IMAD R7, R7, R8, RZ ;  /* 0x0000000807077224 */ /* 0x000fe400078e02ff */
[----:B------:R-:W0:Y:S02]  /*2110*/  LDS.128 R8, [UR16+0x40] ;  /* 0x00004010ff087984 */ /* 0x000e240008000c00 */
[----:B------:R-:W-:Y:S02]  /*2120*/  IMAD.HI.U32 R4, R5, R7, R4 ;  /* 0x0000000705047227 */ /* 0x000fe400078e0004 */
[----:B------:R-:W1:Y:S03]  /*2130*/  S2R R5, SR_TID.X ;  /* 0x0000000000057919 */ /* 0x000e660000002100 */
[----:B------:R1:W-:Y:S02]  /*2140*/  STL [R1+0x448], R4 ;  /* 0x0004480401007387 */ /* 0x0003e40000100800 */
[----:B-1----:R-:W-:Y:S01]  /*2150*/  IMAD.IADD R4, R2, 0x1, R5 ;  /* 0x0000000102047824 */ /* 0x002fe200078e0205 */
[----:B------:R-:W-:Y:S01]  /*2160*/  MOV R2, UR20 ;  /* 0x0000001400027c02 */ /* 0x000fe20008000f00 */
[----:B0-----:R-:W-:Y:S04]  /*2170*/  STL.64 [R1+0x430], R8 ;  /* 0x0004300801007387 */ /* 0x001fe80000100a00 */
[----:B------:R-:W-:Y:S04]  /*2180*/  STL.64 [R1+0x438], R10 ;  /* 0x0004380a01007387 */ /* 0x000fe80000100a00 */
[----:B------:R-:W0:Y:S04]  /*2190*/  LDS.128 R8, [UR16+0x70] ;  /* 0x00007010ff087984 */ /* 0x000e280008000c00 */
[----:B------:R-:W-:Y:S04]  /*21a0*/  STL.64 [R1+0x420], R16 ;  /* 0x0004201001007387 */ /* 0x000fe80000100a00 */
[----:B------:R-:W-:Y:S04]  /*21b0*/  STL.64 [R1+0x428], R18 ;  /* 0x0004281201007387 */ /* 0x000fe80000100a00 */
[----:B------:R-:W1:Y:S04]  /*21c0*/  LDS.128 R16, [UR16+0x80] ;  /* 0x00008010ff107984 */ /* 0x000e680008000c00 */
[----:B------:R-:W-:Y:S04]  /*21d0*/  STL.64 [R1+0x410], R12 ;  /* 0x0004100c01007387 */ /* 0x000fe80000100a00 */
[----:B------:R-:W-:Y:S04]  /*21e0*/  STL.64 [R1+0x418], R14 ;  /* 0x0004180e01007387 */ /* 0x000fe80000100a00 */
[----:B------:R-:W4:Y:S04]  /*21f0*/  LDS.128 R12, [UR16+0x90] ;  /* 0x00009010ff0c7984 */ /* 0x000f280008000c00 */
[----:B0-----:R-:W-:Y:S04]  /*2200*/  STL.64 [R1+0x400], R8 ;  /* 0x0004000801007387 */ /* 0x001fe80000100a00 */
[----:B------:R-:W-:Y:S04]  /*2210*/  STL.64 [R1+0x408], R10 ;  /* 0x0004080a01007387 */ /* 0x000fe80000100a00 */
[----:B------:R-:W0:Y:S04]  /*2220*/  LDS.128 R8, [UR16+0xa0] ;  /* 0x0000a010ff087984 */ /* 0x000e280008000c00 */
[----:B-1----:R-:W-:Y:S04]  /*2230*/  STL.64 [R1+0x3f0], R16 ;  /* 0x0003f01001007387 */ /* 0x002fe80000100a00 */
[----:B------:R-:W-:Y:S04]  /*2240*/  STL.64 [R1+0x3f8], R18 ;  /* 0x0003f81201007387 */ /* 0x000fe80000100a00 */
[----:B------:R-:W1:Y:S04]  /*2250*/  LDS.128 R16, [UR16+0xb0] ;  /* 0x0000b010ff107984 */ /* 0x000e680008000c00 */
[----:B----4-:R-:W-:Y:S04]  /*2260*/  STL.64 [R1+0x3e0], R12 ;  /* 0x0003e00c01007387 */ /* 0x010fe80000100a00 */
        /* <DEDUP_REMOVED lines=169> */
[----:B----4-:R-:W-:Y:S04]  /*2d00*/  STL.64 [R1+0x50], R12 ;  /* 0x0000500c01007387 */ /* 0x010fe80000100a00 */
[----:B------:R-:W-:Y:S04]  /*2d10*/  STL.64 [R1+0x58], R14 ;  /* 0x0000580e01007387 */ /* 0x000fe80000100a00 */
[----:B0-----:R-:W-:Y:S04]  /*2d20*/  STL.64 [R1+0x40], R8 ;  /* 0x0000400801007387 */ /* 0x001fe80000100a00 */
[----:B------:R-:W-:Y:S04]  /*2d30*/  STL.64 [R1+0x48], R10 ;  /* 0x0000480a01007387 */ /* 0x000fe80000100a00 */
[----:B------:R0:W-:Y:S04]  /*2d40*/  STL [R1+0x444], R0 ;  /* 0x0004440001007387 */ /* 0x0001e80000100800 */
[----:B------:R-:W-:Y:S01]  /*2d50*/  STL [R1+0x8], R4 ;  /* 0x0000080401007387 */ /* 0x000fe20000100800 */
[----:B0-----:R-:W-:-:S02]  /*2d60*/  SHF.R.S32.HI R0, RZ, 0x1f, R3 ;  /* 0x0000001fff007819 */ /* 0x001fc40000011403 */
[----:B------:R-:W-:-:S04]  /*2d70*/  IADD3 R3, P1, P2, R3, UR18, R4 ;  /* 0x0000001203037c10 */ /* 0x000fc8000fa3e004 */
[----:B------:R-:W-:Y:S01]  /*2d80*/  IADD3.X R6, PT, PT, R0, UR19, RZ, P1, P2 ;  /* 0x0000001300067c10 */ /* 0x000fe20008fe44ff */
[----:B------:R0:W-:Y:S01]  /*2d90*/  STL [R1+0x34], R3 ;  /* 0x0000340301007387 */ /* 0x0001e20000100800 */
[----:B------:R-:W-:-:S03]  /*2da0*/  IMAD R0, R2, UR6, R4 ;  /* 0x0000000602007c24 */ /* 0x000fc6000f8e0204 */
[----:B------:R1:W-:Y:S04]  /*2db0*/  STL [R1+0x30], R6 ;  /* 0x0000300601007387 */ /* 0x0003e80000100800 */
[----:B------:R1:W-:Y:S01]  /*2dc0*/  STL [R1+0x38], R0 ;  /* 0x0000380001007387 */ /* 0x0003e20000100800 */
[----:B0-----:R-:W-:-:S05]  /*2dd0*/  LEA R3, R5, UR5, 0x2 ;  /* 0x0000000505037c11 */ /* 0x001fca000f8e10ff */
[----:B------:R1:W-:Y:S02]  /*2de0*/  STL [R1+0x3c], R3 ;  /* 0x00003c0301007387 */ /* 0x0003e40000100800 */
.L_x_4639:
[----:B------:R-:W4:Y:S04]  /*2df0*/  LDL R2, [R1+0x30] ;  /* 0x0000300001027983 */ /* 0x000f280000100800 */
[----:B-1----:R-:W2:Y:S04]  /*2e00*/  LDL R0, [R1+0x34] ;  /* 0x0000340001007983 */ /* 0x002ea80000100800 */
[----:B------:R-:W3:Y:S04]  /*2e10*/  LDL R252, [R1+0x448] ;  /* 0x0004480001fc7983 */ /* 0x000ee80000100800 */
[----:B-----5:R-:W-:Y:S04]  /*2e20*/  STL [R1+0x450], R5 ;  /* 0x0004500501007387 */ /* 0x020fe80000100800 */
[----:B------:R0:W-:Y:S04]  /*2e30*/  STL [R1+0x44c], R4 ;  /* 0x00044c0401007387 */ /* 0x0001e80000100800 */
[----:B0-----:R-:W3:Y:S01]  /*2e40*/  LDL R4, [R1+0x8] ;  /* 0x0000080001047983 */ /* 0x001ee20000100800 */
[----:B----4-:R-:W-:-:S02]  /*2e50*/  @P0 IMAD.MOV.U32 R3, RZ, RZ, R2 ;  /* 0x000000ffff030224 */ /* 0x010fc400078e0002 */
[----:B--2---:R-:W-:Y:S02]  /*2e60*/  @P0 IMAD.MOV.U32 R2, RZ, RZ, R0 ;  /* 0x000000ffff020224 */ /* 0x004fe400078e0000 */
[----:B------:R-:W0:Y:S04]  /*2e70*/  LDC R0, c[0x0][0x3f4] ;  /* 0x0000fd00ff007b82 */ /* 0x000e280000000800 */
[----:B------:R3:W2:Y:S02]  /*2e80*/  @P0 LDG.E.U8 R2, desc[UR36][R2.64] ;  /* 0x0000002402020981 */ /* 0x0006a4000c1e1100 */
[----:B---3--:R-:W-:Y:S02]  /*2e90*/  IABS R3, R4 ;  /* 0x0000000400037213 */ /* 0x008fe40000000000 */
[----:B0-----:R-:W-:-:S03]  /*2ea0*/  IABS R5, R0 ;  /* 0x0000000000057213 */ /* 0x001fc60000000000 */
[----:B------:R-:W-:Y:S01]  /*2eb0*/  IMAD.HI.U32 R252, R252, R3, RZ ;  /* 0x00000003fcfc7227 */ /* 0x000fe200078e00ff */
[----:B------:R-:W0:Y:S04]  /*2ec0*/  LDC R0, c[0x0][0x3f4] ;  /* 0x0000fd00ff007b82 */ /* 0x000e280000000800 */
[----:B------:R-:W-:-:S05]  /*2ed0*/  IADD3 R252, PT, PT, -R252, RZ, RZ ;  /* 0x000000fffcfc7210 */ /* 0x000fca0007ffe1ff */
[----:B------:R-:W-:Y:S02]  /*2ee0*/  IMAD R3, R5, R252, R3 ;  /* 0x000000fc05037224 */ /* 0x000fe400078e0203 */
[----:B------:R-:W1:Y:S01]  /*2ef0*/  LDC R252, c[0x0][0x3f4] ;  /* 0x0000fd00fffc7b82 */ /* 0x000e620000000800 */
[----:B------:R3:W5:Y:S01]  /*2f00*/  LDL.LU R5, [R1+0x450] ;  /* 0x0004500001057983 */ /* 0x0007620000300800 */
[----:B0-----:R-:W-:-:S04]  /*2f10*/  IABS R0, R0 ;  /* 0x0000000000007213 */ /* 0x001fc80000000000 */
[----:B------:R-:W-:Y:S02]  /*2f20*/  ISETP.GT.U32.AND P1, PT, R0, R3, PT ;  /* 0x000000030000720c */ /* 0x000fe40003f24070 */
[----:B-1----:R-:W-:-:S11]  /*2f30*/  IABS R252, R252 ;  /* 0x000000fc00fc7213 */ /* 0x002fd60000000000 */
[----:B------:R-:W-:-:S05]  /*2f40*/  @!P1 IMAD.IADD R3, R3, 0x1, -R252 ;  /* 0x0000000103039824 */ /* 0x000fca00078e0afc */
[----:B------:R-:W-:Y:S02]  /*2f50*/  ISETP.GT.U32.AND P1, PT, R0, R3, PT ;  /* 0x000000030000720c */ /* 0x000fe40003f24070 */
[C---:B------:R-:W-:Y:S01]  /*2f60*/  ISETP.GE.AND P2, PT, R4.reuse, RZ, PT ;  /* 0x000000ff0400720c */ /* 0x040fe20003f46270 */
[----:B------:R-:W0:Y:S10]  /*2f70*/  LDC R0, c[0x0][0x3f4] ;  /* 0x0000fd00ff007b82 */ /* 0x000e340000000800 */
[----:B------:R-:W-:Y:S01]  /*2f80*/  @!P1 IMAD.IADD R3, R3, 0x1, -R252 ;  /* 0x0000000103039824 */ /* 0x000fe200078e0afc */
[----:B------:R-:W-:-:S02]  /*2f90*/  ISETP.GE.AND P1, PT, R4, UR45, PT ;  /* 0x0000002d04007c0c */ /* 0x000fc4000bf26270 */
[----:B------:R3:W5:Y:S01]  /*2fa0*/  LDL.LU R4, [R1+0x44c] ;  /* 0x00044c0001047983 */ /* 0x0007620000300800 */
[C---:B0-----:R-:W-:Y:S01]  /*2fb0*/  ISETP.NE.AND P4, PT, R0.reuse, RZ, PT ;  /* 0x000000ff0000720c */ /* 0x041fe20003f85270 */
[----:B------:R-:W-:Y:S01]  /*2fc0*/  BSSY.RECONVERGENT B1, `(.L_x_4509) ;  /* 0x0000025000017945 */ /* 0x000fe20003800200 */
[----:B------:R-:W-:Y:S01]  /*2fd0*/  IMAD R252, R0, 0xe0, RZ ;  /* 0x000000e000fc7824 */ /* 0x000fe200078e02ff */
[----:B--2---:R-:W-:Y:S02]  /*2fe0*/  ISETP.NE.AND P3, PT, R2, RZ, P0 ;  /* 0x000000ff0200720c */ /* 0x004fe40000765270 */
[----:B------:R-:W-:-:S05]  /*2ff0*/  MOV R2, R3 ;  /* 0x0000000300027202 */ /* 0x000fca0000000f00 */
[----:B------:R-:W-:-:S03]  /*3000*/  @!P2 IMAD.MOV R2, RZ, RZ, -R2 ;  /* 0x000000ffff02a224 */ /* 0x000fc600078e0a02 */
[----:B------:R-:W-:-:S05]  /*3010*/  @!P4 LOP3.LUT R2, RZ, R0, RZ, 0x33, !PT ;  /* 0x00000000ff02c212 */ /* 0x000fca00078e33ff */
[----:B------:R-:W-:Y:S01]  /*3020*/  IMAD.SHL.U32 R3, R2, 0x4, RZ ;  /* 0x0000000402037824 */ /* 0x000fe200078e00ff */
[----:B---3--:R-:W-:Y:S06]  /*3030*/  @P1 BRA `(.L_x_4510) ;  /* 0x0000000000741947 */ /* 0x008fec0003800000 */
[----:B------:R0:W-:Y:S01]  /*3040*/  STL [R1+0x2c], RZ ;  /* 0x00002cff01007387 */ /* 0x0001e20000100800 */
[----:B------:R-:W-:-:S03]  /*3050*/  ISETP.GE.AND P2, PT, R3, R252, PT ;  /* 0x000000fc0300720c */ /* 0x000fc60003f46270 */
[----:B------:R0:W-:Y:S04]  /*3060*/  STL [R1+0x28], RZ ;  /* 0x000028ff01007387 */ /* 0x0001e80000100800 */
[----:B------:R0:W-:Y:S04]  /*3070*/  STL [R1+0x24], RZ ;  /* 0x000024ff01007387 */ /* 0x0001e80000100800 */
[----:B------:R0:W-:Y:S02]  /*3080*/  STL [R1+0x20], RZ ;  /* 0x000020ff01007387 */ /* 0x0001e40000100800 */
[----:B------:R-:W-:Y:S05]  /*3090*/  @P2 BRA `(.L_x_4510) ;  /* 0x00000000005c2947 */ /* 0x000fea0003800000 */
[----:B------:R-:W1:Y:S01]  /*30a0*/  S2UR UR6, SR_CTAID.Y ;  /* 0x00000000000679c3 */ /* 0x000e620000002600 */
[----:B------:R1:W-:Y:S04]  /*30b0*/  STL.64 [R1+0x458], R6 ;  /* 0x0004580601007387 */ /* 0x0003e80000100a00 */
[----:B-----5:R2:W-:Y:S01]  /*30c0*/  STL.64 [R1+0x450], R4 ;  /* 0x0004500401007387 */ /* 0x0205e20000100a00 */
[----:B-1----:R-:W-:-:S05]  /*30d0*/  IMAD R7, R0, UR6, RZ ;  /* 0x0000000600077c24 */ /* 0x002fca000f8e02ff */
[----:B------:R-:W-:-:S04]  /*30e0*/  IADD3 R252, P2, PT, R7, R2, RZ ;  /* 0x0000000207fc7210 */ /* 0x000fc80007f5e0ff */
[----:B------:R-:W-:Y:S02]  /*30f0*/  LEA.HI.X.SX32 R6, R7, RZ, 0x1, P2 ;  /* 0x000000ff07067211 */ /* 0x000fe400010f0eff */
[----:B--2---:R-:W-:-:S04]  /*3100*/  LEA R4, P2, R252, UR8, 0x2 ;  /* 0x00000008fc047c11 */ /* 0x004fc8000f8410ff */
[----:B------:R-:W-:-:S05]  /*3110*/  LEA.HI.X R5, R252, UR9, R6, 0x2, P2 ;  /* 0x00000009fc057c11 */ /* 0x000fca00090f1406 */
[----:B------:R1:W2:Y:S02]  /*3120*/  LDG.E R252, desc[UR36][R4.64] ;  /* 0x0000002404fc7981 */ /* 0x0002a4000c1e1900 */
[----:B-1----:R-:W-:-:S04]  /*3130*/  IMAD R4, R0, UR7, RZ ;  /* 0x0000000700047c24 */ /* 0x002fc8000f8e02ff */
[----:B--2---:R-:W-:-:S04]  /*3140*/  IMAD R252, R252, R4, RZ ;  /* 0x00000004fcfc7224 */ /* 0x004fc800078e02ff */
[----:B------:R-:W-:Y:S02]  /*3150*/  IMAD R4, R252, 0xe0, R3 ;  /* 0x000000e0fc047824 */ /* 0x000fe400078e0203 */
[----:B------:R-:W-:-:S05]  /*3160*/  IMAD R252, R0, UR4, RZ ;  /* 0x0000000400fc7c24 */ /* 0x000fca000f8e02ff */
[----:B------:R-:W-:Y:S02]  /*3170*/  SHF.R.S32.HI R5, RZ, 0x1f, R252 ;  /* 0x0000001fff057819 */ /* 0x000fe400000114fc */
[----:B------:R-:W-:-:S04]  /*3180*/  IADD3 R252, P2, PT, R4, R252, RZ ;  /* 0x000000fc04fc7210 */ /* 0x000fc80007f5e0ff */
[----:B------:R-:W-:Y:S02]  /*3190*/  LEA.HI.X.SX32 R6, R4, R5, 0x1, P2 ;  /* 0x0000000504067211 */ /* 0x000fe400010f0eff */
[----:B------:R-:W-:-:S04]  /*31a0*/  LEA R4, P2, R252, UR10, 0x2 ;  /* 0x0000000afc047c11 */ /* 0x000fc8000f8410ff */
[----:B------:R-:W-:-:S06]  /*31b0*/  LEA.HI.X R5, R252, UR11, R6, 0x2, P2 ;  /* 0x0000000bfc057c11 */ /* 0x000fcc00090f1406 */
[----:B------:R-:W2:Y:S04]  /*31c0*/  LDG.E.128 R4, desc[UR36][R4.64] ;  /* 0x0000002404047981 */ /* 0x000ea8000c1e1d00 */
[----:B--2---:R-:W-:Y:S04]  /*31d0*/  STL.64 [R1+0x20], R4 ;  /* 0x0000200401007387 */ /* 0x004fe80000100a00 */
[----:B------:R1:W-:Y:S04]  /*31e0*/  STL.64 [R1+0x28], R6 ;  /* 0x0000280601007387 */ /* 0x0003e80000100a00 */
[----:B-1----:R1:W5:Y:S04]  /*31f0*/  LDL.LU.64 R6, [R1+0x458] ;  /* 0x0004580001067983 */ /* 0x0023680000300a00 */
[----:B------:R1:W5:Y:S02]  /*3200*/  LDL.LU.64 R4, [R1+0x450] ;  /* 0x0004500001047983 */ /* 0x0003640000300a00 */
.L_x_4510:
[----:B------:R-:W-:Y:S05]  /*3210*/  BSYNC.RECONVERGENT B1 ;  /* 0x0000000000017941 */ /* 0x000fea0003800200 */
.L_x_4509:
[----:B------:R-:W-:Y:S01]  /*3220*/  BSSY.RECONVERGENT B1, `(.L_x_4511) ;  /* 0x000001b000017945 */ /* 0x000fe20003800200 */
[----:B------:R-:W-:-:S03]  /*3230*/  IADD3 R252, PT, PT, R2, R0, RZ ;  /* 0x0000000002fc7210 */ /* 0x000fc60007ffe0ff */
[----:B------:R-:W-:Y:S05]  /*3240*/  @P1 BRA `(.L_x_4512) ;  /* 0x0000000000601947 */ /* 0x000fea0003800000 */
[----:B-----5:R-:W-:Y:S01]  /*3250*/  IMAD R5, R0, 0xe0, RZ ;  /* 0x000000e000057824 */ /* 0x020fe200078e02ff */
[----:B------:R-:W-:Y:S01]  /*3260*/  CS2R R6, SRZ ;  /* 0x0000000000067805 */ /* 0x000fe2000001ff00 */
[----:B------:R-:W-:-:S05]  /*3270*/  IMAD.SHL.U32 R4, R252, 0x4, RZ ;  /* 0x00000004fc047824 */ /* 0x000fca00078e00ff */
[----:B------:R-:W-:Y:S02]  /*3280*/  ISETP.GE.AND P2, PT, R4, R5, PT ;  /* 0x000000050400720c */ /* 0x000fe40003f46270 */
[----:B------:R-:W-:-:S11]  /*3290*/  CS2R R4, SRZ ;  /* 0x0000000000047805 */ /* 0x000fd6000001ff00 */
[----:B------:R-:W-:Y:S05]  /*32a0*/  @P2 BRA `(.L_x_4512) ;  /* 0x0000000000482947 */ /* 0x000fea0003800000 */
[----:B------:R-:W2:Y:S01]  /*32b0*/  S2UR UR6, SR_CTAID.Y ;  /* 0x00000000000679c3 */ /* 0x000ea20000002600 */
[----:B------:R-:W-:Y:S02]  /*32c0*/  IMAD.SHL.U32 R7, R252, 0x4, RZ ;  /* 0x00000004fc077824 */ /* 0x000fe400078e00ff */
[----:B--2---:R-:W-:-:S05]  /*32d0*/  IMAD R6, R0, UR6, RZ ;  /* 0x0000000600067c24 */ /* 0x004fca000f8e02ff */
[----:B------:R-:W-:-:S04]  /*32e0*/  IADD3 R5, P2, PT, R6, R2, RZ ;  /* 0x0000000206057210 */ /* 0x000fc80007f5e0ff */
[----:B------:R-:W-:Y:S02]  /*32f0*/  LEA.HI.X.SX32 R6, R6, RZ, 0x1, P2 ;  /* 0x000000ff06067211 */ /* 0x000fe400010f0eff */
[----:B------:R-:W-:-:S04]  /*3300*/  LEA R4, P2, R5, UR8, 0x2 ;  /* 0x0000000805047c11 */ /* 0x000fc8000f8410ff */
[----:B------:R-:W-:-:S05]  /*3310*/  LEA.HI.X R5, R5, UR9, R6, 0x2, P2 ;  /* 0x0000000905057c11 */ /* 0x000fca00090f1406 */
[----:B------:R2:W3:Y:S01]  /*3320*/  LDG.E R4, desc[UR36][R4.64] ;  /* 0x0000002404047981 */ /* 0x0004e2000c1e1900 */
[C---:B------:R-:W-:Y:S02]  /*3330*/  IMAD R6, R0.reuse, UR4, RZ ;  /* 0x0000000400067c24 */ /* 0x040fe4000f8e02ff */
[----:B--2---:R-:W-:-:S04]  /*3340*/  IMAD R5, R0, UR7, RZ ;  /* 0x0000000700057c24 */ /* 0x004fc8000f8e02ff */
        /* <DEDUP_REMOVED lines=8> */
.L_x_4512:
[----:B------:R-:W-:Y:S05]  /*33d0*/  BSYNC.RECONVERGENT B1 ;  /* 0x0000000000017941 */ /* 0x000fea0003800200 */
.L_x_4511:
        /* <DEDUP_REMOVED lines=8> */
[----:B------:R-:W2:Y:S01]  /*3460*/  S2UR UR6, SR_CTAID.Y ;  /* 0x00000000000679c3 */ /* 0x000ea20000002600 */
[C---:B------:R-:W-:Y:S02]  /*3470*/  IMAD R11, R0.reuse, 0x8, R3 ;  /* 0x00000008000b7824 */ /* 0x040fe400078e0203 */
        /* <DEDUP_REMOVED lines=16> */
.L_x_4514:
[----:B------:R-:W-:Y:S05]  /*3580*/  BSYNC.RECONVERGENT B1 ;  /* 0x0000000000017941 */ /* 0x000fea0003800200 */
.L_x_4513:
[----:B------:R-:W-:Y:S04]  /*3590*/  BSSY.RECONVERGENT B1, `(.L_x_4515) ;  /* 0x000001c000017945 */ /* 0x000fe80003800200 */
[----:B------:R-:W-:Y:S05]  /*35a0*/  @P1 BRA `(.L_x_4516) ;  /* 0x0000000000681947 */ /* 0x000fea0003800000 */
[C---:B------:R-:W-:Y:S02]  /*35b0*/  IMAD R12, R0.reuse, 0x2, R252 ;  /* 0x00000002000c7824 */ /* 0x040fe400078e02fc */
[----:B------:R-:W-:-:S03]  /*35c0*/  IMAD R14, R0, 0xe0, RZ ;  /* 0x000000e0000e7824 */ /* 0x000fc600078e02ff */
[----:B------:R-:W-:-:S04]  /*35d0*/  SHF.L.U32 R13, R12, 0x2, RZ ;  /* 0x000000020c0d7819 */ /* 0x000fc800000006ff */
[----:B------:R-:W-:Y:S02]  /*35e0*/  ISETP.GE.AND P2, PT, R13, R14, PT ;  /* 0x0000000e0d00720c */ /* 0x000fe40003f46270 */
[----:B------:R-:W-:Y:S02]  /*35f0*/  CS2R R14, SRZ ;  /* 0x00000000000e7805 */ /* 0x000fe4000001ff00 */
[----:B------:R-:W-:-:S09]  /*3600*/  CS2R R12, SRZ ;  /* 0x00000000000c7805 */ /* 0x000fd2000001ff00 */
[----:B------:R-:W-:Y:S05]  /*3610*/  @P2 BRA `(.L_x_4516) ;  /* 0x00000000004c2947 */ /* 0x000fea0003800000 */
[----:B------:R-:W2:Y:S01]  /*3620*/  S2UR UR6, SR_CTAID.Y ;  /* 0x00000000000679c3 */ /* 0x000ea20000002600 */
[----:B------:R-:W-:-:S04]  /*3630*/  IMAD R15, R0, 0x2, R252 ;  /* 0x00000002000f7824 */ /* 0x000fc800078e02fc */
        /* <DEDUP_REMOVED lines=17> */
.L_x_4516:
[----:B------:R-:W-:Y:S05]  /*3750*/  BSYNC.RECONVERGENT B1 ;  /* 0x0000000000017941 */ /* 0x000fea0003800200 */
.L_x_4515:
        /* <DEDUP_REMOVED lines=26> */
.L_x_4518:
[----:B------:R-:W-:Y:S05]  /*3900*/  BSYNC.RECONVERGENT B1 ;  /* 0x0000000000017941 */ /* 0x000fea0003800200 */
.L_x_4517:
        /* <DEDUP_REMOVED lines=28> */
.L_x_4520:
[----:B------:R-:W-:Y:S05]  /*3ad0*/  BSYNC.RECONVERGENT B1 ;  /* 0x0000000000017941 */ /* 0x000fea0003800200 */
.L_x_4519:
[----:B------:R-:W-:Y:S04]  /*3ae0*/  BSSY.RECONVERGENT B1, `(.L_x_4521) ;  /* 0x000001e000017945 */ /* 0x000fe80003800200 */
[----:B------:R-:W-:Y:S05]  /*3af0*/  @P1 BRA `(.L_x_4522) ;  /* 0x0000000000701947 */ /* 0x000fea0003800000 */
[C---:B------:R-:W-:Y:S01]  /*3b00*/  LEA R24, R0.reuse, R252, 0x2 ;  /* 0x000000fc00187211 */ /* 0x040fe200078e10ff */
[----:B------:R-:W-:-:S04]  /*3b10*/  IMAD R25, R0, 0xe0, RZ ;  /* 0x000000e000197824 */ /* 0x000fc800078e02ff */
[----:B------:R-:W-:-:S04]  /*3b20*/  IMAD.IADD R26, R24, 0x1, R0 ;  /* 0x00000001181a7824 */ /* 0x000fc800078e0200 */
[----:B------:R-:W-:Y:S01]  /*3b30*/  IMAD.SHL.U32 R24, R26, 0x4, RZ ;  /* 0x000000041a187824 */ /* 0x000fe200078e00ff */
[----:B------:R-:W-:-:S04]  /*3b40*/  CS2R R26, SRZ ;  /* 0x00000000001a7805 */ /* 0x000fc8000001ff00 */
[----:B------:R-:W-:Y:S02]  /*3b50*/  ISETP.GE.AND P2, PT, R24, R25, PT ;  /* 0x000000191800720c */ /* 0x000fe40003f46270 */
[----:B------:R-:W-:-:S11]  /*3b60*/  CS2R R24, SRZ ;  /* 0x0000000000187805 */ /* 0x000fd6000001ff00 */
[----:B------:R-:W-:Y:S05]  /*3b70*/  @P2 BRA `(.L_x_4522) ;  /* 0x0000000000502947 */ /* 0x000fea0003800000 */
[----:B------:R-:W2:Y:S01]  /*3b80*/  S2UR UR6, SR_CTAID.Y ;  /* 0x00000000000679c3 */ /* 0x000ea20000002600 */
[----:B------:R-:W-:-:S05]  /*3b90*/  LEA R27, R0, R252, 0x2 ;  /* 0x000000fc001b7211 */ /* 0x000fca00078e10ff */
[----:B------:R-:W-:Y:S02]  /*3ba0*/  IMAD.IADD R27, R27, 0x1, R0 ;  /* 0x000000011b1b7824 */ /* 0x000fe400078e0200 */
        /* <DEDUP_REMOVED lines=17> */
.L_x_4522:
[----:B------:R-:W-:Y:S05]  /*3cc0*/  BSYNC.RECONVERGENT B1 ;  /* 0x0000000000017941 */ /* 0x000fea0003800200 */
.L_x_4521:
[----:B------:R-:W-:Y:S04]  /*3cd0*/  BSSY.RECONVERGENT B1, `(.L_x_4523) ;  /* 0x000001e000017945 */ /* 0x000fe80003800200 */
[----:B------:R-:W-:Y:S05]  /*3ce0*/  @P1 BRA `(.L_x_4524) ;  /* 0x0000000000701947 */ /* 0x000fea0003800000 */
[C---:B------:R-:W-:Y:S01]  /*3cf0*/  LEA R28, R0.reuse, R252, 0x2 ;  /* 0x000000fc001c7211 */ /* 0x040fe200078e10ff */
[----:B------:R-:W-:-:S04]  /*3d00*/  IMAD R29, R0, 0xe0, RZ ;  /* 0x000000e0001d7824 */ /* 0x000fc800078e02ff */
[----:B------:R-:W-:-:S04]  /*3d10*/  IMAD R30, R0, 0x2, R28 ;  /* 0x00000002001e7824 */ /* 0x000fc800078e021c */
[----:B------:R-:W-:Y:S01]  /*3d20*/  IMAD.SHL.U32 R28, R30, 0x4, RZ ;  /* 0x000000041e1c7824 */ /* 0x000fe200078e00ff */
[----:B------:R-:W-:-:S04]  /*3d30*/  CS2R R30, SRZ ;  /* 0x00000000001e7805 */ /* 0x000fc8000001ff00 */
[----:B------:R-:W-:Y:S02]  /*3d40*/  ISETP.GE.AND P2, PT, R28, R29, PT ;  /* 0x0000001d1c00720c */ /* 0x000fe40003f46270 */
[----:B------:R-:W-:-:S11]  /*3d50*/  CS2R R28, SRZ ;  /* 0x00000000001c7805 */ /* 0x000fd6000001ff00 */
[----:B------:R-:W-:Y:S05]  /*3d60*/  @P2 BRA `(.L_x_4524) ;  /* 0x0000000000502947 */ /* 0x000fea0003800000 */
[----:B------:R-:W2:Y:S01]  /*3d70*/  S2UR UR6, SR_CTAID.Y ;  /* 0x00000000000679c3 */ /* 0x000ea20000002600 */
[----:B------:R-:W-:-:S05]  /*3d80*/  LEA R31, R0, R252, 0x2 ;  /* 0x000000fc001f7211 */ /* 0x000fca00078e10ff */
        /* <DEDUP_REMOVED lines=18> */
.L_x_4524:
[----:B------:R-:W-:Y:S05]  /*3eb0*/  BSYNC.RECONVERGENT B1 ;  /* 0x0000000000017941 */ /* 0x000fea0003800200 */
.L_x_4523:
        /* <DEDUP_REMOVED lines=26> */
.L_x_4526:
[----:B------:R-:W-:Y:S05]  /*4060*/  BSYNC.RECONVERGENT B1 ;  /* 0x0000000000017941 */ /* 0x000fea0003800200 */
.L_x_4525:
[----:B------:R-:W-:Y:S04]  /*4070*/  BSSY.RECONVERGENT B1, `(.L_x_4527) ;  /* 0x0000020000017945 */ /* 0x000fe80003800200 */
[----:B------:R-:W-:Y:S05]  /*4080*/  @P1 BRA `(.L_x_4528) ;  /* 0x0000000000781947 */ /* 0x000fea0003800000 */
[C---:B------:R-:W-:Y:S02]  /*4090*/  IMAD R36, R0.reuse, 0x4, R252 ;  /* 0x0000000400247824 */ /* 0x040fe400078e02fc */
[----:B------:R-:W-:-:S03]  /*40a0*/  IMAD R37, R0, 0xe0, RZ ;  /* 0x000000e000257824 */ /* 0x000fc600078e02ff */
[----:B------:R-:W-:-:S05]  /*40b0*/  LEA R36, R0, R36, 0x1 ;  /* 0x0000002400247211 */ /* 0x000fca00078e08ff */
        /* <DEDUP_REMOVED lines=8> */
[----:B------:R-:W-:-:S04]  /*4140*/  IMAD R39, R0, 0x2, R39 ;  /* 0x0000000200277824 */ /* 0x000fc800078e0227 */
        /* <DEDUP_REMOVED lines=18> */
.L_x_4528:
[----:B------:R-:W-:Y:S05]  /*4270*/  BSYNC.RECONVERGENT B1 ;  /* 0x0000000000017941 */ /* 0x000fea0003800200 */
.L_x_4527:
[----:B------:R2:W-:Y:S02]  /*4280*/  STL [R1+0x44c], R2 ;  /* 0x00044c0201007387 */ /* 0x0005e40000100800 */
[----:B--2---:R-:W-:-:S04]  /*4290*/  IMAD R2, R0, 0x4, R252 ;  /* 0x0000000400027824 */ /* 0x004fc800078e02fc */
[----:B------:R-:W-:-:S05]  /*42a0*/  IMAD R2, R0, 0x2, R2 ;  /* 0x0000000200027824 */ /* 0x000fca00078e0202 */
[----:B------:R-:W-:-:S05]  /*42b0*/  LEA R2, R0, R2, 0x1 ;  /* 0x0000000200027211 */ /* 0x000fca00078e08ff */
[----:B------:R2:W-:Y:S04]  /*42c0*/  STL [R1], R2 ;  /* 0x0000000201007387 */ /* 0x0005e80000100800 */
[----:B--2---:R2:W5:Y:S01]  /*42d0*/  LDL.LU R2, [R1+0x44c] ;  /* 0x00044c0001027983 */ /* 0x0045620000300800 */
[----:B------:R-:W-:Y:S04]  /*42e0*/  BSSY.RECONVERGENT B1, `(.L_x_4529) ;  /* 0x000001e000017945 */ /* 0x000fe80003800200 */
[----:B------:R-:W-:Y:S05]  /*42f0*/  @P1 BRA `(.L_x_4530) ;  /* 0x0000000000701947 */ /* 0x000fea0003800000 */
[C---:B------:R-:W-:Y:S01]  /*4300*/  IMAD R40, R0.reuse, 0x4, R252 ;  /* 0x0000000400287824 */ /* 0x040fe200078e02fc */
[----:B------:R-:W-:Y:S01]  /*4310*/  CS2R R42, SRZ ;  /* 0x00000000002a7805 */ /* 0x000fe2000001ff00 */
[C---:B------:R-:W-:Y:S02]  /*4320*/  IMAD R41, R0.reuse, 0xe0, RZ ;  /* 0x000000e000297824 */ /* 0x040fe400078e02ff */
[----:B------:R-:W-:-:S05]  /*4330*/  IMAD R40, R0, 0x2, R40 ;  /* 0x0000000200287824 */ /* 0x000fca00078e0228 */
[----:B------:R-:W-:-:S05]  /*4340*/  LEA R40, R0, R40, 0x1 ;  /* 0x0000002800287211 */ /* 0x000fca00078e08ff */
[----:B------:R-:W-:-:S04]  /*4350*/  IMAD.IADD R252, R40, 0x1, R0 ;  /* 0x0000000128fc7824 */ /* 0x000fc800078e0200 */
[----:B------:R-:W-:-:S05]  /*4360*/  IMAD.SHL.U32 R40, R252, 0x4, RZ ;  /* 0x00000004fc287824 */ /* 0x000fca00078e00ff */
[----:B------:R-:W-:Y:S02]  /*4370*/  ISETP.GE.AND P2, PT, R40, R41, PT ;  /* 0x000000292800720c */ /* 0x000fe40003f46270 */
[----:B------:R-:W-:-:S11]  /*4380*/  CS2R R40, SRZ ;  /* 0x0000000000287805 */ /* 0x000fd6000001ff00 */
[----:B------:R-:W-:Y:S05]  /*4390*/  @P2 BRA `(.L_x_4530) ;  /* 0x0000000000482947 */ /* 0x000fea0003800000 */
[----:B------:R-:W3:Y:S02]  /*43a0*/  S2UR UR6, SR_CTAID.Y ;  /* 0x00000000000679c3 */ /* 0x000ee40000002600 */
[----:B---3--:R-:W-:-:S05]  /*43b0*/  IMAD R42, R0, UR6, RZ ;  /* 0x00000006002a7c24 */ /* 0x008fca000f8e02ff */
[----:B-----5:R-:W-:-:S04]  /*43c0*/  IADD3 R41, P2, PT, R42, R2, RZ ;  /* 0x000000022a297210 */ /* 0x020fc80007f5e0ff */
[----:B------:R-:W-:Y:S02]  /*43d0*/  LEA.HI.X.SX32 R42, R42, RZ, 0x1, P2 ;  /* 0x000000ff2a2a7211 */ /* 0x000fe400010f0eff */
[----:B------:R-:W-:-:S04]  /*43e0*/  LEA R40, P2, R41, UR8, 0x2 ;  /* 0x0000000829287c11 */ /* 0x000fc8000f8410ff */
[----:B------:R-:W-:-:S05]  /*43f0*/  LEA.HI.X R41, R41, UR9, R42, 0x2, P2 ;  /* 0x0000000929297c11 */ /* 0x000fca00090f142a */
[----:B------:R3:W4:Y:S01]  /*4400*/  LDG.E R40, desc[UR36][R40.64] ;  /* 0x0000002428287981 */ /* 0x000722000c1e1900 */
[C---:B------:R-:W-:Y:S02]  /*4410*/  IMAD R42, R0.reuse, UR4, RZ ;  /* 0x00000004002a7c24 */ /* 0x040fe4000f8e02ff */
[----:B---3--:R-:W-:-:S04]  /*4420*/  IMAD R41, R0, UR7, RZ ;  /* 0x0000000700297c24 */ /* 0x008fc8000f8e02ff */
[----:B----4-:R-:W-:-:S04]  /*4430*/  IMAD R40, R40, R41, RZ ;  /* 0x0000002928287224 */ /* 0x010fc800078e02ff */
        /* <DEDUP_REMOVED lines=8> */
.L_x_4530:
[----:B------:R-:W-:Y:S05]  /*44c0*/  BSYNC.RECONVERGENT B1 ;  /* 0x0000000000017941 */ /* 0x000fea0003800200 */
.L_x_4529:
[----:B------:R-:W3:Y:S01]  /*44d0*/  LDL.LU R252, [R1] ;  /* 0x0000000001fc7983 */ /* 0x000ee20000300800 */
[----:B------:R-:W-:Y:S01]  /*44e0*/  BSSY.RECONVERGENT B1, `(.L_x_4531) ;  /* 0x000001b000017945 */ /* 0x000fe20003800200 */
[----:B---3--:R-:W-:-:S03]  /*44f0*/  IMAD R252, R0, 0x2, R252 ;  /* 0x0000000200fc7824 */ /* 0x008fc600078e02fc */
[----:B------:R-:W-:Y:S05]  /*4500*/  @P1 BRA `(.L_x_4532) ;  /* 0x0000000000601947 */ /* 0x000fea0003800000 */
[----:B------:R-:W-:Y:S01]  /*4510*/  IMAD R45, R0, 0xe0, RZ ;  /* 0x000000e0002d7824 */ /* 0x000fe200078e02ff */
[----:B------:R-:W-:Y:S01]  /*4520*/  CS2R R46, SRZ ;  /* 0x00000000002e7805 */ /* 0x000fe2000001ff00 */
        /* <DEDUP_REMOVED lines=22> */
.L_x_4532:
[----:B------:R-:W-:Y:S05]  /*4690*/  BSYNC.RECONVERGENT B1 ;  /* 0x0000000000017941 */ /* 0x000fea0003800200 */
.L_x_4531:
[----:B------:R-:W-:Y:S01]  /*46a0*/  BSSY.RECONVERGENT B1, `(.L_x_4533) ;  /* 0x000001b000017945 */ /* 0x000fe20003800200 */
[----:B------:R-:W-:-:S03]  /*46b0*/  IMAD.IADD R252, R252, 0x1, R0 ;  /* 0x00000001fcfc7824 */ /* 0x000fc600078e0200 */
        /* <DEDUP_REMOVED lines=25> */
.L_x_4534:
[----:B------:R-:W-:Y:S05]  /*4850*/  BSYNC.RECONVERGENT B1 ;  /* 0x0000000000017941 */ /* 0x000fea0003800200 */
.L_x_4533:
        /* <DEDUP_REMOVED lines=27> */
.L_x_4536:
[----:B------:R-:W-:Y:S05]  /*4a10*/  BSYNC.RECONVERGENT B1 ;  /* 0x0000000000017941 */ /* 0x000fea0003800200 */
.L_x_4535:
        /* <DEDUP_REMOVED lines=27> */
.L_x_4538:
[----:B------:R-:W-:Y:S05]  /*4bd0*/  BSYNC.RECONVERGENT B1 ;  /* 0x0000000000017941 */ /* 0x000fea0003800200 */
.L_x_4537:
        /* <DEDUP_REMOVED lines=27> */
.L_x_4540:
[----:B------:R-:W-:Y:S05]  /*4d90*/  BSYNC.RECONVERGENT B1 ;  /* 0x0000000000017941 */ /* 0x000fea0003800200 */
.L_x_4539:
[----:B------:R-:W-:Y:S04]  /*4da0*/  BSSY.RECONVERGENT B1, `(.L_x_4541) ;  /* 0x000001a000017945 */ /* 0x000fe80003800200 */
[----:B------:R-:W-:Y:S05]  /*4db0*/  @P1 BRA `(.L_x_4542) ;  /* 0x0000000000601947 */ /* 0x000fea0003800000 */
[C---:B------:R-:W-:Y:S01]  /*4dc0*/  IMAD R65, R0.reuse, 0xe0, RZ ;  /* 0x000000e000417824 */ /* 0x040fe200078e02ff */
[----:B------:R-:W-:Y:S01]  /*4dd0*/  CS2R R66, SRZ ;  /* 0x0000000000427805 */ /* 0x000fe2000001ff00 */
[----:B------:R-:W-:-:S05]  /*4de0*/  IMAD R64, R0, 0x40, R3 ;  /* 0x0000004000407824 */ /* 0x000fca00078e0203 */
[----:B------:R-:W-:Y:S02]  /*4df0*/  ISETP.GE.AND P2, PT, R64, R65, PT ;  /* 0x000000414000720c */ /* 0x000fe40003f46270 */
[----:B------:R-:W-:-:S11]  /*4e00*/  CS2R R64, SRZ ;  /* 0x0000000000407805 */ /* 0x000fd6000001ff00 */
[----:B------:R-:W-:Y:S05]  /*4e10*/  @P2 BRA `(.L_x_4542) ;  /* 0x0000000000482947 */ /* 0x000fea0003800000 */
[----:B------:R-:W3:Y:S01]  /*4e20*/  S2UR UR6, SR_CTAID.Y ;  /* 0x00000000000679c3 */ /* 0x000ee20000002600 */
[C---:B------:R-:W-:Y:S02]  /*4e30*/  IMAD R67, R0.reuse, 0x40, R3 ;  /* 0x0000004000437824 */ /* 0x040fe400078e0203 */
        /* <DEDUP_REMOVED lines=10> */
[----:B------:R-:W-:Y:S02]  /*4ee0*/  SHF.R.S32.HI R64, RZ, 0x1f, R65 ;  /* 0x0000001fff407819 */ /* 0x000fe40000011441 */
[----:B------:R-:W-:-:S04]  /*4ef0*/  IADD3 R65, P2, PT, R66, R65, RZ ;  /* 0x0000004142417210 */ /* 0x000fc80007f5e0ff */
[----:B------:R-:W-:Y:S02]  /*4f00*/  LEA.HI.X.SX32 R66, R66, R64, 0x1, P2 ;  /* 0x0000004042427211 */ /* 0x000fe400010f0eff */
[----:B------:R-:W-:-:S04]  /*4f10*/  LEA R64, P2, R65, UR10, 0x2 ;  /* 0x0000000a41407c11 */ /* 0x000fc8000f8410ff */
[----:B------:R-:W-:-:S06]  /*4f20*/  LEA.HI.X R65, R65, UR11, R66, 0x2, P2 ;  /* 0x0000000b41417c11 */ /* 0x000fcc00090f1442 */
[----:B------:R-:W5:Y:S03]  /*4f30*/  LDG.E.128 R64, desc[UR36][R64.64] ;  /* 0x0000002440407981 */ /* 0x000f66000c1e1d00 */
.L_x_4542:
[----:B------:R-:W-:Y:S05]  /*4f40*/  BSYNC.RECONVERGENT B1 ;  /* 0x0000000000017941 */ /* 0x000fea0003800200 */
.L_x_4541:
[C---:B------:R-:W-:Y:S01]  /*4f50*/  LEA R3, R0.reuse, R3, 0x7 ;  /* 0x0000000300037211 */ /* 0x040fe200078e38ff */
[----:B------:R-:W-:Y:S04]  /*4f60*/  BSSY.RECONVERGENT B1, `(.L_x_4543) ;  /* 0x000001c000017945 */ /* 0x000fe80003800200 */
[----:B------:R3:W-:Y:S02]  /*4f70*/  STL [R1], R3 ;  /* 0x0000000301007387 */ /* 0x0007e40000100800 */
[----:B---3--:R-:W-:Y:S01]  /*4f80*/  IMAD R3, R0, 0x2, R252 ;  /* 0x0000000200037824 */ /* 0x008fe200078e02fc */
[----:B------:R-:W-:Y:S06]  /*4f90*/  @P1 BRA `(.L_x_4544) ;  /* 0x0000000000601947 */ /* 0x000fec0003800000 */
        /* <DEDUP_REMOVED lines=24> */
.L_x_4544:
[----:B------:R-:W-:Y:S05]  /*5120*/  BSYNC.RECONVERGENT B1 ;  /* 0x0000000000017941 */ /* 0x000fea0003800200 */
.L_x_4543:
        /* <DEDUP_REMOVED lines=27> */
.L_x_4546:
[----:B------:R-:W-:Y:S05]  /*52e0*/  BSYNC.RECONVERGENT B1 ;  /* 0x0000000000017941 */ /* 0x000fea0003800200 */
.L_x_4545:
        /* <DEDUP_REMOVED lines=27> */
.L_x_4548:
[----:B------:R-:W-:Y:S05]  /*54a0*/  BSYNC.RECONVERGENT B1 ;  /* 0x0000000000017941 */ /* 0x000fea0003800200 */
.L_x_4547:
        /* <DEDUP_REMOVED lines=27> */
.L_x_4550:
[----:B------:R-:W-:Y:S05]  /*5660*/  BSYNC.RECONVERGENT B1 ;  /* 0x0000000000017941 */ /* 0x000fea0003800200 */
.L_x_4549:
        /* <DEDUP_REMOVED lines=27> */
.L_x_4552:
[----:B------:R-:W-:Y:S05]  /*5820*/  BSYNC.RECONVERGENT B1 ;  /* 0x0000000000017941 */ /* 0x000fea0003800200 */
.L_x_4551:
        /* <DEDUP_REMOVED lines=27> */
.L_x_4554:
[----:B------:R-:W-:Y:S05]  /*59e0*/  BSYNC.RECONVERGENT B1 ;  /* 0x0000000000017941 */ /* 0x000fea0003800200 */
.L_x_4553:
        /* <DEDUP_REMOVED lines=27> */
.L_x_4556:
[----:B------:R-:W-:Y:S05]  /*5ba0*/  BSYNC.RECONVERGENT B1 ;  /* 0x0000000000017941 */ /* 0x000fea0003800200 */
.L_x_4555:
        /* <DEDUP_REMOVED lines=27> */
.L_x_4558:
[----:B------:R-:W-:Y:S05]  /*5d60*/  BSYNC.RECONVERGENT B1 ;  /* 0x0000000000017941 */ /* 0x000fea0003800200 */
.L_x_4557:
        /* <DEDUP_REMOVED lines=27> */
.L_x_4560:
[----:B------:R-:W-:Y:S05]  /*5f20*/  BSYNC.RECONVERGENT B1 ;  /* 0x0000000000017941 */ /* 0x000fea0003800200 */
.L_x_4559:
        /* <DEDUP_REMOVED lines=27> */
.L_x_4562:
[----:B------:R-:W-:Y:S05]  /*60e0*/  BSYNC.RECONVERGENT B1 ;  /* 0x0000000000017941 */ /* 0x000fea0003800200 */
.L_x_4561:
        /* <DEDUP_REMOVED lines=27> */
.L_x_4564:
[----:B------:R-:W-:Y:S05]  /*62a0*/  BSYNC.RECONVERGENT B1 ;  /* 0x0000000000017941 */ /* 0x000fea0003800200 */
.L_x_4563:
        /* <DEDUP_REMOVED lines=27> */
.L_x_4566:
[----:B------:R-:W-:Y:S05]  /*6460*/  BSYNC.RECONVERGENT B1 ;  /* 0x0000000000017941 */ /* 0x000fea0003800200 */
.L_x_4565:
        /* <DEDUP_REMOVED lines=27> */
.L_x_4568:
[----:B------:R-:W-:Y:S05]  /*6620*/  BSYNC.RECONVERGENT B1 ;  /* 0x0000000000017941 */ /* 0x000fea0003800200 */
.L_x_4567:
        /* <DEDUP_REMOVED lines=27> */
.L_x_4570:
[----:B------:R-:W-:Y:S05]  /*67e0*/  BSYNC.RECONVERGENT B1 ;  /* 0x0000000000017941 */ /* 0x000fea0003800200 */
.L_x_4569:
[----:B------:R-:W-:Y:S01]  /*67f0*/  BSSY.RECONVERGENT B1, `(.L_x_4571) ;  /* 0x000001b000017945 */ /* 0x000fe20003800200 */
[----:B------:R-:W-:-:S03]  /*6800*/  IADD3 R3, PT, PT, R3, R0, RZ ;  /* 0x0000000003037210 */ /* 0x000fc60007ffe0ff */
        /* <DEDUP_REMOVED lines=25> */
.L_x_4572:
[----:B------:R-:W-:Y:S05]  /*69a0*/  BSYNC.RECONVERGENT B1 ;  /* 0x0000000000017941 */ /* 0x000fea0003800200 */
.L_x_4571:
[----:B------:R-:W-:Y:S04]  /*69b0*/  BSSY.RECONVERGENT B1, `(.L_x_4573) ;  /* 0x0000019000017945 */ /* 0x000fe80003800200 */
[----:B------:R-:W-:Y:S05]  /*69c0*/  @P1 BRA `(.L_x_4574) ;  /* 0x00000000005c1947 */ /* 0x000fea0003800000 */
[----:B------:R-:W3:Y:S01]  /*69d0*/  LDL R252, [R1] ;  /* 0x0000000001fc7983 */ /* 0x000ee20000100800 */
[----:B------:R-:W-:Y:S01]  /*69e0*/  IMAD R128, R0, 0xe0, RZ ;  /* 0x000000e000807824 */ /* 0x000fe200078e02ff */
[----:B------:R-:W-:-:S04]  /*69f0*/  CS2R R130, SRZ ;  /* 0x0000000000827805 */ /* 0x000fc8000001ff00 */
[----:B---3--:R-:W-:Y:S02]  /*6a00*/  ISETP.GE.AND P2, PT, R252, R128, PT ;  /* 0x00000080fc00720c */ /* 0x008fe40003f46270 */
        /* <DEDUP_REMOVED lines=19> */
.L_x_4574:
[----:B------:R-:W-:Y:S05]  /*6b40*/  BSYNC.RECONVERGENT B1 ;  /* 0x0000000000017941 */ /* 0x000fea0003800200 */
.L_x_4573:
        /* <DEDUP_REMOVED lines=27> */
.L_x_4576:
[----:B------:R-:W-:Y:S05]  /*6d00*/  BSYNC.RECONVERGENT B1 ;  /* 0x0000000000017941 */ /* 0x000fea0003800200 */
.L_x_4575:
        /* <DEDUP_REMOVED lines=27> */
.L_x_4578:
[----:B------:R-:W-:Y:S05]  /*6ec0*/  BSYNC.RECONVERGENT B1 ;  /* 0x0000000000017941 */ /* 0x000fea0003800200 */
.L_x_4577:
        /* <DEDUP_REMOVED lines=27> */
.L_x_4580:
[----:B------:R-:W-:Y:S05]  /*7080*/  BSYNC.RECONVERGENT B1 ;  /* 0x0000000000017941 */ /* 0x000fea0003800200 */
.L_x_4579:
        /* <DEDUP_REMOVED lines=27> */
.L_x_4582:
[----:B------:R-:W-:Y:S05]  /*7240*/  BSYNC.RECONVERGENT B1 ;  /* 0x0000000000017941 */ /* 0x000fea0003800200 */
.L_x_4581:
        /* <DEDUP_REMOVED lines=27> */
.L_x_4584:
[----:B------:R-:W-:Y:S05]  /*7400*/  BSYNC.RECONVERGENT B1 ;  /* 0x0000000000017941 */ /* 0x000fea0003800200 */
.L_x_4583:
        /* <DEDUP_REMOVED lines=27> */
.L_x_4586:
[----:B------:R-:W-:Y:S05]  /*75c0*/  BSYNC.RECONVERGENT B1 ;  /* 0x0000000000017941 */ /* 0x000fea0003800200 */
.L_x_4585:
        /* <DEDUP_REMOVED lines=27> */
.L_x_4588:
[----:B------:R-:W-:Y:S05]  /*7780*/  BSYNC.RECONVERGENT B1 ;  /* 0x0000000000017941 */ /* 0x000fea0003800200 */
.L_x_4587:
        /* <DEDUP_REMOVED lines=27> */
.L_x_4590:
[----:B------:R-:W-:Y:S05]  /*7940*/  BSYNC.RECONVERGENT B1 ;  /* 0x0000000000017941 */ /* 0x000fea0003800200 */
.L_x_4589:
        /* <DEDUP_REMOVED lines=27> */
.L_x_4592:
[----:B------:R-:W-:Y:S05]  /*7b00*/  BSYNC.RECONVERGENT B1 ;  /* 0x0000000000017941 */ /* 0x000fea0003800200 */
.L_x_4591:
        /* <DEDUP_REMOVED lines=27> */
.L_x_4594:
[----:B------:R-:W-:Y:S05]  /*7cc0*/  BSYNC.RECONVERGENT B1 ;  /* 0x0000000000017941 */ /* 0x000fea0003800200 */
.L_x_4593:
        /* <DEDUP_REMOVED lines=27> */
.L_x_4596:
[----:B------:R-:W-:Y:S05]  /*7e80*/  BSYNC.RECONVERGENT B1 ;  /* 0x0000000000017941 */ /* 0x000fea0003800200 */
.L_x_4595:
        /* <DEDUP_REMOVED lines=27> */
.L_x_4598:
[----:B------:R-:W-:Y:S05]  /*8040*/  BSYNC.RECONVERGENT B1 ;  /* 0x0000000000017941 */ /* 0x000fea0003800200 */
.L_x_4597:
        /* <DEDUP_REMOVED lines=27> */
.L_x_4600:
[----:B------:R-:W-:Y:S05]  /*8200*/  BSYNC.RECONVERGENT B1 ;  /* 0x0000000000017941 */ /* 0x000fea0003800200 */
.L_x_4599:
        /* <DEDUP_REMOVED lines=27> */
.L_x_4602:
[----:B------:R-:W-:Y:S05]  /*83c0*/  BSYNC.RECONVERGENT B1 ;  /* 0x0000000000017941 */ /* 0x000fea0003800200 */
.L_x_4601:
        /* <DEDUP_REMOVED lines=27> */
.L_x_4604:
[----:B------:R-:W-:Y:S05]  /*8580*/  BSYNC.RECONVERGENT B1 ;  /* 0x0000000000017941 */ /* 0x000fea0003800200 */
.L_x_4603:
        /* <DEDUP_REMOVED lines=27> */
.L_x_4606:
[----:B------:R-:W-:Y:S05]  /*8740*/  BSYNC.RECONVERGENT B1 ;  /* 0x0000000000017941 */ /* 0x000fea0003800200 */
.L_x_4605:
        /* <DEDUP_REMOVED lines=27> */
.L_x_4608:
[----:B------:R-:W-:Y:S05]  /*8900*/  BSYNC.RECONVERGENT B1 ;  /* 0x0000000000017941 */ /* 0x000fea0003800200 */
.L_x_4607:
        /* <DEDUP_REMOVED lines=27> */
.L_x_4610:
[----:B------:R-:W-:Y:S05]  /*8ac0*/  BSYNC.RECONVERGENT B1 ;  /* 0x0000000000017941 */ /* 0x000fea0003800200 */
.L_x_4609:
        /* <DEDUP_REMOVED lines=27> */
.L_x_4612:
[----:B------:R-:W-:Y:S05]  /*8c80*/  BSYNC.RECONVERGENT B1 ;  /* 0x0000000000017941 */ /* 0x000fea0003800200 */
.L_x_4611:
        /* <DEDUP_REMOVED lines=27> */
.L_x_4614:
[----:B------:R-:W-:Y:S05]  /*8e40*/  BSYNC.RECONVERGENT B1 ;  /* 0x0000000000017941 */ /* 0x000fea0003800200 */
.L_x_4613:
        /* <DEDUP_REMOVED lines=27> */
.L_x_4616:
[----:B------:R-:W-:Y:S05]  /*9000*/  BSYNC.RECONVERGENT B1 ;  /* 0x0000000000017941 */ /* 0x000fea0003800200 */
.L_x_4615:
        /* <DEDUP_REMOVED lines=27> */
.L_x_4618:
[----:B------:R-:W-:Y:S05]  /*91c0*/  BSYNC.RECONVERGENT B1 ;  /* 0x0000000000017941 */ /* 0x000fea0003800200 */
.L_x_4617:
        /* <DEDUP_REMOVED lines=27> */
.L_x_4620:
[----:B------:R-:W-:Y:S05]  /*9380*/  BSYNC.RECONVERGENT B1 ;  /* 0x0000000000017941 */ /* 0x000fea0003800200 */
.L_x_4619:
        /* <DEDUP_REMOVED lines=27> */
.L_x_4622:
[----:B------:R-:W-:Y:S05]  /*9540*/  BSYNC.RECONVERGENT B1 ;  /* 0x0000000000017941 */ /* 0x000fea0003800200 */
.L_x_4621:
        /* <DEDUP_REMOVED lines=27> */
.L_x_4624:
[----:B------:R-:W-:Y:S05]  /*9700*/  BSYNC.RECONVERGENT B1 ;  /* 0x0000000000017941 */ /* 0x000fea0003800200 */
.L_x_4623:
        /* <DEDUP_REMOVED lines=27> */
.L_x_4626:
[----:B------:R-:W-:Y:S05]  /*98c0*/  BSYNC.RECONVERGENT B1 ;  /* 0x0000000000017941 */ /* 0x000fea0003800200 */
.L_x_4625:
        /* <DEDUP_REMOVED lines=27> */
.L_x_4628:
[----:B------:R-:W-:Y:S05]  /*9a80*/  BSYNC.RECONVERGENT B1 ;  /* 0x0000000000017941 */ /* 0x000fea0003800200 */
.L_x_4627:
        /* <DEDUP_REMOVED lines=27> */
.L_x_4630:
[----:B------:R-:W-:Y:S05]  /*9c40*/  BSYNC.RECONVERGENT B1 ;  /* 0x0000000000017941 */ /* 0x000fea0003800200 */
.L_x_4629:
        /* <DEDUP_REMOVED lines=27> */
.L_x_4632:
[----:B------:R-:W-:Y:S05]  /*9e00*/  BSYNC.RECONVERGENT B1 ;  /* 0x0000000000017941 */ /* 0x000fea0003800200 */
.L_x_4631:
        /* <DEDUP_REMOVED lines=27> */
.L_x_4634:
[----:B------:R-:W-:Y:S05]  /*9fc0*/  BSYNC.RECONVERGENT B1 ;  /* 0x0000000000017941 */ /* 0x000fea0003800200 */
.L_x_4633:
[----:B------:R-:W-:Y:S04]  /*9fd0*/  BSSY.RECONVERGENT B1, `(.L_x_4635) ;  /* 0x0000024000017945 */ /* 0x000fe80003800200 */
[----:B------:R-:W-:Y:S05]  /*9fe0*/  @P1 BRA `(.L_x_4636) ;  /* 0x0000000000881947 */ /* 0x000fea0003800000 */
[----:B------:R-:W-:-:S05]  /*9ff0*/  IMAD.IADD R3, R3, 0x1, R0 ;  /* 0x0000000103037824 */ /* 0x000fca00078e0200 */
[----:B------:R-:W-:Y:S01]  /*a000*/  SHF.L.U32 R252, R3, 0x2, RZ ;  /* 0x0000000203fc7819 */ /* 0x000fe200000006ff */
[----:B------:R-:W-:-:S04]  /*a010*/  IMAD R3, R0, 0xe0, RZ ;  /* 0x000000e000037824 */ /* 0x000fc800078e02ff */
[----:B------:R3:W-:Y:S01]  /*a020*/  STL [R1], R252 ;  /* 0x000000fc01007387 */ /* 0x0007e20000100800 */
[----:B------:R-:W-:-:S03]  /*a030*/  ISETP.GE.AND P2, PT, R252, R3, PT ;  /* 0x00000003fc00720c */ /* 0x000fc60003f46270 */
[----:B------:R3:W-:Y:S04]  /*a040*/  STL [R1+0x1c], RZ ;  /* 0x00001cff01007387 */ /* 0x0007e80000100800 */
[----:B------:R3:W-:Y:S04]  /*a050*/  STL [R1+0x18], RZ ;  /* 0x000018ff01007387 */ /* 0x0007e80000100800 */
[----:B------:R3:W-:Y:S04]  /*a060*/  STL [R1+0x14], RZ ;  /* 0x000014ff01007387 */ /* 0x0007e80000100800 */
[----:B------:R3:W-:Y:S01]  /*a070*/  STL [R1+0x10], RZ ;  /* 0x000010ff01007387 */ /* 0x0007e20000100800 */
[----:B------:R-:W-:Y:S05]  /*a080*/  @P2 BRA `(.L_x_4636) ;  /* 0x0000000000602947 */ /* 0x000fea0003800000 */
[----:B------:R-:W3:Y:S01]  /*a090*/  S2UR UR6, SR_CTAID.Y ;  /* 0x00000000000679c3 */ /* 0x000ee20000002600 */
[----:B-----5:R4:W-:Y:S04]  /*a0a0*/  STL.64 [R1+0x458], R6 ;  /* 0x0004580601007387 */ /* 0x0209e80000100a00 */
[----:B----4-:R-:W4:Y:S04]  /*a0b0*/  LDL.LU R7, [R1] ;  /* 0x0000000001077983 */ /* 0x010f280000300800 */
[----:B------:R0:W-:Y:S01]  /*a0c0*/  STL.64 [R1+0x450], R4 ;  /* 0x0004500401007387 */ /* 0x0001e20000100a00 */
[----:B---3--:R-:W-:-:S05]  /*a0d0*/  IMAD R252, R0, UR6, RZ ;  /* 0x0000000600fc7c24 */ /* 0x008fca000f8e02ff */
[----:B------:R-:W-:-:S04]  /*a0e0*/  IADD3 R3, P2, PT, R252, R2, RZ ;  /* 0x00000002fc037210 */ /* 0x000fc80007f5e0ff */
[----:B------:R-:W-:Y:S02]  /*a0f0*/  LEA.HI.X.SX32 R252, R252, RZ, 0x1, P2 ;  /* 0x000000fffcfc7211 */ /* 0x000fe400010f0eff */
[----:B------:R-:W-:-:S04]  /*a100*/  LEA R2, P2, R3, UR8, 0x2 ;  /* 0x0000000803027c11 */ /* 0x000fc8000f8410ff */
[----:B------:R-:W-:-:S05]  /*a110*/  LEA.HI.X R3, R3, UR9, R252, 0x2, P2 ;  /* 0x0000000903037c11 */ /* 0x000fca00090f14fc */
[----:B------:R3:W2:Y:S02]  /*a120*/  LDG.E R2, desc[UR36][R2.64] ;  /* 0x0000002402027981 */ /* 0x0006a4000c1e1900 */
[----:B---3--:R-:W-:-:S04]  /*a130*/  IMAD R3, R0, UR7, RZ ;  /* 0x0000000700037c24 */ /* 0x008fc8000f8e02ff */
[----:B--2---:R-:W-:Y:S02]  /*a140*/  IMAD R2, R2, R3, RZ ;  /* 0x0000000302027224 */ /* 0x004fe400078e02ff */
[----:B------:R-:W-:Y:S02]  /*a150*/  IMAD R3, R0, UR4, RZ ;  /* 0x0000000400037c24 */ /* 0x000fe4000f8e02ff */
[----:B----4-:R-:W-:-:S05]  /*a160*/  IMAD R2, R2, 0xe0, R7 ;  /* 0x000000e002027824 */ /* 0x010fca00078e0207 */
[----:B------:R-:W-:Y:S02]  /*a170*/  SHF.R.S32.HI R252, RZ, 0x1f, R2 ;  /* 0x0000001ffffc7819 */ /* 0x000fe40000011402 */
[----:B------:R-:W-:-:S04]  /*a180*/  IADD3 R0, P2, PT, R3, R2, RZ ;  /* 0x0000000203007210 */ /* 0x000fc80007f5e0ff */
[----:B------:R-:W-:Y:S02]  /*a190*/  LEA.HI.X.SX32 R3, R3, R252, 0x1, P2 ;  /* 0x000000fc03037211 */ /* 0x000fe400010f0eff */
[----:B------:R-:W-:-:S04]  /*a1a0*/  LEA R2, P2, R0, UR10, 0x2 ;  /* 0x0000000a00027c11 */ /* 0x000fc8000f8410ff */
[----:B------:R-:W-:-:S05]  /*a1b0*/  LEA.HI.X R3, R0, UR11, R3, 0x2, P2 ;  /* 0x0000000b00037c11 */ /* 0x000fca00090f1403 */
[----:B0-----:R-:W2:Y:S04]  /*a1c0*/  LDG.E.128 R4, desc[UR36][R2.64] ;  /* 0x0000002402047981 */ /* 0x001ea8000c1e1d00 */
[----:B--2---:R-:W-:Y:S04]  /*a1d0*/  STL.64 [R1+0x10], R4 ;  /* 0x0000100401007387 */ /* 0x004fe80000100a00 */
[----:B------:R0:W-:Y:S04]  /*a1e0*/  STL.64 [R1+0x18], R6 ;  /* 0x0000180601007387 */ /* 0x0001e80000100a00 */
[----:B0-----:R4:W5:Y:S04]  /*a1f0*/  LDL.LU.64 R6, [R1+0x458] ;  /* 0x0004580001067983 */ /* 0x0019680000300a00 */
[----:B------:R4:W5:Y:S02]  /*a200*/  LDL.LU.64 R4, [R1+0x450] ;  /* 0x0004500001047983 */ /* 0x0009640000300a00 */
.L_x_4636:
[----:B------:R-:W-:Y:S05]  /*a210*/  BSYNC.RECONVERGENT B1 ;  /* 0x0000000000017941 */ /* 0x000fea0003800200 */
.L_x_4635:
[----:B------:R-:W-:Y:S04]  /*a220*/  BSSY.RECONVERGENT B1, `(.L_x_4637) ;  /* 0x000026b000017945 */ /* 0x000fe80003800200 */
[----:B------:R-:W-:Y:S05]  /*a230*/  @P1 BRA `(.L_x_4638) ;  /* 0x0000002400a41947 */ /* 0x000fea0003800000 */
[----:B---3--:R-:W3:Y:S04]  /*a240*/  LDL R252, [R1+0x408] ;  /* 0x0004080001fc7983 */ /* 0x008ee80000100800 */
[----:B-----5:R0:W-:Y:S04]  /*a250*/  STL [R1+0x4c8], R143 ;  /* 0x0004c88f01007387 */ /* 0x0201e80000100800 */
[----:B0-----:R-:W2:Y:S04]  /*a260*/  LDL R143, [R1+0x3a4] ;  /* 0x0003a400018f7983 */ /* 0x001ea80000100800 */
[----:B------:R0:W-:Y:S04]  /*a270*/  STL [R1+0x4c4], R147 ;  /* 0x0004c49301007387 */ /* 0x0001e80000100800 */
[----:B0-----:R-:W4:Y:S04]  /*a280*/  LDL R147, [R1+0x3a0] ;  /* 0x0003a00001937983 */ /* 0x001f280000100800 */
[----:B------:R0:W-:Y:S04]  /*a290*/  STL [R1+0x4c0], R151 ;  /* 0x0004c09701007387 */ /* 0x0001e80000100800 */
[----:B0-----:R-:W3:Y:S04]  /*a2a0*/  LDL R151, [R1+0x418] ;  /* 0x0004180001977983 */ /* 0x001ee80000100800 */
[----:B------:R0:W-:Y:S04]  /*a2b0*/  STL [R1+0x4bc], R155 ;  /* 0x0004bc9b01007387 */ /* 0x0001e80000100800 */
[----:B0-----:R-:W2:Y:S04]  /*a2c0*/  LDL R155, [R1+0x3b4] ;  /* 0x0003b400019b7983 */ /* 0x001ea80000100800 */
[----:B------:R0:W-:Y:S04]  /*a2d0*/  STL [R1+0x4b8], R159 ;  /* 0x0004b89f01007387 */ /* 0x0001e80000100800 */
[----:B0-----:R-:W4:Y:S04]  /*a2e0*/  LDL R159, [R1+0x3b0] ;  /* 0x0003b000019f7983 */ /* 0x001f280000100800 */
[----:B------:R0:W-:Y:S04]  /*a2f0*/  STL [R1+0x4b4], R163 ;  /* 0x0004b4a301007387 */ /* 0x0001e80000100800 */
[----:B0-----:R-:W3:Y:S04]  /*a300*/  LDL R163, [R1+0x438] ;  /* 0x0004380001a37983 */ /* 0x001ee80000100800 */
        /* <DEDUP_REMOVED lines=12> */
[----:B------:R0:W-:Y:S01]  /*a3d0*/  STL [R1+0x498], R191 ;  /* 0x000498bf01007387 */ /* 0x0001e20000100800 */
[----:B------:R-:W-:-:S03]  /*a3e0*/  ISETP.NE.U32.AND P1, PT, RZ, UR14, PT ;  /* 0x0000000eff007c0c */ /* 0x000fc6000bf25070 */
[----:B0-----:R-:W2:Y:S04]  /*a3f0*/  LDL R191, [R1+0x3e4] ;  /* 0x0003e40001bf7983 */ /* 0x001ea80000100800 */
[----:B------:R0:W-:Y:S04]  /*a400*/  STL [R1+0x494], R195 ;  /* 0x000494c301007387 */ /* 0x0001e80000100800 */
[----:B0-----:R-:W4:Y:S04]  /*a410*/  LDL R195, [R1+0x3e0] ;  /* 0x0003e00001c37983 */ /* 0x001f280000100800 */
[----:B------:R0:W-:Y:S01]  /*a420*/  STL [R1+0x490], R199 ;  /* 0x000490c701007387 */ /* 0x0001e20000100800 */
[----:B------:R-:W-:-:S03]  /*a430*/  ISETP.NE.AND.EX P1, PT, RZ, UR15, PT, P1 ;  /* 0x0000000fff007c0c */ /* 0x000fc6000bf25310 */
[----:B0-----:R-:W2:Y:S04]  /*a440*/  LDL R199, [R1+0x3f4] ;  /* 0x0003f40001c77983 */ /* 0x001ea80000100800 */
[----:B------:R0:W-:Y:S06]  /*a450*/  STL [R1+0x48c], R203 ;  /* 0x00048ccb01007387 */ /* 0x0001ec0000100800 */
[----:B------:R-:W1:Y:S01]  /*a460*/  @P1 LDC.64 R2, c[0x0][0x448] ;  /* 0x00011200ff021b82 */ /* 0x000e620000000a00 */
[----:B0-----:R-:W4:Y:S04]  /*a470*/  LDL R203, [R1+0x3f0] ;  /* 0x0003f00001cb7983 */ /* 0x001f280000100800 */
[----:B------:R0:W-:Y:S04]  /*a480*/  STL [R1+0x488], R207 ;  /* 0x000488cf01007387 */ /* 0x0001e80000100800 */
[----:B0-----:R-:W2:Y:S04]  /*a490*/  LDL R207, [R1+0x404] ;  /* 0x0004040001cf7983 */ /* 0x001ea80000100800 */
[----:B------:R0:W-:Y:S04]  /*a4a0*/  STL [R1+0x484], R211 ;  /* 0x000484d301007387 */ /* 0x0001e80000100800 */
        /* <DEDUP_REMOVED lines=8> */
[----:B0-----:R-:W2:Y:S04]  /*a530*/  LDL R227, [R1+0x24] ;  /* 0x0000240001e37983 */ /* 0x001ea80000100800 */
[----:B------:R0:W-:Y:S01]  /*a540*/  STL [R1+0x470], R231 ;  /* 0x000470e701007387 */ /* 0x0001e20000100800 */
[----:B------:R-:W1:Y:S03]  /*a550*/  @P1 S2R R0, SR_CTAID.X ;  /* 0x0000000000001919 */ /* 0x000e660000002500 */
[----:B0-----:R-:W4:Y:S04]  /*a560*/  LDL R231, [R1+0x430] ;  /* 0x0004300001e77983 */ /* 0x001f280000100800 */
[----:B------:R0:W-:Y:S04]  /*a570*/  STL [R1+0x46c], R235 ;  /* 0x00046ceb01007387 */ /* 0x0001e80000100800 */
[----:B0-----:R-:W4:Y:S04]  /*a580*/  LDL R235, [R1+0x20] ;  /* 0x0000200001eb7983 */ /* 0x001f280000100800 */
[----:B------:R0:W-:Y:S04]  /*a590*/  STL [R1+0x468], R239 ;  /* 0x000468ef01007387 */ /* 0x0001e80000100800 */
[----:B0-----:R-:W2:Y:S04]  /*a5a0*/  LDL R239, [R1+0x424] ;  /* 0x0004240001ef7983 */ /* 0x001ea80000100800 */
[----:B------:R0:W-:Y:S04]  /*a5b0*/  STL [R1+0x464], R243 ;  /* 0x000464f301007387 */ /* 0x0001e80000100800 */
[----:B0-----:R-:W4:Y:S01]  /*a5c0*/  LDL R243, [R1+0x420] ;  /* 0x0004200001f37983 */ /* 0x001f220000100800 */
[----:B-1----:R-:W-:-:S03]  /*a5d0*/  @P1 IMAD.WIDE.U32 R2, R0, 0x4, R2 ;  /* 0x0000000400021825 */ /* 0x002fc600078e0002 */
[----:B------:R0:W-:Y:S04]  /*a5e0*/  STL [R1+0x460], R247 ;  /* 0x000460f701007387 */ /* 0x0001e80000100800 */
[----:B------:R-:W-:Y:S04]  /*a5f0*/  STL [R1+0x45c], R251 ;  /* 0x00045cfb01007387 */ /* 0x000fe80000100800 */
[----:B0-----:R3:W4:Y:S04]  /*a600*/  @P1 LDG.E R247, desc[UR36][R2.64] ;  /* 0x0000002402f71981 */ /* 0x001728000c1e1900 */
[----:B------:R-:W-:Y:S04]  /*a610*/  STL [R1+0x44c], R4 ;  /* 0x00044c0401007387 */ /* 0x000fe80000100800 */
[----:B------:R0:W-:Y:S01]  /*a620*/  STL [R1+0x450], R5 ;  /* 0x0004500501007387 */ /* 0x0001e20000100800 */
[----:B---3--:R-:W-:-:S04]  /*a630*/  FMUL.FTZ R2, R179, R6 ;  /* 0x00000006b3027220 */ /* 0x008fc80000410000 */
[----:B------:R-:W-:-:S04]  /*a640*/  FFMA.FTZ R2, R163, R167, R2 ;  /* 0x000000a7a3027223 */ /* 0x000fc80000010002 */
[----:B------:R-:W-:-:S04]  /*a650*/  FFMA.FTZ R2, R151, R10, R2 ;  /* 0x0000000a97027223 */ /* 0x000fc80000010002 */
[----:B------:R-:W-:Y:S01]  /*a660*/  FFMA.FTZ R2, R252, R14, R2 ;  /* 0x0000000efc027223 */ /* 0x000fe20000010002 */
[----:B--2---:R-:W-:Y:S02]  /*a670*/  FMUL.FTZ R3, R239, R5 ;  /* 0x00000005ef037220 */ /* 0x004fe40000410000 */
[----:B0-----:R-:W2:Y:S02]  /*a680*/  LDL R5, [R1+0x8] ;  /* 0x0000080001057983 */ /* 0x001ea40000100800 */
[----:B------:R-:W-:-:S04]  /*a690*/  FFMA.FTZ R3, R223, R227, R3 ;  /* 0x000000e3df037223 */ /* 0x000fc80000010003 */
[----:B------:R-:W-:Y:S01]  /*a6a0*/  FFMA.FTZ R3, R215, R9, R3 ;  /* 0x00000009d7037223 */ /* 0x000fe20000010003 */
[----:B----4-:R-:W-:-:S04]  /*a6b0*/  FMUL.FTZ R0, R243, R4 ;  /* 0x00000004f3007220 */ /* 0x010fc80000410000 */
[----:B------:R-:W-:Y:S01]  /*a6c0*/  FFMA.FTZ R0, R231, R235, R0 ;  /* 0x000000ebe7007223 */ /* 0x000fe20000010000 */
[----:B------:R-:W-:-:S03]  /*a6d0*/  FFMA.FTZ R3, R207, R13, R3 ;  /* 0x0000000dcf037223 */ /* 0x000fc60000010003 */
        /* <DEDUP_REMOVED lines=11> */
[----:B------:R-:W-:Y:S01]  /*a790*/  STL [R1+0x454], R8 ;  /* 0x0004540801007387 */ /* 0x000fe20000100800 */
[----:B------:R-:W-:Y:S02]  /*a7a0*/  FFMA.FTZ R3, R143, R37, R3 ;  /* 0x000000258f037223 */ /* 0x000fe40000010003 */
[----:B------:R-:W-:Y:S01]  /*a7b0*/  FFMA.FTZ R0, R159, R32, R0 ;  /* 0x000000209f007223 */ /* 0x000fe20000010000 */
[----:B------:R-:W-:Y:S03]  /*a7c0*/  STL [R1+0x458], R9 ;  /* 0x0004580901007387 */ /* 0x000fe60000100800 */
[----:B------:R-:W-:Y:S01]  /*a7d0*/  FFMA.FTZ R0, R147, R36, R0 ;  /* 0x0000002493007223 */ /* 0x000fe20000010000 */
[----:B------:R-:W3:Y:S04]  /*a7e0*/  LDL R143, [R1+0x390] ;  /* 0x00039000018f7983 */ /* 0x000ee80000100800 */
[----:B------:R0:W-:Y:S04]  /*a7f0*/  @P1 STL [R1+0x4], R247 ;  /* 0x000004f701001387 */ /* 0x0001e80000100800 */
[----:B------:R-:W4:Y:S04]  /*a800*/  LDL R147, [R1+0x394] ;  /* 0x0003940001937983 */ /* 0x000f280000100800 */
[----:B------:R-:W2:Y:S04]  /*a810*/  LDL R251, [R1+0x384] ;  /* 0x0003840001fb7983 */ /* 0x000ea80000100800 */
[----:B------:R-:W3:Y:S04]  /*a820*/  LDL R239, [R1+0x374] ;  /* 0x0003740001ef7983 */ /* 0x000ee80000100800 */
[----:B------:R-:W3:Y:S04]  /*a830*/  LDL R4, [R1+0x3f8] ;  /* 0x0003f80001047983 */ /* 0x000ee80000100800 */
[----:B------:R-:W3:Y:S04]  /*a840*/  LDL R227, [R1+0x364] ;  /* 0x0003640001e37983 */ /* 0x000ee80000100800 */
[----:B0-----:R-:W3:Y:S04]  /*a850*/  LDL R247, [R1+0x3e8] ;  /* 0x0003e80001f77983 */ /* 0x001ee80000100800 */
        /* <DEDUP_REMOVED lines=25> */
[----:B----4-:R-:W-:-:S04]  /*a9f0*/  FFMA.FTZ R3, R147, R41, R3 ;  /* 0x0000002993037223 */ /* 0x010fc80000010003 */
[----:B--2---:R-:W-:Y:S01]  /*aa00*/  FFMA.FTZ R3, R251, R45, R3 ;  /* 0x0000002dfb037223 */ /* 0x004fe20000010003 */
[----:B---3--:R-:W-:Y:S02]  /*aa10*/  FFMA.FTZ R0, R143, R40, R0 ;  /* 0x000000288f007223 */ /* 0x008fe40000010000 */
[----:B------:R-:W2:Y:S01]  /*aa20*/  LDL.LU R143, [R1+0x4c8] ;  /* 0x0004c800018f7983 */ /* 0x000ea20000300800 */
[----:B------:R-:W-:-:S03]  /*aa30*/  FFMA.FTZ R3, R239, R49, R3 ;  /* 0x00000031ef037223 */ /* 0x000fc60000010003 */
[----:B------:R-:W3:Y:S01]  /*aa40*/  LDL.LU R147, [R1+0x4c4] ;  /* 0x0004c40001937983 */ /* 0x000ee20000300800 */
[----:B------:R-:W-:-:S03]  /*aa50*/  FFMA.FTZ R2, R4, R18, R2 ;  /* 0x0000001204027223 */ /* 0x000fc60000010002 */
        /* <DEDUP_REMOVED lines=38> */
[----:B------:R-:W4:Y:S01]  /*acc0*/  LDL R155, [R1+0x2e4] ;  /* 0x0002e400019b7983 */ /* 0x000f220000100800 */
        /* <DEDUP_REMOVED lines=17> */
[----:B------:R-:W3:Y:S01]  /*ade0*/  LDL R9, [R1+0x2b8] ;  /* 0x0002b80001097983 */ /* 0x000ee20000100800 */
[----:B--2---:R-:W-:-:S03]  /*adf0*/  FFMA.FTZ R2, R4, R58, R2 ;  /* 0x0000003a04027223 */ /* 0x004fc60000010002 */
[----:B------:R-:W2:Y:S01]  /*ae00*/  LDL R4, [R1+0x2e8] ;  /* 0x0002e80001047983 */ /* 0x000ea20000100800 */
[----:B----4-:R-:W-:-:S04]  /*ae10*/  FFMA.FTZ R3, R155, R85, R3 ;  /* 0x000000559b037223 */ /* 0x010fc80000010003 */
[----:B------:R-:W-:-:S04]  /*ae20*/  FFMA.FTZ R3, R251, R89, R3 ;  /* 0x00000059fb037223 */ /* 0x000fc80000010003 */
[----:B---3--:R-:W-:-:S04]  /*ae30*/  FFMA.FTZ R3, R239, R93, R3 ;  /* 0x0000005def037223 */ /* 0x008fc80000010003 */
[----:B------:R-:W-:Y:S01]  /*ae40*/  FFMA.FTZ R3, R167, R97, R3 ;  /* 0x00000061a7037223 */ /* 0x000fe20000010003 */
[----:B------:R-:W-:Y:S02]  /*ae50*/  FFMA.FTZ R0, R151, R84, R0 ;  /* 0x0000005497007223 */ /* 0x000fe40000010000 */
[----:B------:R-:W3:Y:S01]  /*ae60*/  LDL.LU R151, [R1+0x4c0] ;  /* 0x0004c00001977983 */ /* 0x000ee20000300800 */
[----:B------:R-:W-:-:S03]  /*ae70*/  FFMA.FTZ R2, R159, R62, R2 ;  /* 0x0000003e9f027223 */ /* 0x000fc60000010002 */
[----:B------:R-:W4:Y:S04]  /*ae80*/  LDL.LU R155, [R1+0x4bc] ;  /* 0x0004bc00019b7983 */ /* 0x000f280000300800 */
[----:B------:R-:W4:Y:S04]  /*ae90*/  LDL.LU R159, [R1+0x4b8] ;  /* 0x0004b800019f7983 */ /* 0x000f280000300800 */
[----:B------:R-:W3:Y:S01]  /*aea0*/  LDL R167, [R1+0x240] ;  /* 0x0002400001a77983 */ /* 0x000ee20000100800 */
[----:B------:R-:W-:Y:S01]  /*aeb0*/  FFMA.FTZ R0, R252, R88, R0 ;  /* 0x00000058fc007223 */ /* 0x000fe20000010000 */
[----:B------:R-:W-:-:S02]  /*aec0*/  FFMA.FTZ R2, R247, R66, R2 ;  /* 0x00000042f7027223 */ /* 0x000fc40000010002 */
[----:B------:R-:W4:Y:S01]  /*aed0*/  LDL R251, [R1+0x234] ;  /* 0x0002340001fb7983 */ /* 0x000f220000100800 */
[----:B------:R-:W-:Y:S01]  /*aee0*/  FFMA.FTZ R0, R243, R92, R0 ;  /* 0x0000005cf3007223 */ /* 0x000fe20000010000 */
[----:B------:R-:W-:Y:S01]  /*aef0*/  FFMA.FTZ R2, R235, R70, R2 ;  /* 0x00000046eb027223 */ /* 0x000fe20000010002 */
[----:B------:R-:W-:Y:S01]  /*af00*/  FFMA.FTZ R3, R223, R101, R3 ;  /* 0x00000065df037223 */ /* 0x000fe20000010003 */
[----:B------:R-:W4:Y:S01]  /*af10*/  LDL R247, [R1+0x298] ;  /* 0x0002980001f77983 */ /* 0x000f220000100800 */
[----:B------:R-:W-:Y:S01]  /*af20*/  FFMA.FTZ R0, R231, R96, R0 ;  /* 0x00000060e7007223 */ /* 0x000fe20000010000 */
[----:B------:R-:W-:Y:S02]  /*af30*/  FFMA.FTZ R2, R8, R74, R2 ;  /* 0x0000004a08027223 */ /* 0x000fe40000010002 */
[----:B------:R-:W4:Y:S01]  /*af40*/  LDL R8, [R1+0x244] ;  /* 0x0002440001087983 */ /* 0x000f220000100800 */
[----:B------:R-:W-:Y:S01]  /*af50*/  FFMA.FTZ R0, R227, R100, R0 ;  /* 0x00000064e3007223 */ /* 0x000fe20000010000 */
[----:B------:R-:W-:Y:S01]  /*af60*/  FFMA.FTZ R2, R219, R78, R2 ;  /* 0x0000004edb027223 */ /* 0x000fe20000010002 */
[----:B------:R-:W-:Y:S01]  /*af70*/  FFMA.FTZ R3, R211, R105, R3 ;  /* 0x00000069d3037223 */ /* 0x000fe20000010003 */
[----:B------:R-:W4:Y:S01]  /*af80*/  LDL R252, [R1+0x230] ;  /* 0x0002300001fc7983 */ /* 0x000f220000100800 */
[----:B------:R-:W-:Y:S01]  /*af90*/  FFMA.FTZ R0, R215, R104, R0 ;  /* 0x00000068d7007223 */ /* 0x000fe20000010000 */
[----:B------:R-:W-:Y:S01]  /*afa0*/  FFMA.FTZ R2, R207, R82, R2 ;  /* 0x00000052cf027223 */ /* 0x000fe20000010002 */
[----:B------:R-:W-:Y:S01]  /*afb0*/  FFMA.FTZ R3, R199, R109, R3 ;  /* 0x0000006dc7037223 */ /* 0x000fe20000010003 */
[----:B------:R-:W4:Y:S01]  /*afc0*/  LDL R239, [R1+0x214] ;  /* 0x0002140001ef7983 */ /* 0x000f220000100800 */
[----:B------:R-:W-:-:S02]  /*afd0*/  FFMA.FTZ R0, R203, R108, R0 ;  /* 0x0000006ccb007223 */ /* 0x000fc40000010000 */
[----:B------:R-:W-:Y:S01]  /*afe0*/  FFMA.FTZ R3, R191, R113, R3 ;  /* 0x00000071bf037223 */ /* 0x000fe20000010003 */
[----:B------:R-:W4:Y:S01]  /*aff0*/  LDL R227, [R1+0x204] ;  /* 0x0002040001e37983 */ /* 0x000f220000100800 */
[----:B------:R-:W-:Y:S02]  /*b000*/  FFMA.FTZ R0, R195, R112, R0 ;  /* 0x00000070c3007223 */ /* 0x000fe40000010000 */
[----:B------:R-:W-:Y:S01]  /*b010*/  FFMA.FTZ R3, R179, R117, R3 ;  /* 0x00000075b3037223 */ /* 0x000fe20000010003 */
[----:B------:R-:W4:Y:S01]  /*b020*/  LDL R215, [R1+0x1f4] ;  /* 0x0001f40001d77983 */ /* 0x000f220000100800 */
[----:B------:R-:W-:Y:S02]  /*b030*/  FFMA.FTZ R0, R183, R116, R0 ;  /* 0x00000074b7007223 */ /* 0x000fe40000010000 */
[----:B------:R-:W-:Y:S01]  /*b040*/  FFMA.FTZ R3, R163, R121, R3 ;  /* 0x00000079a3037223 */ /* 0x000fe20000010003 */
        /* <DEDUP_REMOVED lines=20> */
[----:B------:R-:W-:-:S03]  /*b190*/  FFMA.FTZ R2, R187, R90, R2 ;  /* 0x0000005abb027223 */ /* 0x000fc60000010002 */
[----:B------:R-:W3:Y:S01]  /*b1a0*/  LDL R187, [R1+0x238] ;  /* 0x0002380001bb7983 */ /* 0x000ee20000100800 */
[----:B----4-:R-:W-:-:S03]  /*b1b0*/  FFMA.FTZ R3, R8, R125, R3 ;  /* 0x0000007d08037223 */ /* 0x010fc60000010003 */
[----:B------:R-:W4:Y:S01]  /*b1c0*/  LDL R8, [R1+0x1b4] ;  /* 0x0001b40001087983 */ /* 0x000f220000100800 */
[----:B------:R-:W-:Y:S01]  /*b1d0*/  FFMA.FTZ R3, R251, R129, R3 ;  /* 0x00000081fb037223 */ /* 0x000fe20000010003 */
[----:B------:R-:W-:Y:S01]  /*b1e0*/  FFMA.FTZ R2, R175, R94, R2 ;  /* 0x0000005eaf027223 */ /* 0x000fe20000010002 */
[----:B------:R-:W-:Y:S01]  /*b1f0*/  FFMA.FTZ R0, R252, R128, R0 ;  /* 0x00000080fc007223 */ /* 0x000fe20000010000 */
[----:B------:R-:W4:Y:S02]  /*b200*/  LDL R175, [R1+0x1b0] ;  /* 0x0001b00001af7983 */ /* 0x000f240000100800 */
[----:B------:R-:W-:Y:S02]  /*b210*/  FFMA.FTZ R2, R9, R98, R2 ;  /* 0x0000006209027223 */ /* 0x000fe40000010002 */
[----:B------:R-:W4:Y:S04]  /*b220*/  LDL R9, [R1+0x228] ;  /* 0x0002280001097983 */ /* 0x000f280000100800 */
[----:B------:R-:W4:Y:S04]  /*b230*/  LDL R251, [R1+0x174] ;  /* 0x0001740001fb7983 */ /* 0x000f280000100800 */
[----:B------:R-:W4:Y:S01]  /*b240*/  LDL R252, [R1+0x170] ;  /* 0x0001700001fc7983 */ /* 0x000f220000100800 */
[----:B------:R-:W-:-:S03]  /*b250*/  FFMA.FTZ R0, R171, R132, R0 ;  /* 0x00000084ab007223 */ /* 0x000fc60000010000 */
[----:B------:R-:W4:Y:S01]  /*b260*/  LDL R171, [R1+0x1a0] ;  /* 0x0001a00001ab7983 */ /* 0x000f220000100800 */
[----:B--2---:R-:W-:-:S03]  /*b270*/  FFMA.FTZ R2, R4, R102, R2 ;  /* 0x0000006604027223 */ /* 0x004fc60000010002 */
[----:B------:R-:W2:Y:S01]  /*b280*/  LDL R4, [R1+0x218] ;  /* 0x0002180001047983 */ /* 0x000ea20000100800 */
[----:B------:R-:W-:Y:S01]  /*b290*/  FFMA.FTZ R2, R247, R106, R2 ;  /* 0x0000006af7027223 */ /* 0x000fe20000010002 */
[----:B---3--:R-:W-:Y:S01]  /*b2a0*/  FFMA.FTZ R3, R167, R133, R3 ;  /* 0x00000085a7037223 */ /* 0x008fe20000010003 */
[----:B------:R-:W-:Y:S01]  /*b2b0*/  FFMA.FTZ R0, R243, R136, R0 ;  /* 0x00000088f3007223 */ /* 0x000fe20000010000 */
[----:B------:R-:W3:Y:S01]  /*b2c0*/  LDL R167, [R1+0x1a4] ;  /* 0x0001a40001a77983 */ /* 0x000ee20000100800 */
[----:B------:R-:W-:-:S03]  /*b2d0*/  FFMA.FTZ R2, R163, R110, R2 ;  /* 0x0000006ea3027223 */ /* 0x000fc60000010002 */
[----:B------:R-:W3:Y:S01]  /*b2e0*/  LDL R163, [R1+0x208] ;  /* 0x0002080001a37983 */ /* 0x000ee20000100800 */
[----:B------:R-:W-:Y:S01]  /*b2f0*/  FFMA.FTZ R3, R239, R137, R3 ;  /* 0x00000089ef037223 */ /* 0x000fe20000010003 */
[----:B------:R-:W-:Y:S01]  /*b300*/  FFMA.FTZ R2, R235, R114, R2 ;  /* 0x00000072eb027223 */ /* 0x000fe20000010002 */
[----:B------:R-:W-:Y:S01]  /*b310*/  FFMA.FTZ R0, R231, R140, R0 ;  /* 0x0000008ce7007223 */ /* 0x000fe20000010000 */
        /* <DEDUP_REMOVED lines=17> */
[----:B------:R-:W-:-:S03]  /*b430*/  FFMA.FTZ R3, R179, R157, R3 ;  /* 0x0000009db3037223 */ /* 0x000fc60000010003 */
[----:B------:R-:W3:Y:S01]  /*b440*/  LDL R179, [R1+0x184] ;  /* 0x0001840001b37983 */ /* 0x000ee20000100800 */
[----:B----4-:R-:W-:Y:S01]  /*b450*/  FFMA.FTZ R3, R8, R161, R3 ;  /* 0x000000a108037223 */ /* 0x010fe20000010003 */
[----:B------:R-:W-:Y:S01]  /*b460*/  FFMA.FTZ R2, R9, R134, R2 ;  /* 0x0000008609027223 */ /* 0x000fe20000010002 */
[----:B------:R-:W-:Y:S01]  /*b470*/  FFMA.FTZ R0, R175, R160, R0 ;  /* 0x000000a0af007223 */ /* 0x000fe20000010000 */
[----:B------:R-:W4:Y:S04]  /*b480*/  LDL R183, [R1+0x1e8] ;  /* 0x0001e80001b77983 */ /* 0x000f280000100800 */
        /* <DEDUP_REMOVED lines=21> */
[----:B------:R-:W2:Y:S01]  /*b5e0*/  LDL R163, [R1+0x190] ;  /* 0x0001900001a37983 */ /* 0x000ea20000100800 */
[----:B----4-:R-:W-:-:S04]  /*b5f0*/  FFMA.FTZ R2, R171, R146, R2 ;  /* 0x00000092ab027223 */ /* 0x010fc80000010002 */
[----:B------:R-:W-:Y:S01]  /*b600*/  FFMA.FTZ R2, R183, R150, R2 ;  /* 0x00000096b7027223 */ /* 0x000fe20000010002 */
[----:B---3--:R-:W-:-:S04]  /*b610*/  FFMA.FTZ R3, R167, R169, R3 ;  /* 0x000000a9a7037223 */ /* 0x008fc80000010003 */
[----:B------:R-:W-:-:S04]  /*b620*/  FFMA.FTZ R3, R179, R173, R3 ;  /* 0x000000adb3037223 */ /* 0x000fc80000010003 */
[----:B------:R-:W-:-:S04]  /*b630*/  FFMA.FTZ R3, R251, R177, R3 ;  /* 0x000000b1fb037223 */ /* 0x000fc80000010003 */
[----:B------:R-:W-:-:S04]  /*b640*/  FFMA.FTZ R3, R239, R181, R3 ;  /* 0x000000b5ef037223 */ /* 0x000fc80000010003 */
[----:B------:R-:W-:Y:S01]  /*b650*/  FFMA.FTZ R3, R227, R185, R3 ;  /* 0x000000b9e3037223 */ /* 0x000fe20000010003 */
[----:B--2---:R-:W-:Y:S02]  /*b660*/  FFMA.FTZ R0, R163, R168, R0 ;  /* 0x000000a8a3007223 */ /* 0x004fe40000010000 */
[----:B------:R-:W2:Y:S01]  /*b670*/  LDL.LU R163, [R1+0x4b4] ;  /* 0x0004b40001a37983 */ /* 0x000ea20000300800 */
[----:B------:R-:W-:Y:S01]  /*b680*/  FFMA.FTZ R3, R215, R189, R3 ;  /* 0x000000bdd7037223 */ /* 0x000fe20000010003 */
[----:B------:R-:W-:Y:S02]  /*b690*/  FFMA.FTZ R0, R175, R172, R0 ;  /* 0x000000acaf007223 */ /* 0x000fe40000010000 */
[----:B------:R-:W3:Y:S01]  /*b6a0*/  LDL.LU R167, [R1+0x4b0] ;  /* 0x0004b00001a77983 */ /* 0x000ee20000300800 */
[----:B------:R-:W-:-:S03]  /*b6b0*/  FFMA.FTZ R3, R203, R193, R3 ;  /* 0x000000c1cb037223 */ /* 0x000fc60000010003 */
[----:B------:R-:W4:Y:S01]  /*b6c0*/  LDL.LU R171, [R1+0x4ac] ;  /* 0x0004ac0001ab7983 */ /* 0x000f220000300800 */
[----:B------:R-:W-:-:S03]  /*b6d0*/  FFMA.FTZ R3, R9, R197, R3 ;  /* 0x000000c509037223 */ /* 0x000fc60000010003 */
[----:B------:R-:W4:Y:S04]  /*b6e0*/  LDL.LU R175, [R1+0x4a8] ;  /* 0x0004a80001af7983 */ /* 0x000f280000300800 */
[----:B------:R-:W4:Y:S04]  /*b6f0*/  LDL.LU R179, [R1+0x4a4] ;  /* 0x0004a40001b37983 */ /* 0x000f280000300800 */
[----:B------:R-:W4:Y:S04]  /*b700*/  LDL.LU R183, [R1+0x4a0] ;  /* 0x0004a00001b77983 */ /* 0x000f280000300800 */
[----:B------:R-:W2:Y:S04]  /*b710*/  LDL R9, [R1+0x104] ;  /* 0x0001040001097983 */ /* 0x000ea80000100800 */
[----:B------:R-:W3:Y:S01]  /*b720*/  LDL R203, [R1+0x100] ;  /* 0x0001000001cb7983 */ /* 0x000ee20000100800 */
        /* <DEDUP_REMOVED lines=9> */
[----:B------:R-:W-:Y:S01]  /*b7c0*/  FFMA.FTZ R2, R211, R166, R2 ;  /* 0x000000a6d3027223 */ /* 0x000fe20000010002 */
[----:B------:R-:W-:-:S02]  /*b7d0*/  FFMA.FTZ R0, R219, R188, R0 ;  /* 0x000000bcdb007223 */ /* 0x000fc40000010000 */
        /* <DEDUP_REMOVED lines=27> */
[----:B----4-:R-:W-:-:S04]  /*b990*/  FFMA.FTZ R3, R252, R209, R3 ;  /* 0x000000d1fc037223 */ /* 0x010fc80000010003 */
[----:B------:R-:W-:Y:S01]  /*b9a0*/  FFMA.FTZ R3, R243, R213, R3 ;  /* 0x000000d5f3037223 */ /* 0x000fe20000010003 */
[----:B------:R-:W-:-:S04]  /*b9b0*/  FFMA.FTZ R0, R191, R208, R0 ;  /* 0x000000d0bf007223 */ /* 0x000fc80000010000 */
[----:B------:R-:W-:-:S04]  /*b9c0*/  FFMA.FTZ R0, R247, R212, R0 ;  /* 0x000000d4f7007223 */ /* 0x000fc80000010000 */
[----:B------:R-:W-:Y:S01]  /*b9d0*/  FFMA.FTZ R0, R235, R216, R0 ;  /* 0x000000d8eb007223 */ /* 0x000fe20000010000 */
[----:B------:R-:W-:-:S03]  /*b9e0*/  FFMA.FTZ R3, R231, R217, R3 ;  /* 0x000000d9e7037223 */ /* 0x000fc60000010003 */
[----:B------:R-:W-:Y:S01]  /*b9f0*/  FFMA.FTZ R0, R223, R220, R0 ;  /* 0x000000dcdf007223 */ /* 0x000fe20000010000 */
[----:B------:R-:W-:-:S03]  /*ba00*/  FFMA.FTZ R3, R215, R221, R3 ;  /* 0x000000ddd7037223 */ /* 0x000fc60000010003 */
[----:B------:R-:W-:Y:S01]  /*ba10*/  FFMA.FTZ R0, R219, R224, R0 ;  /* 0x000000e0db007223 */ /* 0x000fe20000010000 */
[----:B------:R-:W-:Y:S02]  /*ba20*/  FFMA.FTZ R2, R187, R182, R2 ;  /* 0x000000b6bb027223 */ /* 0x000fe40000010002 */
        /* <DEDUP_REMOVED lines=32> */
[----:B----4-:R-:W-:-:S04]  /*bc30*/  FFMA.FTZ R3, R247, R237, R3 ;  /* 0x000000edf7037223 */ /* 0x010fc80000010003 */
[----:B------:R-:W-:Y:S02]  /*bc40*/  FFMA.FTZ R3, R239, R241, R3 ;  /* 0x000000f1ef037223 */ /* 0x000fe40000010003 */
[----:B------:R-:W4:Y:S01]  /*bc50*/  LDL R239, [R1+0x37c] ;  /* 0x00037c0001ef7983 */ /* 0x000f220000100800 */
[----:B--2---:R-:W-:-:S03]  /*bc60*/  FFMA.FTZ R2, R9, R210, R2 ;  /* 0x000000d209027223 */ /* 0x004fc60000010002 */
[----:B------:R-:W2:Y:S01]  /*bc70*/  LDL R9, [R1+0x98] ;  /* 0x0000980001097983 */ /* 0x000ea20000100800 */
[----:B------:R-:W-:-:S03]  /*bc80*/  FFMA.FTZ R2, R8, R214, R2 ;  /* 0x000000d608027223 */ /* 0x000fc60000010002 */
[----:B------:R-:W4:Y:S01]  /*bc90*/  LDL R8, [R1+0x88] ;  /* 0x0000880001087983 */ /* 0x000f220000100800 */
[----:B---3--:R-:W-:Y:S01]  /*bca0*/  FFMA.FTZ R3, R203, R245, R3 ;  /* 0x000000f5cb037223 */ /* 0x008fe20000010003 */
[----:B------:R-:W-:Y:S02]  /*bcb0*/  FFMA.FTZ R2, R235, R218, R2 ;  /* 0x000000daeb027223 */ /* 0x000fe40000010002 */
[----:B------:R-:W3:Y:S01]  /*bcc0*/  LDL R203, [R1+0x78] ;  /* 0x0000780001cb7983 */ /* 0x000ee20000100800 */
[----:B------:R-:W-:Y:S01]  /*bcd0*/  FFMA.FTZ R3, R223, R249, R3 ;  /* 0x000000f9df037223 */ /* 0x000fe20000010003 */
[----:B------:R-:W-:Y:S02]  /*bce0*/  FFMA.FTZ R2, R199, R222, R2 ;  /* 0x000000dec7027223 */ /* 0x000fe40000010002 */
[----:B------:R-:W3:Y:S01]  /*bcf0*/  LDL R199, [R1+0x68] ;  /* 0x0000680001c77983 */ /* 0x000ee20000100800 */
[----:B------:R-:W-:-:S03]  /*bd00*/  FFMA.FTZ R3, R4, R195, R3 ;  /* 0x000000c304037223 */ /* 0x000fc60000010003 */
[----:B------:R-:W3:Y:S04]  /*bd10*/  LDL R195, [R1+0x58] ;  /* 0x0000580001c37983 */ /* 0x000ee80000100800 */
[----:B------:R-:W3:Y:S01]  /*bd20*/  LDL R4, [R1+0x48] ;  /* 0x0000480001047983 */ /* 0x000ee20000100800 */
[----:B------:R-:W-:-:S03]  /*bd30*/  FFMA.FTZ R0, R251, R236, R0 ;  /* 0x000000ecfb007223 */ /* 0x000fc60000010000 */
[----:B------:R-:W3:Y:S01]  /*bd40*/  LDL R223, [R1+0x42c] ;  /* 0x00042c0001df7983 */ /* 0x000ee20000100800 */
[----:B------:R-:W-:Y:S01]  /*bd50*/  FFMA.FTZ R0, R243, R240, R0 ;  /* 0x000000f0f3007223 */ /* 0x000fe20000010000 */
[----:B------:R-:W-:Y:S02]  /*bd60*/  FFMA.FTZ R2, R219, R226, R2 ;  /* 0x000000e2db027223 */ /* 0x000fe40000010002 */
[----:B------:R-:W3:Y:S01]  /*bd70*/  LDL R219, [R1+0x2c] ;  /* 0x00002c0001db7983 */ /* 0x000ee20000100800 */
[----:B------:R-:W-:Y:S01]  /*bd80*/  FFMA.FTZ R0, R231, R244, R0 ;  /* 0x000000f4e7007223 */ /* 0x000fe20000010000 */
[----:B------:R-:W-:Y:S02]  /*bd90*/  FFMA.FTZ R2, R207, R230, R2 ;  /* 0x000000e6cf027223 */ /* 0x000fe40000010002 */
        /* <DEDUP_REMOVED lines=8> */
[----:B------:R-:W3:Y:S01]  /*be20*/  LDL R231, [R1+0x35c] ;  /* 0x00035c0001e77983 */ /* 0x000ee20000100800 */
[----:B--2---:R-:W-:Y:S01]  /*be30*/  FFMA.FTZ R2, R9, R234, R2 ;  /* 0x000000ea09027223 */ /* 0x004fe20000010002 */
[----:B------:R-:W-:Y:S01]  /*be40*/  FADD.FTZ R0, R0, R3 ;  /* 0x0000000300007221 */ /* 0x000fe20000010000 */
[----:B------:R-:W0:Y:S02]  /*be50*/  @P1 LDC R9, c[0x0][0x408] ;  /* 0x00010200ff091b82 */ /* 0x000e240000000800 */
[----:B----4-:R-:W-:-:S02]  /*be60*/  FFMA.FTZ R2, R8, R238, R2 ;  /* 0x000000ee08027223 */ /* 0x010fc40000010002 */
[----:B------:R-:W2:Y:S02]  /*be70*/  LDL R8, [R1+0x40c] ;  /* 0x00040c0001087983 */ /* 0x000ea40000100800 */
[----:B---3--:R-:W-:Y:S02]  /*be80*/  FFMA.FTZ R2, R203, R242, R2 ;  /* 0x000000f2cb027223 */ /* 0x008fe40000010002 */
[----:B------:R-:W3:Y:S01]  /*be90*/  LDL R203, [R1+0x3ec] ;  /* 0x0003ec0001cb7983 */ /* 0x000ee20000100800 */
[----:B------:R-:W0:Y:S01]  /*bea0*/  @P1 LDC R3, c[0x0][0x430] ;  /* 0x00010c00ff031b82 */ /* 0x000e220000000800 */
[----:B------:R-:W-:Y:S02]  /*beb0*/  FFMA.FTZ R2, R199, R246, R2 ;  /* 0x000000f6c7027223 */ /* 0x000fe40000010002 */
[----:B------:R-:W4:Y:S02]  /*bec0*/  LDL R199, [R1+0x3dc] ;  /* 0x0003dc0001c77983 */ /* 0x000f240000100800 */
[----:B------:R-:W-:-:S02]  /*bed0*/  FFMA.FTZ R2, R195, R250, R2 ;  /* 0x000000fac3027223 */ /* 0x000fc40000010002 */
[----:B------:R-:W4:Y:S02]  /*bee0*/  LDL R195, [R1+0x3cc] ;  /* 0x0003cc0001c37983 */ /* 0x000f240000100800 */
[----:B------:R-:W-:Y:S02]  /*bef0*/  FFMA.FTZ R2, R4, R252, R2 ;  /* 0x000000fc04027223 */ /* 0x000fe40000010002 */
[----:B------:R-:W4:Y:S02]  /*bf00*/  LDL R4, [R1+0x3bc] ;  /* 0x0003bc0001047983 */ /* 0x000f240000100800 */
[----:B------:R-:W-:Y:S01]  /*bf10*/  FADD.FTZ R252, R2, R0 ;  /* 0x0000000002fc7221 */ /* 0x000fe20000010000 */
[----:B0-----:R-:W-:Y:S02]  /*bf20*/  @P1 IMAD.IADD R0, R3, 0x1, R9 ;  /* 0x0000000103001824 */ /* 0x001fe400078e0209 */
[----:B------:R-:W4:Y:S03]  /*bf30*/  LDL R9, [R1+0x3ac] ;  /* 0x0003ac0001097983 */ /* 0x000f260000100800 */
[----:B------:R-:W-:Y:S01]  /*bf40*/  @P1 ISETP.GE.AND P4, PT, R5, R0, PT ;  /* 0x000000000500120c */ /* 0x000fe20003f86270 */
[----:B------:R-:W-:Y:S01]  /*bf50*/  FMUL.FTZ R0, R223, R7 ;  /* 0x00000007df007220 */ /* 0x000fe20000410000 */
[----:B------:R-:W-:Y:S01]  /*bf60*/  ISETP.NE.U32.AND P2, PT, RZ, UR12, PT ;  /* 0x0000000cff007c0c */ /* 0x000fe2000bf45070 */
[----:B------:R-:W4:Y:S02]  /*bf70*/  LDL R223, [R1+0x32c] ;  /* 0x00032c0001df7983 */ /* 0x000f240000100800 */
[----:B------:R-:W-:Y:S01]  /*bf80*/  FFMA.FTZ R0, R215, R219, R0 ;  /* 0x000000dbd7007223 */ /* 0x000fe20000010000 */
[----:B------:R-:W-:Y:S01]  /*bf90*/  ISETP.NE.AND.EX P2, PT, RZ, UR13, PT, P2 ;  /* 0x0000000dff007c0c */ /* 0x000fe2000bf45320 */
[----:B------:R-:W4:Y:S02]  /*bfa0*/  LDL R219, [R1+0x31c] ;  /* 0x00031c0001db7983 */ /* 0x000f240000100800 */
[----:B------:R-:W-:-:S02]  /*bfb0*/  FFMA.FTZ R0, R211, R11, R0 ;  /* 0x0000000bd3007223 */ /* 0x000fc40000010000 */
[----:B------:R-:W4:Y:S04]  /*bfc0*/  LDL R215, [R1+0x30c] ;  /* 0x00030c0001d77983 */ /* 0x000f280000100800 */
[----:B------:R-:W4:Y:S04]  /*bfd0*/  LDL R211, [R1+0x2fc] ;  /* 0x0002fc0001d37983 */ /* 0x000f280000100800 */
[----:B------:R-:W0:Y:S01]  /*bfe0*/  @P2 LDC.64 R2, c[0x0][0x438] ;  /* 0x00010e00ff022b82 */ /* 0x000e220000000a00 */
[----:B--2---:R-:W-:Y:S02]  /*bff0*/  FFMA.FTZ R0, R8, R15, R0 ;  /* 0x0000000f08007223 */ /* 0x004fe40000010000 */
[----:B------:R-:W2:Y:S02]  /*c000*/  LDL R8, [R1+0x39c] ;  /* 0x00039c0001087983 */ /* 0x000ea40000100800 */
[----:B------:R-:W-:Y:S01]  /*c010*/  FFMA.FTZ R0, R207, R19, R0 ;  /* 0x00000013cf007223 */ /* 0x000fe20000010000 */
[----:B0-----:R-:W-:Y:S01]  /*c020*/  @P2 IMAD.WIDE R2, R227, 0x4, R2 ;  /* 0x00000004e3022825 */ /* 0x001fe200078e0202 */
[----:B------:R-:W2:Y:S03]  /*c030*/  LDL R207, [R1+0x2ec] ;  /* 0x0002ec0001cf7983 */ /* 0x000ea60000100800 */
[----:B---3--:R-:W-:Y:S01]  /*c040*/  FFMA.FTZ R0, R203, R23, R0 ;  /* 0x00000017cb007223 */ /* 0x008fe20000010000 */
[----:B------:R-:W3:Y:S03]  /*c050*/  LDL R227, [R1+0x33c] ;  /* 0x00033c0001e37983 */ /* 0x000ee60000100800 */
[----:B----4-:R-:W-:Y:S01]  /*c060*/  FFMA.FTZ R0, R199, R27, R0 ;  /* 0x0000001bc7007223 */ /* 0x010fe20000010000 */
[----:B------:R0:W4:Y:S03]  /*c070*/  @P2 LDG.E R2, desc[UR36][R2.64] ;  /* 0x0000002402022981 */ /* 0x000126000c1e1900 */
[----:B------:R-:W-:Y:S01]  /*c080*/  FFMA.FTZ R0, R195, R31, R0 ;  /* 0x0000001fc3007223 */ /* 0x000fe20000010000 */
[----:B------:R-:W4:Y:S03]  /*c090*/  LDL R203, [R1+0x2cc] ;  /* 0x0002cc0001cb7983 */ /* 0x000f260000100800 */
[----:B------:R-:W-:-:S02]  /*c0a0*/  FFMA.FTZ R0, R4, R35, R0 ;  /* 0x0000002304007223 */ /* 0x000fc40000010000 */
[----:B------:R-:W3:Y:S04]  /*c0b0*/  LDL R4, [R1+0x34c] ;  /* 0x00034c0001047983 */ /* 0x000ee80000100800 */
[----:B------:R-:W4:Y:S04]  /*c0c0*/  LDL R3, [R1+0x2dc] ;  /* 0x0002dc0001037983 */ /* 0x000f280000100800 */
        /* <DEDUP_REMOVED lines=38> */
[----:B--2---:R-:W-:-:S03]  /*c330*/  FFMA.FTZ R0, R8, R111, R0 ;  /* 0x0000006f08007223 */ /* 0x004fc60000010000 */
[----:B------:R-:W2:Y:S01]  /*c340*/  LDL R8, [R1+0x21c] ;  /* 0x00021c0001087983 */ /* 0x000ea20000100800 */
[----:B---3--:R-:W-:-:S03]  /*c350*/  FFMA.FTZ R0, R4, R115, R0 ;  /* 0x0000007304007223 */ /* 0x008fc60000010000 */
[----:B------:R-:W3:Y:S01]  /*c360*/  LDL R4, [R1+0x1ac] ;  /* 0x0001ac0001047983 */ /* 0x000ee20000100800 */
[----:B----4-:R-:W-:-:S03]  /*c370*/  FFMA.FTZ R0, R3, R119, R0 ;  /* 0x0000007703007223 */ /* 0x010fc60000010000 */
[----:B------:R-:W4:Y:S01]  /*c380*/  LDL R3, [R1+0x15c] ;  /* 0x00015c0001037983 */ /* 0x000f220000100800 */
[----:B------:R-:W-:-:S04]  /*c390*/  FFMA.FTZ R0, R243, R123, R0 ;  /* 0x0000007bf3007223 */ /* 0x000fc80000010000 */
[----:B------:R-:W-:-:S04]  /*c3a0*/  FFMA.FTZ R0, R239, R127, R0 ;  /* 0x0000007fef007223 */ /* 0x000fc80000010000 */
[----:B------:R-:W-:-:S04]  /*c3b0*/  FFMA.FTZ R0, R235, R131, R0 ;  /* 0x00000083eb007223 */ /* 0x000fc80000010000 */
[----:B------:R-:W-:-:S04]  /*c3c0*/  FFMA.FTZ R0, R231, R135, R0 ;  /* 0x00000087e7007223 */ /* 0x000fc80000010000 */
[----:B--2---:R-:W-:Y:S02]  /*c3d0*/  FFMA.FTZ R0, R8, R139, R0 ;  /* 0x0000008b08007223 */ /* 0x004fe40000010000 */
[----:B------:R-:W2:Y:S02]  /*c3e0*/  LDL R8, [R1+0x1c] ;  /* 0x00001c0001087983 */ /* 0x000ea40000100800 */
[----:B------:R-:W-:-:S04]  /*c3f0*/  FFMA.FTZ R0, R227, R143, R0 ;  /* 0x0000008fe3007223 */ /* 0x000fc80000010000 */
[----:B------:R-:W-:-:S04]  /*c400*/  FFMA.FTZ R0, R223, R147, R0 ;  /* 0x00000093df007223 */ /* 0x000fc80000010000 */
[----:B------:R-:W-:-:S04]  /*c410*/  FFMA.FTZ R0, R219, R151, R0 ;  /* 0x00000097db007223 */ /* 0x000fc80000010000 */
[----:B------:R-:W-:-:S04]  /*c420*/  FFMA.FTZ R0, R215, R155, R0 ;  /* 0x0000009bd7007223 */ /* 0x000fc80000010000 */
[----:B------:R-:W-:-:S04]  /*c430*/  FFMA.FTZ R0, R211, R159, R0 ;  /* 0x0000009fd3007223 */ /* 0x000fc80000010000 */
[----:B------:R-:W-:-:S04]  /*c440*/  FFMA.FTZ R0, R207, R163, R0 ;  /* 0x000000a3cf007223 */ /* 0x000fc80000010000 */
[----:B---3--:R-:W-:Y:S02]  /*c450*/  FFMA.FTZ R0, R4, R167, R0 ;  /* 0x000000a704007223 */ /* 0x008fe40000010000 */
[----:B------:R-:W3:Y:S02]  /*c460*/  LDL.LU R4, [R1+0x4] ;  /* 0x0000040001047983 */ /* 0x000ee40000300800 */
[----:B------:R-:W-:Y:S02]  /*c470*/  FFMA.FTZ R0, R203, R171, R0 ;  /* 0x000000abcb007223 */ /* 0x000fe40000010000 */
[----:B------:R-:W2:Y:S02]  /*c480*/  LDL R203, [R1+0x12c] ;  /* 0x00012c0001cb7983 */ /* 0x000ea40000100800 */
[----:B------:R-:W-:Y:S02]  /*c490*/  FFMA.FTZ R0, R199, R175, R0 ;  /* 0x000000afc7007223 */ /* 0x000fe40000010000 */
[----:B------:R-:W3:Y:S02]  /*c4a0*/  LDL R199, [R1+0x13c] ;  /* 0x00013c0001c77983 */ /* 0x000ee40000100800 */
[----:B------:R-:W-:-:S02]  /*c4b0*/  FFMA.FTZ R0, R195, R179, R0 ;  /* 0x000000b3c3007223 */ /* 0x000fc40000010000 */
[----:B------:R-:W2:Y:S02]  /*c4c0*/  LDL R195, [R1+0x14c] ;  /* 0x00014c0001c37983 */ /* 0x000ea40000100800 */
[----:B------:R-:W-:Y:S02]  /*c4d0*/  FFMA.FTZ R0, R9, R183, R0 ;  /* 0x000000b709007223 */ /* 0x000fe40000010000 */
[----:B------:R-:W3:Y:S02]  /*c4e0*/  LDL R207, [R1+0x11c] ;  /* 0x00011c0001cf7983 */ /* 0x000ee40000100800 */
[----:B----4-:R-:W-:Y:S02]  /*c4f0*/  FFMA.FTZ R0, R3, R187, R0 ;  /* 0x000000bb03007223 */ /* 0x010fe40000010000 */
        /* <DEDUP_REMOVED lines=14> */
[----:B------:R-:W3:Y:S02]  /*c5e0*/  LDL.LU R195, [R1+0x494] ;  /* 0x0004940001c37983 */ /* 0x000ee40000300800 */
[----:B---3--:R-:W-:Y:S02]  /*c5f0*/  FFMA.FTZ R0, R199, R195, R0 ;  /* 0x000000c3c7007223 */ /* 0x008fe40000010000 */
[----:B------:R-:W2:Y:S02]  /*c600*/  LDL.LU R199, [R1+0x490] ;  /* 0x0004900001c77983 */ /* 0x000ea40000300800 */
[----:B--2---:R-:W-:Y:S02]  /*c610*/  FFMA.FTZ R0, R203, R199, R0 ;  /* 0x000000c7cb007223 */ /* 0x004fe40000010000 */
[----:B------:R-:W2:Y:S02]  /*c620*/  LDL.LU R203, [R1+0x48c] ;  /* 0x00048c0001cb7983 */ /* 0x000ea40000300800 */
[----:B--2---:R-:W-:-:S02]  /*c630*/  FFMA.FTZ R0, R207, R203, R0 ;  /* 0x000000cbcf007223 */ /* 0x004fc40000010000 */
[----:B------:R-:W4:Y:S02]  /*c640*/  LDL.LU R207, [R1+0x488] ;  /* 0x0004880001cf7983 */ /* 0x000f240000300800 */
[----:B----4-:R-:W-:Y:S02]  /*c650*/  FFMA.FTZ R0, R211, R207, R0 ;  /* 0x000000cfd3007223 */ /* 0x010fe40000010000 */
[----:B------:R-:W2:Y:S02]  /*c660*/  LDL.LU R211, [R1+0x484] ;  /* 0x0004840001d37983 */ /* 0x000ea40000300800 */
[----:B--2---:R-:W-:Y:S02]  /*c670*/  FFMA.FTZ R0, R215, R211, R0 ;  /* 0x000000d3d7007223 */ /* 0x004fe40000010000 */
[----:B------:R-:W2:Y:S02]  /*c680*/  LDL.LU R215, [R1+0x480] ;  /* 0x0004800001d77983 */ /* 0x000ea40000300800 */
[----:B--2---:R-:W-:-:S02]  /*c690*/  FFMA.FTZ R0, R219, R215, R0 ;  /* 0x000000d7db007223 */ /* 0x004fc40000010000 */
[----:B------:R-:W2:Y:S02]  /*c6a0*/  LDL.LU R219, [R1+0x47c] ;  /* 0x00047c0001db7983 */ /* 0x000ea40000300800 */
[----:B--2---:R-:W-:Y:S02]  /*c6b0*/  FFMA.FTZ R0, R223, R219, R0 ;  /* 0x000000dbdf007223 */ /* 0x004fe40000010000 */
        /* <DEDUP_REMOVED lines=16> */
[----:B------:R1:W5:Y:S02]  /*c7c0*/  LDL.LU R9, [R1+0x458] ;  /* 0x0004580001097983 */ /* 0x0003640000300800 */
[----:B------:R-:W-:Y:S02]  /*c7d0*/  FFMA.FTZ R0, R3, R8, R0 ;  /* 0x0000000803007223 */ /* 0x000fe40000010000 */
[----:B------:R1:W5:Y:S02]  /*c7e0*/  LDL.LU R8, [R1+0x454] ;  /* 0x0004540001087983 */ /* 0x0003640000300800 */
[----:B0-----:R-:W-:Y:S01]  /*c7f0*/  FADD.FTZ R3, R0, R252 ;  /* 0x000000fc00037221 */ /* 0x001fe20000010000 */
[----:B------:R-:W-:Y:S01]  /*c800*/  @P1 SEL R0, RZ, UR39, P4 ;  /* 0x00000027ff001c07 */ /* 0x000fe2000a000000 */
[----:B------:R-:W2:Y:S02]  /*c810*/  LDL R252, [R1+0x440] ;  /* 0x0004400001fc7983 */ /* 0x000ea40000100800 */
[----:B------:R-:W-:Y:S01]  /*c820*/  FMUL.FTZ R3, R3, UR17 ;  /* 0x0000001103037c20 */ /* 0x000fe20008410000 */
[----:B------:R-:W-:-:S02]  /*c830*/  @P1 IADD3 R0, PT, PT, R5, -UR45, R0 ;  /* 0x8000002d05001c10 */ /* 0x000fc4000fffe000 */
[----:B------:R1:W5:Y:S01]  /*c840*/  LDL.LU R5, [R1+0x450] ;  /* 0x0004500001057983 */ /* 0x0003620000300800 */
[----:B------:R-:W-:-:S03]  /*c850*/  @P2 FADD.FTZ R3, R3, R2 ;  /* 0x0000000203032221 */ /* 0x000fc60000010000 */
[----:B------:R-:W3:Y:S01]  /*c860*/  LDL R2, [R1+0x3c] ;  /* 0x00003c0001027983 */ /* 0x000ee20000100800 */
[----:B------:R-:W-:-:S05]  /*c870*/  @P1 I2FP.F32.S32 R0, R0 ;  /* 0x0000000000001245 */ /* 0x000fca0000201400 */
[----:B------:R-:W-:Y:S02]  /*c880*/  @P1 FFMA.FTZ R3, R0, R4, R3 ;  /* 0x0000000400031223 */ /* 0x000fe40000010003 */
[----:B------:R1:W5:Y:S03]  /*c890*/  LDL.LU R4, [R1+0x44c] ;  /* 0x00044c0001047983 */ /* 0x0003660000300800 */
[----:B--2---:R-:W-:-:S05]  /*c8a0*/  @!P3 FMNMX.FTZ R252, R252, R3, !PT ;  /* 0x00000003fcfcb209 */ /* 0x004fca0007810000 */
[----:B------:R1:W-:Y:S04]  /*c8b0*/  @!P3 STL [R1+0x440], R252 ;  /* 0x000440fc0100b387 */ /* 0x0003e80000100800 */
[----:B---3--:R1:W-:Y:S02]  /*c8c0*/  STS [R2], R3 ;  /* 0x0000000302007388 */ /* 0x0083e40000000800 */
.L_x_4638:
[----:B------:R-:W-:Y:S05]  /*c8d0*/  BSYNC.RECONVERGENT B1 ;  /* 0x0000000000017941 */ /* 0x000fea0003800200 */
.L_x_4637:
[----:B------:R-:W2:Y:S04]  /*c8e0*/  LDL.LU R0, [R1+0x3c] ;  /* 0x00003c0001007983 */ /* 0x000ea80000300800 */
[----:B-----5:R0:W-:Y:S04]  /*c8f0*/  STL [R1+0x450], R5 ;  /* 0x0004500501007387 */ /* 0x0201e80000100800 */
[----:B0-----:R-:W4:Y:S04]  /*c900*/  LDL.LU R5, [R1+0x34] ;  /* 0x0000340001057983 */ /* 0x001f280000300800 */
[----:B------:R2:W-:Y:S04]  /*c910*/  STL [R1+0x44c], R4 ;  /* 0x00044c0401007387 */ /* 0x0005e80000100800 */
[----:B-1-3--:R-:W3:Y:S04]  /*c920*/  LDL.LU R252, [R1+0x38] ;  /* 0x0000380001fc7983 */ /* 0x00aee80000300800 */
[----:B------:R-:W3:Y:S04]  /*c930*/  LDL.LU R3, [R1+0x30] ;  /* 0x0000300001037983 */ /* 0x000ee80000300800 */
[----:B------:R-:W3:Y:S01]  /*c940*/  LDL R2, [R1+0x444] ;  /* 0x0004440001027983 */ /* 0x000ee20000100800 */
[----:B--2---:R-:W-:-:S03]  /*c950*/  MOV R4, R0 ;  /* 0x0000000000047202 */ /* 0x004fc60000000f00 */
[----:B------:R-:W2:Y:S01]  /*c960*/  LDL.LU R0, [R1+0x8] ;  /* 0x0000080001007983 */ /* 0x000ea20000300800 */
[----:B------:R-:W-:Y:S02]  /*c970*/  IADD3 R4, PT, PT, R4, 0x400, RZ ;  /* 0x0000040004047810 */ /* 0x000fe40007ffe0ff */
[----:B----4-:R-:W-:-:S05]  /*c980*/  IADD3 R5, P1, PT, R5, 0x100, RZ ;  /* 0x0000010005057810 */ /* 0x010fca0007f3e0ff */
[----:B------:R0:W-:Y:S01]  /*c990*/  STL [R1+0x34], R5 ;  /* 0x0000340501007387 */ /* 0x0001e20000100800 */
[----:B---3--:R-:W-:Y:S01]  /*c9a0*/  VIADD R252, R252, 0x100 ;  /* 0x00000100fcfc7836 */ /* 0x008fe20000000000 */
[----:B------:R-:W-:Y:S02]  /*c9b0*/  IADD3.X R3, PT, PT, RZ, R3, RZ, P1, !PT ;  /* 0x00000003ff037210 */ /* 0x000fe40000ffe4ff */
[----:B0-----:R4:W5:Y:S04]  /*c9c0*/  LDL.LU R5, [R1+0x450] ;  /* 0x0004500001057983 */ /* 0x0019680000300800 */
[----:B------:R0:W-:Y:S04]  /*c9d0*/  STL [R1+0x3c], R4 ;  /* 0x00003c0401007387 */ /* 0x0001e80000100800 */
[----:B0-----:R4:W5:Y:S01]  /*c9e0*/  LDL.LU R4, [R1+0x44c] ;  /* 0x00044c0001047983 */ /* 0x0019620000300800 */
[----:B--2---:R-:W-:-:S05]  /*c9f0*/  VIADD R0, R0, 0x100 ;  /* 0x0000010000007836 */ /* 0x004fca0000000000 */
[----:B------:R4:W-:Y:S04]  /*ca00*/  STL [R1+0x8], R0 ;  /* 0x0000080001007387 */ /* 0x0009e80000100800 */
[----:B------:R4:W-:Y:S04]  /*ca10*/  STL [R1+0x38], R252 ;  /* 0x000038fc01007387 */ /* 0x0009e80000100800 */
[----:B------:R4:W-:Y:S01]  /*ca20*/  STL [R1+0x30], R3 ;  /* 0x0000300301007387 */ /* 0x0009e20000100800 */
[----:B------:R-:W-:-:S13]  /*ca30*/  ISETP.GE.AND P1, PT, R0, R2, PT ;  /* 0x000000020000720c */ /* 0x000fda0003f26270 */
[----:B----4-:R-:W-:Y:S05]  /*ca40*/  @!P1 BRA `(.L_x_4639) ;  /* 0xffffff6000e89947 */ /* 0x010fea000383ffff */
.L_x_4508:
[----:B0--3--:R-:W-:Y:S05]  /*ca50*/  BSYNC.RECONVERGENT B0 ;  /* 0x0000000000007941 */ /* 0x009fea0003800200 */
.L_x_4507:
[----:B------:R-:W3:Y:S01]  /*ca60*/  LDL.LU R2, [R1+0x440] ;  /* 0x0004400001027983 */ /* 0x000ee20000300800 */
[----:B------:R-:W0:Y:S01]  /*ca70*/  S2UR UR10, SR_CgaCtaId ;  /* 0x00000000000a79c3 */ /* 0x000e220000008800 */
[----:B------:R-:W-:Y:S01]  /*ca80*/  UMOV UR9, 0x400 ;  /* 0x0000040000097882 */ /* 0x000fe20000000000 */
[----:B------:R-:W4:Y:S01]  /*ca90*/  LDCU UR5, c[0x0][0x3f4] ;  /* 0x00007e80ff0577ac */ /* 0x000f220008000800 */
[----:B------:R-:W-:Y:S01]  /*caa0*/  BSSY.RECONVERGENT B0, `(.L_x_4640) ;  /* 0x000018d000007945 */ /* 0x000fe20003800200 */
[----:B------:R-:W1:Y:S04]  /*cab0*/  LDCU UR6, c[0x0][0x3f4] ;  /* 0x00007e80ff0677ac */ /* 0x000e680008000800 */
[----:B------:R-:W1:Y:S01]  /*cac0*/  S2UR UR13, SR_CTAID.Y ;  /* 0x00000000000d79c3 */ /* 0x000e620000002600 */
[----:B------:R-:W-:-:S02]  /*cad0*/  UIADD3 UR12, UPT, UPT, UR45, 0x1, URZ ;  /* 0x000000012d0c7890 */ /* 0x000fc4000fffe0ff */
[----:B----4-:R-:W-:Y:S02]  /*cae0*/  UIADD3 UR5, UPT, UPT, UR45, 0x1, -UR5 ;  /* 0x000000012d057890 */ /* 0x010fe4000fffe805 */
[----:B0-----:R-:W-:Y:S02]  /*caf0*/  ULEA UR11, UR10, UR9, 0x18 ;  /* 0x000000090a0b7291 */ /* 0x001fe4000f8ec0ff */
[----:B------:R-:W-:-:S04]  /*cb00*/  UISETP.LT.AND UP0, UPT, URZ, UR5, UPT ;  /* 0x00000005ff00728c */ /* 0x000fc8000bf01270 */
[----:B------:R-:W-:Y:S02]  /*cb10*/  USEL UR5, URZ, UR5, !UP0 ;  /* 0x00000005ff057287 */ /* 0x000fe4000c000000 */
[----:B-1----:R-:W-:-:S04]  /*cb20*/  UIMAD UR6, UR13, UR6, URZ ;  /* 0x000000060d0672a4 */ /* 0x002fc8000f8e02ff */
[----:B------:R-:W-:Y:S01]  /*cb30*/  USHF.R.S32.HI UR15, URZ, 0x1f, UR6 ;  /* 0x0000001fff0f7899 */ /* 0x000fe20008011406 */
[----:B---3--:R-:W0:Y:S02]  /*cb40*/  SHFL.BFLY PT, R0, R2, 0x10, 0x1f ;  /* 0x0e001f0002007f89 */ /* 0x008e2400000e0000 */
[----:B0-----:R-:W-:-:S05]  /*cb50*/  FMNMX.FTZ R3, R0, R2, !PT ;  /* 0x0000000200037209 */ /* 0x001fca0007810000 */
[----:B------:R-:W0:Y:S02]  /*cb60*/  SHFL.BFLY PT, R0, R3, 0x8, 0x1f ;  /* 0x0d001f0003007f89 */ /* 0x000e2400000e0000 */
[----:B0----5:R-:W-:Y:S02]  /*cb70*/  FMNMX.FTZ R4, R3, R0, !PT ;  /* 0x0000000003047209 */ /* 0x021fe40007810000 */
[----:B------:R-:W0:Y:S03]  /*cb80*/  S2R R0, SR_TID.X ;  /* 0x0000000000007919 */ /* 0x000e260000002100 */
[----:B------:R-:W1:Y:S02]  /*cb90*/  SHFL.BFLY PT, R5, R4, 0x4, 0x1f ;  /* 0x0c801f0004057f89 */ /* 0x000e6400000e0000 */
[----:B-1----:R-:W-:Y:S02]  /*cba0*/  FMNMX.FTZ R5, R4, R5, !PT ;  /* 0x0000000504057209 */ /* 0x002fe40007810000 */
[----:B0-----:R-:W-:-:S03]  /*cbb0*/  SHF.L.U32 R13, R0, 0x2, RZ ;  /* 0x00000002000d7819 */ /* 0x001fc600000006ff */
[----:B------:R-:W0:Y:S02]  /*cbc0*/  SHFL.BFLY PT, R2, R5, 0x2, 0x1f ;  /* 0x0c401f0005027f89 */ /* 0x000e2400000e0000 */
[----:B0-----:R-:W-:Y:S01]  /*cbd0*/  FMNMX.FTZ R6, R5, R2, !PT ;  /* 0x0000000205067209 */ /* 0x001fe20007810000 */
[----:B------:R-:W-:Y:S01]  /*cbe0*/  IMAD.MOV.U32 R5, RZ, RZ, -0x800001 ;  /* 0xff7fffffff057424 */ /* 0x000fe200078e00ff */
[----:B------:R-:W-:-:S03]  /*cbf0*/  LOP3.LUT P1, R2, R0, 0x1f, RZ, 0xc0, !PT ;  /* 0x0000001f00027812 */ /* 0x000fc6000782c0ff */
[----:B------:R-:W0:Y:S01]  /*cc00*/  SHFL.BFLY PT, R7, R6, 0x1, 0x1f ;  /* 0x0c201f0006077f89 */ /* 0x000e2200000e0000 */
[C---:B------:R-:W-:Y:S02]  /*cc10*/  ISETP.GT.U32.AND P0, PT, R2.reuse, 0x7, PT ;  /* 0x000000070200780c */ /* 0x040fe40003f04070 */
[----:B------:R-:W-:-:S07]  /*cc20*/  LEA R4, R2, UR11, 0x2 ;  /* 0x0000000b02047c11 */ /* 0x000fce000f8e10ff */
[----:B------:R-:W-:Y:S02]  /*cc30*/  @!P1 LEA.HI R3, R0, UR11, RZ, 0x1d ;  /* 0x0000000b00039c11 */ /* 0x000fe4000f8fe8ff */
[----:B0-----:R-:W-:-:S05]  /*cc40*/  FMNMX.FTZ R10, R6, R7, !PT ;  /* 0x00000007060a7209 */ /* 0x001fca0007810000 */
[----:B------:R0:W-:Y:S01]  /*cc50*/  @!P1 STS [R3], R10 ;  /* 0x0000000a03009388 */ /* 0x0001e20000000800 */
[----:B------:R-:W-:Y:S01]  /*cc60*/  BAR.SYNC.DEFER_BLOCKING 0x0 ;  /* 0x0000000000007b1d */ /* 0x000fe20000010000 */
[----:B0-----:R-:W-:-:S05]  /*cc70*/  IADD3 R3, PT, PT, R0, UR5, RZ ;  /* 0x0000000500037c10 */ /* 0x001fca000fffe0ff */
[----:B------:R-:W0:Y:S01]  /*cc80*/  @!P0 LDS R5, [R4] ;  /* 0x0000000004058984 */ /* 0x000e220000000800 */
[----:B------:R-:W-:-:S03]  /*cc90*/  ISETP.GT.AND P0, PT, R3, UR45, PT ;  /* 0x0000002d03007c0c */ /* 0x000fc6000bf04270 */
[----:B0-----:R-:W0:Y:S02]  /*cca0*/  SHFL.BFLY PT, R6, R5, 0x4, 0x1f ;  /* 0x0c801f0005067f89 */ /* 0x001e2400000e0000 */
[----:B0-----:R-:W-:Y:S01]  /*ccb0*/  FMNMX.FTZ R6, R6, R5, !PT ;  /* 0x0000000506067209 */ /* 0x001fe20007810000 */
[----:B------:R-:W-:-:S04]  /*ccc0*/  IMAD.MOV.U32 R5, RZ, RZ, RZ ;  /* 0x000000ffff057224 */ /* 0x000fc800078e00ff */
[----:B------:R-:W0:Y:S02]  /*ccd0*/  SHFL.BFLY PT, R7, R6, 0x2, 0x1f ;  /* 0x0c401f0006077f89 */ /* 0x000e2400000e0000 */
        /* <DEDUP_REMOVED lines=9> */
[----:B0-----:R-:W-:Y:S01]  /*cd70*/  IMAD.U32 R8, RZ, RZ, UR12 ;  /* 0x0000000cff087e24 */ /* 0x001fe2000f8e00ff */
[----:B------:R-:W-:Y:S01]  /*cd80*/  LOP3.LUT R6, RZ, R0, RZ, 0x33, !PT ;  /* 0x00000000ff067212 */ /* 0x000fe200078e33ff */
[----:B------:R-:W-:Y:S03]  /*cd90*/  BSSY.RECONVERGENT B1, `(.L_x_4643) ;  /* 0x000001c000017945 */ /* 0x000fe60003800200 */
[----:B------:R-:W-:-:S04]  /*cda0*/  VIADDMNMX R5, R3, 0x100, R8, !PT ;  /* 0x0000010003057846 */ /* 0x000fc80007800108 */
[----:B------:R-:W-:Y:S01]  /*cdb0*/  IADD3 R7, PT, PT, R5, -UR5, R6 ;  /* 0x8000000505077c10 */ /* 0x000fe2000fffe006 */
[----:B------:R-:W-:-:S03]  /*cdc0*/  IMAD.MOV.U32 R6, RZ, RZ, R3 ;  /* 0x000000ffff067224 */ /* 0x000fc600078e0003 */
[C---:B------:R-:W-:Y:S02]  /*cdd0*/  LOP3.LUT R5, R7.reuse, 0x300, RZ, 0xc0, !PT ;  /* 0x0000030007057812 */ /* 0x040fe400078ec0ff */
[----:B------:R-:W-:Y:S02]  /*cde0*/  ISETP.GE.U32.AND P1, PT, R7, 0x300, PT ;  /* 0x000003000700780c */ /* 0x000fe40003f26070 */
[----:B------:R-:W-:Y:S01]  /*cdf0*/  ISETP.NE.AND P0, PT, R5, 0x300, PT ;  /* 0x000003000500780c */ /* 0x000fe20003f05270 */
[----:B------:R-:W-:-:S12]  /*ce00*/  HFMA2 R5, -RZ, RZ, 0, 0 ;  /* 0x00000000ff057431 */ /* 0x000fd800000001ff */
[----:B------:R-:W-:Y:S05]  /*ce10*/  @!P0 BRA `(.L_x_4644) ;  /* 0x00000000004c8947 */ /* 0x000fea0003800000 */
[----:B------:R-:W-:Y:S01]  /*ce20*/  UIADD3 UR7, UPT, UPT, UR9, 0x440, URZ ;  /* 0x0000044009077890 */ /* 0x000fe2000fffe0ff */
[----:B------:R-:W-:Y:S01]  /*ce30*/  LEA.HI R5, R7, 0x1, RZ, 0x18 ;  /* 0x0000000107057811 */ /* 0x000fe200078fc0ff */
[----:B------:R-:W-:Y:S02]  /*ce40*/  IMAD.MOV.U32 R6, RZ, RZ, R3 ;  /* 0x000000ffff067224 */ /* 0x000fe400078e0003 */
[----:B------:R-:W-:Y:S01]  /*ce50*/  ULEA UR7, UR10, UR7, 0x18 ;  /* 0x000000070a077291 */ /* 0x000fe2000f8ec0ff */
[----:B------:R-:W-:Y:S02]  /*ce60*/  LOP3.LUT R7, R5, 0x3, RZ, 0xc0, !PT ;  /* 0x0000000305077812 */ /* 0x000fe400078ec0ff */
[----:B------:R-:W-:Y:S02]  /*ce70*/  MOV R5, RZ ;  /* 0x000000ff00057202 */ /* 0x000fe40000000f00 */
[----:B------:R-:W-:Y:S01]  /*ce80*/  IADD3 R8, PT, PT, -R7, RZ, RZ ;  /* 0x000000ff07087210 */ /* 0x000fe20007ffe1ff */
[----:B------:R-:W-:-:S07]  /*ce90*/  VIADD R7, R13, UR7 ;  /* 0x000000070d077c36 */ /* 0x000fce0008000000 */
.L_x_4645:
[----:B------:R-:W1:Y:S01]  /*cea0*/  LDS R9, [R7] ;  /* 0x0000000007097984 */ /* 0x000e620000000800 */
[----:B------:R-:W-:Y:S01]  /*ceb0*/  IADD3 R8, PT, PT, R8, 0x1, RZ ;  /* 0x0000000108087810 */ /* 0x000fe20007ffe0ff */
[----:B------:R-:W-:-:S03]  /*cec0*/  VIADD R6, R6, 0x100 ;  /* 0x0000010006067836 */ /* 0x000fc60000000000 */
[----:B------:R-:W-:Y:S01]  /*ced0*/  ISETP.NE.AND P0, PT, R8, RZ, PT ;  /* 0x000000ff0800720c */ /* 0x000fe20003f05270 */
[----:B-1----:R-:W-:-:S04]  /*cee0*/  FADD.FTZ R9, -R25, R9 ;  /* 0x0000000919097221 */ /* 0x002fc80000010100 */
[----:B------:R-:W-:-:S04]  /*cef0*/  FMUL.FTZ R9, R9, 1.4426950216293334961 ;  /* 0x3fb8aa3b09097820 */ /* 0x000fc80000410000 */
[----:B------:R-:W0:Y:S02]  /*cf00*/  MUFU.EX2 R10, R9 ;  /* 0x00000009000a7308 */ /* 0x000e240000000800 */
[----:B0-----:R0:W-:Y:S01]  /*cf10*/  STS [R7], R10 ;  /* 0x0000000a07007388 */ /* 0x0011e20000000800 */
[----:B------:R-:W-:Y:S01]  /*cf20*/  FADD.FTZ R5, R10, R5 ;  /* 0x000000050a057221 */ /* 0x000fe20000010000 */
[----:B0-----:R-:W-:Y:S01]  /*cf30*/  IADD3 R7, PT, PT, R7, 0x400, RZ ;  /* 0x0000040007077810 */ /* 0x001fe20007ffe0ff */
[----:B------:R-:W-:Y:S06]  /*cf40*/  @P0 BRA `(.L_x_4645) ;  /* 0xfffffffc00d40947 */ /* 0x000fec000383ffff */
.L_x_4644:
[----:B------:R-:W-:Y:S05]  /*cf50*/  BSYNC.RECONVERGENT B1 ;  /* 0x0000000000017941 */ /* 0x000fea0003800200 */
.L_x_4643:
[----:B------:R-:W-:Y:S05]  /*cf60*/  @!P1 BRA `(.L_x_4641) ;  /* 0x0000001400009947 */ /* 0x000fea0003800000 */
[----:B------:R-:W-:Y:S01]  /*cf70*/  UIADD3 UR7, UPT, UPT, UR9, 0x440, URZ ;  /* 0x0000044009077890 */ /* 0x000fe2000fffe0ff */
[C---:B------:R-:W-:Y:S01]  /*cf80*/  VIADD R15, R6.reuse, 0x400 ;  /* 0x00000400060f7836 */ /* 0x040fe20000000000 */
[----:B------:R-:W-:Y:S02]  /*cf90*/  USHF.L.U32 UR8, UR5, 0x2, URZ ;  /* 0x0000000205087899 */ /* 0x000fe400080006ff */
[----:B------:R-:W-:Y:S02]  /*cfa0*/  ULEA UR7, UR10, UR7, 0x18 ;  /* 0x000000070a077291 */ /* 0x000fe4000f8ec0ff */
[----:B------:R-:W-:Y:S02]  /*cfb0*/  ISETP.GT.AND P0, PT, R15, UR45, PT ;  /* 0x0000002d0f007c0c */ /* 0x000fe4000bf04270 */
[----:B------:R-:W-:-:S04]  /*cfc0*/  LEA R7, R6, -UR8, 0x2 ;  /* 0x8000000806077c11 */ /* 0x000fc8000f8e10ff */
[----:B------:R-:W-:Y:S01]  /*cfd0*/  IADD3 R6, PT, PT, R7, UR7, RZ ;  /* 0x0000000707067c10 */ /* 0x000fe2000fffe0ff */
[----:B------:R-:W1:Y:S04]  /*cfe0*/  LDS R8, [R7+UR7] ;  /* 0x0000000707087984 */ /* 0x000e680008000800 */
[----:B------:R-:W0:Y:S04]  /*cff0*/  LDS R9, [R7+UR7+0x400] ;  /* 0x0004000707097984 */ /* 0x000e280008000800 */
[----:B------:R-:W2:Y:S04]  /*d000*/  LDS R10, [R7+UR7+0x800] ;  /* 0x00080007070a7984 */ /* 0x000ea80008000800 */
[----:B------:R-:W3:Y:S01]  /*d010*/  LDS R11, [R7+UR7+0xc00] ;  /* 0x000c0007070b7984 */ /* 0x000ee20008000800 */
[----:B-1----:R-:W-:-:S04]  /*d020*/  FADD.FTZ R8, -R25, R8 ;  /* 0x0000000819087221 */ /* 0x002fc80000010100 */
[----:B------:R-:W-:Y:S01]  /*d030*/  FMUL.FTZ R8, R8, 1.4426950216293334961 ;  /* 0x3fb8aa3b08087820 */ /* 0x000fe20000410000 */
[C---:B0-----:R-:W-:Y:S01]  /*d040*/  FADD.FTZ R9, -R25.reuse, R9 ;  /* 0x0000000919097221 */ /* 0x041fe20000010100 */
[----:B--2---:R-:W-:-:S03]  /*d050*/  FADD.FTZ R10, -R25, R10 ;  /* 0x0000000a190a7221 */ /* 0x004fc60000010100 */
[----:B------:R-:W-:Y:S01]  /*d060*/  FMUL.FTZ R9, R9, 1.4426950216293334961 ;  /* 0x3fb8aa3b09097820 */ /* 0x000fe20000410000 */
[----:B------:R-:W0:Y:S01]  /*d070*/  MUFU.EX2 R8, R8 ;  /* 0x0000000800087308 */ /* 0x000e220000000800 */
[----:B---3--:R-:W-:Y:S01]  /*d080*/  FADD.FTZ R12, -R25, R11 ;  /* 0x0000000b190c7221 */ /* 0x008fe20000010100 */
[----:B------:R-:W-:Y:S02]  /*d090*/  FMUL.FTZ R11, R10, 1.4426950216293334961 ;  /* 0x3fb8aa3b0a0b7820 */ /* 0x000fe40000410000 */
[----:B------:R-:W1:Y:S01]  /*d0a0*/  MUFU.EX2 R10, R9 ;  /* 0x00000009000a7308 */ /* 0x000e620000000800 */
[----:B------:R-:W-:-:S03]  /*d0b0*/  FMUL.FTZ R14, R12, 1.4426950216293334961 ;  /* 0x3fb8aa3b0c0e7820 */ /* 0x000fc60000410000 */
[----:B------:R-:W2:Y:S04]  /*d0c0*/  MUFU.EX2 R12, R11 ;  /* 0x0000000b000c7308 */ /* 0x000ea80000000800 */
[----:B------:R-:W3:Y:S01]  /*d0d0*/  MUFU.EX2 R14, R14 ;  /* 0x0000000e000e7308 */ /* 0x000ee20000000800 */
[----:B0-----:R-:W-:Y:S01]  /*d0e0*/  FADD.FTZ R5, R5, R8 ;  /* 0x0000000805057221 */ /* 0x001fe20000010000 */
[----:B------:R4:W-:Y:S03]  /*d0f0*/  STS [R7+UR7], R8 ;  /* 0x0000000807007988 */ /* 0x0009e60008000807 */
[----:B-1----:R-:W-:Y:S01]  /*d100*/  FADD.FTZ R5, R5, R10 ;  /* 0x0000000a05057221 */ /* 0x002fe20000010000 */
[----:B------:R4:W-:Y:S03]  /*d110*/  STS [R7+UR7+0x400], R10 ;  /* 0x0004000a07007988 */ /* 0x0009e60008000807 */
[----:B--2---:R-:W-:Y:S01]  /*d120*/  FADD.FTZ R5, R5, R12 ;  /* 0x0000000c05057221 */ /* 0x004fe20000010000 */
[----:B------:R4:W-:Y:S03]  /*d130*/  STS [R7+UR7+0x800], R12 ;  /* 0x0008000c07007988 */ /* 0x0009e60008000807 */
[----:B---3--:R-:W-:Y:S01]  /*d140*/  FADD.FTZ R5, R5, R14 ;  /* 0x0000000e05057221 */ /* 0x008fe20000010000 */
[----:B------:R4:W-:Y:S01]  /*d150*/  STS [R7+UR7+0xc00], R14 ;  /* 0x000c000e07007988 */ /* 0x0009e20008000807 */
[----:B------:R-:W-:Y:S05]  /*d160*/  @P0 BRA `(.L_x_4641) ;  /* 0x0000001000800947 */ /* 0x000fea0003800000 */
[----:B----4-:R-:W-:Y:S01]  /*d170*/  IADD3 R7, PT, PT, -R15, UR45, RZ ;  /* 0x0000002d0f077c10 */ /* 0x010fe2000fffe1ff */
[----:B------:R-:W-:Y:S01]  /*d180*/  BSSY.RECONVERGENT B1, `(.L_x_4646) ;  /* 0x000006c000017945 */ /* 0x000fe20003800200 */
[----:B------:R-:W-:Y:S01]  /*d190*/  VIADD R6, R6, 0x1800 ;  /* 0x0000180006067836 */ /* 0x000fe20000000000 */
[----:B------:R-:W-:Y:S02]  /*d1a0*/  PLOP3.LUT P0, PT, PT, PT, PT, 0x80, 0x8 ;  /* 0x000000000008781c */ /* 0x000fe40003f0f070 */
[----:B------:R-:W-:-:S13]  /*d1b0*/  ISETP.GT.AND P1, PT, R7, 0xbff, PT ;  /* 0x00000bff0700780c */ /* 0x000fda0003f24270 */
[----:B------:R-:W-:Y:S05]  /*d1c0*/  @!P1 BRA `(.L_x_4647) ;  /* 0x00000004009c9947 */ /* 0x000fea0003800000 */
[----:B------:R-:W-:Y:S02]  /*d1d0*/  MOV R26, UR45 ;  /* 0x0000002d001a7c02 */ /* 0x000fe40008000f00 */
[----:B------:R-:W-:-:S03]  /*d1e0*/  PLOP3.LUT P0, PT, PT, PT, PT, 0x8, 0x80 ;  /* 0x000000000080781c */ /* 0x000fc60003f0e170 */
[----:B------:R-:W-:-:S10]  /*d1f0*/  VIADD R26, R26, 0xfffff401 ;  /* 0xfffff4011a1a7836 */ /* 0x000fd40000000000 */
.L_x_4648:
[----:B------:R-:W0:Y:S01]  /*d200*/  LDS R7, [R6+-0x800] ;  /* 0xfff8000006077984 */ /* 0x000e220000000800 */
[----:B------:R-:W-:-:S03]  /*d210*/  IADD3 R15, PT, PT, R15, 0x1000, RZ ;  /* 0x000010000f0f7810 */ /* 0x000fc60007ffe0ff */
[----:B------:R-:W1:Y:S01]  /*d220*/  LDS R8, [R6+-0x400] ;  /* 0xfffc000006087984 */ /* 0x000e620000000800 */
        /* <DEDUP_REMOVED lines=19> */
[----:B---3--:R-:W-:Y:S01]  /*d360*/  FADD.FTZ R10, -R25, R10 ;  /* 0x0000000a190a7221 */ /* 0x008fe20000010100 */
[----:B------:R-:W-:Y:S01]  /*d370*/  FMUL.FTZ R9, R9, 1.4426950216293334961 ;  /* 0x3fb8aa3b09097820 */ /* 0x000fe20000410000 */
[----:B------:R-:W3:Y:S01]  /*d380*/  MUFU.EX2 R8, R8 ;  /* 0x0000000800087308 */ /* 0x000ee20000000800 */
[----:B------:R-:W1:Y:S01]  /*d390*/  LDS R23, [R6+0x3000] ;  /* 0x0030000006177984 */ /* 0x000e620000000800 */
[C---:B----4-:R-:W-:Y:S01]  /*d3a0*/  FADD.FTZ R11, -R25.reuse, R11 ;  /* 0x0000000b190b7221 */ /* 0x050fe20000010100 */
[----:B------:R-:W-:Y:S01]  /*d3b0*/  FMUL.FTZ R10, R10, 1.4426950216293334961 ;  /* 0x3fb8aa3b0a0a7820 */ /* 0x000fe20000410000 */
[----:B-----5:R-:W-:Y:S01]  /*d3c0*/  FADD.FTZ R12, -R25, R12 ;  /* 0x0000000c190c7221 */ /* 0x020fe20000010100 */
        /* <DEDUP_REMOVED lines=71> */
.L_x_4647:
[----:B------:R-:W-:Y:S05]  /*d840*/  BSYNC.RECONVERGENT B1 ;  /* 0x0000000000017941 */ /* 0x000fea0003800200 */
.L_x_4646:
        /* <DEDUP_REMOVED lines=55> */
.L_x_4650:
[----:B------:R-:W-:Y:S05]  /*dbc0*/  BSYNC.RECONVERGENT B1 ;  /* 0x0000000000017941 */ /* 0x000fea0003800200 */
.L_x_4649:
[----:B------:R-:W-:-:S13]  /*dbd0*/  ISETP.GT.AND P1, PT, R15, UR45, PT ;  /* 0x0000002d0f007c0c */ /* 0x000fda000bf24270 */
[----:B------:R-:W-:Y:S05]  /*dbe0*/  @!P0 BRA P1, `(.L_x_4641) ;  /* 0x0000000400e08947 */ /* 0x000fea0000800000 */
        /* <DEDUP_REMOVED lines=25> */
.L_x_4642:
[----:B------:R-:W-:Y:S01]  /*dd80*/  MOV R10, UR12 ;  /* 0x0000000c000a7c02 */ /* 0x000fe20008000f00 */
[----:B------:R-:W-:Y:S01]  /*dd90*/  BSSY.RECONVERGENT B1, `(.L_x_4651) ;  /* 0x0000025000017945 */ /* 0x000fe20003800200 */
[----:B0-----:R-:W-:Y:S02]  /*dda0*/  LOP3.LUT R8, RZ, R0, RZ, 0x33, !PT ;  /* 0x00000000ff087212 */ /* 0x001fe400078e33ff */
[----:B------:R-:W-:Y:S02]  /*ddb0*/  VIADDMNMX R5, R3, 0x100, R10, !PT ;  /* 0x0000010003057846 */ /* 0x000fe4000780010a */
[----:B------:R-:W-:Y:S02]  /*ddc0*/  MOV R9, R3 ;  /* 0x0000000300097202 */ /* 0x000fe40000000f00 */
[----:B------:R-:W-:-:S04]  /*ddd0*/  IADD3 R8, PT, PT, R5, -UR5, R8 ;  /* 0x8000000505087c10 */ /* 0x000fc8000fffe008 */
[C---:B------:R-:W-:Y:S02]  /*dde0*/  LOP3.LUT R5, R8.reuse, 0x300, RZ, 0xc0, !PT ;  /* 0x0000030008057812 */ /* 0x040fe400078ec0ff */
[----:B------:R-:W-:Y:S02]  /*ddf0*/  ISETP.GE.U32.AND P1, PT, R8, 0x300, PT ;  /* 0x000003000800780c */ /* 0x000fe40003f26070 */
[----:B------:R-:W-:Y:S01]  /*de00*/  ISETP.NE.AND P0, PT, R5, 0x300, PT ;  /* 0x000003000500780c */ /* 0x000fe20003f05270 */
[----:B------:R-:W-:-:S12]  /*de10*/  IMAD.MOV.U32 R5, RZ, RZ, RZ ;  /* 0x000000ffff057224 */ /* 0x000fd800078e00ff */
[----:B------:R-:W-:Y:S05]  /*de20*/  @!P0 BRA `(.L_x_4652) ;  /* 0x00000000006c8947 */ /* 0x000fea0003800000 */
[----:B------:R-:W-:Y:S01]  /*de30*/  UIADD3 UR7, UPT, UPT, UR9, 0x440, URZ ;  /* 0x0000044009077890 */ /* 0x000fe2000fffe0ff */
[----:B------:R-:W-:Y:S02]  /*de40*/  LEA.HI R5, R8, 0x1, RZ, 0x18 ;  /* 0x0000000108057811 */ /* 0x000fe400078fc0ff */
[----:B------:R-:W-:Y:S01]  /*de50*/  IADD3 R14, P0, P2, R6, UR6, R3 ;  /* 0x00000006060e7c10 */ /* 0x000fe2000fa1e003 */
[----:B------:R-:W-:Y:S01]  /*de60*/  ULEA UR7, UR10, UR7, 0x18 ;  /* 0x000000070a077291 */ /* 0x000fe2000f8ec0ff */
[----:B------:R-:W-:Y:S01]  /*de70*/  LOP3.LUT R6, R5, 0x3, RZ, 0xc0, !PT ;  /* 0x0000000305067812 */ /* 0x000fe200078ec0ff */
[----:B------:R-:W-:Y:S01]  /*de80*/  IMAD.MOV.U32 R5, RZ, RZ, RZ ;  /* 0x000000ffff057224 */ /* 0x000fe200078e00ff */
[----:B------:R-:W-:Y:S02]  /*de90*/  IADD3.X R7, PT, PT, R7, UR15, RZ, P0, P2 ;  /* 0x0000000f07077c10 */ /* 0x000fe400087e44ff */
[----:B------:R-:W-:Y:S01]  /*dea0*/  MOV R9, R3 ;  /* 0x0000000300097202 */ /* 0x000fe20000000f00 */
[----:B------:R-:W-:Y:S01]  /*deb0*/  IMAD.MOV R10, RZ, RZ, -R6 ;  /* 0x000000ffff0a7224 */ /* 0x000fe200078e0a06 */
[----:B------:R-:W-:-:S07]  /*dec0*/  IADD3 R8, PT, PT, R13, UR7, RZ ;  /* 0x000000070d087c10 */ /* 0x000fce000fffe0ff */
.L_x_4653:
        /* <DEDUP_REMOVED lines=17> */
.L_x_4652:
[----:B------:R-:W-:Y:S05]  /*dfe0*/  BSYNC.RECONVERGENT B1 ;  /* 0x0000000000017941 */ /* 0x000fea0003800200 */
.L_x_4651:
[----:B------:R-:W-:Y:S05]  /*dff0*/  @!P1 BRA `(.L_x_4641) ;  /* 0x0000000000dc9947 */ /* 0x000fea0003800000 */
[----:B------:R-:W0:Y:S01]  /*e000*/  S2R R8, SR_CgaCtaId ;  /* 0x0000000000087919 */ /* 0x000e220000008800 */
[----:B------:R-:W2:Y:S01]  /*e010*/  LDC.64 R16, c[0x0][0x420] ;  /* 0x00010800ff107b82 */ /* 0x000ea20000000a00 */
        /* <DEDUP_REMOVED lines=10> */
.L_x_4654:
[----:B------:R-:W-:-:S05]  /*e0c0*/  IMAD.MOV.U32 R6, RZ, RZ, R11 ;  /* 0x000000ffff067224 */ /* 0x000fca00078e000b */
[----:B------:R-:W2:Y:S04]  /*e0d0*/  LDG.E.U8 R14, desc[UR36][R6.64+-0x200] ;  /* 0xfffe0024060e7981 */ /* 0x000ea8000c1e1100 */
[----:B------:R-:W3:Y:S04]  /*e0e0*/  LDG.E.U8 R10, desc[UR36][R6.64+-0x100] ;  /* 0xffff0024060a7981 */ /* 0x000ee8000c1e1100 */
[----:B------:R-:W4:Y:S04]  /*e0f0*/  LDG.E.U8 R11, desc[UR36][R6.64] ;  /* 0x00000024060b7981 */ /* 0x000f28000c1e1100 */
[----:B------:R-:W5:Y:S01]  /*e100*/  LDG.E.U8 R12, desc[UR36][R6.64+0x100] ;  /* 0x00010024060c7981 */ /* 0x000f62000c1e1100 */
[----:B------:R-:W-:-:S02]  /*e110*/  IMAD.MOV.U32 R15, RZ, RZ, RZ ;  /* 0x000000ffff0f7224 */ /* 0x000fc400078e00ff */
[----:B------:R-:W-:Y:S02]  /*e120*/  HFMA2 R17, -RZ, RZ, 0, 0 ;  /* 0x00000000ff117431 */ /* 0x000fe400000001ff */
[----:B------:R-:W-:Y:S01]  /*e130*/  IMAD.MOV.U32 R19, RZ, RZ, RZ ;  /* 0x000000ffff137224 */ /* 0x000fe200078e00ff */
        /* <DEDUP_REMOVED lines=35> */
.L_x_4641:
[----:B------:R-:W-:Y:S05]  /*e370*/  BSYNC.RECONVERGENT B0 ;  /* 0x0000000000007941 */ /* 0x000fea0003800200 */
.L_x_4640:
[----:B0-----:R-:W0:Y:S01]  /*e380*/  SHFL.BFLY PT, R6, R5, 0x10, 0x1f ;  /* 0x0e001f0005067f89 */ /* 0x001e2200000e0000 */
[C---:B------:R-:W-:Y:S01]  /*e390*/  ISETP.NE.AND P0, PT, R2.reuse, RZ, PT ;  /* 0x000000ff0200720c */ /* 0x040fe20003f05270 */
[----:B------:R-:W2:Y:S01]  /*e3a0*/  LDCU.U8 UR9, c[0x0][0x48c] ;  /* 0x00009180ff0977ac */ /* 0x000ea20008000000 */
[----:B------:R-:W-:Y:S01]  /*e3b0*/  ISETP.GT.U32.AND P1, PT, R2, 0x7, PT ;  /* 0x000000070200780c */ /* 0x000fe20003f24070 */
[----:B----4-:R-:W3:Y:S01]  /*e3c0*/  S2R R12, SR_CTAID.X ;  /* 0x00000000000c7919 */ /* 0x010ee20000002500 */
[----:B------:R-:W3:Y:S09]  /*e3d0*/  LDC R15, c[0x0][0x3f8] ;  /* 0x0000fe00ff0f7b82 */ /* 0x000ef20000000800 */
[----:B------:R-:W-:-:S04]  /*e3e0*/  @!P0 SHF.R.U32.HI R2, RZ, 0x3, R0 ;  /* 0x00000003ff028819 */ /* 0x000fc80000011600 */
[----:B------:R-:W-:Y:S01]  /*e3f0*/  @!P0 LOP3.LUT R11, R2, 0x7c, RZ, 0xc0, !PT ;  /* 0x0000007c020b8812 */ /* 0x000fe200078ec0ff */
[----:B--2---:R-:W-:Y:S01]  /*e400*/  UISETP.NE.AND UP0, UPT, UR9, URZ, UPT ;  /* 0x000000ff0900728c */ /* 0x004fe2000bf05270 */
[----:B0-----:R-:W-:-:S05]  /*e410*/  FADD.FTZ R6, R6, R5 ;  /* 0x0000000506067221 */ /* 0x001fca0000010000 */
[----:B------:R-:W0:Y:S01]  /*e420*/  SHFL.BFLY PT, R7, R6, 0x8, 0x1f ;  /* 0x0d001f0006077f89 */ /* 0x000e2200000e0000 */
[----:B---3--:R-:W-:Y:S02]  /*e430*/  IMAD R33, R15, UR13, R12 ;  /* 0x0000000d0f217c24 */ /* 0x008fe4000f8e020c */
[----:B0-----:R-:W-:-:S05]  /*e440*/  FADD.FTZ R7, R6, R7 ;  /* 0x0000000706077221 */ /* 0x001fca0000010000 */
[----:B------:R-:W0:Y:S02]  /*e450*/  SHFL.BFLY PT, R8, R7, 0x4, 0x1f ;  /* 0x0c801f0007087f89 */ /* 0x000e2400000e0000 */
[----:B0-----:R-:W-:-:S05]  /*e460*/  FADD.FTZ R8, R7, R8 ;  /* 0x0000000807087221 */ /* 0x001fca0000010000 */
[----:B------:R-:W0:Y:S02]  /*e470*/  SHFL.BFLY PT, R9, R8, 0x2, 0x1f ;  /* 0x0c401f0008097f89 */ /* 0x000e2400000e0000 */
[----:B0-----:R-:W-:-:S05]  /*e480*/  FADD.FTZ R9, R8, R9 ;  /* 0x0000000908097221 */ /* 0x001fca0000010000 */
[----:B------:R-:W0:Y:S02]  /*e490*/  SHFL.BFLY PT, R10, R9, 0x1, 0x1f ;  /* 0x0c201f00090a7f89 */ /* 0x000e2400000e0000 */
[----:B0-----:R-:W-:-:S05]  /*e4a0*/  FADD.FTZ R10, R9, R10 ;  /* 0x0000000a090a7221 */ /* 0x001fca0000010000 */
[----:B------:R-:W-:Y:S01]  /*e4b0*/  @!P0 STS [R11+UR11+0x20], R10 ;  /* 0x0000200a0b008988 */ /* 0x000fe2000800080b */
[----:B------:R-:W-:Y:S01]  /*e4c0*/  BAR.SYNC.DEFER_BLOCKING 0x0 ;  /* 0x0000000000007b1d */ /* 0x000fe20000010000 */
[----:B------:R-:W-:-:S05]  /*e4d0*/  ISETP.GT.AND P0, PT, R3, UR45, PT ;  /* 0x0000002d03007c0c */ /* 0x000fca000bf04270 */
[----:B------:R-:W0:Y:S04]  /*e4e0*/  @!P1 LDS R10, [R4+0x20] ;  /* 0x00002000040a9984 */ /* 0x000e280000000800 */
[----:B0-----:R-:W0:Y:S02]  /*e4f0*/  SHFL.BFLY PT, R5, R10, 0x4, 0x1f ;  /* 0x0c801f000a057f89 */ /* 0x001e2400000e0000 */
[----:B0-----:R-:W-:-:S05]  /*e500*/  FADD.FTZ R5, R5, R10 ;  /* 0x0000000a05057221 */ /* 0x001fca0000010000 */
[----:B------:R-:W0:Y:S02]  /*e510*/  SHFL.BFLY PT, R2, R5, 0x2, 0x1f ;  /* 0x0c401f0005027f89 */ /* 0x000e2400000e0000 */
[----:B0-----:R-:W-:Y:S01]  /*e520*/  FADD.FTZ R2, R5, R2 ;  /* 0x0000000205027221 */ /* 0x001fe20000010000 */
[----:B------:R-:W-:-:S04]  /*e530*/  CS2R R4, SRZ ;  /* 0x0000000000047805 */ /* 0x000fc8000001ff00 */
[----:B------:R-:W0:Y:S02]  /*e540*/  SHFL.BFLY PT, R7, R2, 0x1, 0x1f ;  /* 0x0c201f0002077f89 */ /* 0x000e2400000e0000 */
[----:B0-----:R-:W-:-:S06]  /*e550*/  FADD.FTZ R7, R2, R7 ;  /* 0x0000000702077221 */ /* 0x001fcc0000010000 */
[----:B------:R-:W0:Y:S02]  /*e560*/  SHFL.IDX PT, R7, R7, RZ, 0x1f ;  /* 0x00001fff07077589 */ /* 0x000e2400000e0000 */
[----:B0-----:R-:W-:-:S04]  /*e570*/  FADD.FTZ R6, R7, 9.9999999747524270788e-07 ;  /* 0x358637bd07067421 */ /* 0x001fc80000010000 */
[----:B------:R0:W2:Y:S01]  /*e580*/  MUFU.RCP R31, R6 ;  /* 0x00000006001f7308 */ /* 0x0000a20000001000 */
[----:B------:R-:W-:Y:S05]  /*e590*/  BRA.U !UP0, `(.L_x_4655) ;  /* 0x0000000108187547 */ /* 0x000fea000b800000 */
[----:B------:R-:W3:Y:S08]  /*e5a0*/  LDC R2, c[0x0][0x488] ;  /* 0x00012200ff027b82 */ /* 0x000ef00000000800 */
[----:B------:R-:W3:Y:S08]  /*e5b0*/  LDC R4, c[0x0][0x40c] ;  /* 0x00010300ff047b82 */ /* 0x000ef00000000800 */
[----:B------:R-:W4:Y:S01]  /*e5c0*/  LDC R5, c[0x0][0x3f4] ;  /* 0x0000fd00ff057b82 */ /* 0x000f220000000800 */
[----:B---3--:R-:W-:-:S04]  /*e5d0*/  IMAD R2, R33, R2, R4 ;  /* 0x0000000221027224 */ /* 0x008fc800078e0204 */
[----:B----4-:R-:W-:-:S05]  /*e5e0*/  IMAD R4, R2, R5, RZ ;  /* 0x0000000502047224 */ /* 0x010fca00078e02ff */
[----:B------:R-:W-:-:S07]  /*e5f0*/  SHF.R.S32.HI R5, RZ, 0x1f, R4 ;  /* 0x0000001fff057819 */ /* 0x000fce0000011404 */
.L_x_4655:
[----:B------:R-:W-:Y:S04]  /*e600*/  BSSY.RECONVERGENT B0, `(.L_x_4656) ;  /* 0x0000168000007945 */ /* 0x000fe80003800200 */
[----:B------:R-:W-:Y:S05]  /*e610*/  @P0 BRA `(.L_x_4657) ;  /* 0x0000001400980947 */ /* 0x000fea0003800000 */
[----:B------:R-:W-:-:S09]  /*e620*/  UISETP.NE.AND UP0, UPT, UR9, URZ, UPT ;  /* 0x000000ff0900728c */ /* 0x000fd2000bf05270 */
[----:B------:R-:W-:Y:S05]  /*e630*/  BRA.U UP0, `(.L_x_4658) ;  /* 0x0000000900807547 */ /* 0x000fea000b800000 */
[----:B------:R-:W-:Y:S01]  /*e640*/  IMAD.U32 R2, RZ, RZ, UR12 ;  /* 0x0000000cff027e24 */ /* 0x000fe2000f8e00ff */
[----:B------:R-:W-:Y:S01]  /*e650*/  LOP3.LUT R5, RZ, R0, RZ, 0x33, !PT ;  /* 0x00000000ff057212 */ /* 0x000fe200078e33ff */
[----:B------:R-:W-:Y:S03]  /*e660*/  BSSY.RECONVERGENT B1, `(.L_x_4659) ;  /* 0x0000019000017945 */ /* 0x000fe60003800200 */
[----:B------:R-:W-:-:S04]  /*e670*/  VIADDMNMX R2, R3, 0x100, R2, !PT ;  /* 0x0000010003027846 */ /* 0x000fc80007800102 */
        /* <DEDUP_REMOVED lines=8> */
[----:B------:R-:W-:Y:S01]  /*e700*/  UIADD3 UR7, UPT, UPT, UR7, 0x440, URZ ;  /* 0x0000044007077890 */ /* 0x000fe2000fffe0ff */
[C---:B------:R-:W-:Y:S02]  /*e710*/  SHF.L.U32 R4, R2.reuse, 0x8, RZ ;  /* 0x0000000802047819 */ /* 0x040fe400000006ff */
[----:B------:R-:W-:Y:S02]  /*e720*/  LOP3.LUT R2, R2, 0x3, RZ, 0xc0, !PT ;  /* 0x0000000302027812 */ /* 0x000fe400078ec0ff */
[----:B------:R-:W-:-:S03]  /*e730*/  LOP3.LUT R4, R4, 0x300, RZ, 0xc0, !PT ;  /* 0x0000030004047812 */ /* 0x000fc600078ec0ff */
[----:B------:R-:W-:Y:S01]  /*e740*/  IMAD.MOV R5, RZ, RZ, -R2 ;  /* 0x000000ffff057224 */ /* 0x000fe200078e0a02 */
[----:B------:R-:W-:Y:S01]  /*e750*/  IADD3 R3, PT, PT, R3, R4, RZ ;  /* 0x0000000403037210 */ /* 0x000fe20007ffe0ff */
[----:B---3--:R-:W-:-:S06]  /*e760*/  ULEA UR7, UR8, UR7, 0x18 ;  /* 0x0000000708077291 */ /* 0x008fcc000f8ec0ff */
[----:B------:R-:W-:-:S07]  /*e770*/  VIADD R2, R13, UR7 ;  /* 0x000000070d027c36 */ /* 0x000fce0008000000 */
.L_x_4661:
[----:B------:R-:W2:Y:S01]  /*e780*/  LDS R4, [R2] ;  /* 0x0000000002047984 */ /* 0x000ea20000000800 */
[----:B------:R-:W-:-:S04]  /*e790*/  IADD3 R5, PT, PT, R5, 0x1, RZ ;  /* 0x0000000105057810 */ /* 0x000fc80007ffe0ff */
[----:B------:R-:W-:Y:S01]  /*e7a0*/  ISETP.NE.AND P0, PT, R5, RZ, PT ;  /* 0x000000ff0500720c */ /* 0x000fe20003f05270 */
[----:B--2---:R-:W-:-:S05]  /*e7b0*/  FMUL.FTZ R7, R4, R31 ;  /* 0x0000001f04077220 */ /* 0x004fca0000410000 */
[----:B------:R2:W-:Y:S02]  /*e7c0*/  STS [R2], R7 ;  /* 0x0000000702007388 */ /* 0x0005e40000000800 */
[----:B--2---:R-:W-:-:S05]  /*e7d0*/  VIADD R2, R2, 0x400 ;  /* 0x0000040002027836 */ /* 0x004fca0000000000 */
[----:B------:R-:W-:Y:S05]  /*e7e0*/  @P0 BRA `(.L_x_4661) ;  /* 0xfffffffc00e40947 */ /* 0x000fea000383ffff */
.L_x_4660:
[----:B------:R-:W-:Y:S05]  /*e7f0*/  BSYNC.RECONVERGENT B1 ;  /* 0x0000000000017941 */ /* 0x000fea0003800200 */
.L_x_4659:
[----:B------:R-:W-:Y:S05]  /*e800*/  @!P1 BRA `(.L_x_4657) ;  /* 0x00000014001c9947 */ /* 0x000fea0003800000 */
[----:B------:R-:W3:Y:S01]  /*e810*/  S2UR UR8, SR_CgaCtaId ;  /* 0x00000000000879c3 */ /* 0x000ee20000008800 */
[----:B------:R-:W-:Y:S01]  /*e820*/  UMOV UR7, 0x400 ;  /* 0x0000040000077882 */ /* 0x000fe20000000000 */
[----:B------:R-:W-:Y:S02]  /*e830*/  USHF.L.U32 UR10, UR5, 0x2, URZ ;  /* 0x00000002050a7899 */ /* 0x000fe400080006ff */
[----:B------:R-:W-:-:S04]  /*e840*/  UIADD3 UR7, UPT, UPT, UR7, 0x440, URZ ;  /* 0x0000044007077890 */ /* 0x000fc8000fffe0ff */
[----:B------:R-:W-:Y:S01]  /*e850*/  LEA R2, R3, -UR10, 0x2 ;  /* 0x8000000a03027c11 */ /* 0x000fe2000f8e10ff */
[----:B---3--:R-:W-:-:S09]  /*e860*/  ULEA UR7, UR8, UR7, 0x18 ;  /* 0x0000000708077291 */ /* 0x008fd2000f8ec0ff */
[----:B------:R-:W2:Y:S04]  /*e870*/  LDS R4, [R2+UR7] ;  /* 0x0000000702047984 */ /* 0x000ea80008000800 */
[----:B0-----:R-:W0:Y:S04]  /*e880*/  LDS R6, [R2+UR7+0x400] ;  /* 0x0004000702067984 */ /* 0x001e280008000800 */
[----:B------:R-:W3:Y:S04]  /*e890*/  LDS R8, [R2+UR7+0x800] ;  /* 0x0008000702087984 */ /* 0x000ee80008000800 */
[----:B------:R-:W4:Y:S01]  /*e8a0*/  LDS R10, [R2+UR7+0xc00] ;  /* 0x000c0007020a7984 */ /* 0x000f220008000800 */
[----:B--2---:R-:W-:Y:S01]  /*e8b0*/  FMUL.FTZ R5, R4, R31 ;  /* 0x0000001f04057220 */ /* 0x004fe20000410000 */
[----:B------:R-:W-:Y:S01]  /*e8c0*/  IADD3 R4, PT, PT, R3, 0x400, RZ ;  /* 0x0000040003047810 */ /* 0x000fe20007ffe0ff */
[----:B------:R-:W-:-:S02]  /*e8d0*/  VIADD R3, R2, UR7 ;  /* 0x0000000702037c36 */ /* 0x000fc40008000000 */
[-C--:B0-----:R-:W-:Y:S01]  /*e8e0*/  FMUL.FTZ R7, R6, R31.reuse ;  /* 0x0000001f06077220 */ /* 0x081fe20000410000 */
[----:B------:R-:W-:Y:S01]  /*e8f0*/  ISETP.GT.AND P0, PT, R4, UR45, PT ;  /* 0x0000002d04007c0c */ /* 0x000fe2000bf04270 */
[----:B------:R0:W-:Y:S01]  /*e900*/  STS [R2+UR7], R5 ;  /* 0x0000000502007988 */ /* 0x0001e20008000807 */
[----:B---3--:R-:W-:-:S03]  /*e910*/  FMUL.FTZ R9, R8, R31 ;  /* 0x0000001f08097220 */ /* 0x008fc60000410000 */
[----:B------:R0:W-:Y:S01]  /*e920*/  STS [R2+UR7+0x400], R7 ;  /* 0x0004000702007988 */ /* 0x0001e20008000807 */
[----:B----4-:R-:W-:-:S03]  /*e930*/  FMUL.FTZ R11, R10, R31 ;  /* 0x0000001f0a0b7220 */ /* 0x010fc60000410000 */
[----:B------:R0:W-:Y:S04]  /*e940*/  STS [R2+UR7+0x800], R9 ;  /* 0x0008000902007988 */ /* 0x0001e80008000807 */
        /* <DEDUP_REMOVED lines=11> */
.L_x_4664:
[----:B------:R-:W0:Y:S01]  /*ea00*/  LDS R2, [R3+-0x800] ;  /* 0xfff8000003027984 */ /* 0x000e220000000800 */
[----:B------:R-:W-:-:S03]  /*ea10*/  VIADD R4, R4, 0x1000 ;  /* 0x0000100004047836 */ /* 0x000fc60000000000 */
[----:B------:R-:W2:Y:S02]  /*ea20*/  LDS R5, [R3+-0x400] ;  /* 0xfffc000003057984 */ /* 0x000ea40000000800 */
        /* <DEDUP_REMOVED lines=10> */
[----:B0-----:R-:W-:-:S03]  /*ead0*/  FMUL.FTZ R2, R31, R2 ;  /* 0x000000021f027220 */ /* 0x001fc60000410000 */
[----:B-1----:R-:W0:Y:S01]  /*eae0*/  LDS R25, [R3+0x2400] ;  /* 0x0024000003197984 */ /* 0x002e220000000800 */
[----:B--2---:R-:W-:-:S03]  /*eaf0*/  FMUL.FTZ R6, R31, R5 ;  /* 0x000000051f067220 */ /* 0x004fc60000410000 */
[----:B------:R-:W1:Y:S01]  /*eb00*/  LDS R26, [R3+0x2800] ;  /* 0x00280000031a7984 */ /* 0x000e620000000800 */
[----:B---3--:R-:W-:-:S03]  /*eb10*/  FMUL.FTZ R8, R31, R7 ;  /* 0x000000071f087220 */ /* 0x008fc60000410000 */
[----:B------:R-:W2:Y:S01]  /*eb20*/  LDS R27, [R3+0x2c00] ;  /* 0x002c0000031b7984 */ /* 0x000ea20000000800 */
[----:B----4-:R-:W-:-:S03]  /*eb30*/  FMUL.FTZ R10, R31, R9 ;  /* 0x000000091f0a7220 */ /* 0x010fc60000410000 */
[----:B------:R-:W3:Y:S01]  /*eb40*/  LDS R28, [R3+0x3000] ;  /* 0x00300000031c7984 */ /* 0x000ee20000000800 */
        /* <DEDUP_REMOVED lines=13> */
[----:B0-----:R-:W-:-:S03]  /*ec20*/  FMUL.FTZ R6, R31, R25 ;  /* 0x000000191f067220 */ /* 0x001fc60000410000 */
[----:B------:R-:W-:Y:S01]  /*ec30*/  STS [R3+0xc00], R16 ;  /* 0x000c001003007388 */ /* 0x000fe20000000800 */
[----:B-1----:R-:W-:-:S03]  /*ec40*/  FMUL.FTZ R26, R31, R26 ;  /* 0x0000001a1f1a7220 */ /* 0x002fc60000410000 */
[----:B------:R-:W-:Y:S01]  /*ec50*/  STS [R3+0x1000], R2 ;  /* 0x0010000203007388 */ /* 0x000fe20000000800 */
[----:B--2---:R-:W-:-:S03]  /*ec60*/  FMUL.FTZ R8, R31, R27 ;  /* 0x0000001b1f087220 */ /* 0x004fc60000410000 */
[----:B------:R-:W-:Y:S01]  /*ec70*/  STS [R3+0x1400], R18 ;  /* 0x0014001203007388 */ /* 0x000fe20000000800 */
[----:B---3--:R-:W-:-:S03]  /*ec80*/  FMUL.FTZ R28, R31, R28 ;  /* 0x0000001c1f1c7220 */ /* 0x008fc60000410000 */
        /* <DEDUP_REMOVED lines=11> */
.L_x_4663:
[----:B------:R-:W-:Y:S05]  /*ed40*/  BSYNC.RECONVERGENT B1 ;  /* 0x0000000000017941 */ /* 0x000fea0003800200 */
.L_x_4662:
[----:B------:R-:W-:Y:S01]  /*ed50*/  IADD3 R2, PT, PT, -R4, UR45, RZ ;  /* 0x0000002d04027c10 */ /* 0x000fe2000fffe1ff */
[----:B------:R-:W-:Y:S03]  /*ed60*/  BSSY.RECONVERGENT B1, `(.L_x_4665) ;  /* 0x000001e000017945 */ /* 0x000fe60003800200 */
[----:B------:R-:W-:-:S13]  /*ed70*/  ISETP.GT.AND P1, PT, R2, 0x3ff, PT ;  /* 0x000003ff0200780c */ /* 0x000fda0003f24270 */
[----:B------:R-:W-:Y:S05]  /*ed80*/  @!P1 BRA `(.L_x_4666) ;  /* 0x00000000006c9947 */ /* 0x000fea0003800000 */
[----:B------:R-:W0:Y:S01]  /*ed90*/  LDS R2, [R3+-0x800] ;  /* 0xfff8000003027984 */ /* 0x000e220000000800 */
[----:B------:R-:W-:Y:S01]  /*eda0*/  PLOP3.LUT P0, PT, PT, PT, PT, 0x8, 0x80 ;  /* 0x000000000080781c */ /* 0x000fe20003f0e170 */
[----:B------:R-:W-:Y:S02]  /*edb0*/  VIADD R4, R4, 0x800 ;  /* 0x0000080004047836 */ /* 0x000fe40000000000 */
[----:B------:R-:W2:Y:S04]  /*edc0*/  LDS R5, [R3+-0x400] ;  /* 0xfffc000003057984 */ /* 0x000ea80000000800 */
[----:B------:R-:W3:Y:S04]  /*edd0*/  LDS R7, [R3] ;  /* 0x0000000003077984 */ /* 0x000ee80000000800 */
[----:B------:R-:W4:Y:S04]  /*ede0*/  LDS R9, [R3+0x400] ;  /* 0x0004000003097984 */ /* 0x000f280000000800 */
[----:B------:R-:W5:Y:S04]  /*edf0*/  LDS R11, [R3+0x800] ;  /* 0x00080000030b7984 */ /* 0x000f680000000800 */
[----:B------:R-:W1:Y:S04]  /*ee00*/  LDS R16, [R3+0xc00] ;  /* 0x000c000003107984 */ /* 0x000e680000000800 */
[----:B------:R-:W1:Y:S04]  /*ee10*/  LDS R17, [R3+0x1000] ;  /* 0x0010000003117984 */ /* 0x000e680000000800 */
[----:B------:R-:W1:Y:S01]  /*ee20*/  LDS R19, [R3+0x1400] ;  /* 0x0014000003137984 */ /* 0x000e620000000800 */
[C---:B0-----:R-:W-:Y:S01]  /*ee30*/  FMUL.FTZ R2, R31.reuse, R2 ;  /* 0x000000021f027220 */ /* 0x041fe20000410000 */
[----:B--2---:R-:W-:-:S04]  /*ee40*/  FMUL.FTZ R6, R31, R5 ;  /* 0x000000051f067220 */ /* 0x004fc80000410000 */
        /* <DEDUP_REMOVED lines=14> */
[----:B0-----:R-:W-:-:S07]  /*ef30*/  IADD3 R3, PT, PT, R3, 0x2000, RZ ;  /* 0x0000200003037810 */ /* 0x001fce0007ffe0ff */
.L_x_4666:
[----:B------:R-:W-:Y:S05]  /*ef40*/  BSYNC.RECONVERGENT B1 ;  /* 0x0000000000017941 */ /* 0x000fea0003800200 */
.L_x_4665:
[----:B------:R-:W-:-:S13]  /*ef50*/  ISETP.GT.AND P1, PT, R4, UR45, PT ;  /* 0x0000002d04007c0c */ /* 0x000fda000bf24270 */
[----:B------:R-:W-:Y:S05]  /*ef60*/  @!P0 BRA P1, `(.L_x_4657) ;  /* 0x0000000c00448947 */ /* 0x000fea0000800000 */
[----:B------:R-:W0:Y:S04]  /*ef70*/  LDS R2, [R3+-0x800] ;  /* 0xfff8000003027984 */ /* 0x000e280000000800 */
[----:B------:R-:W2:Y:S04]  /*ef80*/  LDS R4, [R3+-0x400] ;  /* 0xfffc000003047984 */ /* 0x000ea80000000800 */
[----:B------:R-:W3:Y:S04]  /*ef90*/  LDS R5, [R3] ;  /* 0x0000000003057984 */ /* 0x000ee80000000800 */
[----:B------:R-:W4:Y:S01]  /*efa0*/  LDS R7, [R3+0x400] ;  /* 0x0004000003077984 */ /* 0x000f220000000800 */
[C---:B0-----:R-:W-:Y:S01]  /*efb0*/  FMUL.FTZ R2, R31.reuse, R2 ;  /* 0x000000021f027220 */ /* 0x041fe20000410000 */
[----:B--2---:R-:W-:-:S04]  /*efc0*/  FMUL.FTZ R4, R31, R4 ;  /* 0x000000041f047220 */ /* 0x004fc80000410000 */
[----:B------:R0:W-:Y:S01]  /*efd0*/  STS [R3+-0x800], R2 ;  /* 0xfff8000203007388 */ /* 0x0001e20000000800 */
[----:B---3--:R-:W-:-:S03]  /*efe0*/  FMUL.FTZ R6, R31, R5 ;  /* 0x000000051f067220 */ /* 0x008fc60000410000 */
[----:B------:R0:W-:Y:S01]  /*eff0*/  STS [R3+-0x400], R4 ;  /* 0xfffc000403007388 */ /* 0x0001e20000000800 */
[----:B----4-:R-:W-:-:S03]  /*f000*/  FMUL.FTZ R8, R31, R7 ;  /* 0x000000071f087220 */ /* 0x010fc60000410000 */
[----:B------:R0:W-:Y:S04]  /*f010*/  STS [R3], R6 ;  /* 0x0000000603007388 */ /* 0x0001e80000000800 */
[----:B------:R0:W-:Y:S01]  /*f020*/  STS [R3+0x400], R8 ;  /* 0x0004000803007388 */ /* 0x0001e20000000800 */
[----:B------:R-:W-:Y:S05]  /*f030*/  BRA `(.L_x_4657) ;  /* 0x0000000c00107947 */ /* 0x000fea0003800000 */
.L_x_4658:
[----:B------:R-:W-:Y:S01]  /*f040*/  IMAD.U32 R2, RZ, RZ, UR12 ;  /* 0x0000000cff027e24 */ /* 0x000fe2000f8e00ff */
[----:B------:R-:W-:Y:S01]  /*f050*/  LOP3.LUT R7, RZ, R0, RZ, 0x33, !PT ;  /* 0x00000000ff077212 */ /* 0x000fe200078e33ff */
[----:B------:R-:W-:Y:S03]  /*f060*/  BSSY.RECONVERGENT B1, `(.L_x_4667) ;  /* 0x0000023000017945 */ /* 0x000fe60003800200 */
[----:B------:R-:W-:-:S04]  /*f070*/  VIADDMNMX R2, R3, 0x100, R2, !PT ;  /* 0x0000010003027846 */ /* 0x000fc80007800102 */
[----:B------:R-:W-:-:S04]  /*f080*/  IADD3 R2, PT, PT, R2, -UR5, R7 ;  /* 0x8000000502027c10 */ /* 0x000fc8000fffe007 */
[C---:B0-----:R-:W-:Y:S02]  /*f090*/  LOP3.LUT R6, R2.reuse, 0x300, RZ, 0xc0, !PT ;  /* 0x0000030002067812 */ /* 0x041fe400078ec0ff */
        /* <DEDUP_REMOVED lines=12> */
[----:B------:R-:W-:-:S04]  /*f160*/  LOP3.LUT R6, R6, 0x300, RZ, 0xc0, !PT ;  /* 0x0000030006067812 */ /* 0x000fc800078ec0ff */
[----:B------:R-:W-:Y:S02]  /*f170*/  IADD3 R3, PT, PT, R3, R6, RZ ;  /* 0x0000000603037210 */ /* 0x000fe40007ffe0ff */
[----:B---3--:R-:W-:-:S04]  /*f180*/  LEA R10, P0, R11, UR10, 0x2 ;  /* 0x0000000a0b0a7c11 */ /* 0x008fc8000f8010ff */
[----:B------:R-:W-:Y:S01]  /*f190*/  LEA.HI.X R11, R11, UR11, R8, 0x2, P0 ;  /* 0x0000000b0b0b7c11 */ /* 0x000fe200080f1408 */
[----:B0-----:R-:W-:Y:S01]  /*f1a0*/  ULEA UR7, UR8, UR7, 0x18 ;  /* 0x0000000708077291 */ /* 0x001fe2000f8ec0ff */
[----:B------:R-:W-:-:S05]  /*f1b0*/  IMAD.MOV R8, RZ, RZ, -R2 ;  /* 0x000000ffff087224 */ /* 0x000fca00078e0a02 */
[----:B------:R-:W-:-:S07]  /*f1c0*/  IADD3 R2, PT, PT, R13, UR7, RZ ;  /* 0x000000070d027c10 */ /* 0x000fce000fffe0ff */
.L_x_4669:
[----:B---3--:R-:W2:Y:S01]  /*f1d0*/  LDS R6, [R2] ;  /* 0x0000000002067984 */ /* 0x008ea20000000800 */
[----:B------:R-:W-:Y:S01]  /*f1e0*/  MOV R7, R11 ;  /* 0x0000000b00077202 */ /* 0x000fe20000000f00 */
        /* <DEDUP_REMOVED lines=8> */
[----:B0-----:R-:W-:Y:S02]  /*f270*/  VIADD R2, R2, 0x400 ;  /* 0x0000040002027836 */ /* 0x001fe40000000000 */
[----:B------:R-:W-:Y:S05]  /*f280*/  @P0 BRA `(.L_x_4669) ;  /* 0xfffffffc00d00947 */ /* 0x000fea000383ffff */
.L_x_4668:
[----:B------:R-:W-:Y:S05]  /*f290*/  BSYNC.RECONVERGENT B1 ;  /* 0x0000000000017941 */ /* 0x000fea0003800200 */
.L_x_4667:
[----:B------:R-:W-:Y:S05]  /*f2a0*/  @!P1 BRA `(.L_x_4657) ;  /* 0x0000000800749947 */ /* 0x000fea0003800000 */
[----:B---3--:R-:W0:Y:S01]  /*f2b0*/  S2R R7, SR_CgaCtaId ;  /* 0x0000000000077919 */ /* 0x008e220000008800 */
[----:B------:R-:W3:Y:S01]  /*f2c0*/  LDCU.64 UR10, c[0x0][0x480] ;  /* 0x00009000ff0a77ac */ /* 0x000ee20008000a00 */
[C---:B------:R-:W-:Y:S01]  /*f2d0*/  IADD3 R8, PT, PT, -R3.reuse, UR45, RZ ;  /* 0x0000002d03087c10 */ /* 0x040fe2000fffe1ff */
[----:B------:R-:W-:Y:S01]  /*f2e0*/  BSSY.RECONVERGENT B1, `(.L_x_4670) ;  /* 0x000005b000017945 */ /* 0x000fe20003800200 */
[----:B------:R-:W-:Y:S01]  /*f2f0*/  IADD3 R4, P0, PT, R3, R4, RZ ;  /* 0x0000000403047210 */ /* 0x000fe20007f1e0ff */
[----:B------:R-:W-:Y:S01]  /*f300*/  USHF.L.U32 UR7, UR5, 0x2, URZ ;  /* 0x0000000205077899 */ /* 0x000fe200080006ff */
[----:B------:R-:W-:Y:S02]  /*f310*/  MOV R2, 0x400 ;  /* 0x0000040000027802 */ /* 0x000fe40000000f00 */
[----:B------:R-:W-:Y:S02]  /*f320*/  ISETP.GT.AND P1, PT, R8, 0xbff, PT ;  /* 0x00000bff0800780c */ /* 0x000fe40003f24270 */
[----:B------:R-:W-:Y:S01]  /*f330*/  IADD3.X R5, PT, PT, RZ, R5, RZ, P0, !PT ;  /* 0x00000005ff057210 */ /* 0x000fe200007fe4ff */
[----:B------:R-:W-:Y:S01]  /*f340*/  VIADD R2, R2, 0x440 ;  /* 0x0000044002027836 */ /* 0x000fe20000000000 */
[----:B---3--:R-:W-:-:S04]  /*f350*/  LEA R6, P0, R4, UR10, 0x2 ;  /* 0x0000000a04067c11 */ /* 0x008fc8000f8010ff */
[----:B------:R-:W-:Y:S02]  /*f360*/  LEA.HI.X R5, R4, UR11, R5, 0x2, P0 ;  /* 0x0000000b04057c11 */ /* 0x000fe400080f1405 */
[----:B------:R-:W-:-:S04]  /*f370*/  IADD3 R4, P0, PT, R6, 0x800, RZ ;  /* 0x0000080006047810 */ /* 0x000fc80007f1e0ff */
[----:B------:R-:W-:Y:S02]  /*f380*/  IADD3.X R5, PT, PT, RZ, R5, RZ, P0, !PT ;  /* 0x00000005ff057210 */ /* 0x000fe400007fe4ff */
[----:B------:R-:W-:Y:S02]  /*f390*/  PLOP3.LUT P0, PT, PT, PT, PT, 0x80, 0x8 ;  /* 0x000000000008781c */ /* 0x000fe40003f0f070 */
[----:B0-----:R-:W-:Y:S02]  /*f3a0*/  LEA R7, R7, R2, 0x18 ;  /* 0x0000000207077211 */ /* 0x001fe400078ec0ff */
[----:B------:R-:W-:-:S04]  /*f3b0*/  LEA R2, R3, -UR7, 0x2 ;  /* 0x8000000703027c11 */ /* 0x000fc8000f8e10ff */
[----:B------:R-:W-:Y:S01]  /*f3c0*/  IADD3 R2, PT, PT, R2, 0x800, R7 ;  /* 0x0000080002027810 */ /* 0x000fe20007ffe007 */
[----:B------:R-:W-:Y:S06]  /*f3d0*/  @!P1 BRA `(.L_x_4671) ;  /* 0x00000004002c9947 */ /* 0x000fec0003800000 */
[----:B------:R-:W-:Y:S01]  /*f3e0*/  IMAD.U32 R32, RZ, RZ, UR45 ;  /* 0x0000002dff207e24 */ /* 0x000fe2000f8e00ff */
[----:B------:R-:W-:-:S04]  /*f3f0*/  PLOP3.LUT P0, PT, PT, PT, PT, 0x8, 0x80 ;  /* 0x000000000080781c */ /* 0x000fc80003f0e170 */
[----:B------:R-:W-:-:S09]  /*f400*/  IADD3 R32, PT, PT, R32, -0xbff, RZ ;  /* 0xfffff40120207810 */ /* 0x000fd20007ffe0ff */
.L_x_4672:
[----:B------:R-:W2:Y:S01]  /*f410*/  LDS R6, [R2+-0x800] ;  /* 0xfff8000002067984 */ /* 0x000ea20000000800 */
[----:B------:R-:W-:-:S03]  /*f420*/  VIADD R3, R3, 0x1000 ;  /* 0x0000100003037836 */ /* 0x000fc60000000000 */
[----:B------:R-:W0:Y:S02]  /*f430*/  LDS R8, [R2+-0x400] ;  /* 0xfffc000002087984 */ /* 0x000e240000000800 */
[----:B------:R-:W-:Y:S02]  /*f440*/  ISETP.GE.AND P1, PT, R3, R32, PT ;  /* 0x000000200300720c */ /* 0x000fe40003f26270 */
[----:B------:R-:W3:Y:S04]  /*f450*/  LDS R10, [R2] ;  /* 0x00000000020a7984 */ /* 0x000ee80000000800 */
[----:B------:R-:W-:Y:S04]  /*f460*/  LDS R24, [R2+0x1800] ;  /* 0x0018000002187984 */ /* 0x000fe80000000800 */
[----:B------:R-:W4:Y:S04]  /*f470*/  LDS R14, [R2+0x400] ;  /* 0x00040000020e7984 */ /* 0x000f280000000800 */
[----:B------:R-:W-:Y:S04]  /*f480*/  LDS R22, [R2+0x1400] ;  /* 0x0014000002167984 */ /* 0x000fe80000000800 */
[----:B------:R-:W-:Y:S04]  /*f490*/  LDS R26, [R2+0x2000] ;  /* 0x00200000021a7984 */ /* 0x000fe80000000800 */
[----:B------:R-:W5:Y:S04]  /*f4a0*/  LDS R16, [R2+0x800] ;  /* 0x0008000002107984 */ /* 0x000f680000000800 */
[----:B------:R-:W5:Y:S04]  /*f4b0*/  LDS R18, [R2+0xc00] ;  /* 0x000c000002127984 */ /* 0x000f680000000800 */
[----:B------:R-:W5:Y:S01]  /*f4c0*/  LDS R20, [R2+0x1000] ;  /* 0x0010000002147984 */ /* 0x000f620000000800 */
[----:B--2---:R-:W-:-:S03]  /*f4d0*/  FMUL.FTZ R7, R31, R6 ;  /* 0x000000061f077220 */ /* 0x004fc60000410000 */
[----:B-1----:R-:W1:Y:S01]  /*f4e0*/  LDS R25, [R2+0x1c00] ;  /* 0x001c000002197984 */ /* 0x002e620000000800 */
[----:B0-----:R-:W-:-:S03]  /*f4f0*/  FMUL.FTZ R9, R31, R8 ;  /* 0x000000081f097220 */ /* 0x001fc60000410000 */
[----:B------:R-:W-:Y:S01]  /*f500*/  LDS R6, [R2+0x3400] ;  /* 0x0034000002067984 */ /* 0x000fe20000000800 */
[----:B---3--:R-:W-:-:S03]  /*f510*/  FMUL.FTZ R11, R31, R10 ;  /* 0x0000000a1f0b7220 */ /* 0x008fc60000410000 */
[----:B------:R-:W0:Y:S04]  /*f520*/  LDS R27, [R2+0x2400] ;  /* 0x00240000021b7984 */ /* 0x000e280000000800 */
[----:B------:R-:W-:Y:S01]  /*f530*/  LDS R28, [R2+0x2800] ;  /* 0x00280000021c7984 */ /* 0x000fe20000000800 */
[----:B----4-:R-:W-:-:S03]  /*f540*/  FMUL.FTZ R17, R31, R14 ;  /* 0x0000000e1f117220 */ /* 0x010fc60000410000 */
[----:B------:R-:W2:Y:S04]  /*f550*/  LDS R29, [R2+0x2c00] ;  /* 0x002c0000021d7984 */ /* 0x000ea80000000800 */
[----:B------:R-:W3:Y:S04]  /*f560*/  LDS R30, [R2+0x3000] ;  /* 0x00300000021e7984 */ /* 0x000ee80000000800 */
[----:B------:R-:W-:Y:S01]  /*f570*/  STG.E desc[UR36][R4.64+-0x400], R9 ;  /* 0xfffc000904007986 */ /* 0x000fe2000c101924 */
[----:B-----5:R-:W-:-:S03]  /*f580*/  FMUL.FTZ R19, R31, R16 ;  /* 0x000000101f137220 */ /* 0x020fc60000410000 */
[----:B------:R4:W-:Y:S01]  /*f590*/  STS [R2+-0x400], R9 ;  /* 0xfffc000902007388 */ /* 0x0009e20000000800 */
[----:B------:R-:W-:-:S03]  /*f5a0*/  FMUL.FTZ R21, R31, R18 ;  /* 0x000000121f157220 */ /* 0x000fc60000410000 */
[----:B------:R-:W-:Y:S01]  /*f5b0*/  STG.E desc[UR36][R4.64+-0x800], R7 ;  /* 0xfff8000704007986 */ /* 0x000fe2000c101924 */
[----:B------:R-:W-:-:S03]  /*f5c0*/  FMUL.FTZ R23, R31, R20 ;  /* 0x000000141f177220 */ /* 0x000fc60000410000 */
[----:B------:R5:W-:Y:S01]  /*f5d0*/  STS [R2+-0x800], R7 ;  /* 0xfff8000702007388 */ /* 0x000be20000000800 */
[----:B----4-:R-:W-:-:S03]  /*f5e0*/  FMUL.FTZ R9, R31, R24 ;  /* 0x000000181f097220 */ /* 0x010fc60000410000 */
[----:B------:R-:W-:Y:S01]  /*f5f0*/  STG.E desc[UR36][R4.64], R11 ;  /* 0x0000000b04007986 */ /* 0x000fe2000c101924 */
[----:B-1----:R-:W-:-:S03]  /*f600*/  FMUL.FTZ R25, R31, R25 ;  /* 0x000000191f197220 */ /* 0x002fc60000410000 */
[----:B------:R1:W-:Y:S01]  /*f610*/  STS [R2], R11 ;  /* 0x0000000b02007388 */ /* 0x0003e20000000800 */
[----:B-----5:R-:W-:-:S03]  /*f620*/  FMUL.FTZ R7, R31, R22 ;  /* 0x000000161f077220 */ /* 0x020fc60000410000 */
[----:B------:R-:W-:Y:S01]  /*f630*/  STG.E desc[UR36][R4.64+0x1800], R9 ;  /* 0x0018000904007986 */ /* 0x000fe2000c101924 */
[----:B0-----:R-:W-:-:S03]  /*f640*/  FMUL.FTZ R27, R31, R27 ;  /* 0x0000001b1f1b7220 */ /* 0x001fc60000410000 */
[----:B------:R0:W-:Y:S01]  /*f650*/  STS [R2+0x1800], R9 ;  /* 0x0018000902007388 */ /* 0x0001e20000000800 */
[----:B-1----:R-:W-:-:S03]  /*f660*/  FMUL.FTZ R11, R31, R26 ;  /* 0x0000001a1f0b7220 */ /* 0x002fc60000410000 */
[----:B------:R-:W-:Y:S01]  /*f670*/  STG.E desc[UR36][R4.64+0x400], R17 ;  /* 0x0004001104007986 */ /* 0x000fe2000c101924 */
[----:B--2---:R-:W-:-:S03]  /*f680*/  FMUL.FTZ R29, R31, R29 ;  /* 0x0000001d1f1d7220 */ /* 0x004fc60000410000 */
[----:B------:R1:W-:Y:S01]  /*f690*/  STS [R2+0x400], R17 ;  /* 0x0004001102007388 */ /* 0x0003e20000000800 */
[C---:B0-----:R-:W-:Y:S01]  /*f6a0*/  FMUL.FTZ R9, R31.reuse, R6 ;  /* 0x000000061f097220 */ /* 0x041fe20000410000 */
[----:B------:R-:W-:Y:S02]  /*f6b0*/  IADD3 R6, P2, PT, R4, 0x4000, RZ ;  /* 0x0000400004067810 */ /* 0x000fe40007f5e0ff */
[----:B------:R-:W-:Y:S04]  /*f6c0*/  STG.E desc[UR36][R4.64+0x1400], R7 ;  /* 0x0014000704007986 */ /* 0x000fe8000c101924 */
[----:B------:R3:W-:Y:S01]  /*f6d0*/  STS [R2+0x1400], R7 ;  /* 0x0014000702007388 */ /* 0x0007e20000000800 */
[----:B-1----:R-:W-:-:S03]  /*f6e0*/  FMUL.FTZ R17, R31, R28 ;  /* 0x0000001c1f117220 */ /* 0x002fc60000410000 */
[----:B------:R-:W-:Y:S04]  /*f6f0*/  STG.E desc[UR36][R4.64+0x2000], R11 ;  /* 0x0020000b04007986 */ /* 0x000fe8000c101924 */
[----:B------:R0:W-:Y:S01]  /*f700*/  STS [R2+0x2000], R11 ;  /* 0x0020000b02007388 */ /* 0x0001e20000000800 */
[----:B---3--:R-:W-:-:S03]  /*f710*/  FMUL.FTZ R7, R31, R30 ;  /* 0x0000001e1f077220 */ /* 0x008fc60000410000 */
[----:B------:R-:W-:Y:S04]  /*f720*/  STG.E desc[UR36][R4.64+0x800], R19 ;  /* 0x0008001304007986 */ /* 0x000fe8000c101924 */
[----:B------:R-:W-:Y:S01]  /*f730*/  STS [R2+0x800], R19 ;  /* 0x0008001302007388 */ /* 0x000fe20000000800 */
[----:B0-----:R-:W-:-:S03]  /*f740*/  IADD3.X R11, PT, PT, RZ, R5, RZ, P2, !PT ;  /* 0x00000005ff0b7210 */ /* 0x001fc600017fe4ff */
        /* <DEDUP_REMOVED lines=16> */
[----:B0-----:R-:W-:Y:S01]  /*f850*/  MOV R4, R6 ;  /* 0x0000000600047202 */ /* 0x001fe20000000f00 */
[----:B------:R-:W-:-:S02]  /*f860*/  IMAD.MOV.U32 R5, RZ, RZ, R11 ;  /* 0x000000ffff057224 */ /* 0x000fc400078e000b */
[----:B-1----:R-:W-:Y:S01]  /*f870*/  VIADD R2, R2, 0x4000 ;  /* 0x0000400002027836 */ /* 0x002fe20000000000 */
[----:B------:R-:W-:Y:S06]  /*f880*/  @!P1 BRA `(.L_x_4672) ;  /* 0xfffffff800e09947 */ /* 0x000fec000383ffff */
.L_x_4671:
[----:B------:R-:W-:Y:S05]  /*f890*/  BSYNC.RECONVERGENT B1 ;  /* 0x0000000000017941 */ /* 0x000fea0003800200 */
.L_x_4670:
        /* <DEDUP_REMOVED lines=41> */
[----:B------:R-:W-:-:S02]  /*fb30*/  MOV R5, R9 ;  /* 0x0000000900057202 */ /* 0x000fc40000000f00 */
[----:B-1----:R-:W-:-:S07]  /*fb40*/  IADD3 R2, PT, PT, R2, 0x2000, RZ ;  /* 0x0000200002027810 */ /* 0x002fce0007ffe0ff */
.L_x_4674:
[----:B------:R-:W-:Y:S05]  /*fb50*/  BSYNC.RECONVERGENT B1 ;  /* 0x0000000000017941 */ /* 0x000fea0003800200 */
.L_x_4673:
[----:B------:R-:W-:-:S13]  /*fb60*/  ISETP.LE.OR P0, PT, R3, UR45, P0 ;  /* 0x0000002d03007c0c */ /* 0x000fda0008703670 */
        /* <DEDUP_REMOVED lines=17> */
.L_x_4657:
[----:B------:R-:W-:Y:S05]  /*fc80*/  BSYNC.RECONVERGENT B0 ;  /* 0x0000000000007941 */ /* 0x000fea0003800200 */
.L_x_4656:
[----:B------:R-:W-:Y:S01]  /*fc90*/  USHF.R.S32.HI UR7, URZ, 0x1f, UR45 ;  /* 0x0000001fff077899 */ /* 0x000fe2000801142d */
[----:B------:R-:W-:Y:S01]  /*fca0*/  SHF.R.U32.HI R14, RZ, 0x6, R0 ;  /* 0x00000006ff0e7819 */ /* 0x000fe20000011600 */
[----:B------:R-:W4:Y:S01]  /*fcb0*/  LDCU.64 UR8, c[0x0][0x3b0] ;  /* 0x00007600ff0877ac */ /* 0x000f220008000a00 */
[----:B------:R-:W-:Y:S02]  /*fcc0*/  LOP3.LUT R13, R13, 0xfc, RZ, 0xc0, !PT ;  /* 0x000000fc0d0d7812 */ /* 0x000fe400078ec0ff */
[----:B0--3--:R-:W-:Y:S01]  /*fcd0*/  CS2R R6, SRZ ;  /* 0x0000000000067805 */ /* 0x009fe2000001ff00 */
[----:B------:R-:W-:Y:S01]  /*fce0*/  ULEA.HI UR7, UR7, UR45, URZ, 0x2 ;  /* 0x0000002d07077291 */ /* 0x000fe2000f8f10ff */
[----:B------:R-:W0:Y:S03]  /*fcf0*/  LDCU.64 UR10, c[0x0][0x3c8] ;  /* 0x00007900ff0a77ac */ /* 0x000e260008000a00 */
[----:B------:R-:W-:Y:S01]  /*fd00*/  ULOP3.LUT UR7, UR7, 0xfffffffc, URZ, 0xc0, !UPT ;  /* 0xfffffffc07077892 */ /* 0x000fe2000f8ec0ff */
[----:B------:R-:W3:Y:S03]  /*fd10*/  LDCU.64 UR12, c[0x0][0x3c8] ;  /* 0x00007900ff0c77ac */ /* 0x000ee60008000a00 */
[----:B------:R-:W-:Y:S01]  /*fd20*/  UIADD3 UR7, UPT, UPT, -UR7, UR45, URZ ;  /* 0x0000002d07077290 */ /* 0x000fe2000fffe1ff */
[----:B----4-:R-:W-:-:S05]  /*fd30*/  ISETP.EQ.U32.AND P1, PT, RZ, UR8, PT ;  /* 0x00000008ff007c0c */ /* 0x010fca000bf22070 */
[----:B------:R-:W-:-:S04]  /*fd40*/  ISETP.NE.AND P0, PT, R14, UR7, PT ;  /* 0x000000070e007c0c */ /* 0x000fc8000bf05270 */
[----:B------:R-:W-:-:S04]  /*fd50*/  ISETP.GT.U32.OR P0, PT, R13, 0xdf, P0 ;  /* 0x000000df0d00780c */ /* 0x000fc80000704470 */
[----:B------:R-:W-:-:S13]  /*fd60*/  ISETP.EQ.OR.EX P0, PT, RZ, UR9, P0, P1 ;  /* 0x00000009ff007c0c */ /* 0x000fda0008702710 */
[----:B------:R-:W4:Y:S01]  /*fd70*/  @!P0 LDC.64 R2, c[0x0][0x3b0] ;  /* 0x0000ec00ff028b82 */ /* 0x000f220000000a00 */
[----:B------:R-:W-:Y:S01]  /*fd80*/  @!P0 IMAD R5, R12, 0xe0, R13 ;  /* 0x000000e00c058824 */ /* 0x000fe200078e020d */
[----:B------:R-:W-:Y:S03]  /*fd90*/  BSSY.RECONVERGENT B0, `(.L_x_4675) ;  /* 0x000022c000007945 */ /* 0x000fe60003800200 */
[----:B----4-:R-:W-:Y:S01]  /*fda0*/  @!P0 IMAD.WIDE.U32 R2, R5, 0x4, R2 ;  /* 0x0000000405028825 */ /* 0x010fe200078e0002 */
[----:B------:R-:W-:-:S06]  /*fdb0*/  CS2R R4, SRZ ;  /* 0x0000000000047805 */ /* 0x000fcc000001ff00 */
[----:B------:R4:W5:Y:S01]  /*fdc0*/  @!P0 LDG.E.128 R4, desc[UR36][R2.64] ;  /* 0x0000002402048981 */ /* 0x000962000c1e1d00 */
[----:B------:R-:W-:Y:S01]  /*fdd0*/  BAR.SYNC.DEFER_BLOCKING 0x0 ;  /* 0x0000000000007b1d */ /* 0x000fe20000010000 */
[----:B------:R-:W-:Y:S01]  /*fde0*/  ISETP.GT.U32.AND P0, PT, R13, 0xdf, PT ;  /* 0x000000df0d00780c */ /* 0x000fe20003f04070 */
[----:B------:R-:W-:Y:S01]  /*fdf0*/  IMAD R16, R33, 0xe0, RZ ;  /* 0x000000e021107824 */ /* 0x000fe200078e02ff */
[----:B------:R-:W-:Y:S02]  /*fe00*/  CS2R R10, SRZ ;  /* 0x00000000000a7805 */ /* 0x000fe4000001ff00 */
[----:B------:R-:W-:-:S09]  /*fe10*/  CS2R R8, SRZ ;  /* 0x0000000000087805 */ /* 0x000fd2000001ff00 */
[----:B0--34-:R-:W-:Y:S05]  /*fe20*/  @P0 BRA `(.L_x_4676) ;  /* 0x0000002000880947 */ /* 0x019fea0003800000 */
[----:B------:R-:W0:Y:S01]  /*fe30*/  LDCU UR8, c[0x0][0x3f4] ;  /* 0x00007e80ff0877ac */ /* 0x000e220008000800 */
[----:B------:R-:W3:Y:S01]  /*fe40*/  LDC.64 R2, c[0x0][0x3c0] ;  /* 0x0000f000ff027b82 */ /* 0x000ee20000000a00 */
[----:B------:R-:W-:Y:S01]  /*fe50*/  IADD3 R19, PT, PT, R14, UR5, RZ ;  /* 0x000000050e137c10 */ /* 0x000fe2000fffe0ff */
[----:B------:R-:W-:Y:S01]  /*fe60*/  BSSY.RECONVERGENT B1, `(.L_x_4677) ;  /* 0x0000093000017945 */ /* 0x000fe20003800200 */
[----:B------:R-:W-:Y:S02]  /*fe70*/  IMAD.MOV.U32 R11, RZ, RZ, RZ ;  /* 0x000000ffff0b7224 */ /* 0x000fe400078e00ff */
[----:B0-----:R-:W-:-:S04]  /*fe80*/  IMAD.U32 R18, RZ, RZ, UR8 ;  /* 0x00000008ff127e24 */ /* 0x001fc8000f8e00ff */
[C---:B------:R-:W-:Y:S01]  /*fe90*/  IMAD R17, R18.reuse, UR4, R13 ;  /* 0x0000000412117c24 */ /* 0x040fe2000f8e020d */
[----:B------:R-:W-:-:S03]  /*fea0*/  VIMNMX R20, PT, PT, R18, UR45, PT ;  /* 0x0000002d12147c48 */ /* 0x000fc6000bfe0100 */
[----:B---3--:R-:W-:Y:S01]  /*feb0*/  IMAD.WIDE R2, R17, 0x4, R2 ;  /* 0x0000000411027825 */ /* 0x008fe200078e0202 */
[----:B------:R-:W-:-:S13]  /*fec0*/  ISETP.GE.AND P0, PT, R19, R20, PT ;  /* 0x000000141300720c */ /* 0x000fda0003f06270 */
[----:B------:R-:W-:Y:S05]  /*fed0*/  @P0 BRA `(.L_x_4678) ;  /* 0x00000008002c0947 */ /* 0x000fea0003800000 */
[----:B------:R-:W-:Y:S01]  /*fee0*/  IADD3 R17, PT, PT, R19, 0x4, RZ ;  /* 0x0000000413117810 */ /* 0x000fe20007ffe0ff */
[----:B------:R-:W-:Y:S01]  /*fef0*/  ULOP3.LUT UR8, URZ, UR5, URZ, 0x33, !UPT ;  /* 0x00000005ff087292 */ /* 0x000fe2000f8e33ff */
[----:B------:R-:W-:Y:S01]  /*ff00*/  BSSY.RECONVERGENT B2, `(.L_x_4679) ;  /* 0x000004b000027945 */ /* 0x000fe20003800200 */
[----:B------:R-:W-:Y:S01]  /*ff10*/  IMAD R54, R15, R18, RZ ;  /* 0x000000120f367224 */ /* 0x000fe200078e02ff */
[----:B------:R-:W-:Y:S01]  /*ff20*/  VIMNMX R9, PT, PT, R20, R17, !PT ;  /* 0x0000001114097248 */ /* 0x000fe20007fe0100 */
[----:B------:R-:W-:Y:S01]  /*ff30*/  IMAD.MOV.U32 R28, RZ, RZ, R19 ;  /* 0x000000ffff1c7224 */ /* 0x000fe200078e0013 */
[----:B------:R-:W-:Y:S02]  /*ff40*/  CS2R R10, SRZ ;  /* 0x00000000000a7805 */ /* 0x000fe4000001ff00 */
[----:B------:R-:W-:Y:S02]  /*ff50*/  IADD3 R53, PT, PT, -R14, UR8, R9 ;  /* 0x000000080e357c10 */ /* 0x000fe4000fffe109 */
[----:B------:R-:W-:-:S02]  /*ff60*/  CS2R R8, SRZ ;  /* 0x0000000000087805 */ /* 0x000fc4000001ff00 */
[C---:B------:R-:W-:Y:S02]  /*ff70*/  ISETP.GE.U32.AND P0, PT, R53.reuse, 0xc, PT ;  /* 0x0000000c3500780c */ /* 0x040fe40003f06070 */
[----:B------:R-:W-:-:S04]  /*ff80*/  LEA.HI R20, R53, 0x1, RZ, 0x1e ;  /* 0x0000000135147811 */ /* 0x000fc800078ff0ff */
[----:B------:R-:W-:-:S07]  /*ff90*/  LOP3.LUT P1, R55, R20, 0x3, RZ, 0xc0, !PT ;  /* 0x0000000314377812 */ /* 0x000fce000782c0ff */
[----:B------:R-:W-:Y:S06]  /*ffa0*/  @!P0 BRA `(.L_x_4680) ;  /* 0x0000000400008947 */ /* 0x000fec0003800000 */
[----:B------:R-:W0:Y:S01]  /*ffb0*/  S2UR UR9, SR_CgaCtaId ;  /* 0x00000000000979c3 */ /* 0x000e220000008800 */
[----:B------:R-:W-:Y:S01]  /*ffc0*/  UMOV UR8, 0x400 ;  /* 0x0000040000087882 */ /* 0x000fe20000000000 */
[----:B------:R-:W-:Y:S01]  /*ffd0*/  LOP3.LUT R20, R20, 0x7ffffffc, RZ, 0xc0, !PT ;  /* 0x7ffffffc14147812 */ /* 0x000fe200078ec0ff */
[----:B------:R-:W-:Y:S01]  /*ffe0*/  UIADD3 UR8, UPT, UPT, UR8, 0x440, URZ ;  /* 0x0000044008087890 */ /* 0x000fe2000fffe0ff */
[C---:B------:R-:W-:Y:S01]  /*fff0*/  IADD3 R29, PT, PT, R19.reuse, 0xc, RZ ;  /* 0x0000000c131d7810 */ /* 0x040fe20007ffe0ff */
[----:B------:R-:W-:Y:S01]  /*10000*/  VIADD R30, R19, 0x8 ;  /* 0x00000008131e7836 */ /* 0x000fe20000000000 */
[----:B------:R-:W-:Y:S01]  /*10010*/  MOV R28, R19 ;  /* 0x00000013001c7202 */ /* 0x000fe20000000f00 */
[----:B------:R-:W-:Y:S01]  /*10020*/  IMAD.MOV.U32 R8, RZ, RZ, RZ ;  /* 0x000000ffff087224 */ /* 0x000fe200078e00ff */
[----:B--2---:R-:W-:Y:S01]  /*10030*/  IADD3 R31, PT, PT, -R20, RZ, RZ ;  /* 0x000000ff141f7210 */ /* 0x004fe20007ffe1ff */
[----:B0-----:R-:W-:-:S06]  /*10040*/  ULEA UR8, UR9, UR8, 0x18 ;  /* 0x0000000809087291 */ /* 0x001fcc000f8ec0ff */
[----:B------:R-:W-:-:S05]  /*10050*/  LEA R21, R14, UR8, 0x2 ;  /* 0x000000080e157c11 */ /* 0x000fca000f8e10ff */
[----:B------:R-:W-:-:S07]  /*10060*/  VIADD R32, R21, 0x20 ;  /* 0x0000002015207836 */ /* 0x000fce0000000000 */
.L_x_4681:
[----:B------:R-:W-:Y:S01]  /*10070*/  IADD3 R21, P0, PT, R28, UR6, RZ ;  /* 0x000000061c157c10 */ /* 0x000fe2000ff1e0ff */
[----:B------:R-:W-:Y:S03]  /*10080*/  LDS R34, [R32+-0x10] ;  /* 0xfffff00020227984 */ /* 0x000fe60000000800 */
[----:B------:R-:W-:Y:S01]  /*10090*/  IADD3.X R22, PT, PT, RZ, UR15, RZ, P0, !PT ;  /* 0x0000000fff167c10 */ /* 0x000fe200087fe4ff */
[----:B------:R-:W-:Y:S01]  /*100a0*/  LDS R35, [R32] ;  /* 0x0000000020237984 */ /* 0x000fe20000000800 */
[----:B------:R-:W-:-:S03]  /*100b0*/  LEA R20, P0, R21, UR10, 0x2 ;  /* 0x0000000a15147c11 */ /* 0x000fc6000f8010ff */
[----:B------:R-:W-:Y:S01]  /*100c0*/  LDS R52, [R32+0x10] ;  /* 0x0000100020347984 */ /* 0x000fe20000000800 */
[----:B------:R-:W-:-:S05]  /*100d0*/  LEA.HI.X R21, R21, UR11, R22, 0x2, P0 ;  /* 0x0000000b15157c11 */ /* 0x000fca00080f1416 */
[----:B------:R-:W2:Y:S04]  /*100e0*/  LDG.E R23, desc[UR36][R20.64] ;  /* 0x0000002414177981 */ /* 0x000ea8000c1e1900 */
[----:B------:R-:W3:Y:S04]  /*100f0*/  LDG.E R22, desc[UR36][R20.64+0x10] ;  /* 0x0000102414167981 */ /* 0x000ee8000c1e1900 */
[----:B-1----:R-:W4:Y:S04]  /*10100*/  LDG.E R25, desc[UR36][R20.64+0x20] ;  /* 0x0000202414197981 */ /* 0x002f28000c1e1900 */
[----:B------:R-:W4:Y:S01]  /*10110*/  LDG.E R26, desc[UR36][R20.64+0x30] ;  /* 0x00003024141a7981 */ /* 0x000f22000c1e1900 */
[----:B--2---:R-:W-:-:S02]  /*10120*/  IMAD R23, R54, R23, R28 ;  /* 0x0000001736177224 */ /* 0x004fc400078e021c */
[C---:B---3--:R-:W-:Y:S02]  /*10130*/  IMAD R22, R54.reuse, R22, R17 ;  /* 0x0000001636167224 */ /* 0x048fe400078e0211 */
[----:B------:R-:W-:Y:S02]  /*10140*/  IMAD R23, R23, 0xe0, RZ ;  /* 0x000000e017177824 */ /* 0x000fe400078e02ff */
[----:B----4-:R-:W-:Y:S02]  /*10150*/  IMAD R24, R54, R25, R30 ;  /* 0x0000001936187224 */ /* 0x010fe400078e021e */
[----:B------:R-:W-:Y:S02]  /*10160*/  IMAD R25, R22, 0xe0, RZ ;  /* 0x000000e016197824 */ /* 0x000fe400078e02ff */
[----:B------:R-:W-:-:S04]  /*10170*/  IMAD.WIDE R22, R23, 0x4, R2 ;  /* 0x0000000417167825 */ /* 0x000fc800078e0202 */
[----:B------:R-:W-:Y:S01]  /*10180*/  IMAD R27, R24, 0xe0, RZ ;  /* 0x000000e0181b7824 */ /* 0x000fe200078e02ff */
[----:B------:R-:W2:Y:S01]  /*10190*/  LDG.E.128 R36, desc[UR36][R22.64] ;  /* 0x0000002416247981 */ /* 0x000ea2000c1e1d00 */
[----:B------:R-:W-:Y:S02]  /*101a0*/  IMAD R26, R54, R26, R29 ;  /* 0x0000001a361a7224 */ /* 0x000fe400078e021d */
[----:B------:R-:W-:-:S04]  /*101b0*/  IMAD.WIDE R24, R25, 0x4, R2 ;  /* 0x0000000419187825 */ /* 0x000fc800078e0202 */
[----:B------:R-:W-:Y:S01]  /*101c0*/  IMAD R33, R26, 0xe0, RZ ;  /* 0x000000e01a217824 */ /* 0x000fe200078e02ff */
[----:B------:R-:W3:Y:S01]  /*101d0*/  LDG.E.128 R40, desc[UR36][R24.64] ;  /* 0x0000002418287981 */ /* 0x000ee2000c1e1d00 */
[----:B------:R-:W-:-:S04]  /*101e0*/  IMAD.WIDE R20, R27, 0x4, R2 ;  /* 0x000000041b147825 */ /* 0x000fc800078e0202 */
[----:B------:R-:W-:Y:S01]  /*101f0*/  IMAD.WIDE R26, R33, 0x4, R2 ;  /* 0x00000004211a7825 */ /* 0x000fe200078e0202 */
[----:B------:R-:W4:Y:S04]  /*10200*/  LDG.E.128 R44, desc[UR36][R20.64] ;  /* 0x00000024142c7981 */ /* 0x000f28000c1e1d00 */
[----:B------:R-:W4:Y:S04]  /*10210*/  LDG.E.128 R48, desc[UR36][R26.64] ;  /* 0x000000241a307981 */ /* 0x000f28000c1e1d00 */
[----:B------:R0:W2:Y:S01]  /*10220*/  LDS R33, [R32+-0x20] ;  /* 0xffffe00020217984 */ /* 0x0000a20000000800 */
[----:B------:R-:W-:-:S05]  /*10230*/  VIADD R31, R31, 0x4 ;  /* 0x000000041f1f7836 */ /* 0x000fca0000000000 */
[----:B------:R-:W-:Y:S01]  /*10240*/  ISETP.NE.AND P0, PT, R31, RZ, PT ;  /* 0x000000ff1f00720c */ /* 0x000fe20003f05270 */
[----:B------:R-:W-:Y:S01]  /*10250*/  VIADD R28, R28, 0x10 ;  /* 0x000000101c1c7836 */ /* 0x000fe20000000000 */
[----:B0-----:R-:W-:Y:S01]  /*10260*/  IADD3 R32, PT, PT, R32, 0x40, RZ ;  /* 0x0000004020207810 */ /* 0x001fe20007ffe0ff */
[----:B------:R-:W-:Y:S01]  /*10270*/  VIADD R30, R30, 0x10 ;  /* 0x000000101e1e7836 */ /* 0x000fe20000000000 */
[----:B------:R-:W-:Y:S02]  /*10280*/  IADD3 R17, PT, PT, R17, 0x10, RZ ;  /* 0x0000001011117810 */ /* 0x000fe40007ffe0ff */
[----:B------:R-:W-:Y:S01]  /*10290*/  IADD3 R29, PT, PT, R29, 0x10, RZ ;  /* 0x000000101d1d7810 */ /* 0x000fe20007ffe0ff */
        /* <DEDUP_REMOVED lines=17> */
.L_x_4680:
[----:B------:R-:W-:Y:S05]  /*103b0*/  BSYNC.RECONVERGENT B2 ;  /* 0x0000000000027941 */ /* 0x000fea0003800200 */
.L_x_4679:
[----:B------:R-:W-:Y:S05]  /*103c0*/  @!P1 BRA `(.L_x_4678) ;  /* 0x0000000000f09947 */ /* 0x000fea0003800000 */
[----:B------:R-:W-:Y:S01]  /*103d0*/  ISETP.NE.AND P1, PT, R55, 0x1, PT ;  /* 0x000000013700780c */ /* 0x000fe20003f25270 */
[----:B------:R-:W-:Y:S01]  /*103e0*/  BSSY.RECONVERGENT B2, `(.L_x_4682) ;  /* 0x0000024000027945 */ /* 0x000fe20003800200 */
[----:B------:R-:W-:-:S11]  /*103f0*/  LOP3.LUT P0, RZ, R53, 0x4, RZ, 0xc0, !PT ;  /* 0x0000000435ff7812 */ /* 0x000fd6000780c0ff */
[----:B------:R-:W-:Y:S05]  /*10400*/  @!P1 BRA `(.L_x_4683) ;  /* 0x0000000000849947 */ /* 0x000fea0003800000 */
[----:B------:R-:W0:Y:S01]  /*10410*/  LDCU.64 UR8, c[0x0][0x3c8] ;  /* 0x00007900ff0877ac */ /* 0x000e220008000a00 */
[----:B------:R-:W-:-:S05]  /*10420*/  IADD3 R17, P1, PT, R28, UR6, RZ ;  /* 0x000000061c117c10 */ /* 0x000fca000ff3e0ff */
[----:B------:R-:W-:Y:S01]  /*10430*/  IMAD.X R22, RZ, RZ, UR15, P1 ;  /* 0x0000000fff167e24 */ /* 0x000fe200088e06ff */
[----:B0-----:R-:W-:-:S04]  /*10440*/  LEA R20, P1, R17, UR8, 0x2 ;  /* 0x0000000811147c11 */ /* 0x001fc8000f8210ff */
[----:B------:R-:W-:-:S05]  /*10450*/  LEA.HI.X R21, R17, UR9, R22, 0x2, P1 ;  /* 0x0000000911157c11 */ /* 0x000fca00088f1416 */
[----:B------:R-:W3:Y:S04]  /*10460*/  LDG.E R17, desc[UR36][R20.64] ;  /* 0x0000002414117981 */ /* 0x000ee8000c1e1900 */
[----:B------:R-:W4:Y:S01]  /*10470*/  LDG.E R23, desc[UR36][R20.64+0x10] ;  /* 0x0000102414177981 */ /* 0x000f22000c1e1900 */
[----:B------:R-:W-:Y:S01]  /*10480*/  HFMA2 R22, -RZ, RZ, 0, 1.33514404296875e-05 ;  /* 0x000000e0ff167431 */ /* 0x000fe200000001ff */
[----:B------:R-:W0:Y:S01]  /*10490*/  S2UR UR9, SR_CgaCtaId ;  /* 0x00000000000979c3 */ /* 0x000e220000008800 */
[----:B------:R-:W-:Y:S02]  /*104a0*/  UMOV UR8, 0x400 ;  /* 0x0000040000087882 */ /* 0x000fe40000000000 */
[----:B------:R-:W-:-:S04]  /*104b0*/  UIADD3 UR8, UPT, UPT, UR8, 0x440, URZ ;  /* 0x0000044008087890 */ /* 0x000fc8000fffe0ff */
[----:B0-----:R-:W-:Y:S01]  /*104c0*/  ULEA UR8, UR9, UR8, 0x18 ;  /* 0x0000000809087291 */ /* 0x001fe2000f8ec0ff */
[C-C-:B---3--:R-:W-:Y:S02]  /*104d0*/  IMAD R17, R54.reuse, R17, R28.reuse ;  /* 0x0000001136117224 */ /* 0x148fe400078e021c */
[----:B----4-:R-:W-:Y:S02]  /*104e0*/  IMAD R23, R54, R23, R28 ;  /* 0x0000001736177224 */ /* 0x010fe400078e021c */
[----:B------:R-:W-:Y:S02]  /*104f0*/  IMAD R17, R17, 0xe0, RZ ;  /* 0x000000e011117824 */ /* 0x000fe400078e02ff */
[----:B-1----:R-:W-:Y:S02]  /*10500*/  IMAD R25, R23, R22, 0x380 ;  /* 0x0000038017197424 */ /* 0x002fe400078e0216 */
[----:B------:R-:W-:-:S04]  /*10510*/  IMAD.WIDE R22, R17, 0x4, R2 ;  /* 0x0000000411167825 */ /* 0x000fc800078e0202 */
[----:B------:R-:W-:Y:S01]  /*10520*/  IMAD.WIDE R24, R25, 0x4, R2 ;  /* 0x0000000419187825 */ /* 0x000fe200078e0202 */
[----:B------:R-:W3:Y:S05]  /*10530*/  LDG.E.128 R32, desc[UR36][R22.64] ;  /* 0x0000002416207981 */ /* 0x000eea000c1e1d00 */
[----:B------:R-:W4:Y:S01]  /*10540*/  LDG.E.128 R24, desc[UR36][R24.64] ;  /* 0x0000002418187981 */ /* 0x000f22000c1e1d00 */
[C---:B------:R-:W-:Y:S01]  /*10550*/  VIADD R17, R28.reuse, -UR5 ;  /* 0x800000051c117c36 */ /* 0x040fe20008000000 */
[----:B------:R-:W-:-:S04]  /*10560*/  IADD3 R28, PT, PT, R28, 0x8, RZ ;  /* 0x000000081c1c7810 */ /* 0x000fc80007ffe0ff */
[----:B------:R-:W-:-:S05]  /*10570*/  LEA R17, R17, UR8, 0x2 ;  /* 0x0000000811117c11 */ /* 0x000fca000f8e10ff */
[----:B------:R-:W3:Y:S04]  /*10580*/  LDS R20, [R17] ;  /* 0x0000000011147984 */ /* 0x000ee80000000800 */
[----:B------:R-:W4:Y:S01]  /*10590*/  LDS R29, [R17+0x10] ;  /* 0x00001000111d7984 */ /* 0x000f220000000800 */
[-C--:B---3--:R-:W-:Y:S01]  /*105a0*/  FFMA.FTZ R21, R32, R20.reuse, R8 ;  /* 0x0000001420157223 */ /* 0x088fe20000010008 */
[-C--:B------:R-:W-:Y:S01]  /*105b0*/  FFMA.FTZ R22, R33, R20.reuse, R9 ;  /* 0x0000001421167223 */ /* 0x080fe20000010009 */
[-C--:B------:R-:W-:Y:S01]  /*105c0*/  FFMA.FTZ R23, R34, R20.reuse, R10 ;  /* 0x0000001422177223 */ /* 0x080fe2000001000a */
[----:B------:R-:W-:Y:S01]  /*105d0*/  FFMA.FTZ R20, R35, R20, R11 ;  /* 0x0000001423147223 */ /* 0x000fe2000001000b */
[-C--:B----4-:R-:W-:Y:S01]  /*105e0*/  FFMA.FTZ R8, R24, R29.reuse, R21 ;  /* 0x0000001d18087223 */ /* 0x090fe20000010015 */
[-C--:B------:R-:W-:Y:S01]  /*105f0*/  FFMA.FTZ R9, R25, R29.reuse, R22 ;  /* 0x0000001d19097223 */ /* 0x080fe20000010016 */
[-C--:B------:R-:W-:Y:S01]  /*10600*/  FFMA.FTZ R10, R26, R29.reuse, R23 ;  /* 0x0000001d1a0a7223 */ /* 0x080fe20000010017 */
[----:B------:R-:W-:-:S07]  /*10610*/  FFMA.FTZ R11, R27, R29, R20 ;  /* 0x0000001d1b0b7223 */ /* 0x000fce0000010014 */
.L_x_4683:
[----:B------:R-:W-:Y:S05]  /*10620*/  BSYNC.RECONVERGENT B2 ;  /* 0x0000000000027941 */ /* 0x000fea0003800200 */
.L_x_4682:
[----:B------:R-:W-:Y:S05]  /*10630*/  @P0 BRA `(.L_x_4678) ;  /* 0x0000000000540947 */ /* 0x000fea0003800000 */
[----:B------:R-:W0:Y:S01]  /*10640*/  LDCU.64 UR8, c[0x0][0x3c8] ;  /* 0x00007900ff0877ac */ /* 0x000e220008000a00 */
[----:B------:R-:W-:-:S05]  /*10650*/  IADD3 R17, P0, PT, R28, UR6, RZ ;  /* 0x000000061c117c10 */ /* 0x000fca000ff1e0ff */
[----:B------:R-:W-:Y:S01]  /*10660*/  IMAD.X R20, RZ, RZ, UR15, P0 ;  /* 0x0000000fff147e24 */ /* 0x000fe200080e06ff */
[----:B0-----:R-:W-:-:S04]  /*10670*/  LEA R22, P0, R17, UR8, 0x2 ;  /* 0x0000000811167c11 */ /* 0x001fc8000f8010ff */
[----:B------:R-:W-:-:S06]  /*10680*/  LEA.HI.X R23, R17, UR9, R20, 0x2, P0 ;  /* 0x0000000911177c11 */ /* 0x000fcc00080f1414 */
[----:B------:R-:W3:Y:S01]  /*10690*/  LDG.E R23, desc[UR36][R22.64] ;  /* 0x0000002416177981 */ /* 0x000ee2000c1e1900 */
[----:B------:R-:W0:Y:S01]  /*106a0*/  S2UR UR9, SR_CgaCtaId ;  /* 0x00000000000979c3 */ /* 0x000e220000008800 */
[----:B------:R-:W-:Y:S02]  /*106b0*/  UMOV UR8, 0x400 ;  /* 0x0000040000087882 */ /* 0x000fe40000000000 */
[----:B------:R-:W-:-:S04]  /*106c0*/  UIADD3 UR8, UPT, UPT, UR8, 0x440, URZ ;  /* 0x0000044008087890 */ /* 0x000fc8000fffe0ff */
[----:B0-----:R-:W-:Y:S01]  /*106d0*/  ULEA UR8, UR9, UR8, 0x18 ;  /* 0x0000000809087291 */ /* 0x001fe2000f8ec0ff */
[----:B---3--:R-:W-:-:S04]  /*106e0*/  IMAD R17, R54, R23, R28 ;  /* 0x0000001736117224 */ /* 0x008fc800078e021c */
[----:B------:R-:W-:-:S04]  /*106f0*/  IMAD R17, R17, 0xe0, RZ ;  /* 0x000000e011117824 */ /* 0x000fc800078e02ff */
[----:B------:R-:W-:-:S05]  /*10700*/  IMAD.WIDE R20, R17, 0x4, R2 ;  /* 0x0000000411147825 */ /* 0x000fca00078e0202 */
[----:B-1----:R-:W3:Y:S01]  /*10710*/  LDG.E.128 R24, desc[UR36][R20.64] ;  /* 0x0000002414187981 */ /* 0x002ee2000c1e1d00 */
[----:B------:R-:W-:-:S04]  /*10720*/  IADD3 R17, PT, PT, R28, -UR5, RZ ;  /* 0x800000051c117c10 */ /* 0x000fc8000fffe0ff */
[----:B------:R-:W-:-:S06]  /*10730*/  LEA R17, R17, UR8, 0x2 ;  /* 0x0000000811117c11 */ /* 0x000fcc000f8e10ff */
[----:B------:R-:W3:Y:S02]  /*10740*/  LDS R17, [R17] ;  /* 0x0000000011117984 */ /* 0x000ee40000000800 */
[-C--:B---3--:R-:W-:Y:S01]  /*10750*/  FFMA.FTZ R8, R24, R17.reuse, R8 ;  /* 0x0000001118087223 */ /* 0x088fe20000010008 */
[-C--:B------:R-:W-:Y:S01]  /*10760*/  FFMA.FTZ R9, R25, R17.reuse, R9 ;  /* 0x0000001119097223 */ /* 0x080fe20000010009 */
[-C--:B------:R-:W-:Y:S01]  /*10770*/  FFMA.FTZ R10, R26, R17.reuse, R10 ;  /* 0x000000111a0a7223 */ /* 0x080fe2000001000a */
[----:B------:R-:W-:-:S07]  /*10780*/  FFMA.FTZ R11, R27, R17, R11 ;  /* 0x000000111b0b7223 */ /* 0x000fce000001000b */
.L_x_4678:
[----:B------:R-:W-:Y:S05]  /*10790*/  BSYNC.RECONVERGENT B1 ;  /* 0x0000000000017941 */ /* 0x000fea0003800200 */
.L_x_4677:
[----:B------:R-:W-:Y:S01]  /*107a0*/  ISETP.GE.AND P0, PT, R19, UR45, PT ;  /* 0x0000002d13007c0c */ /* 0x000fe2000bf06270 */
[----:B------:R-:W-:-:S12]  /*107b0*/  BSSY.RECONVERGENT B3, `(.L_x_4684) ;  /* 0x000014d000037945 */ /* 0x000fd80003800200 */
[----:B------:R-:W-:Y:S05]  /*107c0*/  @P0 BRA `(.L_x_4685) ;  /* 0x00000014002c0947 */ /* 0x000fea0003800000 */
[----:B------:R-:W-:Y:S01]  /*107d0*/  IMAD.MOV.U32 R20, RZ, RZ, 0x4 ;  /* 0x00000004ff147424 */ /* 0x000fe200078e00ff */
[----:B------:R-:W-:Y:S01]  /*107e0*/  ULOP3.LUT UR8, URZ, UR5, URZ, 0x33, !UPT ;  /* 0x00000005ff087292 */ /* 0x000fe2000f8e33ff */
[----:B------:R-:W-:Y:S01]  /*107f0*/  BSSY.RECONVERGENT B2, `(.L_x_4686) ;  /* 0x00000bd000027945 */ /* 0x000fe20003800200 */
[----:B------:R-:W-:Y:S02]  /*10800*/  IMAD R32, R15, R18, RZ ;  /* 0x000000120f207224 */ /* 0x000fe400078e02ff */
[----:B------:R-:W-:-:S04]  /*10810*/  VIADDMNMX R17, R19, R20, UR45, !PT ;  /* 0x0000002d13117e46 */ /* 0x000fc8000f800114 */
[----:B------:R-:W-:-:S04]  /*10820*/  IADD3 R29, PT, PT, -R14, UR8, R17 ;  /* 0x000000080e1d7c10 */ /* 0x000fc8000fffe111 */
[C---:B------:R-:W-:Y:S02]  /*10830*/  ISETP.GE.U32.AND P0, PT, R29.reuse, 0xc, PT ;  /* 0x0000000c1d00780c */ /* 0x040fe40003f06070 */
[----:B------:R-:W-:-:S11]  /*10840*/  LEA.HI R30, R29, 0x1, RZ, 0x1e ;  /* 0x000000011d1e7811 */ /* 0x000fd600078ff0ff */
[----:B------:R-:W-:Y:S05]  /*10850*/  @!P0 BRA `(.L_x_4687) ;  /* 0x0000000800d88947 */ /* 0x000fea0003800000 */
[----:B------:R-:W0:Y:S01]  /*10860*/  S2UR UR9, SR_CgaCtaId ;  /* 0x00000000000979c3 */ /* 0x000e220000008800 */
[----:B------:R-:W-:Y:S01]  /*10870*/  UMOV UR8, 0x400 ;  /* 0x0000040000087882 */ /* 0x000fe20000000000 */
[----:B------:R-:W-:Y:S01]  /*10880*/  LOP3.LUT R15, R30, 0x7ffffffc, RZ, 0xc0, !PT ;  /* 0x7ffffffc1e0f7812 */ /* 0x000fe200078ec0ff */
[----:B------:R-:W-:Y:S01]  /*10890*/  UIADD3 UR8, UPT, UPT, UR8, 0x440, URZ ;  /* 0x0000044008087890 */ /* 0x000fe2000fffe0ff */
[----:B------:R-:W-:Y:S01]  /*108a0*/  BSSY.RECONVERGENT B1, `(.L_x_4688) ;  /* 0x00000b0000017945 */ /* 0x000fe20003800200 */
[----:B------:R-:W-:Y:S02]  /*108b0*/  IADD3 R19, PT, PT, R19, 0x8, RZ ;  /* 0x0000000813137810 */ /* 0x000fe40007ffe0ff */
[----:B------:R-:W-:Y:S01]  /*108c0*/  IMAD.MOV R17, RZ, RZ, -R15 ;  /* 0x000000ffff117224 */ /* 0x000fe200078e0a0f */
[----:B------:R-:W3:Y:S01]  /*108d0*/  LDC R34, c[0x0][0x3f4] ;  /* 0x0000fd00ff227b82 */ /* 0x000ee20000000800 */
[----:B0-----:R-:W-:-:S06]  /*108e0*/  ULEA UR8, UR9, UR8, 0x18 ;  /* 0x0000000809087291 */ /* 0x001fcc000f8ec0ff */
[----:B------:R-:W-:-:S04]  /*108f0*/  LEA R18, R14, UR8, 0x2 ;  /* 0x000000080e127c11 */ /* 0x000fc8000f8e10ff */
[----:B------:R-:W-:-:S07]  /*10900*/  IADD3 R15, PT, PT, R18, 0x20, RZ ;  /* 0x00000020120f7810 */ /* 0x000fce0007ffe0ff */
.L_x_4697:
[----:B---3--:R-:W-:Y:S01]  /*10910*/  IMAD.MOV.U32 R18, RZ, RZ, R34 ;  /* 0x000000ffff127224 */ /* 0x008fe200078e0022 */
[----:B------:R-:W-:Y:S01]  /*10920*/  IADD3 R23, PT, PT, R19, -0x8, RZ ;  /* 0xfffffff813177810 */ /* 0x000fe20007ffe0ff */
[----:B------:R-:W-:Y:S01]  /*10930*/  VIADD R17, R17, 0x4 ;  /* 0x0000000411117836 */ /* 0x000fe20000000000 */
[C---:B--2---:R-:W-:Y:S01]  /*10940*/  IADD3 R31, PT, PT, R19.reuse, -0x4, RZ ;  /* 0xfffffffc131f7810 */ /* 0x044fe20007ffe0ff */
[----:B------:R-:W-:Y:S01]  /*10950*/  VIADD R33, R19, 0x4 ;  /* 0x0000000413217836 */ /* 0x000fe20000000000 */
[-C--:B------:R-:W-:Y:S01]  /*10960*/  ISETP.GE.AND P4, PT, R23, R18.reuse, PT ;  /* 0x000000121700720c */ /* 0x080fe20003f86270 */
[----:B------:R-:W-:Y:S01]  /*10970*/  BSSY.RECONVERGENT B4, `(.L_x_4689) ;  /* 0x000002a000047945 */ /* 0x000fe20003800200 */
[----:B------:R-:W-:Y:S02]  /*10980*/  ISETP.NE.AND P0, PT, R17, RZ, PT ;  /* 0x000000ff1100720c */ /* 0x000fe40003f05270 */
[-C--:B------:R-:W-:Y:S02]  /*10990*/  ISETP.GE.AND P1, PT, R31, R18.reuse, PT ;  /* 0x000000121f00720c */ /* 0x080fe40003f26270 */
[----:B------:R-:W-:-:S02]  /*109a0*/  ISETP.GE.AND P2, PT, R19, R18, PT ;  /* 0x000000121300720c */ /* 0x000fc40003f46270 */
[----:B------:R-:W-:-:S05]  /*109b0*/  ISETP.GE.AND P3, PT, R33, R18, PT ;  /* 0x000000122100720c */ /* 0x000fca0003f66270 */
[----:B------:R-:W-:Y:S08]  /*109c0*/  @!P4 BRA `(.L_x_4690) ;  /* 0x000000000090c947 */ /* 0x000ff00003800000 */
[----:B-1----:R-:W-:Y:S01]  /*109d0*/  IABS R25, R18 ;  /* 0x0000001200197213 */ /* 0x002fe20000000000 */
[----:B------:R-:W0:Y:S01]  /*109e0*/  LDS R28, [R15+-0x20] ;  /* 0xffffe0000f1c7984 */ /* 0x000e220000000800 */
[----:B------:R-:W-:Y:S02]  /*109f0*/  IABS R26, R23 ;  /* 0x00000017001a7213 */ /* 0x000fe40000000000 */
[----:B------:R-:W1:Y:S01]  /*10a00*/  I2F.RP R22, R25 ;  /* 0x0000001900167306 */ /* 0x000e620000209400 */
[----:B------:R-:W-:Y:S02]  /*10a10*/  ISETP.GE.AND P5, PT, R23, RZ, PT ;  /* 0x000000ff1700720c */ /* 0x000fe40003fa6270 */
[----:B------:R-:W-:-:S05]  /*10a20*/  ISETP.NE.AND P6, PT, R18, RZ, PT ;  /* 0x000000ff1200720c */ /* 0x000fca0003fc5270 */
[----:B-1----:R-:W1:Y:S02]  /*10a30*/  MUFU.RCP R22, R22 ;  /* 0x0000001600167308 */ /* 0x002e640000001000 */
[----:B-1----:R-:W-:-:S06]  /*10a40*/  IADD3 R24, PT, PT, R22, 0xffffffe, RZ ;  /* 0x0ffffffe16187810 */ /* 0x002fcc0007ffe0ff */
[----:B------:R-:W1:Y:S02]  /*10a50*/  F2I.FTZ.U32.TRUNC.NTZ R21, R24 ;  /* 0x0000001800157305 */ /* 0x000e64000021f000 */
[----:B-1----:R-:W-:-:S04]  /*10a60*/  IMAD.MOV R20, RZ, RZ, -R21 ;  /* 0x000000ffff147224 */ /* 0x002fc800078e0a15 */
        /* <DEDUP_REMOVED lines=20> */
[----:B------:R-:W-:-:S05]  /*10bb0*/  IMAD.WIDE R20, R21, 0x4, R2 ;  /* 0x0000000415147825 */ /* 0x000fca00078e0202 */
[----:B------:R-:W0:Y:S02]  /*10bc0*/  LDG.E.128 R24, desc[UR36][R20.64] ;  /* 0x0000002414187981 */ /* 0x000e24000c1e1d00 */
[-C--:B0-----:R-:W-:Y:S01]  /*10bd0*/  FFMA.FTZ R8, R24, R28.reuse, R8 ;  /* 0x0000001c18087223 */ /* 0x081fe20000010008 */
[-C--:B------:R-:W-:Y:S01]  /*10be0*/  FFMA.FTZ R9, R25, R28.reuse, R9 ;  /* 0x0000001c19097223 */ /* 0x080fe20000010009 */
[-C--:B------:R-:W-:Y:S01]  /*10bf0*/  FFMA.FTZ R10, R26, R28.reuse, R10 ;  /* 0x0000001c1a0a7223 */ /* 0x080fe2000001000a */
[----:B------:R-:W-:-:S07]  /*10c00*/  FFMA.FTZ R11, R27, R28, R11 ;  /* 0x0000001c1b0b7223 */ /* 0x000fce000001000b */
.L_x_4690:
[----:B------:R-:W-:Y:S05]  /*10c10*/  BSYNC.RECONVERGENT B4 ;  /* 0x0000000000047941 */ /* 0x000fea0003800200 */
.L_x_4689:
[----:B------:R-:W-:Y:S04]  /*10c20*/  BSSY.RECONVERGENT B4, `(.L_x_4691) ;  /* 0x0000026000047945 */ /* 0x000fe80003800200 */
[----:B------:R-:W-:Y:S05]  /*10c30*/  @!P1 BRA `(.L_x_4692) ;  /* 0x0000000000909947 */ /* 0x000fea0003800000 */
[----:B------:R-:W-:Y:S01]  /*10c40*/  IABS R23, R18 ;  /* 0x0000001200177213 */ /* 0x000fe20000000000 */
[----:B------:R-:W0:Y:S01]  /*10c50*/  LDS R28, [R15+-0x10] ;  /* 0xfffff0000f1c7984 */ /* 0x000e220000000800 */
[----:B------:R-:W-:Y:S02]  /*10c60*/  IABS R26, R31 ;  /* 0x0000001f001a7213 */ /* 0x000fe40000000000 */
[----:B------:R-:W2:Y:S01]  /*10c70*/  I2F.RP R22, R23 ;  /* 0x0000001700167306 */ /* 0x000ea20000209400 */
[----:B------:R-:W-:Y:S02]  /*10c80*/  ISETP.GE.AND P4, PT, R31, RZ, PT ;  /* 0x000000ff1f00720c */ /* 0x000fe40003f86270 */
[----:B------:R-:W-:-:S05]  /*10c90*/  ISETP.NE.AND P5, PT, R18, RZ, PT ;  /* 0x000000ff1200720c */ /* 0x000fca0003fa5270 */
[----:B--2---:R-:W2:Y:S02]  /*10ca0*/  MUFU.RCP R22, R22 ;  /* 0x0000001600167308 */ /* 0x004ea40000001000 */
[----:B--2---:R-:W-:-:S06]  /*10cb0*/  VIADD R24, R22, 0xffffffe ;  /* 0x0ffffffe16187836 */ /* 0x004fcc0000000000 */
[----:B------:R-:W2:Y:S02]  /*10cc0*/  F2I.FTZ.U32.TRUNC.NTZ R21, R24 ;  /* 0x0000001800157305 */ /* 0x000ea4000021f000 */
        /* <DEDUP_REMOVED lines=27> */
.L_x_4692:
[----:B------:R-:W-:Y:S05]  /*10e80*/  BSYNC.RECONVERGENT B4 ;  /* 0x0000000000047941 */ /* 0x000fea0003800200 */
.L_x_4691:
[----:B------:R-:W-:Y:S04]  /*10e90*/  BSSY.RECONVERGENT B4, `(.L_x_4693) ;  /* 0x0000026000047945 */ /* 0x000fe80003800200 */
[----:B------:R-:W-:Y:S05]  /*10ea0*/  @!P2 BRA `(.L_x_4694) ;  /* 0x000000000090a947 */ /* 0x000fea0003800000 */
[----:B------:R-:W-:Y:S01]  /*10eb0*/  IABS R23, R18 ;  /* 0x0000001200177213 */ /* 0x000fe20000000000 */
[----:B------:R-:W0:Y:S01]  /*10ec0*/  LDS R28, [R15] ;  /* 0x000000000f1c7984 */ /* 0x000e220000000800 */
        /* <DEDUP_REMOVED lines=34> */
.L_x_4694:
[----:B------:R-:W-:Y:S05]  /*110f0*/  BSYNC.RECONVERGENT B4 ;  /* 0x0000000000047941 */ /* 0x000fea0003800200 */
.L_x_4693:
[----:B------:R-:W-:Y:S04]  /*11100*/  BSSY.RECONVERGENT B4, `(.L_x_4695) ;  /* 0x0000026000047945 */ /* 0x000fe80003800200 */
[----:B------:R-:W-:Y:S05]  /*11110*/  @!P3 BRA `(.L_x_4696) ;  /* 0x000000000090b947 */ /* 0x000fea0003800000 */
[----:B------:R-:W-:Y:S01]  /*11120*/  IABS R23, R18 ;  /* 0x0000001200177213 */ /* 0x000fe20000000000 */
[----:B------:R-:W0:Y:S01]  /*11130*/  LDS R28, [R15+0x10] ;  /* 0x000010000f1c7984 */ /* 0x000e220000000800 */
        /* <DEDUP_REMOVED lines=34> */
.L_x_4696:
[----:B------:R-:W-:Y:S05]  /*11360*/  BSYNC.RECONVERGENT B4 ;  /* 0x0000000000047941 */ /* 0x000fea0003800200 */
.L_x_4695:
[----:B------:R-:W-:Y:S01]  /*11370*/  IADD3 R19, PT, PT, R19, 0x10, RZ ;  /* 0x0000001013137810 */ /* 0x000fe20007ffe0ff */
[----:B------:R-:W-:Y:S01]  /*11380*/  VIADD R15, R15, 0x40 ;  /* 0x000000400f0f7836 */ /* 0x000fe20000000000 */
[----:B------:R-:W-:Y:S06]  /*11390*/  @P0 BRA `(.L_x_4697) ;  /* 0xfffffff4005c0947 */ /* 0x000fec000383ffff */
[----:B------:R-:W-:Y:S05]  /*113a0*/  BSYNC.RECONVERGENT B1 ;  /* 0x0000000000017941 */ /* 0x000fea0003800200 */
.L_x_4688:
[----:B------:R-:W-:-:S07]  /*113b0*/  IADD3 R19, PT, PT, R19, -0x8, RZ ;  /* 0xfffffff813137810 */ /* 0x000fce0007ffe0ff */
.L_x_4687:
[----:B------:R-:W-:Y:S05]  /*113c0*/  BSYNC.RECONVERGENT B2 ;  /* 0x0000000000027941 */ /* 0x000fea0003800200 */
.L_x_4686:
[----:B------:R-:W-:-:S13]  /*113d0*/  LOP3.LUT P0, R30, R30, 0x3, RZ, 0xc0, !PT ;  /* 0x000000031e1e7812 */ /* 0x000fda000780c0ff */
[----:B------:R-:W-:Y:S05]  /*113e0*/  @!P0 BRA `(.L_x_4685) ;  /* 0x0000000800248947 */ /* 0x000fea0003800000 */
[----:B------:R-:W-:Y:S01]  /*113f0*/  ISETP.NE.AND P0, PT, R30, 0x1, PT ;  /* 0x000000011e00780c */ /* 0x000fe20003f05270 */
[----:B------:R-:W-:-:S12]  /*11400*/  BSSY.RECONVERGENT B1, `(.L_x_4698) ;  /* 0x000005a000017945 */ /* 0x000fd80003800200 */
[----:B------:R-:W-:Y:S05]  /*11410*/  @!P0 BRA `(.L_x_4699) ;  /* 0x0000000400608947 */ /* 0x000fea0003800000 */
[----:B------:R-:W0:Y:S01]  /*11420*/  S2UR UR9, SR_CgaCtaId ;  /* 0x00000000000979c3 */ /* 0x000e220000008800 */
[----:B------:R-:W-:Y:S01]  /*11430*/  UMOV UR8, 0x400 ;  /* 0x0000040000087882 */ /* 0x000fe20000000000 */
[CC--:B------:R-:W-:Y:S01]  /*11440*/  ISETP.GE.AND P1, PT, R19.reuse, R18.reuse, PT ;  /* 0x000000121300720c */ /* 0x0c0fe20003f26270 */
[----:B------:R-:W-:Y:S01]  /*11450*/  UIADD3 UR8, UPT, UPT, UR8, 0x440, URZ ;  /* 0x0000044008087890 */ /* 0x000fe2000fffe0ff */
[C---:B------:R-:W-:Y:S01]  /*11460*/  IADD3 R15, PT, PT, R19.reuse, -UR5, RZ ;  /* 0x80000005130f7c10 */ /* 0x040fe2000fffe0ff */
[----:B--2---:R-:W-:Y:S01]  /*11470*/  VIADD R31, R19, 0x4 ;  /* 0x00000004131f7836 */ /* 0x004fe20000000000 */
[----:B------:R-:W-:Y:S04]  /*11480*/  BSSY.RECONVERGENT B2, `(.L_x_4700) ;  /* 0x0000029000027945 */ /* 0x000fe80003800200 */
[----:B------:R-:W-:Y:S01]  /*11490*/  ISETP.GE.AND P0, PT, R31, R18, PT ;  /* 0x000000121f00720c */ /* 0x000fe20003f06270 */
[----:B0-----:R-:W-:-:S06]  /*114a0*/  ULEA UR8, UR9, UR8, 0x18 ;  /* 0x0000000809087291 */ /* 0x001fcc000f8ec0ff */
[----:B------:R-:W-:Y:S01]  /*114b0*/  LEA R28, R15, UR8, 0x2 ;  /* 0x000000080f1c7c11 */ /* 0x000fe2000f8e10ff */
[----:B------:R-:W-:Y:S06]  /*114c0*/  @!P1 BRA `(.L_x_4701) ;  /* 0x0000000000909947 */ /* 0x000fec0003800000 */
[----:B------:R-:W-:Y:S01]  /*114d0*/  IABS R22, R18 ;  /* 0x0000001200167213 */ /* 0x000fe20000000000 */
[----:B------:R-:W-:Y:S01]  /*114e0*/  IMAD.MOV.U32 R20, RZ, RZ, RZ ;  /* 0x000000ffff147224 */ /* 0x000fe200078e00ff */
[----:B------:R-:W-:Y:S01]  /*114f0*/  IABS R17, R19 ;  /* 0x0000001300117213 */ /* 0x000fe20000000000 */
[----:B------:R-:W0:Y:S01]  /*11500*/  LDCU.64 UR8, c[0x0][0x3c8] ;  /* 0x00007900ff0877ac */ /* 0x000e220008000a00 */
[----:B------:R-:W2:Y:S01]  /*11510*/  I2F.RP R23, R22 ;  /* 0x0000001600177306 */ /* 0x000ea20000209400 */
[----:B------:R-:W-:Y:S02]  /*11520*/  ISETP.GE.AND P2, PT, R19, RZ, PT ;  /* 0x000000ff1300720c */ /* 0x000fe40003f46270 */
[----:B------:R-:W-:-:S05]  /*11530*/  ISETP.NE.AND P3, PT, R18, RZ, PT ;  /* 0x000000ff1200720c */ /* 0x000fca0003f65270 */
[----:B--2---:R-:W2:Y:S02]  /*11540*/  MUFU.RCP R23, R23 ;  /* 0x0000001700177308 */ /* 0x004ea40000001000 */
[----:B--2---:R-:W-:-:S06]  /*11550*/  VIADD R21, R23, 0xffffffe ;  /* 0x0ffffffe17157836 */ /* 0x004fcc0000000000 */
[----:B------:R-:W2:Y:S02]  /*11560*/  F2I.FTZ.U32.TRUNC.NTZ R21, R21 ;  /* 0x0000001500157305 */ /* 0x000ea4000021f000 */
[----:B--2---:R-:W-:-:S05]  /*11570*/  IADD3 R15, PT, PT, RZ, -R21, RZ ;  /* 0x80000015ff0f7210 */ /* 0x004fca0007ffe0ff */
[----:B------:R-:W-:-:S04]  /*11580*/  IMAD R15, R15, R22, RZ ;  /* 0x000000160f0f7224 */ /* 0x000fc800078e02ff */
[----:B------:R-:W-:-:S06]  /*11590*/  IMAD.HI.U32 R20, R21, R15, R20 ;  /* 0x0000000f15147227 */ /* 0x000fcc00078e0014 */
        /* <DEDUP_REMOVED lines=17> */
[----:B------:R-:W0:Y:S04]  /*116b0*/  LDS R15, [R28] ;  /* 0x000000001c0f7984 */ /* 0x000e280000000800 */
[----:B-1----:R-:W0:Y:S02]  /*116c0*/  LDG.E.128 R24, desc[UR36][R20.64] ;  /* 0x0000002414187981 */ /* 0x002e24000c1e1d00 */
[-C--:B0-----:R-:W-:Y:S01]  /*116d0*/  FFMA.FTZ R8, R24, R15.reuse, R8 ;  /* 0x0000000f18087223 */ /* 0x081fe20000010008 */
[-C--:B------:R-:W-:Y:S01]  /*116e0*/  FFMA.FTZ R9, R25, R15.reuse, R9 ;  /* 0x0000000f19097223 */ /* 0x080fe20000010009 */
[-C--:B------:R-:W-:Y:S01]  /*116f0*/  FFMA.FTZ R10, R26, R15.reuse, R10 ;  /* 0x0000000f1a0a7223 */ /* 0x080fe2000001000a */
[----:B------:R-:W-:-:S07]  /*11700*/  FFMA.FTZ R11, R27, R15, R11 ;  /* 0x0000000f1b0b7223 */ /* 0x000fce000001000b */
.L_x_4701:
[----:B------:R-:W-:Y:S05]  /*11710*/  BSYNC.RECONVERGENT B2 ;  /* 0x0000000000027941 */ /* 0x000fea0003800200 */
.L_x_4700:
[----:B------:R-:W-:Y:S04]  /*11720*/  BSSY.RECONVERGENT B2, `(.L_x_4702) ;  /* 0x0000026000027945 */ /* 0x000fe80003800200 */
[----:B------:R-:W-:Y:S05]  /*11730*/  @!P0 BRA `(.L_x_4703) ;  /* 0x0000000000908947 */ /* 0x000fea0003800000 */
        /* <DEDUP_REMOVED lines=30> */
[----:B------:R-:W0:Y:S04]  /*11920*/  LDS R15, [R28+0x10] ;  /* 0x000010001c0f7984 */ /* 0x000e280000000800 */
[----:B-1----:R-:W0:Y:S02]  /*11930*/  LDG.E.128 R24, desc[UR36][R20.64] ;  /* 0x0000002414187981 */ /* 0x002e24000c1e1d00 */
[-C--:B0-----:R-:W-:Y:S01]  /*11940*/  FFMA.FTZ R8, R24, R15.reuse, R8 ;  /* 0x0000000f18087223 */ /* 0x081fe20000010008 */
[-C--:B------:R-:W-:Y:S01]  /*11950*/  FFMA.FTZ R9, R25, R15.reuse, R9 ;  /* 0x0000000f19097223 */ /* 0x080fe20000010009 */
[-C--:B------:R-:W-:Y:S01]  /*11960*/  FFMA.FTZ R10, R26, R15.reuse, R10 ;  /* 0x0000000f1a0a7223 */ /* 0x080fe2000001000a */
[----:B------:R-:W-:-:S07]  /*11970*/  FFMA.FTZ R11, R27, R15, R11 ;  /* 0x0000000f1b0b7223 */ /* 0x000fce000001000b */
.L_x_4703:
[----:B------:R-:W-:Y:S05]  /*11980*/  BSYNC.RECONVERGENT B2 ;  /* 0x0000000000027941 */ /* 0x000fea0003800200 */
.L_x_4702:
[----:B------:R-:W-:-:S07]  /*11990*/  VIADD R19, R19, 0x8 ;  /* 0x0000000813137836 */ /* 0x000fce0000000000 */
.L_x_4699:
[----:B------:R-:W-:Y:S05]  /*119a0*/  BSYNC.RECONVERGENT B1 ;  /* 0x0000000000017941 */ /* 0x000fea0003800200 */
.L_x_4698:
[----:B------:R-:W-:-:S04]  /*119b0*/  LOP3.LUT P0, RZ, R29, 0x4, RZ, 0xc0, !PT ;  /* 0x000000041dff7812 */ /* 0x000fc8000780c0ff */
[----:B------:R-:W-:-:S13]  /*119c0*/  ISETP.LT.OR P0, PT, R19, R18, P0 ;  /* 0x000000121300720c */ /* 0x000fda0000701670 */
[----:B------:R-:W-:Y:S05]  /*119d0*/  @P0 BRA `(.L_x_4685) ;  /* 0x0000000000a80947 */ /* 0x000fea0003800000 */
[----:B------:R-:W-:Y:S01]  /*119e0*/  IABS R22, R18 ;  /* 0x0000001200167213 */ /* 0x000fe20000000000 */
[----:B------:R-:W-:Y:S01]  /*119f0*/  HFMA2 R20, -RZ, RZ, 0, 0 ;  /* 0x00000000ff147431 */ /* 0x000fe200000001ff */
[----:B------:R-:W-:Y:S01]  /*11a00*/  IABS R17, R19 ;  /* 0x0000001300117213 */ /* 0x000fe20000000000 */
[----:B------:R-:W0:Y:S01]  /*11a10*/  LDCU.64 UR8, c[0x0][0x3c8] ;  /* 0x00007900ff0877ac */ /* 0x000e220008000a00 */
[----:B------:R-:W3:Y:S01]  /*11a20*/  I2F.RP R23, R22 ;  /* 0x0000001600177306 */ /* 0x000ee20000209400 */
[----:B------:R-:W-:Y:S02]  /*11a30*/  ISETP.GE.AND P1, PT, R19, RZ, PT ;  /* 0x000000ff1300720c */ /* 0x000fe40003f26270 */
[----:B------:R-:W-:-:S05]  /*11a40*/  ISETP.NE.AND P2, PT, R18, RZ, PT ;  /* 0x000000ff1200720c */ /* 0x000fca0003f45270 */
[----:B---3--:R-:W3:Y:S02]  /*11a50*/  MUFU.RCP R23, R23 ;  /* 0x0000001700177308 */ /* 0x008ee40000001000 */
[----:B---3--:R-:W-:-:S06]  /*11a60*/  IADD3 R21, PT, PT, R23, 0xffffffe, RZ ;  /* 0x0ffffffe17157810 */ /* 0x008fcc0007ffe0ff */
[----:B------:R-:W3:Y:S02]  /*11a70*/  F2I.FTZ.U32.TRUNC.NTZ R21, R21 ;  /* 0x0000001500157305 */ /* 0x000ee4000021f000 */
        /* <DEDUP_REMOVED lines=16> */
[----:B------:R-:W3:Y:S01]  /*11b80*/  LDG.E R20, desc[UR36][R20.64] ;  /* 0x0000002414147981 */ /* 0x000ee2000c1e1900 */
[----:B------:R-:W0:Y:S01]  /*11b90*/  S2UR UR9, SR_CgaCtaId ;  /* 0x00000000000979c3 */ /* 0x000e220000008800 */
[----:B------:R-:W-:Y:S02]  /*11ba0*/  UMOV UR8, 0x400 ;  /* 0x0000040000087882 */ /* 0x000fe40000000000 */
[----:B------:R-:W-:Y:S01]  /*11bb0*/  UIADD3 UR8, UPT, UPT, UR8, 0x440, URZ ;  /* 0x0000044008087890 */ /* 0x000fe2000fffe0ff */
[----:B------:R-:W-:-:S03]  /*11bc0*/  IADD3 R19, PT, PT, R19, -UR5, RZ ;  /* 0x8000000513137c10 */ /* 0x000fc6000fffe0ff */
[----:B0-----:R-:W-:-:S06]  /*11bd0*/  ULEA UR8, UR9, UR8, 0x18 ;  /* 0x0000000809087291 */ /* 0x001fcc000f8ec0ff */
[----:B------:R-:W-:-:S06]  /*11be0*/  LEA R19, R19, UR8, 0x2 ;  /* 0x0000000813137c11 */ /* 0x000fcc000f8e10ff */
[----:B------:R-:W0:Y:S01]  /*11bf0*/  LDS R19, [R19] ;  /* 0x0000000013137984 */ /* 0x000e220000000800 */
[----:B---3--:R-:W-:-:S04]  /*11c00*/  IMAD R15, R32, R20, R15 ;  /* 0x00000014200f7224 */ /* 0x008fc800078e020f */
[----:B------:R-:W-:-:S04]  /*11c10*/  IMAD R15, R15, 0xe0, RZ ;  /* 0x000000e00f0f7824 */ /* 0x000fc800078e02ff */
[----:B------:R-:W-:-:S05]  /*11c20*/  IMAD.WIDE R2, R15, 0x4, R2 ;  /* 0x000000040f027825 */ /* 0x000fca00078e0202 */
[----:B-1----:R-:W0:Y:S02]  /*11c30*/  LDG.E.128 R24, desc[UR36][R2.64] ;  /* 0x0000002402187981 */ /* 0x002e24000c1e1d00 */
[-C--:B0-----:R-:W-:Y:S01]  /*11c40*/  FFMA.FTZ R8, R24, R19.reuse, R8 ;  /* 0x0000001318087223 */ /* 0x081fe20000010008 */
[-C--:B------:R-:W-:Y:S01]  /*11c50*/  FFMA.FTZ R9, R25, R19.reuse, R9 ;  /* 0x0000001319097223 */ /* 0x080fe20000010009 */
[-C--:B------:R-:W-:Y:S01]  /*11c60*/  FFMA.FTZ R10, R26, R19.reuse, R10 ;  /* 0x000000131a0a7223 */ /* 0x080fe2000001000a */
[----:B------:R-:W-:-:S07]  /*11c70*/  FFMA.FTZ R11, R27, R19, R11 ;  /* 0x000000131b0b7223 */ /* 0x000fce000001000b */
.L_x_4685:
[----:B------:R-:W-:Y:S05]  /*11c80*/  BSYNC.RECONVERGENT B3 ;  /* 0x0000000000037941 */ /* 0x000fea0003800200 */
.L_x_4684:
[----:B------:R-:W-:-:S13]  /*11c90*/  ISETP.NE.AND P0, PT, R14, UR7, PT ;  /* 0x000000070e007c0c */ /* 0x000fda000bf05270 */
[----:B------:R-:W-:Y:S05]  /*11ca0*/  @P0 BRA `(.L_x_4676) ;  /* 0x0000000000e80947 */ /* 0x000fea0003800000 */
[----:B------:R-:W0:Y:S01]  /*11cb0*/  LDC R2, c[0x0][0x478] ;  /* 0x00011e00ff027b82 */ /* 0x000e220000000800 */
[----:B--2---:R-:W-:Y:S01]  /*11cc0*/  VIADD R31, R13, UR43 ;  /* 0x0000002b0d1f7c36 */ /* 0x004fe20008000000 */
[----:B------:R-:W2:Y:S01]  /*11cd0*/  LDCU.64 UR8, c[0x0][0x460] ;  /* 0x00008c00ff0877ac */ /* 0x000ea20008000a00 */
[----:B------:R-:W3:Y:S01]  /*11ce0*/  LDCU.64 UR16, c[0x0][0x3c0] ;  /* 0x00007800ff1077ac */ /* 0x000ee20008000a00 */
[----:B0-----:R-:W-:-:S13]  /*11cf0*/  ISETP.NE.AND P1, PT, R2, 0x2, PT ;  /* 0x000000020200780c */ /* 0x001fda0003f25270 */
[----:B------:R-:W0:Y:S08]  /*11d00*/  @!P1 LDC.64 R2, c[0x0][0x3a8] ;  /* 0x0000ea00ff029b82 */ /* 0x000e300000000a00 */
[----:B-1----:R-:W1:Y:S08]  /*11d10*/  @!P1 LDC.64 R24, c[0x0][0x468] ;  /* 0x00011a00ff189b82 */ /* 0x002e700000000a00 */
[----:B------:R-:W4:Y:S01]  /*11d20*/  @P1 LDC.64 R20, c[0x0][0x3a8] ;  /* 0x0000ea00ff141b82 */ /* 0x000f220000000a00 */
[----:B0-----:R-:W-:-:S04]  /*11d30*/  @!P1 IADD3 R2, P0, PT, R31, R2, RZ ;  /* 0x000000021f029210 */ /* 0x001fc80007f1e0ff */
[----:B------:R-:W-:Y:S01]  /*11d40*/  @!P1 LEA.HI.X.SX32 R3, R31, R3, 0x1, P0 ;  /* 0x000000031f039211 */ /* 0x000fe200000f0eff */
[----:B-1----:R-:W3:Y:S04]  /*11d50*/  @!P1 LDG.E R24, desc[UR36][R24.64+0x8] ;  /* 0x0000082418189981 */ /* 0x002ee8000c1e1900 */
[----:B------:R-:W3:Y:S01]  /*11d60*/  @!P1 LDG.E R15, desc[UR36][R2.64] ;  /* 0x00000024020f9981 */ /* 0x000ee2000c1e1900 */
[----:B--2---:R-:W-:-:S04]  /*11d70*/  ISETP.NE.U32.AND P0, PT, RZ, UR8, PT ;  /* 0x00000008ff007c0c */ /* 0x004fc8000bf05070 */
[----:B------:R-:W-:-:S13]  /*11d80*/  ISETP.NE.AND.EX P0, PT, RZ, UR9, PT, P0 ;  /* 0x00000009ff007c0c */ /* 0x000fda000bf05300 */
[----:B------:R-:W0:Y:S08]  /*11d90*/  @P0 LDC R33, c[0x0][0x3f8] ;  /* 0x0000fe00ff210b82 */ /* 0x000e300000000800 */
[----:B------:R-:W1:Y:S01]  /*11da0*/  @P0 LDC.64 R22, c[0x0][0x458] ;  /* 0x00011600ff160b82 */ /* 0x000e620000000a00 */
[----:B----4-:R-:W-:-:S04]  /*11db0*/  @P1 IMAD.WIDE R2, R31, 0x4, R20 ;  /* 0x000000041f021825 */ /* 0x010fc800078e0214 */
[----:B0-----:R-:W-:-:S04]  /*11dc0*/  @P0 IMAD R12, R33, UR38, R12 ;  /* 0x00000026210c0c24 */ /* 0x001fc8000f8e020c */
[----:B------:R-:W-:-:S04]  /*11dd0*/  @P0 IMAD R21, R12, 0xe0, R13 ;  /* 0x000000e00c150824 */ /* 0x000fc800078e020d */
[----:B-1----:R-:W-:-:S06]  /*11de0*/  @P0 IMAD.WIDE R20, R21, 0x4, R22 ;  /* 0x0000000415140825 */ /* 0x002fcc00078e0216 */
[----:B------:R-:W2:Y:S01]  /*11df0*/  @P0 LDG.E.128 R20, desc[UR36][R20.64] ;  /* 0x0000002414140981 */ /* 0x000ea2000c1e1d00 */
[----:B---3--:R-:W0:Y:S08]  /*11e00*/  @!P1 I2F.S8 R17, R15 ;  /* 0x0000000f00119306 */ /* 0x008e300000001400 */
[----:B------:R-:W1:Y:S08]  /*11e10*/  @!P1 I2F.S8 R19, R15.B1 ;  /* 0x1000000f00139306 */ /* 0x000e700000001400 */
[----:B------:R-:W3:Y:S08]  /*11e20*/  @!P1 I2F.S8 R27, R15.B2 ;  /* 0x2000000f001b9306 */ /* 0x000ef00000001400 */
[----:B------:R-:W4:Y:S01]  /*11e30*/  @!P1 I2F.S8 R29, R15.B3 ;  /* 0x3000000f001d9306 */ /* 0x000f220000001400 */
[C---:B0-----:R-:W-:Y:S01]  /*11e40*/  @!P1 FMUL.FTZ R32, R24.reuse, R17 ;  /* 0x0000001118209220 */ /* 0x041fe20000410000 */
[C---:B-1----:R-:W-:Y:S01]  /*11e50*/  @!P1 FMUL.FTZ R33, R24.reuse, R19 ;  /* 0x0000001318219220 */ /* 0x042fe20000410000 */
[C---:B---3--:R-:W-:Y:S01]  /*11e60*/  @!P1 FMUL.FTZ R34, R24.reuse, R27 ;  /* 0x0000001b18229220 */ /* 0x048fe20000410000 */
[----:B----4-:R-:W-:-:S06]  /*11e70*/  @!P1 FMUL.FTZ R35, R24, R29 ;  /* 0x0000001d18239220 */ /* 0x010fcc0000410000 */
[----:B------:R0:W3:Y:S01]  /*11e80*/  @P1 LDG.E.128 R32, desc[UR36][R2.64] ;  /* 0x0000002402201981 */ /* 0x0000e2000c1e1d00 */
[----:B------:R-:W1:Y:S01]  /*11e90*/  S2UR UR9, SR_CgaCtaId ;  /* 0x00000000000979c3 */ /* 0x000e620000008800 */
[----:B------:R-:W-:Y:S02]  /*11ea0*/  UMOV UR8, 0x400 ;  /* 0x0000040000087882 */ /* 0x000fe40000000000 */
[----:B------:R-:W-:Y:S02]  /*11eb0*/  UIADD3 UR14, UPT, UPT, UR8, 0x440, URZ ;  /* 0x00000440080e7890 */ /* 0x000fe4000fffe0ff */
[----:B------:R-:W-:Y:S01]  /*11ec0*/  UIADD3 UR8, UPT, UPT, -UR5, UR45, URZ ;  /* 0x0000002d05087290 */ /* 0x000fe2000fffe1ff */
[----:B------:R-:W-:Y:S01]  /*11ed0*/  IMAD R18, R16, R18, R13 ;  /* 0x0000001210127224 */ /* 0x000fe200078e020d */
[----:B-1----:R-:W-:-:S04]  /*11ee0*/  ULEA UR9, UR9, UR14, 0x18 ;  /* 0x0000000e09097291 */ /* 0x002fc8000f8ec0ff */
[----:B------:R-:W-:Y:S01]  /*11ef0*/  ULEA UR8, UR8, UR9, 0x2 ;  /* 0x0000000908087291 */ /* 0x000fe2000f8e10ff */
[----:B0-----:R-:W-:-:S08]  /*11f00*/  SHF.R.S32.HI R2, RZ, 0x1f, R18 ;  /* 0x0000001fff027819 */ /* 0x001fd00000011412 */
[----:B------:R-:W0:Y:S01]  /*11f10*/  LDS R15, [UR8] ;  /* 0x00000008ff0f7984 */ /* 0x000e220008000800 */
[----:B------:R-:W-:-:S06]  /*11f20*/  UIMAD UR8, UR41, 0xe0, URZ ;  /* 0x000000e0290878a4 */ /* 0x000fcc000f8e02ff */
[----:B------:R-:W-:Y:S02]  /*11f30*/  IADD3 R18, P1, PT, R18, UR8, RZ ;  /* 0x0000000812127c10 */ /* 0x000fe4000ff3e0ff */
[----:B------:R-:W-:-:S04]  /*11f40*/  MOV R3, UR8 ;  /* 0x0000000800037c02 */ /* 0x000fc80008000f00 */
[----:B------:R-:W-:Y:S02]  /*11f50*/  LEA.HI.X.SX32 R3, R3, R2, 0x1, P1 ;  /* 0x0000000203037211 */ /* 0x000fe400008f0eff */
[----:B------:R-:W-:-:S04]  /*11f60*/  LEA R2, P1, R18, UR16, 0x2 ;  /* 0x0000001012027c11 */ /* 0x000fc8000f8210ff */
[----:B------:R-:W-:Y:S01]  /*11f70*/  LEA.HI.X R3, R18, UR17, R3, 0x2, P1 ;  /* 0x0000001112037c11 */ /* 0x000fe200088f1403 */
[----:B---3-5:R-:W-:Y:S01]  /*11f80*/  FADD.FTZ R4, R32, R4 ;  /* 0x0000000420047221 */ /* 0x028fe20000010000 */
[----:B------:R-:W-:Y:S01]  /*11f90*/  FADD.FTZ R5, R33, R5 ;  /* 0x0000000521057221 */ /* 0x000fe20000010000 */
[----:B------:R-:W-:Y:S01]  /*11fa0*/  FADD.FTZ R6, R34, R6 ;  /* 0x0000000622067221 */ /* 0x000fe20000010000 */
[----:B------:R-:W-:Y:S01]  /*11fb0*/  FADD.FTZ R7, R35, R7 ;  /* 0x0000000723077221 */ /* 0x000fe20000010000 */
[----:B--2---:R-:W-:Y:S01]  /*11fc0*/  @P0 FMUL.FTZ R4, R4, R20 ;  /* 0x0000001404040220 */ /* 0x004fe20000410000 */
[----:B------:R-:W-:Y:S01]  /*11fd0*/  @P0 FMUL.FTZ R5, R5, R21 ;  /* 0x0000001505050220 */ /* 0x000fe20000410000 */
[----:B------:R-:W-:Y:S01]  /*11fe0*/  @P0 FMUL.FTZ R6, R6, R22 ;  /* 0x0000001606060220 */ /* 0x000fe20000410000 */
[----:B------:R-:W-:-:S05]  /*11ff0*/  @P0 FMUL.FTZ R7, R7, R23 ;  /* 0x0000001707070220 */ /* 0x000fca0000410000 */
[----:B------:R3:W-:Y:S01]  /*12000*/  STG.E.128 desc[UR36][R2.64], R4 ;  /* 0x0000000402007986 */ /* 0x0007e2000c101d24 */
[C---:B0-----:R-:W-:Y:S01]  /*12010*/  FFMA.FTZ R8, R15.reuse, R4, R8 ;  /* 0x000000040f087223 */ /* 0x041fe20000010008 */
[C---:B------:R-:W-:Y:S01]  /*12020*/  FFMA.FTZ R9, R15.reuse, R5, R9 ;  /* 0x000000050f097223 */ /* 0x040fe20000010009 */
[C---:B------:R-:W-:Y:S01]  /*12030*/  FFMA.FTZ R10, R15.reuse, R6, R10 ;  /* 0x000000060f0a7223 */ /* 0x040fe2000001000a */
[----:B------:R-:W-:-:S07]  /*12040*/  FFMA.FTZ R11, R15, R7, R11 ;  /* 0x000000070f0b7223 */ /* 0x000fce000001000b */
.L_x_4676:
[----:B------:R-:W-:Y:S05]  /*12050*/  BSYNC.RECONVERGENT B0 ;  /* 0x0000000000007941 */ /* 0x000fea0003800200 */
.L_x_4675:
[----:B------:R-:W-:Y:S01]  /*12060*/  BAR.SYNC.DEFER_BLOCKING 0x0 ;  /* 0x0000000000007b1d */ /* 0x000fe20000010000 */
[----:B------:R-:W-:-:S04]  /*12070*/  ISETP.GT.U32.AND P1, PT, R13, 0xdf, PT ;  /* 0x000000df0d00780c */ /* 0x000fc80003f24070 */
[----:B------:R-:W-:-:S09]  /*12080*/  ISETP.GT.U32.OR P0, PT, R0, 0x3f, P1 ;  /* 0x0000003f0000780c */ /* 0x000fd20000f04470 */
[----:B------:R-:W-:Y:S05]  /*12090*/  @P1 BRA `(.L_x_4704) ;  /* 0x0000000000741947 */ /* 0x000fea0003800000 */
[----:B------:R-:W0:Y:S01]  /*120a0*/  S2UR UR5, SR_CgaCtaId ;  /* 0x00000000000579c3 */ /* 0x000e220000008800 */
[----:B------:R-:W-:Y:S01]  /*120b0*/  UMOV UR4, 0x400 ;  /* 0x0000040000047882 */ /* 0x000fe20000000000 */
[----:B---3--:R-:W-:Y:S01]  /*120c0*/  LOP3.LUT R2, R0, 0x380, RZ, 0xc0, !PT ;  /* 0x0000038000027812 */ /* 0x008fe200078ec0ff */
[----:B------:R-:W-:Y:S01]  /*120d0*/  UIADD3 UR4, UPT, UPT, UR4, 0x440, URZ ;  /* 0x0000044004047890 */ /* 0x000fe2000fffe0ff */
[----:B------:R-:W-:Y:S01]  /*120e0*/  IMAD R14, R14, 0xe0, R13 ;  /* 0x000000e00e0e7824 */ /* 0x000fe200078e020d */
[----:B------:R-:W-:Y:S02]  /*120f0*/  ISETP.GT.U32.AND P2, PT, R0, 0x7f, PT ;  /* 0x0000007f0000780c */ /* 0x000fe40003f44070 */
[----:B------:R-:W-:Y:S02]  /*12100*/  ISETP.NE.AND P1, PT, R2, 0x80, PT ;  /* 0x000000800200780c */ /* 0x000fe40003f25270 */
[C---:B------:R-:W-:Y:S02]  /*12110*/  LOP3.LUT R2, R0.reuse, 0x3c0, RZ, 0xc0, !PT ;  /* 0x000003c000027812 */ /* 0x040fe400078ec0ff */
[----:B------:R-:W-:Y:S01]  /*12120*/  ISETP.GT.U32.AND P3, PT, R0, 0x3f, PT ;  /* 0x0000003f0000780c */ /* 0x000fe20003f64070 */
[----:B0-----:R-:W-:-:S06]  /*12130*/  ULEA UR4, UR5, UR4, 0x18 ;  /* 0x0000000405047291 */ /* 0x001fcc000f8ec0ff */
[----:B------:R-:W-:Y:S01]  /*12140*/  LEA R14, R14, UR4, 0x2 ;  /* 0x000000040e0e7c11 */ /* 0x000fe2000f8e10ff */
[----:B------:R-:W-:Y:S05]  /*12150*/  WARPSYNC.ALL ;  /* 0x0000000000007948 */ /* 0x000fea0003800000 */
[----:B------:R-:W-:Y:S01]  /*12160*/  @!P1 STS.128 [R14+-0x700], R8 ;  /* 0xfff900080e009388 */ /* 0x000fe20000000c00 */
[----:B------:R-:W-:Y:S01]  /*12170*/  BAR.SYNC.DEFER_BLOCKING 0x0 ;  /* 0x0000000000007b1d */ /* 0x000fe20000010000 */
[----:B------:R-:W-:-:S05]  /*12180*/  ISETP.NE.AND P1, PT, R2, 0x40, PT ;  /* 0x000000400200780c */ /* 0x000fca0003f25270 */
[----:B-----5:R-:W0:Y:S02]  /*12190*/  @!P2 LDS.128 R4, [R14] ;  /* 0x000000000e04a984 */ /* 0x020e240000000c00 */
[----:B0-----:R-:W-:Y:S01]  /*121a0*/  @!P2 FADD.FTZ R8, R8, R4 ;  /* 0x000000040808a221 */ /* 0x001fe20000010000 */
[----:B------:R-:W-:Y:S01]  /*121b0*/  @!P2 FADD.FTZ R9, R9, R5 ;  /* 0x000000050909a221 */ /* 0x000fe20000010000 */
[----:B------:R-:W-:Y:S01]  /*121c0*/  @!P2 FADD.FTZ R10, R10, R6 ;  /* 0x000000060a0aa221 */ /* 0x000fe20000010000 */
[----:B------:R-:W-:Y:S01]  /*121d0*/  @!P2 FADD.FTZ R11, R11, R7 ;  /* 0x000000070b0ba221 */ /* 0x000fe20000010000 */
[----:B------:R-:W-:Y:S06]  /*121e0*/  BAR.SYNC.DEFER_BLOCKING 0x0 ;  /* 0x0000000000007b1d */ /* 0x000fec0000010000 */
[----:B------:R-:W-:Y:S02]  /*121f0*/  @!P1 STS.128 [R14+-0x380], R8 ;  /* 0xfffc80080e009388 */ /* 0x000fe40000000c00 */
[----:B------:R-:W-:Y:S06]  /*12200*/  BAR.SYNC.DEFER_BLOCKING 0x0 ;  /* 0x0000000000007b1d */ /* 0x000fec0000010000 */
[----:B------:R-:W0:Y:S02]  /*12210*/  @!P3 LDS.128 R4, [R14] ;  /* 0x000000000e04b984 */ /* 0x000e240000000c00 */
[----:B0-----:R-:W-:Y:S01]  /*12220*/  @!P3 FADD.FTZ R8, R8, R4 ;  /* 0x000000040808b221 */ /* 0x001fe20000010000 */
[----:B------:R-:W-:Y:S01]  /*12230*/  @!P3 FADD.FTZ R9, R9, R5 ;  /* 0x000000050909b221 */ /* 0x000fe20000010000 */
[----:B------:R-:W-:Y:S01]  /*12240*/  @!P3 FADD.FTZ R10, R10, R6 ;  /* 0x000000060a0ab221 */ /* 0x000fe20000010000 */
[----:B------:R-:W-:Y:S01]  /*12250*/  @!P3 FADD.FTZ R11, R11, R7 ;  /* 0x000000070b0bb221 */ /* 0x000fe20000010000 */
[----:B------:R-:W-:Y:S06]  /*12260*/  BAR.SYNC.DEFER_BLOCKING 0x0 ;  /* 0x0000000000007b1d */ /* 0x000fec0000010000 */
.L_x_4704:
[----:B------:R-:W-:Y:S05]  /*12270*/  @P0 EXIT ;  /* 0x000000000000094d */ /* 0x000fea0003800000 */
[----:B------:R-:W0:Y:S02]  /*12280*/  LDCU UR4, c[0x0][0x478] ;  /* 0x00008f00ff0477ac */ /* 0x000e240008000800 */
[----:B0-----:R-:W-:-:S09]  /*12290*/  UISETP.NE.AND UP0, UPT, UR4, 0x2, UPT ;  /* 0x000000020400788c */ /* 0x001fd2000bf05270 */
[----:B------:R-:W-:Y:S05]  /*122a0*/  BRA.U UP0, `(.L_x_4705) ;  /* 0x00000001007c7547 */ /* 0x000fea000b800000 */
[----:B---3--:R-:W0:Y:S01]  /*122b0*/  LDC.64 R2, c[0x0][0x470] ;  /* 0x00011c00ff027b82 */ /* 0x008e220000000a00 */
[----:B------:R-:W3:Y:S01]  /*122c0*/  LDCU.64 UR4, c[0x0][0x380] ;  /* 0x00007000ff0477ac */ /* 0x000ee20008000a00 */
[----:B0-----:R-:W4:Y:S01]  /*122d0*/  LDG.E R2, desc[UR36][R2.64] ;  /* 0x0000002402027981 */ /* 0x001f22000c1e1900 */
[----:B------:R-:W-:Y:S01]  /*122e0*/  IADD3 R13, PT, PT, R16, R13, RZ ;  /* 0x0000000d100d7210 */ /* 0x000fe20007ffe0ff */
        /* <DEDUP_REMOVED lines=17> */
[----:B----45:R-:W-:-:S04]  /*12400*/  PRMT R4, R8, 0x8880, RZ ;  /* 0x0000888008047816 */ /* 0x030fc800000000ff */
[----:B------:R-:W-:Y:S02]  /*12410*/  PRMT R0, R4, 0x7710, RZ ;  /* 0x0000771004007816 */ /* 0x000fe400000000ff */
[----:B------:R-:W-:Y:S02]  /*12420*/  LOP3.LUT R4, R2, 0xff, RZ, 0xc0, !PT ;  /* 0x000000ff02047812 */ /* 0x000fe400078ec0ff */
[----:B------:R-:W-:Y:S02]  /*12430*/  LOP3.LUT R5, R0, 0xff, RZ, 0xc0, !PT ;  /* 0x000000ff00057812 */ /* 0x000fe400078ec0ff */
[----:B------:R-:W-:Y:S02]  /*12440*/  LEA R4, R4, R3, 0x8 ;  /* 0x0000000304047211 */ /* 0x000fe400078e40ff */
[----:B---3--:R-:W-:-:S03]  /*12450*/  IADD3 R2, P0, PT, R13, UR4, RZ ;  /* 0x000000040d027c10 */ /* 0x008fc6000ff1e0ff */
[----:B------:R-:W-:Y:S01]  /*12460*/  IMAD.IADD R5, R4, 0x1, R5 ;  /* 0x0000000104057824 */ /* 0x000fe200078e0205 */
[----:B------:R-:W-:-:S05]  /*12470*/  LEA.HI.X.SX32 R3, R13, UR5, 0x1, P0 ;  /* 0x000000050d037c11 */ /* 0x000fca00080f0eff */
[----:B------:R-:W-:Y:S01]  /*12480*/  STG.E desc[UR36][R2.64], R5 ;  /* 0x0000000502007986 */ /* 0x000fe2000c101924 */
[----:B------:R-:W-:Y:S05]  /*12490*/  EXIT ;  /* 0x000000000000794d */ /* 0x000fea0003800000 */
.L_x_4705:
[----:B---3--:R-:W0:Y:S01]  /*124a0*/  LDC.64 R2, c[0x0][0x380] ;  /* 0x0000e000ff027b82 */ /* 0x008e220000000a00 */
[----:B------:R-:W-:-:S05]  /*124b0*/  IADD3 R13, PT, PT, R16, R13, RZ ;  /* 0x0000000d100d7210 */ /* 0x000fca0007ffe0ff */
[----:B0-----:R-:W-:-:S05]  /*124c0*/  IMAD.WIDE R2, R13, 0x4, R2 ;  /* 0x000000040d027825 */ /* 0x001fca00078e0202 */
[----:B------:R-:W-:Y:S01]  /*124d0*/  STG.E.128 desc[UR36][R2.64], R8 ;  /* 0x0000000802007986 */ /* 0x000fe2000c101d24 */
[----:B------:R-:W-:Y:S05]  /*124e0*/  EXIT ;  /* 0x000000000000794d */ /* 0x000fea0003800000 */
.L_x_4706:
        /* <DEDUP_REMOVED lines=9> */
.L_x_5607:


//--------------------- .text._ZN4mmha33masked_multihead_attention_kernelIfLi224ELi256ELi2ELi64ELi128ELb0ELb1EEEv26Multihead_attention_paramsIT_XT5_EE --------------------------
	.section	.text._ZN4mmha33masked_multihead_attention_kernelIfLi224ELi256ELi2ELi64ELi128ELb0ELb1EEEv26Multihead_attention_paramsIT_XT5_EE,"ax",@progbits
	.align	128
        .global         _ZN4mmha33masked_multihead_attention_kernelIfLi224ELi256ELi2ELi64ELi128ELb0ELb1EEEv26Multihead_attention_paramsIT_XT5_EE
        .type           _ZN4mmha33masked_multihead_attention_kernelIfLi224ELi256ELi2ELi64ELi128ELb0ELb1EEEv26Multihead_attention_paramsIT_XT5_EE,@function
        .size           _ZN4mmha33masked_multihead_attention_kernelIfLi224ELi256ELi2ELi64ELi128ELb0ELb1EEEv26Multihead_attention_paramsIT_XT5_EE,(.L_x_5608 - _ZN4mmha33masked_multihead_attention_kernelIfLi224ELi256ELi2ELi64ELi128ELb0ELb1EEEv26Multihead_attention_paramsIT_XT5_EE)
        .other          _ZN4mmha33masked_multihead_attention_kernelIfLi224ELi256ELi2ELi64ELi128ELb0ELb1EEEv26Multihead_attention_paramsIT_XT5_EE,@"STO_CUDA_ENTRY STV_DEFAULT"
_ZN4mmha33masked_multihead_attention_kernelIfLi224ELi256ELi2ELi64ELi128ELb0ELb1EEEv26Multihead_attention_paramsIT_XT5_EE:
.text._ZN4mmha33masked_multihead_attention_kernelIfLi224ELi256ELi2ELi64ELi128ELb0ELb1EEEv26Multihead_attention_paramsIT_XT5_EE:
        /* <DEDUP_REMOVED lines=11> */
[----:B------:R-:W-:-:S05]  /*00b0*/  IMAD.U32 R3, RZ, RZ, UR5 ;  /* 0x00000005ff037e24 */ /* 0x000fca000f8e00ff */
[----:B0-----:R-:W2:Y:S02]  /*00c0*/  LDG.E.U8 R2, desc[UR36][R2.64] ;  /* 0x0000002402027981 */ /* 0x001ea4000c1e1100 */
[----:B--2---:R-:W-:-:S13]  /*00d0*/  ISETP.NE.AND P0, PT, R2, 0x1, PT ;  /* 0x000000010200780c */ /* 0x004fda0003f05270 */
[----:B------:R-:W-:Y:S05]  /*00e0*/  @!P0 EXIT ;  /* 0x000000000000894d */ /* 0x000fea0003800000 */
.L_x_4707:
        /* <DEDUP_REMOVED lines=17> */
[----:B------:R-:W-:Y:S02]  /*0200*/  IMAD.U32 R2, RZ, RZ, UR4 ;  /* 0x00000004ff027e24 */ /* 0x000fe4000f8e00ff */
[----:B------:R-:W-:-:S05]  /*0210*/  IMAD.U32 R3, RZ, RZ, UR5 ;  /* 0x00000005ff037e24 */ /* 0x000fca000f8e00ff */
[----:B0-----:R0:W3:Y:S01]  /*0220*/  @P1 LDG.E R7, desc[UR36][R2.64] ;  /* 0x0000002402071981 */ /* 0x0010e2000c1e1900 */
[----:B----4-:R-:W-:-:S06]  /*0230*/  IADD3 R4, PT, PT, R0, 0xffffffe, RZ ;  /* 0x0ffffffe00047810 */ /* 0x010fcc0007ffe0ff */
        /* <DEDUP_REMOVED lines=12> */
[----:B------:R-:W-:Y:S02]  /*0300*/  @!UP1 UIMAD UR44, UR45, 0xe0, URZ ;  /* 0x000000e02d2c98a4 */ /* 0x000fe4000f8e02ff */
[----:B------:R-:W-:Y:S01]  /*0310*/  @UP1 UIMAD UR44, UR43, 0xe0, UR7 ;  /* 0x000000e02b2c18a4 */ /* 0x000fe2000f8e0207 */
[----:B----4-:R-:W-:Y:S01]  /*0320*/  IMAD.SHL.U32 R10, R22, 0x4, RZ ;  /* 0x00000004160a7824 */ /* 0x010fe200078e00ff */
[----:B------:R-:W1:Y:S01]  /*0330*/  @!P4 LDC.64 R4, c[0x0][0x468] ;  /* 0x00011a00ff04cb82 */ /* 0x000e620000000a00 */
[----:B------:R-:W-:Y:S01]  /*0340*/  IABS R0, R6 ;  /* 0x0000000600007213 */ /* 0x000fe20000000000 */
[----:B------:R-:W2:Y:S02]  /*0350*/  LDCU.64 UR10, c[0x0][0x460] ;  /* 0x00008c00ff0a77ac */ /* 0x000ea40008000a00 */
[----:B------:R-:W-:-:S05]  /*0360*/  VIADD R13, R10, UR44 ;  /* 0x0000002c0a0d7c36 */ /* 0x000fca0008000000 */
        /* <DEDUP_REMOVED lines=10> */
[----:B------:R-:W-:Y:S01]  /*0410*/  UISETP.GT.U32.AND UP2, UPT, UR12, UR4, UPT ;  /* 0x000000040c00728c */ /* 0x000fe2000bf44070 */
[----:B-1----:R-:W-:-:S10]  /*0420*/  IMAD.U32 R0, RZ, RZ, UR8 ;  /* 0x00000008ff007e24 */ /* 0x002fd4000f8e00ff */
[----:B------:R-:W-:Y:S01]  /*0430*/  @!UP2 UIADD3 UR4, UPT, UPT, UR4, -UR12, URZ ;  /* 0x8000000c0404a290 */ /* 0x000fe2000fffe0ff */
[----:B------:R-:W-:-:S03]  /*0440*/  IABS R0, R0 ;  /* 0x0000000000007213 */ /* 0x000fc60000000000 */
[----:B------:R-:W-:Y:S01]  /*0450*/  UISETP.GE.U32.AND UP4, UPT, UR4, UR12, UPT ;  /* 0x0000000c0400728c */ /* 0x000fe2000bf86070 */
        /* <DEDUP_REMOVED lines=18> */
[----:B------:R-:W-:Y:S01]  /*0580*/  MOV R2, UR4 ;  /* 0x0000000400027c02 */ /* 0x000fe20008000f00 */
        /* <DEDUP_REMOVED lines=9> */
[----:B------:R-:W-:Y:S01]  /*0620*/  UIMAD UR42, UR42, UR9, URZ ;  /* 0x000000092a2a72a4 */ /* 0x000fe2000f8e02ff */
        /* <DEDUP_REMOVED lines=17> */
[----:B------:R-:W-:Y:S02]  /*0740*/  UISETP.NE.AND UP0, UPT, UR8, URZ, UPT ;  /* 0x000000ff0800728c */ /* 0x000fe4000bf05270 */
[----:B------:R-:W-:Y:S01]  /*0750*/  UIADD3 UR41, UPT, UPT, UR46, 0x1, -UR8 ;  /* 0x000000012e297890 */ /* 0x000fe2000fffe808 */
[----:B---3--:R-:W4:Y:S08]  /*0760*/  @!P4 I2F.S8 R0, R6 ;  /* 0x000000060000c306 */ /* 0x008f300000001400 */
[----:B------:R-:W0:Y:S01]  /*0770*/  @!P4 I2F.S8 R2, R6.B1 ;  /* 0x100000060002c306 */ /* 0x000e220000001400 */
[----:B------:R-:W-:-:S07]  /*0780*/  @!UP1 UIADD3 UR40, UPT, UPT, UR40, -UR12, URZ ;  /* 0x8000000c28289290 */ /* 0x000fce000fffe0ff */
[----:B------:R-:W1:Y:S08]  /*0790*/  @!P4 I2F.S8 R4, R6.B2 ;  /* 0x200000060004c306 */ /* 0x000e700000001400 */
[----:B------:R-:W2:Y:S01]  /*07a0*/  @!P4 I2F.S8 R12, R6.B3 ;  /* 0x30000006000cc306 */ /* 0x000ea20000001400 */
[----:B------:R-:W-:Y:S02]  /*07b0*/  UISETP.LT.AND UP1, UPT, URZ, UR41, UPT ;  /* 0x00000029ff00728c */ /* 0x000fe4000bf21270 */
[----:B------:R-:W-:-:S02]  /*07c0*/  @!UP2 UIADD3 UR40, UPT, UPT, -UR40, URZ, URZ ;  /* 0x000000ff2828a290 */ /* 0x000fc4000fffe1ff */
[----:B------:R-:W-:Y:S02]  /*07d0*/  USEL UR41, URZ, UR41, !UP1 ;  /* 0x00000029ff297287 */ /* 0x000fe4000c800000 */
[----:B------:R-:W-:Y:S01]  /*07e0*/  @!UP0 ULOP3.LUT UR40, URZ, UR8, URZ, 0x33, !UPT ;  /* 0x00000008ff288292 */ /* 0x000fe2000f8e33ff */
[C---:B----4-:R-:W-:Y:S01]  /*07f0*/  @!P4 FMUL.FTZ R24, R5.reuse, R0 ;  /* 0x000000000518c220 */ /* 0x050fe20000410000 */
[C---:B0-----:R-:W-:Y:S01]  /*0800*/  @!P4 FMUL.FTZ R25, R5.reuse, R2 ;  /* 0x000000020519c220 */ /* 0x041fe20000410000 */
[C---:B-1----:R-:W-:Y:S01]  /*0810*/  @!P4 FMUL.FTZ R26, R5.reuse, R4 ;  /* 0x00000004051ac220 */ /* 0x042fe20000410000 */
[----:B--2---:R-:W-:Y:S01]  /*0820*/  @!P4 FMUL.FTZ R27, R5, R12 ;  /* 0x0000000c051bc220 */ /* 0x004fe20000410000 */
[----:B------:R-:W-:Y:S07]  /*0830*/  @P0 BRA `(.L_x_4709) ;  /* 0x00000000004c0947 */ /* 0x000fee0003800000 */
        /* <DEDUP_REMOVED lines=19> */
.L_x_4709:
[----:B------:R-:W-:Y:S05]  /*0970*/  BSYNC.RECONVERGENT B0 ;  /* 0x0000000000007941 */ /* 0x000fea0003800200 */
.L_x_4708:
        /* <DEDUP_REMOVED lines=8> */
.L_x_4711:
[----:B------:R-:W-:Y:S05]  /*0a00*/  BSYNC.RECONVERGENT B0 ;  /* 0x0000000000007941 */ /* 0x000fea0003800200 */
.L_x_4710:
[----:B------:R-:W2:Y:S01]  /*0a10*/  LDCU.64 UR4, c[0x0][0x390] ;  /* 0x00007200ff0477ac */ /* 0x000ea20008000a00 */
[----:B------:R-:W3:Y:S01]  /*0a20*/  S2R R11, SR_CTAID.X ;  /* 0x00000000000b7919 */ /* 0x000ee20000002500 */
[----:B------:R-:W-:Y:S02]  /*0a30*/  ISETP.GT.U32.AND P2, PT, R22, 0x3f, PT ;  /* 0x0000003f1600780c */ /* 0x000fe40003f44070 */
[----:B------:R-:W-:Y:S01]  /*0a40*/  CS2R R14, SRZ ;  /* 0x00000000000e7805 */ /* 0x000fe2000001ff00 */
[----:B------:R-:W4:Y:S01]  /*0a50*/  LDCU.64 UR12, c[0x0][0x3a0] ;  /* 0x00007400ff0c77ac */ /* 0x000f220008000a00 */
[----:B------:R-:W-:Y:S02]  /*0a60*/  ISETP.EQ.U32.AND P4, PT, RZ, UR10, PT ;  /* 0x0000000aff007c0c */ /* 0x000fe4000bf82070 */
[----:B------:R-:W-:Y:S02]  /*0a70*/  CS2R R12, SRZ ;  /* 0x00000000000c7805 */ /* 0x000fe4000001ff00 */
[----:B-----5:R-:W-:Y:S01]  /*0a80*/  @P3 R2UR UR38, R8 ;  /* 0x00000000082632ca */ /* 0x020fe200000e0000 */
[----:B------:R-:W0:Y:S01]  /*0a90*/  LDCU.64 UR14, c[0x0][0x418] ;  /* 0x00008300ff0e77ac */ /* 0x000e220008000a00 */
[----:B------:R-:W-:-:S02]  /*0aa0*/  ISETP.EQ.OR.EX P2, PT, RZ, UR11, P2, P4 ;  /* 0x0000000bff007c0c */ /* 0x000fc40009742740 */
[----:B--2---:R-:W-:Y:S02]  /*0ab0*/  ISETP.NE.U32.AND P0, PT, RZ, UR4, PT ;  /* 0x00000004ff007c0c */ /* 0x004fe4000bf05070 */
[----:B----4-:R-:W-:-:S09]  /*0ac0*/  ISETP.NE.U32.AND P1, PT, RZ, UR12, PT ;  /* 0x0000000cff007c0c */ /* 0x010fd2000bf25070 */
[----:B------:R-:W2:Y:S01]  /*0ad0*/  @!P2 LDC.64 R6, c[0x0][0x450] ;  /* 0x00011400ff06ab82 */ /* 0x000ea20000000a00 */
[----:B------:R-:W-:Y:S01]  /*0ae0*/  ISETP.NE.AND.EX P0, PT, RZ, UR5, PT, P0 ;  /* 0x00000005ff007c0c */ /* 0x000fe2000bf05300 */
[----:B------:R-:W-:Y:S01]  /*0af0*/  VOTEU.ALL UP1, P2 ;  /* 0x0000000000ff7886 */ /* 0x000fe20001020000 */
[----:B------:R-:W-:Y:S01]  /*0b00*/  ISETP.NE.AND.EX P1, PT, RZ, UR13, PT, P1 ;  /* 0x0000000dff007c0c */ /* 0x000fe2000bf25310 */
[----:B0-----:R-:W-:Y:S01]  /*0b10*/  UISETP.NE.U32.AND UP0, UPT, UR14, URZ, UPT ;  /* 0x000000ff0e00728c */ /* 0x001fe2000bf05070 */
[C---:B------:R-:W-:Y:S02]  /*0b20*/  ISETP.GT.U32.OR P0, PT, R22.reuse, 0x37, !P0 ;  /* 0x000000371600780c */ /* 0x040fe40004704470 */
[----:B------:R-:W-:Y:S01]  /*0b30*/  ISETP.GT.U32.OR P1, PT, R22, 0x37, !P1 ;  /* 0x000000371600780c */ /* 0x000fe20004f24470 */
[----:B------:R-:W-:Y:S02]  /*0b40*/  UISETP.NE.AND.EX UP0, UPT, UR15, URZ, UPT, UP0 ;  /* 0x000000ff0f00728c */ /* 0x000fe4000bf05300 */
[----:B------:R-:W-:Y:S01]  /*0b50*/  @!UP1 UIMAD UR8, UR38, UR9, URZ ;  /* 0x00000009260892a4 */ /* 0x000fe2000f8e02ff */
[----:B---3--:R-:W-:-:S03]  /*0b60*/  IMAD R11, R11, 0xe0, R10 ;  /* 0x000000e00b0b7824 */ /* 0x008fc600078e020a */
[----:B------:R-:W-:-:S04]  /*0b70*/  PLOP3.LUT P3, PT, PT, PT, UP0, 0x80, 0x8 ;  /* 0x000000000008781c */ /* 0x000fc80003f6f008 */
[----:B-1----:R-:W0:Y:S01]  /*0b80*/  @!P0 LDC.64 R2, c[0x0][0x390] ;  /* 0x0000e400ff028b82 */ /* 0x002e220000000a00 */
[----:B------:R-:W1:Y:S07]  /*0b90*/  @UP0 LDCU.64 UR4, c[0x0][0x418] ;  /* 0x00008300ff0407ac */ /* 0x000e6e0008000a00 */
[----:B------:R-:W3:Y:S01]  /*0ba0*/  @!P1 LDC.64 R4, c[0x0][0x3a0] ;  /* 0x0000e800ff049b82 */ /* 0x000ee20000000a00 */
[----:B------:R-:W-:Y:S01]  /*0bb0*/  IMAD.U32 R0, RZ, RZ, UR8 ;  /* 0x00000008ff007e24 */ /* 0x000fe2000f8e00ff */
[----:B------:R-:W-:-:S02]  /*0bc0*/  CS2R R30, SRZ ;  /* 0x00000000001e7805 */ /* 0x000fc4000001ff00 */
[----:B------:R-:W-:Y:S01]  /*0bd0*/  CS2R R28, SRZ ;  /* 0x00000000001c7805 */ /* 0x000fe2000001ff00 */
[----:B-1----:R-:W-:Y:S01]  /*0be0*/  @UP0 UIMAD.WIDE.U32 UR6, UR6, 0x4, UR4 ;  /* 0x00000004060608a5 */ /* 0x002fe2000f8e0004 */
[----:B------:R-:W1:Y:S01]  /*0bf0*/  LDCU.U8 UR4, c[0x0][0x404] ;  /* 0x00008080ff0477ac */ /* 0x000e620008000000 */
[----:B0-----:R-:W-:-:S04]  /*0c00*/  @!P0 IMAD.WIDE.U32 R2, R11, 0x4, R2 ;  /* 0x000000040b028825 */ /* 0x001fc800078e0002 */
[----:B------:R-:W-:Y:S01]  /*0c10*/  MOV R8, UR6 ;  /* 0x0000000600087c02 */ /* 0x000fe20008000f00 */
[----:B------:R-:W-:Y:S01]  /*0c20*/  IMAD.U32 R9, RZ, RZ, UR7 ;  /* 0x00000007ff097e24 */ /* 0x000fe2000f8e00ff */
[----:B------:R2:W4:Y:S01]  /*0c30*/  @!P0 LDG.E.128 R12, desc[UR36][R2.64] ;  /* 0x00000024020c8981 */ /* 0x000522000c1e1d00 */
[----:B---3--:R-:W-:-:S03]  /*0c40*/  @!P1 IMAD.WIDE.U32 R4, R11, 0x4, R4 ;  /* 0x000000040b049825 */ /* 0x008fc600078e0004 */
[----:B------:R-:W3:Y:S01]  /*0c50*/  @P3 LDG.E R8, desc[UR36][R8.64] ;  /* 0x0000002408083981 */ /* 0x000ee2000c1e1900 */
[----:B------:R-:W-:-:S03]  /*0c60*/  @!P2 IMAD R11, R0, 0xe0, R11 ;  /* 0x000000e0000ba824 */ /* 0x000fc600078e020b */
[----:B------:R-:W3:Y:S01]  /*0c70*/  @!P1 LDG.E.128 R28, desc[UR36][R4.64] ;  /* 0x00000024041c9981 */ /* 0x000ee2000c1e1d00 */
[----:B--2---:R-:W-:Y:S02]  /*0c80*/  @!P2 IMAD.WIDE R2, R11, 0x4, R6 ;  /* 0x000000040b02a825 */ /* 0x004fe400078e0206 */
[----:B------:R-:W0:Y:S03]  /*0c90*/  LDC R7, c[0x0][0x400] ;  /* 0x00010000ff077b82 */ /* 0x000e260000000800 */
[----:B------:R-:W2:Y:S01]  /*0ca0*/  @!P2 LDG.E.128 R32, desc[UR36][R2.64] ;  /* 0x000000240220a981 */ /* 0x000ea2000c1e1d00 */
[----:B-1----:R-:W-:Y:S01]  /*0cb0*/  ISETP.NE.AND P0, PT, RZ, UR4, PT ;  /* 0x00000004ff007c0c */ /* 0x002fe2000bf05270 */
[----:B------:R-:W-:Y:S01]  /*0cc0*/  UMOV UR39, URZ ;  /* 0x000000ff00277c82 */ /* 0x000fe20008000000 */
[----:B------:R-:W-:Y:S01]  /*0cd0*/  USHF.R.S32.HI UR48, URZ, 0x1f, UR47 ;  /* 0x0000001fff307899 */ /* 0x000fe2000801142f */
[----:B------:R-:W-:Y:S01]  /*0ce0*/  BSSY.RECONVERGENT B6, `(.L_x_4712) ;  /* 0x00000d1000067945 */ /* 0x000fe20003800200 */
[----:B0-----:R-:W-:Y:S01]  /*0cf0*/  ISETP.LT.OR P0, PT, R7, 0x1, P0 ;  /* 0x000000010700780c */ /* 0x001fe20000701670 */
[----:B----4-:R-:W-:Y:S01]  /*0d00*/  FADD.FTZ R16, R12, R16 ;  /* 0x000000100c107221 */ /* 0x010fe20000010000 */
[----:B------:R-:W-:Y:S01]  /*0d10*/  FADD.FTZ R17, R13, R17 ;  /* 0x000000110d117221 */ /* 0x000fe20000010000 */
[----:B---3--:R-:W-:Y:S01]  /*0d20*/  @P3 R2UR UR39, R8 ;  /* 0x00000000082732ca */ /* 0x008fe200000e0000 */
[----:B------:R-:W-:Y:S01]  /*0d30*/  FADD.FTZ R24, R28, R24 ;  /* 0x000000181c187221 */ /* 0x000fe20000010000 */
[----:B------:R-:W-:Y:S01]  /*0d40*/  FADD.FTZ R25, R29, R25 ;  /* 0x000000191d197221 */ /* 0x000fe20000010000 */
[----:B------:R-:W-:Y:S01]  /*0d50*/  FADD.FTZ R26, R30, R26 ;  /* 0x0000001a1e1a7221 */ /* 0x000fe20000010000 */
[----:B------:R-:W-:Y:S01]  /*0d60*/  FADD.FTZ R27, R31, R27 ;  /* 0x0000001b1f1b7221 */ /* 0x000fe20000010000 */
[----:B------:R-:W-:Y:S01]  /*0d70*/  FADD.FTZ R18, R14, R18 ;  /* 0x000000120e127221 */ /* 0x000fe20000010000 */
[----:B------:R-:W-:Y:S01]  /*0d80*/  FADD.FTZ R19, R15, R19 ;  /* 0x000000130f137221 */ /* 0x000fe20000010000 */
[----:B--2---:R-:W-:Y:S01]  /*0d90*/  @!P2 FMUL.FTZ R24, R24, R32 ;  /* 0x000000201818a220 */ /* 0x004fe20000410000 */
[----:B------:R-:W-:Y:S01]  /*0da0*/  @!P2 FMUL.FTZ R25, R25, R33 ;  /* 0x000000211919a220 */ /* 0x000fe20000410000 */
[----:B------:R-:W-:Y:S01]  /*0db0*/  @!P2 FMUL.FTZ R26, R26, R34 ;  /* 0x000000221a1aa220 */ /* 0x000fe20000410000 */
[----:B------:R-:W-:Y:S01]  /*0dc0*/  @!P2 FMUL.FTZ R27, R27, R35 ;  /* 0x000000231b1ba220 */ /* 0x000fe20000410000 */
[----:B------:R-:W-:Y:S06]  /*0dd0*/  @P0 BRA `(.L_x_4713) ;  /* 0x0000000000ac0947 */ /* 0x000fec0003800000 */
[----:B------:R-:W-:-:S13]  /*0de0*/  ISETP.GE.AND P0, PT, R10, R7, PT ;  /* 0x000000070a00720c */ /* 0x000fda0003f06270 */
[----:B------:R-:W-:Y:S05]  /*0df0*/  @P0 BRA `(.L_x_4714) ;  /* 0x0000000800fc0947 */ /* 0x000fea0003800000 */
[----:B------:R-:W-:Y:S01]  /*0e00*/  I2FP.F32.U32 R0, R7 ;  /* 0x0000000700007245 */ /* 0x000fe20000201000 */
[----:B------:R-:W-:Y:S01]  /*0e10*/  VIADD R2, R10, 0x2 ;  /* 0x000000020a027836 */ /* 0x000fe20000000000 */
[----:B------:R-:W0:Y:S01]  /*0e20*/  LDCU UR4, c[0x0][0x40c] ;  /* 0x00008180ff0477ac */ /* 0x000e220008000800 */
[----:B------:R-:W-:Y:S01]  /*0e30*/  I2FP.F32.U32 R10, R10 ;  /* 0x0000000a000a7245 */ /* 0x000fe20000201000 */
[----:B------:R-:W1:Y:S02]  /*0e40*/  MUFU.RCP R3, R0 ;  /* 0x0000000000037308 */ /* 0x000e640000001000 */
[----:B------:R-:W-:Y:S01]  /*0e50*/  I2FP.F32.U32 R2, R2 ;  /* 0x0000000200027245 */ /* 0x000fe20000201000 */
[----:B0-----:R-:W-:-:S04]  /*0e60*/  UIADD3 UR4, UPT, UPT, -UR39, UR4, URZ ;  /* 0x0000000427047290 */ /* 0x001fc8000fffe1ff */
[-C--:B-1----:R-:W-:Y:S01]  /*0e70*/  FMUL.FTZ R2, R2, R3.reuse ;  /* 0x0000000302027220 */ /* 0x082fe20000410000 */
[----:B------:R-:W-:-:S03]  /*0e80*/  FMUL.FTZ R10, R10, R3 ;  /* 0x000000030a0a7220 */ /* 0x000fc60000410000 */
[----:B------:R-:W-:Y:S01]  /*0e90*/  FMUL.FTZ R2, R2, 13.28771209716796875 ;  /* 0x41549a7802027820 */ /* 0x000fe20000410000 */
[----:B------:R-:W-:Y:S01]  /*0ea0*/  FMUL.FTZ R10, R10, 13.28771209716796875 ;  /* 0x41549a780a0a7820 */ /* 0x000fe20000410000 */
[----:B------:R-:W-:Y:S02]  /*0eb0*/  I2FP.F32.S32 R0, UR4 ;  /* 0x0000000400007c45 */ /* 0x000fe40008201400 */
[----:B------:R-:W0:Y:S04]  /*0ec0*/  MUFU.EX2 R7, -R2 ;  /* 0x8000000200077308 */ /* 0x000e280000000800 */
[----:B------:R-:W1:Y:S01]  /*0ed0*/  MUFU.EX2 R5, -R10 ;  /* 0x8000000a00057308 */ /* 0x000e620000000800 */
        /* <DEDUP_REMOVED lines=27> */
.L_x_4713:
        /* <DEDUP_REMOVED lines=10> */
[----:B0-----:R-:W-:Y:S01]  /*1130*/  IADD3 R2, PT, PT, R0, 0xffffffe, RZ ;  /* 0x0ffffffe00027810 */ /* 0x001fe20007ffe0ff */
[----:B------:R-:W-:-:S05]  /*1140*/  IMAD.MOV R0, RZ, RZ, -R8 ;  /* 0x000000ffff007224 */ /* 0x000fca00078e0a08 */
        /* <DEDUP_REMOVED lines=37> */
[----:B------:R-:W-:Y:S01]  /*13a0*/  IMAD.U32 R7, RZ, RZ, UR7 ;  /* 0x00000007ff077e24 */ /* 0x000fe2000f8e00ff */
[----:B----4-:R-:W-:Y:S01]  /*13b0*/  MOV R10, UR8 ;  /* 0x00000008000a7c02 */ /* 0x010fe20008000f00 */
[----:B-1----:R-:W-:-:S07]  /*13c0*/  IMAD.U32 R11, RZ, RZ, UR9 ;  /* 0x00000009ff0b7e24 */ /* 0x002fce000f8e00ff */
[----:B------:R-:W-:-:S07]  /*13d0*/  LEPC R20, `(.L_x_4715) ;  /* 0x000000001014794e */ /* 0x000fce0000000000 */
[----:B--2---:R-:W-:Y:S05]  /*13e0*/  CALL.ABS.NOINC R2 ;  /* 0x0000000002007343 */ /* 0x004fea0003c00000 */
.L_x_4715:
        /* <DEDUP_REMOVED lines=8> */
[--C-:B-1----:R-:W-:Y:S02]  /*1470*/  IMAD R2, R5, 0x4, R0.reuse ;  /* 0x0000000405027824 */ /* 0x102fe400078e0200 */
[C---:B------:R-:W-:Y:S02]  /*1480*/  @!P6 IMAD R4, R3.reuse, 0x4, R0 ;  /* 0x000000040304e824 */ /* 0x040fe400078e0200 */
[----:B------:R-:W-:-:S03]  /*1490*/  @!P6 IMAD R3, R3, 0x4, R2 ;  /* 0x000000040303e824 */ /* 0x000fc600078e0202 */
        /* <DEDUP_REMOVED lines=14> */
[----:B------:R-:W-:Y:S01]  /*1580*/  SHF.L.U32 R4, R4, 0x1, RZ ;  /* 0x0000000104047819 */ /* 0x000fe200000006ff */
[C---:B------:R-:W-:Y:S01]  /*1590*/  IMAD R20, R23.reuse, 0x4, R15 ;  /* 0x0000000417147824 */ /* 0x040fe200078e020f */
[----:B------:R0:W1:Y:S01]  /*15a0*/  LDS R16, [R15] ;  /* 0x000000000f107984 */ /* 0x0000620000000800 */
[----:B------:R-:W-:Y:S01]  /*15b0*/  IMAD R30, R23, 0x4, R21 ;  /* 0x00000004171e7824 */ /* 0x000fe200078e0215 */
[----:B------:R-:W-:Y:S02]  /*15c0*/  LOP3.LUT R6, R4, 0xfffffffc, RZ, 0xc0, !PT ;  /* 0xfffffffc04067812 */ /* 0x000fe400078ec0ff */
[----:B------:R0:W2:Y:S02]  /*15d0*/  LDS R18, [R15+0x4] ;  /* 0x000004000f127984 */ /* 0x0000a40000000800 */
[----:B------:R-:W-:-:S02]  /*15e0*/  ISETP.GE.AND P0, PT, R6, R5, PT ;  /* 0x000000050600720c */ /* 0x000fc40003f06270 */
        /* <DEDUP_REMOVED lines=26> */
[----:B------:R-:W1:Y:S08]  /*1790*/  MUFU.SIN R5, R8 ;  /* 0x0000000800057308 */ /* 0x000e700000000400 */
[----:B------:R-:W5:Y:S01]  /*17a0*/  MUFU.COS R9, R13 ;  /* 0x0000000d00097308 */ /* 0x000f620000000000 */
[-C--:B0-----:R-:W-:Y:S01]  /*17b0*/  FMUL.FTZ R7, R19, R6.reuse ;  /* 0x0000000613077220 */ /* 0x081fe20000410000 */
[-C--:B------:R-:W-:Y:S01]  /*17c0*/  FMUL.FTZ R11, R27, R6.reuse ;  /* 0x000000061b0b7220 */ /* 0x080fe20000410000 */
[-C--:B--2---:R-:W-:Y:S01]  /*17d0*/  FMUL.FTZ R12, R18, R6.reuse ;  /* 0x00000006120c7220 */ /* 0x084fe20000410000 */
[----:B----4-:R-:W-:-:S04]  /*17e0*/  FMUL.FTZ R14, R26, R6 ;  /* 0x000000061a0e7220 */ /* 0x010fc80000410000 */
[----:B------:R3:W0:Y:S01]  /*17f0*/  MUFU.COS R4, R8 ;  /* 0x0000000800047308 */ /* 0x0006220000000000 */
[-C--:B-1----:R-:W-:Y:S01]  /*1800*/  FMUL.FTZ R3, R17, R5.reuse ;  /* 0x0000000511037220 */ /* 0x082fe20000410000 */
[-C--:B------:R-:W-:Y:S01]  /*1810*/  FMUL.FTZ R6, R16, R5.reuse ;  /* 0x0000000510067220 */ /* 0x080fe20000410000 */
[----:B---3--:R-:W-:Y:S01]  /*1820*/  FMUL.FTZ R8, R24, R5 ;  /* 0x0000000518087220 */ /* 0x008fe20000410000 */
[----:B-----5:R-:W-:Y:S01]  /*1830*/  FFMA.FTZ R10, R18, R9, -R7 ;  /* 0x00000009120a7223 */ /* 0x020fe20000010807 */
[----:B------:R-:W-:Y:S01]  /*1840*/  FMUL.FTZ R7, R25, R5 ;  /* 0x0000000519077220 */ /* 0x000fe20000410000 */
[-C--:B------:R-:W-:Y:S01]  /*1850*/  FFMA.FTZ R26, R26, R9.reuse, -R11 ;  /* 0x000000091a1a7223 */ /* 0x080fe2000001080b */
[-C--:B------:R-:W-:Y:S01]  /*1860*/  FFMA.FTZ R19, R19, R9.reuse, R12 ;  /* 0x0000000913137223 */ /* 0x080fe2000001000c */
[----:B------:R-:W-:Y:S01]  /*1870*/  FFMA.FTZ R27, R27, R9, R14 ;  /* 0x000000091b1b7223 */ /* 0x000fe2000001000e */
[----:B------:R-:W-:Y:S01]  /*1880*/  MOV R18, R10 ;  /* 0x0000000a00127202 */ /* 0x000fe20000000f00 */
[-C--:B0-----:R-:W-:Y:S01]  /*1890*/  FFMA.FTZ R3, R16, R4.reuse, -R3 ;  /* 0x0000000410037223 */ /* 0x081fe20000010803 */
[-C--:B------:R-:W-:Y:S01]  /*18a0*/  FFMA.FTZ R24, R24, R4.reuse, -R7 ;  /* 0x0000000418187223 */ /* 0x080fe20000010807 */
[-C--:B------:R-:W-:Y:S01]  /*18b0*/  FFMA.FTZ R17, R17, R4.reuse, R6 ;  /* 0x0000000411117223 */ /* 0x080fe20000010006 */
[----:B------:R-:W-:Y:S01]  /*18c0*/  FFMA.FTZ R25, R25, R4, R8 ;  /* 0x0000000419197223 */ /* 0x000fe20000010008 */
[----:B------:R-:W-:-:S07]  /*18d0*/  IMAD.MOV.U32 R16, RZ, RZ, R3 ;  /* 0x000000ffff107224 */ /* 0x000fce00078e0003 */
.L_x_4719:
[----:B------:R-:W-:Y:S05]  /*18e0*/  BSYNC.RECONVERGENT B1 ;  /* 0x0000000000017941 */ /* 0x000fea0003800200 */
.L_x_4718:
        /* <DEDUP_REMOVED lines=8> */
.L_x_4717:
[----:B------:R-:W-:Y:S05]  /*1970*/  BSYNC.RECONVERGENT B0 ;  /* 0x0000000000007941 */ /* 0x000fea0003800200 */
.L_x_4716:
[----:B------:R-:W-:Y:S01]  /*1980*/  BAR.SYNC.DEFER_BLOCKING 0x0 ;  /* 0x0000000000007b1d */ /* 0x000fe20000010000 */
[----:B------:R-:W-:-:S04]  /*1990*/  @!P6 IMAD R23, R23, R28, R29 ;  /* 0x0000001c1717e224 */ /* 0x000fc800078e021d */
[C---:B------:R-:W-:Y:S02]  /*19a0*/  @!P6 IMAD R0, R23.reuse, 0x4, R0 ;  /* 0x000000041700e824 */ /* 0x040fe400078e0200 */
[----:B------:R-:W-:-:S03]  /*19b0*/  @!P6 IMAD R2, R23, 0x4, R2 ;  /* 0x000000041702e824 */ /* 0x000fc600078e0202 */
[----:B---3--:R0:W1:Y:S04]  /*19c0*/  @!P6 LDS.128 R16, [R0] ;  /* 0x000000000010e984 */ /* 0x0080680000000c00 */
[----:B------:R0:W2:Y:S01]  /*19d0*/  @!P6 LDS.128 R24, [R2] ;  /* 0x000000000218e984 */ /* 0x0000a20000000c00 */
[----:B------:R-:W-:Y:S06]  /*19e0*/  BAR.SYNC.DEFER_BLOCKING 0x0 ;  /* 0x0000000000007b1d */ /* 0x000fec0000010000 */
.L_x_4714:
[----:B------:R-:W-:Y:S05]  /*19f0*/  BSYNC.RECONVERGENT B6 ;  /* 0x0000000000067941 */ /* 0x000fea0003800200 */
.L_x_4712:
[----:B------:R-:W-:Y:S01]  /*1a00*/  ISETP.GT.U32.AND P0, PT, R22, 0x3f, PT ;  /* 0x0000003f1600780c */ /* 0x000fe20003f04070 */
[----:B------:R-:W-:Y:S01]  /*1a10*/  BSSY.RECONVERGENT B0, `(.L_x_4720) ;  /* 0x0000016000007945 */ /* 0x000fe20003800200 */
[----:B0-----:R-:W-:-:S11]  /*1a20*/  IMAD.MOV.U32 R0, RZ, RZ, RZ ;  /* 0x000000ffff007224 */ /* 0x001fd600078e00ff */
[----:B------:R-:W-:Y:S05]  /*1a30*/  @P0 BRA `(.L_x_4721) ;  /* 0x00000000004c0947 */ /* 0x000fea0003800000 */
[----:B------:R-:W-:Y:S01]  /*1a40*/  ISETP.GT.U32.AND P0, PT, R22, 0x37, PT ;  /* 0x000000371600780c */ /* 0x000fe20003f04070 */
[----:B------:R-:W0:Y:S01]  /*1a50*/  S2UR UR5, SR_CgaCtaId ;  /* 0x00000000000579c3 */ /* 0x000e220000008800 */
[----:B------:R-:W-:Y:S02]  /*1a60*/  UMOV UR4, 0x400 ;  /* 0x0000040000047882 */ /* 0x000fe40000000000 */
[----:B------:R-:W-:-:S09]  /*1a70*/  UIADD3 UR4, UPT, UPT, UR4, 0x20, URZ ;  /* 0x0000002004047890 */ /* 0x000fd2000fffe0ff */
[----:B------:R-:W3:Y:S08]  /*1a80*/  @!P0 LDC R5, c[0x0][0x3f4] ;  /* 0x0000fd00ff058b82 */ /* 0x000ef00000000800 */
[----:B------:R-:W4:Y:S01]  /*1a90*/  @!P0 LDC.64 R2, c[0x0][0x3b8] ;  /* 0x0000ee00ff028b82 */ /* 0x000f220000000a00 */
[----:B0-----:R-:W-:-:S06]  /*1aa0*/  ULEA UR4, UR5, UR4, 0x18 ;  /* 0x0000000405047291 */ /* 0x001fcc000f8ec0ff */
[----:B------:R-:W-:-:S05]  /*1ab0*/  LEA R4, R22, UR4, 0x4 ;  /* 0x0000000416047c11 */ /* 0x000fca000f8e20ff */
[----:B-1----:R0:W-:Y:S01]  /*1ac0*/  STS.128 [R4], R16 ;  /* 0x0000001004007388 */ /* 0x0021e20000000c00 */
[----:B---3--:R-:W-:Y:S02]  /*1ad0*/  @!P0 IMAD R0, R22, R5, UR40 ;  /* 0x0000002816008e24 */ /* 0x008fe4000f8e0205 */
[----:B------:R-:W-:-:S04]  /*1ae0*/  @!P0 IMAD R5, R5, UR45, RZ ;  /* 0x0000002d05058c24 */ /* 0x000fc8000f8e02ff */
[----:B------:R-:W-:Y:S02]  /*1af0*/  @!P0 IMAD R5, R5, 0x38, R0 ;  /* 0x0000003805058824 */ /* 0x000fe400078e0200 */
[----:B--2---:R-:W-:-:S03]  /*1b00*/  FMUL.FTZ R0, R24, R16 ;  /* 0x0000001018007220 */ /* 0x004fc60000410000 */
[----:B------:R-:W-:-:S05]  /*1b10*/  @!P0 SHF.L.U32 R5, R5, 0x2, RZ ;  /* 0x0000000205058819 */ /* 0x000fca00000006ff */
[----:B----4-:R-:W-:-:S04]  /*1b20*/  @!P0 IMAD.WIDE R2, R5, 0x4, R2 ;  /* 0x0000000405028825 */ /* 0x010fc800078e0202 */
[----:B------:R-:W-:Y:S01]  /*1b30*/  FFMA.FTZ R5, R25, R17, R0 ;  /* 0x0000001119057223 */ /* 0x000fe20000010000 */
[----:B------:R0:W-:Y:S03]  /*1b40*/  @!P0 STG.E.128 desc[UR36][R2.64], R24 ;  /* 0x0000001802008986 */ /* 0x0001e6000c101d24 */
[----:B------:R-:W-:-:S04]  /*1b50*/  FFMA.FTZ R0, R26, R18, R5 ;  /* 0x000000121a007223 */ /* 0x000fc80000010005 */
[----:B------:R-:W-:-:S07]  /*1b60*/  FFMA.FTZ R0, R27, R19, R0 ;  /* 0x000000131b007223 */ /* 0x000fce0000010000 */
.L_x_4721:
[----:B------:R-:W-:Y:S05]  /*1b70*/  BSYNC.RECONVERGENT B0 ;  /* 0x0000000000007941 */ /* 0x000fea0003800200 */
.L_x_4720:
[----:B0-----:R-:W0:Y:S01]  /*1b80*/  SHFL.BFLY PT, R3, R0, 0x10, 0x1f ;  /* 0x0e001f0000037f89 */ /* 0x001e2200000e0000 */
[----:B------:R-:W3:Y:S01]  /*1b90*/  S2UR UR12, SR_CgaCtaId ;  /* 0x00000000000c79c3 */ /* 0x000ee20000008800 */
[----:B------:R-:W-:Y:S01]  /*1ba0*/  UMOV UR11, 0x400 ;  /* 0x00000400000b7882 */ /* 0x000fe20000000000 */
[----:B------:R-:W-:Y:S01]  /*1bb0*/  UIADD3 UR10, UPT, UPT, -UR41, UR46, URZ ;  /* 0x0000002e290a7290 */ /* 0x000fe2000fffe1ff */
[----:B------:R-:W-:Y:S01]  /*1bc0*/  BSSY.RECONVERGENT B0, `(.L_x_4722) ;  /* 0x000002d000007945 */ /* 0x000fe20003800200 */
[----:B------:R-:W-:Y:S01]  /*1bd0*/  UIADD3 UR5, UPT, UPT, UR11, 0x420, URZ ;  /* 0x000004200b057890 */ /* 0x000fe2000fffe0ff */
[----:B------:R-:W-:Y:S02]  /*1be0*/  IMAD.MOV.U32 R252, RZ, RZ, -0x800001 ;  /* 0xff7ffffffffc7424 */ /* 0x000fe400078e00ff */
[----:B0-----:R-:W-:Y:S01]  /*1bf0*/  FADD.FTZ R3, R3, R0 ;  /* 0x0000000003037221 */ /* 0x001fe20000010000 */
[----:B------:R-:W-:Y:S01]  /*1c00*/  SHF.R.U32.HI R0, RZ, 0x3, R22 ;  /* 0x00000003ff007819 */ /* 0x000fe20000011616 */
[----:B---3--:R-:W-:-:S02]  /*1c10*/  ULEA UR4, UR12, UR11, 0x18 ;  /* 0x0000000b0c047291 */ /* 0x008fc4000f8ec0ff */
[----:B------:R-:W-:Y:S01]  /*1c20*/  ULEA UR5, UR12, UR5, 0x18 ;  /* 0x000000050c057291 */ /* 0x000fe2000f8ec0ff */
[----:B------:R-:W0:Y:S01]  /*1c30*/  SHFL.BFLY PT, R2, R3, 0x8, 0x1f ;  /* 0x0d001f0003027f89 */ /* 0x000e2200000e0000 */
[----:B------:R-:W-:Y:S02]  /*1c40*/  LOP3.LUT R0, R0, 0x7c, RZ, 0xc0, !PT ;  /* 0x0000007c00007812 */ /* 0x000fe400078ec0ff */
[----:B------:R-:W-:Y:S01]  /*1c50*/  ULEA UR13, UR10, UR5, 0x2 ;  /* 0x000000050a0d7291 */ /* 0x000fe2000f8e10ff */
[----:B0-----:R-:W-:-:S05]  /*1c60*/  FADD.FTZ R4, R3, R2 ;  /* 0x0000000203047221 */ /* 0x001fca0000010000 */
        /* <DEDUP_REMOVED lines=9> */
[----:B------:R-:W-:Y:S01]  /*1d00*/  @!P0 STS [R0+UR4+0x8], R7 ;  /* 0x0000080700008988 */ /* 0x000fe20008000804 */
[----:B------:R-:W-:Y:S01]  /*1d10*/  BAR.SYNC.DEFER_BLOCKING 0x0 ;  /* 0x0000000000007b1d */ /* 0x000fe20000010000 */
[----:B------:R-:W-:-:S05]  /*1d20*/  ISETP.NE.AND P0, PT, R22, RZ, PT ;  /* 0x000000ff1600720c */ /* 0x000fca0003f05270 */
[----:B------:R-:W0:Y:S04]  /*1d30*/  @!P1 LDS R7, [R2+0x8] ;  /* 0x0000080002079984 */ /* 0x000e280000000800 */
[----:B0-----:R-:W0:Y:S02]  /*1d40*/  SHFL.BFLY PT, R4, R7, 0x1, 0x1f ;  /* 0x0c201f0007047f89 */ /* 0x001e2400000e0000 */
[----:B0-----:R-:W-:-:S06]  /*1d50*/  FADD.FTZ R4, R4, R7 ;  /* 0x0000000704047221 */ /* 0x001fcc0000010000 */
[----:B------:R-:W0:Y:S01]  /*1d60*/  SHFL.IDX PT, R4, R4, RZ, 0x1f ;  /* 0x00001fff04047589 */ /* 0x000e2200000e0000 */
[----:B------:R-:W-:Y:S05]  /*1d70*/  @P0 BRA `(.L_x_4723) ;  /* 0x0000000000440947 */ /* 0x000fea0003800000 */
[----:B------:R-:W3:Y:S01]  /*1d80*/  LDCU.64 UR6, c[0x0][0x438] ;  /* 0x00008700ff0677ac */ /* 0x000ee20008000a00 */
[----:B------:R-:W0:Y:S01]  /*1d90*/  LDCU UR4, c[0x0][0x410] ;  /* 0x00008200ff0477ac */ /* 0x000e220008000800 */
[----:B---3--:R-:W-:-:S04]  /*1da0*/  UISETP.NE.U32.AND UP0, UPT, UR6, URZ, UPT ;  /* 0x000000ff0600728c */ /* 0x008fc8000bf05070 */
[----:B------:R-:W-:Y:S01]  /*1db0*/  UISETP.NE.AND.EX UP0, UPT, UR7, URZ, UPT, UP0 ;  /* 0x000000ff0700728c */ /* 0x000fe2000bf05300 */
[----:B0-----:R-:W-:-:S08]  /*1dc0*/  FMUL.FTZ R252, R4, UR4 ;  /* 0x0000000404fc7c20 */ /* 0x001fd00008410000 */
[----:B------:R-:W-:Y:S05]  /*1dd0*/  BRA.U !UP0, `(.L_x_4724) ;  /* 0x0000000108287547 */ /* 0x000fea000b800000 */
[----:B------:R-:W0:Y:S01]  /*1de0*/  LDCU UR9, c[0x0][0x440] ;  /* 0x00008800ff0977ac */ /* 0x000e220008000800 */
[----:B------:R-:W3:Y:S01]  /*1df0*/  LDCU.64 UR6, c[0x0][0x438] ;  /* 0x00008700ff0677ac */ /* 0x000ee20008000a00 */
[----:B------:R-:W-:-:S04]  /*1e00*/  UIADD3 UR4, UPT, UPT, -UR39, UR46, URZ ;  /* 0x0000002e27047290 */ /* 0x000fc8000fffe1ff */
[----:B0-----:R-:W-:-:S04]  /*1e10*/  UIMAD UR8, UR43, UR9, UR4 ;  /* 0x000000092b0872a4 */ /* 0x001fc8000f8e0204 */
[----:B------:R-:W-:-:S04]  /*1e20*/  UIMAD UR8, UR8, UR9, UR4 ;  /* 0x00000009080872a4 */ /* 0x000fc8000f8e0204 */
[----:B---3--:R-:W-:-:S06]  /*1e30*/  UIMAD.WIDE UR6, UR8, 0x4, UR6 ;  /* 0x00000004080678a5 */ /* 0x008fcc000f8e0206 */
[----:B------:R-:W-:Y:S02]  /*1e40*/  IMAD.U32 R3, RZ, RZ, UR7 ;  /* 0x00000007ff037e24 */ /* 0x000fe4000f8e00ff */
[----:B------:R-:W-:-:S05]  /*1e50*/  IMAD.U32 R2, RZ, RZ, UR6 ;  /* 0x00000006ff027e24 */ /* 0x000fca000f8e00ff */
[----:B------:R-:W3:Y:S02]  /*1e60*/  LDG.E R3, desc[UR36][R2.64] ;  /* 0x0000002402037981 */ /* 0x000ee4000c1e1900 */
[----:B---3--:R-:W-:-:S07]  /*1e70*/  FADD.FTZ R252, R252, R3 ;  /* 0x00000003fcfc7221 */ /* 0x008fce0000010000 */
.L_x_4724:
[----:B------:R3:W-:Y:S02]  /*1e80*/  STS [UR13], R252 ;  /* 0x000000fcff007988 */ /* 0x0007e4000800080d */
.L_x_4723:
[----:B------:R-:W-:Y:S05]  /*1e90*/  BSYNC.RECONVERGENT B0 ;  /* 0x0000000000007941 */ /* 0x000fea0003800200 */
.L_x_4722:
[----:B------:R-:W-:Y:S01]  /*1ea0*/  UIADD3 UR4, UPT, UPT, UR10, 0xf, URZ ;  /* 0x0000000f0a047890 */ /* 0x000fe2000fffe0ff */
[----:B------:R-:W-:Y:S01]  /*1eb0*/  SHF.R.U32.HI R248, RZ, 0x1, R22 ;  /* 0x00000001fff87819 */ /* 0x000fe20000011616 */
[----:B------:R-:W4:Y:S01]  /*1ec0*/  LDCU UR8, c[0x0][0x3f0] ;  /* 0x00007e00ff0877ac */ /* 0x000f220008000800 */
[----:B------:R-:W-:Y:S01]  /*1ed0*/  IMAD.SHL.U32 R22, R22, 0x8, RZ ;  /* 0x0000000816167824 */ /* 0x000fe200078e00ff */
[----:B------:R-:W-:Y:S01]  /*1ee0*/  BSSY B0, `(.L_x_4725) ;  /* 0x0000892000007945 */ /* 0x000fe20003800000 */
[----:B------:R-:W-:Y:S02]  /*1ef0*/  USHF.R.S32.HI UR6, URZ, 0x1f, UR4 ;  /* 0x0000001fff067899 */ /* 0x000fe40008011404 */
[----:B------:R-:W-:Y:S01]  /*1f00*/  UIADD3 UR11, UPT, UPT, UR11, 0x20, URZ ;  /* 0x000000200b0b7890 */ /* 0x000fe2000fffe0ff */
[----:B------:R-:W-:Y:S01]  /*1f10*/  LOP3.LUT R3, R22, 0x8, RZ, 0xc0, !PT ;  /* 0x0000000816037812 */ /* 0x000fe200078ec0ff */
[----:B------:R-:W-:Y:S01]  /*1f20*/  ULEA.HI UR6, UR6, UR4, URZ, 0x4 ;  /* 0x0000000406067291 */ /* 0x000fe2000f8f20ff */
[----:B------:R-:W0:Y:S03]  /*1f30*/  LDCU UR10, c[0x0][0x3f8] ;  /* 0x00007f00ff0a77ac */ /* 0x000e260008000800 */
[----:B------:R-:W-:Y:S01]  /*1f40*/  ULOP3.LUT UR7, UR6, 0xfffffff0, URZ, 0xc0, !UPT ;  /* 0xfffffff006077892 */ /* 0x000fe2000f8ec0ff */
[----:B------:R-:W0:Y:S05]  /*1f50*/  LDCU UR13, c[0x0][0x3f4] ;  /* 0x00007e80ff0d77ac */ /* 0x000e2a0008000800 */
[----:B------:R-:W-:Y:S01]  /*1f60*/  ISETP.GE.AND P0, PT, R248, UR7, PT ;  /* 0x00000007f8007c0c */ /* 0x000fe2000bf06270 */
[----:B----4-:R-:W-:Y:S01]  /*1f70*/  UIMAD UR4, UR42, UR8, UR43 ;  /* 0x000000082a0472a4 */ /* 0x010fe2000f8e022b */
[----:B------:R-:W4:Y:S01]  /*1f80*/  LDCU UR22, c[0x0][0x410] ;  /* 0x00008200ff1677ac */ /* 0x000f220008000800 */
[----:B------:R-:W0:Y:S01]  /*1f90*/  LDCU.64 UR14, c[0x0][0x3c8] ;  /* 0x00007900ff0e77ac */ /* 0x000e220008000a00 */
[----:B------:R-:W0:Y:S01]  /*1fa0*/  LDCU.64 UR16, c[0x0][0x3b8] ;  /* 0x00007700ff1077ac */ /* 0x000e220008000a00 */
[----:B------:R-:W0:Y:S01]  /*1fb0*/  LDCU.64 UR18, c[0x0][0x438] ;  /* 0x00008700ff1277ac */ /* 0x000e220008000a00 */
[----:B------:R-:W0:Y:S01]  /*1fc0*/  LDCU.64 UR20, c[0x0][0x448] ;  /* 0x00008900ff1477ac */ /* 0x000e220008000a00 */
[----:B------:R-:W-:-:S02]  /*1fd0*/  ULEA UR6, UR12, UR11, 0x18 ;  /* 0x0000000b0c067291 */ /* 0x000fc4000f8ec0ff */
[----:B------:R-:W-:Y:S01]  /*1fe0*/  UIMAD UR4, UR4, 0xe0, URZ ;  /* 0x000000e0040478a4 */ /* 0x000fe2000f8e02ff */
[----:B------:R-:W-:Y:S06]  /*1ff0*/  BAR.SYNC.DEFER_BLOCKING 0x0 ;  /* 0x0000000000007b1d */ /* 0x000fec0000010000 */
[----:B------:R-:W-:Y:S05]  /*2000*/  @P0 BRA `(.L_x_4726) ;  /* 0x0000008400fc0947 */ /* 0x000fea0003800000 */
[----:B------:R-:W5:Y:S01]  /*2010*/  LDS.64 R8, [R3+UR6] ;  /* 0x0000000603087984 */ /* 0x000f620008000a00 */
[----:B------:R-:W1:Y:S01]  /*2020*/  LDCU.64 UR8, c[0x0][0x420] ;  /* 0x00008400ff0877ac */ /* 0x000e620008000a00 */
[C---:B------:R-:W-:Y:S02]  /*2030*/  IADD3 R0, PT, PT, R248.reuse, UR41, RZ ;  /* 0x00000029f8007c10 */ /* 0x040fe4000fffe0ff */
[----:B------:R-:W2:Y:S01]  /*2040*/  LDS.64 R6, [R3+UR6+0x10] ;  /* 0x0000100603067984 */ /* 0x000ea20008000a00 */
[----:B------:R-:W3:Y:S01]  /*2050*/  LDCU UR11, c[0x0][0x440] ;  /* 0x00008800ff0b77ac */ /* 0x000ee20008000800 */
[----:B------:R-:W-:Y:S02]  /*2060*/  LEA R248, R248, UR5, 0x2 ;  /* 0x00000005f8f87c11 */ /* 0x000fe4000f8e10ff */
[----:B0-----:R-:W0:Y:S04]  /*2070*/  LDS.64 R4, [R3+UR6+0x20] ;  /* 0x0000200603047984 */ /* 0x001e280008000a00 */
[----:B------:R-:W-:Y:S04]  /*2080*/  LDS.64 R250, [R3+UR6+0x90] ;  /* 0x0000900603fa7984 */ /* 0x000fe80008000a00 */
[----:B------:R-:W-:Y:S01]  /*2090*/  LDS.64 R244, [R3+UR6+0xa0] ;  /* 0x0000a00603f47984 */ /* 0x000fe20008000a00 */
[----:B-1----:R-:W-:Y:S01]  /*20a0*/  IMAD.U32 R11, RZ, RZ, UR8 ;  /* 0x00000008ff0b7e24 */ /* 0x002fe2000f8e00ff */
[----:B------:R-:W-:Y:S01]  /*20b0*/  ISETP.NE.U32.AND P0, PT, RZ, UR8, PT ;  /* 0x00000008ff007c0c */ /* 0x000fe2000bf05070 */
[----:B------:R-:W-:Y:S01]  /*20c0*/  IMAD.U32 R10, RZ, RZ, UR9 ;  /* 0x00000009ff0a7e24 */ /* 0x000fe2000f8e00ff */
[----:B------:R-:W-:Y:S01]  /*20d0*/  LDS.64 R114, [R3+UR6+0xb0] ;  /* 0x0000b00603727984 */ /* 0x000fe20008000a00 */
[----:B---3--:R-:W-:-:S02]  /*20e0*/  UIMAD UR7, UR43, UR11, UR46 ;  /* 0x0000000b2b0772a4 */ /* 0x008fc4000f8e022e */
[----:B------:R-:W-:Y:S01]  /*20f0*/  IMAD.U32 R247, RZ, RZ, UR11 ;  /* 0x0000000bfff77e24 */ /* 0x000fe2000f8e00ff */
[--C-:B------:R-:W-:Y:S01]  /*2100*/  IADD3 R2, P1, P2, R11, UR47, R0.reuse ;  /* 0x0000002f0b027c10 */ /* 0x100fe2000fa3e000 */
[----:B------:R-:W-:Y:S01]  /*2110*/  LDS.64 R112, [R3+UR6+0xc0] ;  /* 0x0000c00603707984 */ /* 0x000fe20008000a00 */
[----:B------:R-:W-:Y:S01]  /*2120*/  ISETP.NE.AND.EX P0, PT, RZ, UR9, PT, P0 ;  /* 0x00000009ff007c0c */ /* 0x000fe2000bf05300 */
[----:B------:R-:W-:Y:S02]  /*2130*/  IMAD R247, R247, UR7, R0 ;  /* 0x00000007f7f77c24 */ /* 0x000fe4000f8e0200 */
[----:B------:R-:W-:Y:S04]  /*2140*/  LDS.64 R110, [R3+UR6+0xd0] ;  /* 0x0000d006036e7984 */ /* 0x000fe80008000a00 */
[----:B------:R-:W-:Y:S04]  /*2150*/  LDS.64 R108, [R3+UR6+0xe0] ;  /* 0x0000e006036c7984 */ /* 0x000fe80008000a00 */
[----:B------:R-:W-:Y:S04]  /*2160*/  LDS.64 R106, [R3+UR6+0xf0] ;  /* 0x0000f006036a7984 */ /* 0x000fe80008000a00 */
[----:B-----5:R-:W-:Y:S04]  /*2170*/  STL.64 [R1+0x40], R8 ;  /* 0x0000400801007387 */ /* 0x020fe80000100a00 */
[----:B------:R-:W1:Y:S04]  /*2180*/  LDS.64 R8, [R3+UR6+0x30] ;  /* 0x0000300603087984 */ /* 0x000e680008000a00 */
[----:B--2---:R-:W-:Y:S04]  /*2190*/  STL.64 [R1+0x38], R6 ;  /* 0x0000380601007387 */ /* 0x004fe80000100a00 */
[----:B------:R-:W2:Y:S04]  /*21a0*/  LDS.64 R6, [R3+UR6+0x40] ;  /* 0x0000400603067984 */ /* 0x000ea80008000a00 */
[----:B0-----:R-:W-:Y:S04]  /*21b0*/  STL.64 [R1+0x30], R4 ;  /* 0x0000300401007387 */ /* 0x001fe80000100a00 */
[----:B------:R-:W0:Y:S04]  /*21c0*/  LDS.64 R4, [R3+UR6+0x50] ;  /* 0x0000500603047984 */ /* 0x000e280008000a00 */
[----:B------:R-:W-:Y:S04]  /*21d0*/  LDS.64 R104, [R3+UR6+0x100] ;  /* 0x0001000603687984 */ /* 0x000fe80008000a00 */
[----:B------:R-:W-:Y:S04]  /*21e0*/  LDS.64 R102, [R3+UR6+0x110] ;  /* 0x0001100603667984 */ /* 0x000fe80008000a00 */
[----:B------:R-:W-:Y:S04]  /*21f0*/  LDS.64 R100, [R3+UR6+0x120] ;  /* 0x0001200603647984 */ /* 0x000fe80008000a00 */
[----:B------:R-:W-:Y:S04]  /*2200*/  LDS.64 R98, [R3+UR6+0x130] ;  /* 0x0001300603627984 */ /* 0x000fe80008000a00 */
[----:B------:R-:W-:Y:S04]  /*2210*/  LDS.64 R96, [R3+UR6+0x140] ;  /* 0x0001400603607984 */ /* 0x000fe80008000a00 */
[----:B-1----:R-:W-:Y:S04]  /*2220*/  STL.64 [R1+0x28], R8 ;  /* 0x0000280801007387 */ /* 0x002fe80000100a00 */
[----:B------:R-:W1:Y:S04]  /*2230*/  LDS.64 R8, [R3+UR6+0x60] ;  /* 0x0000600603087984 */ /* 0x000e680008000a00 */
[----:B--2---:R-:W-:Y:S04]  /*2240*/  STL.64 [R1+0x20], R6 ;  /* 0x0000200601007387 */ /* 0x004fe80000100a00 */
[----:B------:R-:W2:Y:S04]  /*2250*/  LDS.64 R6, [R3+UR6+0x70] ;  /* 0x0000700603067984 */ /* 0x000ea80008000a00 */
[----:B0-----:R-:W-:Y:S04]  /*2260*/  STL.64 [R1+0x18], R4 ;  /* 0x0000180401007387 */ /* 0x001fe80000100a00 */
[----:B------:R-:W0:Y:S04]  /*2270*/  LDS.64 R4, [R3+UR6+0x80] ;  /* 0x0000800603047984 */ /* 0x000e280008000a00 */
[----:B------:R-:W3:Y:S04]  /*2280*/  LDS.64 R94, [R3+UR6+0x150] ;  /* 0x00015006035e7984 */ /* 0x000ee80008000a00 */
[----:B------:R-:W3:Y:S04]  /*2290*/  LDS.64 R92, [R3+UR6+0x160] ;  /* 0x00016006035c7984 */ /* 0x000ee80008000a00 */
[----:B------:R-:W3:Y:S04]  /*22a0*/  LDS.64 R90, [R3+UR6+0x170] ;  /* 0x00017006035a7984 */ /* 0x000ee80008000a00 */
[----:B------:R-:W3:Y:S04]  /*22b0*/  LDS.64 R88, [R3+UR6+0x180] ;  /* 0x0001800603587984 */ /* 0x000ee80008000a00 */
[----:B------:R-:W3:Y:S04]  /*22c0*/  LDS.64 R86, [R3+UR6+0x190] ;  /* 0x0001900603567984 */ /* 0x000ee80008000a00 */
[----:B-1----:R-:W-:Y:S04]  /*22d0*/  STL.64 [R1+0x10], R8 ;  /* 0x0000100801007387 */ /* 0x002fe80000100a00 */
[----:B------:R-:W1:Y:S04]  /*22e0*/  LDS.64 R84, [R3+UR6+0x1a0] ;  /* 0x0001a00603547984 */ /* 0x000e680008000a00 */
[----:B--2---:R-:W-:Y:S04]  /*22f0*/  STL.64 [R1+0x8], R6 ;  /* 0x0000080601007387 */ /* 0x004fe80000100a00 */
[----:B------:R-:W2:Y:S04]  /*2300*/  LDS.64 R82, [R3+UR6+0x1b0] ;  /* 0x0001b00603527984 */ /* 0x000ea80008000a00 */
[----:B0-----:R-:W-:Y:S04]  /*2310*/  STL.64 [R1], R4 ;  /* 0x0000000401007387 */ /* 0x001fe80000100a00 */
        /* <DEDUP_REMOVED lines=36> */
[----:B-123-5:R-:W-:-:S07]  /*2560*/  IADD3.X R3, PT, PT, R10, UR48, RZ, P1, P2 ;  /* 0x000000300a037c10 */ /* 0x02efce0008fe44ff */
.L_x_4858:
[----:B------:R-:W1:Y:S02]  /*2570*/  LDC R12, c[0x0][0x3f4] ;  /* 0x0000fd00ff0c7b82 */ /* 0x000e640000000800 */
[----:B-1----:R-:W-:-:S04]  /*2580*/  IABS R12, R12 ;  /* 0x0000000c000c7213 */ /* 0x002fc80000000000 */
[----:B0-----:R-:W1:Y:S08]  /*2590*/  I2F.RP R10, R12 ;  /* 0x0000000c000a7306 */ /* 0x001e700000209400 */
[----:B-1----:R-:W1:Y:S02]  /*25a0*/  MUFU.RCP R10, R10 ;  /* 0x0000000a000a7308 */ /* 0x002e640000001000 */
[----:B-1----:R-:W-:-:S06]  /*25b0*/  VIADD R10, R10, 0xffffffe ;  /* 0x0ffffffe0a0a7836 */ /* 0x002fcc0000000000 */
[----:B------:R-:W1:Y:S02]  /*25c0*/  F2I.FTZ.U32.TRUNC.NTZ R11, R10 ;  /* 0x0000000a000b7305 */ /* 0x000e64000021f000 */
[----:B-1----:R-:W-:-:S05]  /*25d0*/  IADD3 R10, PT, PT, RZ, -R11, RZ ;  /* 0x8000000bff0a7210 */ /* 0x002fca0007ffe0ff */
[----:B------:R-:W-:Y:S02]  /*25e0*/  IMAD R13, R10, R12, RZ ;  /* 0x0000000c0a0d7224 */ /* 0x000fe400078e02ff */
[----:B------:R-:W-:-:S04]  /*25f0*/  IMAD.MOV.U32 R10, RZ, RZ, RZ ;  /* 0x000000ffff0a7224 */ /* 0x000fc800078e00ff */
[----:B------:R-:W-:Y:S01]  /*2600*/  IMAD.HI.U32 R11, R11, R13, R10 ;  /* 0x0000000d0b0b7227 */ /* 0x000fe200078e000a */
[----:B------:R-:W-:Y:S01]  /*2610*/  IABS R13, R0 ;  /* 0x00000000000d7213 */ /* 0x000fe20000000000 */
[----:B------:R-:W1:Y:S04]  /*2620*/  LDC R10, c[0x0][0x3f4] ;  /* 0x0000fd00ff0a7b82 */ /* 0x000e680000000800 */
[----:B------:R-:W-:-:S04]  /*2630*/  IMAD.HI.U32 R11, R11, R13, RZ ;  /* 0x0000000d0b0b7227 */ /* 0x000fc800078e00ff */
[----:B------:R-:W-:Y:S01]  /*2640*/  IMAD.MOV R11, RZ, RZ, -R11 ;  /* 0x000000ffff0b7224 */ /* 0x000fe200078e0a0b */
[----:B-1----:R-:W-:-:S05]  /*2650*/  IABS R14, R10 ;  /* 0x0000000a000e7213 */ /* 0x002fca0000000000 */
[----:B------:R-:W-:-:S05]  /*2660*/  IMAD R11, R14, R11, R13 ;  /* 0x0000000b0e0b7224 */ /* 0x000fca00078e020d */
[----:B------:R-:W-:-:S13]  /*2670*/  ISETP.GT.U32.AND P1, PT, R12, R11, PT ;  /* 0x0000000b0c00720c */ /* 0x000fda0003f24070 */
[----:B------:R-:W-:-:S05]  /*2680*/  @!P1 IMAD.IADD R11, R11, 0x1, -R14 ;  /* 0x000000010b0b9824 */ /* 0x000fca00078e0a0e */
[----:B------:R-:W-:Y:S02]  /*2690*/  ISETP.GT.U32.AND P1, PT, R12, R11, PT ;  /* 0x0000000b0c00720c */ /* 0x000fe40003f24070 */
[----:B------:R-:W2:Y:S01]  /*26a0*/  @P0 LDG.E.U8 R12, desc[UR36][R2.64] ;  /* 0x00000024020c0981 */ /* 0x000ea2000c1e1100 */
[C---:B------:R-:W-:Y:S01]  /*26b0*/  ISETP.GE.AND P2, PT, R0.reuse, RZ, PT ;  /* 0x000000ff0000720c */ /* 0x040fe20003f46270 */
[----:B------:R-:W-:Y:S01]  /*26c0*/  BSSY.RECONVERGENT B1, `(.L_x_4727) ;  /* 0x0000022000017945 */ /* 0x000fe20003800200 */
[----:B------:R-:W-:-:S04]  /*26d0*/  ISETP.GE.AND P3, PT, R0, UR46, PT ;  /* 0x0000002e00007c0c */ /* 0x000fc8000bf66270 */
[----:B------:R-:W-:Y:S02]  /*26e0*/  FSEL R117, R117, RZ, P3 ;  /* 0x000000ff75757208 */ /* 0x000fe40001800000 */
[----:B------:R-:W-:Y:S02]  /*26f0*/  FSEL R116, R116, RZ, P3 ;  /* 0x000000ff74747208 */ /* 0x000fe40001800000 */
[----:B------:R-:W-:Y:S01]  /*2700*/  @!P1 IMAD.IADD R11, R11, 0x1, -R14 ;  /* 0x000000010b0b9824 */ /* 0x000fe200078e0a0e */
[----:B------:R-:W-:-:S04]  /*2710*/  ISETP.NE.AND P1, PT, R10, RZ, PT ;  /* 0x000000ff0a00720c */ /* 0x000fc80003f25270 */
[----:B------:R-:W-:-:S09]  /*2720*/  @!P2 IADD3 R11, PT, PT, -R11, RZ, RZ ;  /* 0x000000ff0b0ba210 */ /* 0x000fd20007ffe1ff */
[----:B------:R-:W-:Y:S02]  /*2730*/  @!P1 LOP3.LUT R11, RZ, R10, RZ, 0x33, !PT ;  /* 0x0000000aff0b9212 */ /* 0x000fe400078e33ff */
[----:B------:R-:W-:-:S03]  /*2740*/  ISETP.GE.AND P1, PT, R0, UR46, PT ;  /* 0x0000002e00007c0c */ /* 0x000fc6000bf26270 */
[----:B------:R-:W-:Y:S01]  /*2750*/  IMAD.SHL.U32 R13, R11, 0x4, RZ ;  /* 0x000000040b0d7824 */ /* 0x000fe200078e00ff */
[----:B--2---:R-:W-:Y:S01]  /*2760*/  ISETP.NE.AND P2, PT, R12, RZ, P0 ;  /* 0x000000ff0c00720c */ /* 0x004fe20000745270 */
[----:B------:R-:W-:-:S05]  /*2770*/  IMAD R12, R10, 0xe0, RZ ;  /* 0x000000e00a0c7824 */ /* 0x000fca00078e02ff */
[----:B------:R-:W-:-:S13]  /*2780*/  ISETP.GE.OR P4, PT, R13, R12, P1 ;  /* 0x0000000c0d00720c */ /* 0x000fda0000f86670 */
[----:B------:R-:W-:Y:S05]  /*2790*/  @P4 BRA `(.L_x_4728) ;  /* 0x0000000000504947 */ /* 0x000fea0003800000 */
[----:B------:R-:W1:Y:S02]  /*27a0*/  S2UR UR7, SR_CTAID.Y ;  /* 0x00000000000779c3 */ /* 0x000e640000002600 */
[----:B-1----:R-:W-:-:S05]  /*27b0*/  IMAD R116, R10, UR7, RZ ;  /* 0x000000070a747c24 */ /* 0x002fca000f8e02ff */
[----:B------:R-:W-:-:S04]  /*27c0*/  IADD3 R15, P4, PT, R116, R11, RZ ;  /* 0x0000000b740f7210 */ /* 0x000fc80007f9e0ff */
[----:B------:R-:W-:Y:S02]  /*27d0*/  LEA.HI.X.SX32 R116, R116, RZ, 0x1, P4 ;  /* 0x000000ff74747211 */ /* 0x000fe400020f0eff */
[----:B------:R-:W-:-:S04]  /*27e0*/  LEA R14, P4, R15, UR14, 0x2 ;  /* 0x0000000e0f0e7c11 */ /* 0x000fc8000f8810ff */
[----:B------:R-:W-:-:S05]  /*27f0*/  LEA.HI.X R15, R15, UR15, R116, 0x2, P4 ;  /* 0x0000000f0f0f7c11 */ /* 0x000fca000a0f1474 */
[----:B------:R1:W2:Y:S02]  /*2800*/  LDG.E R14, desc[UR36][R14.64] ;  /* 0x000000240e0e7981 */ /* 0x0002a4000c1e1900 */
[----:B-1----:R-:W-:-:S04]  /*2810*/  IMAD R15, R10, UR10, RZ ;  /* 0x0000000a0a0f7c24 */ /* 0x002fc8000f8e02ff */
[----:B--2---:R-:W-:Y:S02]  /*2820*/  IMAD R15, R14, R15, RZ ;  /* 0x0000000f0e0f7224 */ /* 0x004fe400078e02ff */
[----:B------:R-:W1:Y:S02]  /*2830*/  S2R R14, SR_TID.X ;  /* 0x00000000000e7919 */ /* 0x000e640000002100 */
[----:B------:R-:W-:Y:S02]  /*2840*/  IMAD R15, R15, 0xe0, R13 ;  /* 0x000000e00f0f7824 */ /* 0x000fe400078e020d */
[----:B-1----:R-:W-:-:S05]  /*2850*/  IMAD.SHL.U32 R14, R14, 0x2, RZ ;  /* 0x000000020e0e7824 */ /* 0x002fca00078e00ff */
        /* <DEDUP_REMOVED lines=8> */
.L_x_4728:
[----:B----4-:R-:W-:Y:S05]  /*28e0*/  BSYNC.RECONVERGENT B1 ;  /* 0x0000000000017941 */ /* 0x010fea0003800200 */
.L_x_4727:
[----:B------:R-:W-:Y:S01]  /*28f0*/  IMAD.IADD R14, R11, 0x1, R10 ;  /* 0x000000010b0e7824 */ /* 0x000fe200078e020a */
[----:B------:R-:W-:Y:S01]  /*2900*/  BSSY.RECONVERGENT B1, `(.L_x_4729) ;  /* 0x000001b000017945 */ /* 0x000fe20003800200 */
[----:B------:R-:W-:Y:S02]  /*2910*/  FSEL R119, R119, RZ, P3 ;  /* 0x000000ff77777208 */ /* 0x000fe40001800000 */
[----:B------:R-:W-:Y:S01]  /*2920*/  IMAD.SHL.U32 R15, R14, 0x4, RZ ;  /* 0x000000040e0f7824 */ /* 0x000fe200078e00ff */
[----:B------:R-:W-:-:S04]  /*2930*/  FSEL R118, R118, RZ, P3 ;  /* 0x000000ff76767208 */ /* 0x000fc80001800000 */
        /* <DEDUP_REMOVED lines=8> */
[----:B------:R1:W2:Y:S01]  /*29c0*/  LDG.E R118, desc[UR36][R118.64] ;  /* 0x0000002476767981 */ /* 0x0002a2000c1e1900 */
[----:B------:R-:W-:Y:S01]  /*29d0*/  IMAD R15, R10, UR10, RZ ;  /* 0x0000000a0a0f7c24 */ /* 0x000fe2000f8e02ff */
[----:B-1----:R-:W1:Y:S02]  /*29e0*/  S2R R119, SR_TID.X ;  /* 0x0000000000777919 */ /* 0x002e640000002100 */
[----:B-1----:R-:W-:-:S04]  /*29f0*/  SHF.L.U32 R119, R119, 0x1, RZ ;  /* 0x0000000177777819 */ /* 0x002fc800000006ff */
[----:B------:R-:W-:-:S05]  /*2a00*/  LOP3.LUT R119, R119, 0x2, RZ, 0xc0, !PT ;  /* 0x0000000277777812 */ /* 0x000fca00078ec0ff */
[----:B------:R-:W-:Y:S02]  /*2a10*/  IMAD R119, R10, UR4, R119 ;  /* 0x000000040a777c24 */ /* 0x000fe4000f8e0277 */
        /* <DEDUP_REMOVED lines=9> */
.L_x_4730:
[----:B------:R-:W-:Y:S05]  /*2ab0*/  BSYNC.RECONVERGENT B1 ;  /* 0x0000000000017941 */ /* 0x000fea0003800200 */
.L_x_4729:
[----:B------:R-:W-:Y:S01]  /*2ac0*/  IMAD R15, R10, 0x8, R13 ;  /* 0x000000080a0f7824 */ /* 0x000fe200078e020d */
[----:B------:R-:W-:Y:S01]  /*2ad0*/  BSSY.RECONVERGENT B1, `(.L_x_4731) ;  /* 0x0000019000017945 */ /* 0x000fe20003800200 */
[----:B------:R-:W-:Y:S02]  /*2ae0*/  FSEL R121, R121, RZ, P3 ;  /* 0x000000ff79797208 */ /* 0x000fe40001800000 */
[----:B------:R-:W-:Y:S02]  /*2af0*/  FSEL R120, R120, RZ, P3 ;  /* 0x000000ff78787208 */ /* 0x000fe40001800000 */
        /* <DEDUP_REMOVED lines=12> */
[----:B------:R-:W-:-:S05]  /*2bc0*/  IMAD R15, R120, 0xe0, R15 ;  /* 0x000000e0780f7824 */ /* 0x000fca00078e020f */
[----:B------:R-:W-:Y:S01]  /*2bd0*/  SHF.R.S32.HI R120, RZ, 0x1f, R15 ;  /* 0x0000001fff787819 */ /* 0x000fe2000001140f */
[----:B-1----:R-:W-:-:S05]  /*2be0*/  IMAD.SHL.U32 R121, R121, 0x2, RZ ;  /* 0x0000000279797824 */ /* 0x002fca00078e00ff */
[----:B------:R-:W-:-:S05]  /*2bf0*/  LOP3.LUT R121, R121, 0x2, RZ, 0xc0, !PT ;  /* 0x0000000279797812 */ /* 0x000fca00078ec0ff */
[----:B------:R-:W-:-:S05]  /*2c00*/  IMAD R121, R10, UR4, R121 ;  /* 0x000000040a797c24 */ /* 0x000fca000f8e0279 */
[----:B------:R-:W-:-:S04]  /*2c10*/  IADD3 R15, P4, PT, R121, R15, RZ ;  /* 0x0000000f790f7210 */ /* 0x000fc80007f9e0ff */
[----:B------:R-:W-:Y:S02]  /*2c20*/  LEA.HI.X.SX32 R121, R121, R120, 0x1, P4 ;  /* 0x0000007879797211 */ /* 0x000fe400020f0eff */
[----:B------:R-:W-:-:S04]  /*2c30*/  LEA R120, P4, R15, UR16, 0x2 ;  /* 0x000000100f787c11 */ /* 0x000fc8000f8810ff */
[----:B------:R-:W-:-:S06]  /*2c40*/  LEA.HI.X R121, R15, UR17, R121, 0x2, P4 ;  /* 0x000000110f797c11 */ /* 0x000fcc000a0f1479 */
[----:B------:R-:W5:Y:S03]  /*2c50*/  LDG.E.64 R120, desc[UR36][R120.64] ;  /* 0x0000002478787981 */ /* 0x000f66000c1e1b00 */
.L_x_4732:
[----:B------:R-:W-:Y:S05]  /*2c60*/  BSYNC.RECONVERGENT B1 ;  /* 0x0000000000017941 */ /* 0x000fea0003800200 */
.L_x_4731:
[----:B------:R-:W-:Y:S01]  /*2c70*/  IMAD R15, R10, 0x2, R14 ;  /* 0x000000020a0f7824 */ /* 0x000fe200078e020e */
[----:B------:R-:W-:Y:S01]  /*2c80*/  BSSY.RECONVERGENT B1, `(.L_x_4733) ;  /* 0x000001a000017945 */ /* 0x000fe20003800200 */
[----:B------:R-:W-:Y:S02]  /*2c90*/  FSEL R123, R123, RZ, P3 ;  /* 0x000000ff7b7b7208 */ /* 0x000fe40001800000 */
[----:B------:R-:W-:Y:S02]  /*2ca0*/  FSEL R122, R122, RZ, P3 ;  /* 0x000000ff7a7a7208 */ /* 0x000fe40001800000 */
[----:B------:R-:W-:-:S04]  /*2cb0*/  SHF.L.U32 R15, R15, 0x2, RZ ;  /* 0x000000020f0f7819 */ /* 0x000fc800000006ff */
        /* <DEDUP_REMOVED lines=22> */
.L_x_4734:
[----:B------:R-:W-:Y:S05]  /*2e20*/  BSYNC.RECONVERGENT B1 ;  /* 0x0000000000017941 */ /* 0x000fea0003800200 */
.L_x_4733:
        /* <DEDUP_REMOVED lines=26> */
.L_x_4736:
[----:B------:R-:W-:Y:S05]  /*2fd0*/  BSYNC.RECONVERGENT B1 ;  /* 0x0000000000017941 */ /* 0x000fea0003800200 */
.L_x_4735:
        /* <DEDUP_REMOVED lines=17> */
[----:B------:R-:W-:-:S04]  /*30f0*/  IMAD R15, R126, 0x38, R15 ;  /* 0x000000387e0f7824 */ /* 0x000fc800078e020f */
[----:B------:R-:W-:-:S05]  /*3100*/  IMAD.SHL.U32 R15, R15, 0x4, RZ ;  /* 0x000000040f0f7824 */ /* 0x000fca00078e00ff */
        /* <DEDUP_REMOVED lines=9> */
.L_x_4738:
[----:B------:R-:W-:Y:S05]  /*31a0*/  BSYNC.RECONVERGENT B1 ;  /* 0x0000000000017941 */ /* 0x000fea0003800200 */
.L_x_4737:
[----:B------:R-:W-:Y:S01]  /*31b0*/  IMAD R14, R10, 0x4, R14 ;  /* 0x000000040a0e7824 */ /* 0x000fe200078e020e */
[----:B------:R-:W-:Y:S01]  /*31c0*/  BSSY.RECONVERGENT B1, `(.L_x_4739) ;  /* 0x000001c000017945 */ /* 0x000fe20003800200 */
[----:B------:R-:W-:Y:S02]  /*31d0*/  FSEL R129, R129, RZ, P3 ;  /* 0x000000ff81817208 */ /* 0x000fe40001800000 */
[----:B------:R-:W-:Y:S01]  /*31e0*/  IMAD.IADD R15, R14, 0x1, R10 ;  /* 0x000000010e0f7824 */ /* 0x000fe200078e020a */
[----:B------:R-:W-:-:S04]  /*31f0*/  FSEL R128, R128, RZ, P3 ;  /* 0x000000ff80807208 */ /* 0x000fc80001800000 */
        /* <DEDUP_REMOVED lines=24> */
.L_x_4740:
[----:B------:R-:W-:Y:S05]  /*3380*/  BSYNC.RECONVERGENT B1 ;  /* 0x0000000000017941 */ /* 0x000fea0003800200 */
.L_x_4739:
[----:B------:R-:W-:Y:S01]  /*3390*/  IMAD R15, R10, 0x2, R14 ;  /* 0x000000020a0f7824 */ /* 0x000fe200078e020e */
        /* <DEDUP_REMOVED lines=18> */
[----:B------:R-:W-:Y:S02]  /*34c0*/  SHF.R.S32.HI R130, RZ, 0x1f, R15 ;  /* 0x0000001fff827819 */ /* 0x000fe4000001140f */
[----:B-1----:R-:W-:-:S04]  /*34d0*/  SHF.L.U32 R131, R131, 0x1, RZ ;  /* 0x0000000183837819 */ /* 0x002fc800000006ff */
[----:B------:R-:W-:-:S05]  /*34e0*/  LOP3.LUT R131, R131, 0x2, RZ, 0xc0, !PT ;  /* 0x0000000283837812 */ /* 0x000fca00078ec0ff */
[----:B------:R-:W-:-:S05]  /*34f0*/  IMAD R131, R10, UR4, R131 ;  /* 0x000000040a837c24 */ /* 0x000fca000f8e0283 */
[----:B------:R-:W-:-:S04]  /*3500*/  IADD3 R15, P4, PT, R131, R15, RZ ;  /* 0x0000000f830f7210 */ /* 0x000fc80007f9e0ff */
[----:B------:R-:W-:Y:S02]  /*3510*/  LEA.HI.X.SX32 R131, R131, R130, 0x1, P4 ;  /* 0x0000008283837211 */ /* 0x000fe400020f0eff */
[----:B------:R-:W-:-:S04]  /*3520*/  LEA R130, P4, R15, UR16, 0x2 ;  /* 0x000000100f827c11 */ /* 0x000fc8000f8810ff */
[----:B------:R-:W-:-:S06]  /*3530*/  LEA.HI.X R131, R15, UR17, R131, 0x2, P4 ;  /* 0x000000110f837c11 */ /* 0x000fcc000a0f1483 */
[----:B------:R-:W5:Y:S03]  /*3540*/  LDG.E.64 R130, desc[UR36][R130.64] ;  /* 0x0000002482827981 */ /* 0x000f66000c1e1b00 */
.L_x_4742:
[----:B------:R-:W-:Y:S05]  /*3550*/  BSYNC.RECONVERGENT B1 ;  /* 0x0000000000017941 */ /* 0x000fea0003800200 */
.L_x_4741:
        /* <DEDUP_REMOVED lines=26> */
.L_x_4744:
[----:B------:R-:W-:Y:S05]  /*3700*/  BSYNC.RECONVERGENT B1 ;  /* 0x0000000000017941 */ /* 0x000fea0003800200 */
.L_x_4743:
[----:B------:R-:W-:Y:S01]  /*3710*/  IMAD R246, R10, 0x2, R14 ;  /* 0x000000020af67824 */ /* 0x000fe200078e020e */
[----:B------:R-:W-:Y:S01]  /*3720*/  BSSY.RECONVERGENT B1, `(.L_x_4745) ;  /* 0x000001c000017945 */ /* 0x000fe20003800200 */
[----:B------:R-:W-:Y:S02]  /*3730*/  FSEL R135, R135, RZ, P3 ;  /* 0x000000ff87877208 */ /* 0x000fe40001800000 */
[----:B------:R-:W-:Y:S02]  /*3740*/  FSEL R134, R134, RZ, P3 ;  /* 0x000000ff86867208 */ /* 0x000fe40001800000 */
[----:B------:R-:W-:-:S05]  /*3750*/  LEA R246, R10, R246, 0x1 ;  /* 0x000000f60af67211 */ /* 0x000fca00078e08ff */
[----:B------:R-:W-:-:S05]  /*3760*/  IMAD.SHL.U32 R14, R246, 0x4, RZ ;  /* 0x00000004f60e7824 */ /* 0x000fca00078e00ff */
        /* <DEDUP_REMOVED lines=23> */
.L_x_4746:
[----:B------:R-:W-:Y:S05]  /*38e0*/  BSYNC.RECONVERGENT B1 ;  /* 0x0000000000017941 */ /* 0x000fea0003800200 */
.L_x_4745:
[----:B------:R-:W-:Y:S01]  /*38f0*/  IMAD.IADD R249, R246, 0x1, R10 ;  /* 0x00000001f6f97824 */ /* 0x000fe200078e020a */
        /* <DEDUP_REMOVED lines=27> */
.L_x_4748:
[----:B------:R-:W-:Y:S05]  /*3ab0*/  BSYNC.RECONVERGENT B1 ;  /* 0x0000000000017941 */ /* 0x000fea0003800200 */
.L_x_4747:
        /* <DEDUP_REMOVED lines=28> */
.L_x_4750:
[----:B------:R-:W-:Y:S05]  /*3c80*/  BSYNC.RECONVERGENT B1 ;  /* 0x0000000000017941 */ /* 0x000fea0003800200 */
.L_x_4749:
        /* <DEDUP_REMOVED lines=18> */
[----:B------:R-:W-:-:S04]  /*3db0*/  SHF.L.U32 R14, R14, 0x2, RZ ;  /* 0x000000020e0e7819 */ /* 0x000fc800000006ff */
        /* <DEDUP_REMOVED lines=9> */
.L_x_4752:
[----:B------:R-:W-:Y:S05]  /*3e50*/  BSYNC.RECONVERGENT B1 ;  /* 0x0000000000017941 */ /* 0x000fea0003800200 */
.L_x_4751:
        /* <DEDUP_REMOVED lines=28> */
.L_x_4754:
[----:B------:R-:W-:Y:S05]  /*4020*/  BSYNC.RECONVERGENT B1 ;  /* 0x0000000000017941 */ /* 0x000fea0003800200 */
.L_x_4753:
[----:B------:R-:W-:Y:S01]  /*4030*/  IADD3 R246, PT, PT, R246, R10, RZ ;  /* 0x0000000af6f67210 */ /* 0x000fe20007ffe0ff */
[----:B------:R-:W-:Y:S01]  /*4040*/  BSSY.RECONVERGENT B1, `(.L_x_4755) ;  /* 0x000001b000017945 */ /* 0x000fe20003800200 */
[----:B------:R-:W-:Y:S02]  /*4050*/  FSEL R145, R145, RZ, P3 ;  /* 0x000000ff91917208 */ /* 0x000fe40001800000 */
[----:B------:R-:W-:Y:S01]  /*4060*/  FSEL R144, R144, RZ, P3 ;  /* 0x000000ff90907208 */ /* 0x000fe20001800000 */
        /* <DEDUP_REMOVED lines=24> */
.L_x_4756:
[----:B------:R-:W-:Y:S05]  /*41f0*/  BSYNC.RECONVERGENT B1 ;  /* 0x0000000000017941 */ /* 0x000fea0003800200 */
.L_x_4755:
        /* <DEDUP_REMOVED lines=28> */
.L_x_4758:
[----:B------:R-:W-:Y:S05]  /*43c0*/  BSYNC.RECONVERGENT B1 ;  /* 0x0000000000017941 */ /* 0x000fea0003800200 */
.L_x_4757:
        /* <DEDUP_REMOVED lines=26> */
.L_x_4760:
[----:B------:R-:W-:Y:S05]  /*4570*/  BSYNC.RECONVERGENT B1 ;  /* 0x0000000000017941 */ /* 0x000fea0003800200 */
.L_x_4759:
[----:B------:R-:W-:Y:S01]  /*4580*/  LEA R246, R10, R246, 0x1 ;  /* 0x000000f60af67211 */ /* 0x000fe200078e08ff */
        /* <DEDUP_REMOVED lines=27> */
.L_x_4762:
[----:B------:R-:W-:Y:S05]  /*4740*/  BSYNC.RECONVERGENT B1 ;  /* 0x0000000000017941 */ /* 0x000fea0003800200 */
.L_x_4761:
        /* <DEDUP_REMOVED lines=28> */
.L_x_4764:
[----:B------:R-:W-:Y:S05]  /*4910*/  BSYNC.RECONVERGENT B1 ;  /* 0x0000000000017941 */ /* 0x000fea0003800200 */
.L_x_4763:
        /* <DEDUP_REMOVED lines=28> */
.L_x_4766:
[----:B------:R-:W-:Y:S05]  /*4ae0*/  BSYNC.RECONVERGENT B1 ;  /* 0x0000000000017941 */ /* 0x000fea0003800200 */
.L_x_4765:
        /* <DEDUP_REMOVED lines=28> */
.L_x_4768:
[----:B------:R-:W-:Y:S05]  /*4cb0*/  BSYNC.RECONVERGENT B1 ;  /* 0x0000000000017941 */ /* 0x000fea0003800200 */
.L_x_4767:
        /* <DEDUP_REMOVED lines=28> */
.L_x_4770:
[----:B------:R-:W-:Y:S05]  /*4e80*/  BSYNC.RECONVERGENT B1 ;  /* 0x0000000000017941 */ /* 0x000fea0003800200 */
.L_x_4769:
        /* <DEDUP_REMOVED lines=28> */
.L_x_4772:
[----:B------:R-:W-:Y:S05]  /*5050*/  BSYNC.RECONVERGENT B1 ;  /* 0x0000000000017941 */ /* 0x000fea0003800200 */
.L_x_4771:
        /* <DEDUP_REMOVED lines=28> */
.L_x_4774:
[----:B------:R-:W-:Y:S05]  /*5220*/  BSYNC.RECONVERGENT B1 ;  /* 0x0000000000017941 */ /* 0x000fea0003800200 */
.L_x_4773:
        /* <DEDUP_REMOVED lines=28> */
.L_x_4776:
[----:B------:R-:W-:Y:S05]  /*53f0*/  BSYNC.RECONVERGENT B1 ;  /* 0x0000000000017941 */ /* 0x000fea0003800200 */
.L_x_4775:
        /* <DEDUP_REMOVED lines=28> */
.L_x_4778:
[----:B------:R-:W-:Y:S05]  /*55c0*/  BSYNC.RECONVERGENT B1 ;  /* 0x0000000000017941 */ /* 0x000fea0003800200 */
.L_x_4777:
        /* <DEDUP_REMOVED lines=28> */
.L_x_4780:
[----:B------:R-:W-:Y:S05]  /*5790*/  BSYNC.RECONVERGENT B1 ;  /* 0x0000000000017941 */ /* 0x000fea0003800200 */
.L_x_4779:
        /* <DEDUP_REMOVED lines=28> */
.L_x_4782:
[----:B------:R-:W-:Y:S05]  /*5960*/  BSYNC.RECONVERGENT B1 ;  /* 0x0000000000017941 */ /* 0x000fea0003800200 */
.L_x_4781:
        /* <DEDUP_REMOVED lines=28> */
.L_x_4784:
[----:B------:R-:W-:Y:S05]  /*5b30*/  BSYNC.RECONVERGENT B1 ;  /* 0x0000000000017941 */ /* 0x000fea0003800200 */
.L_x_4783:
        /* <DEDUP_REMOVED lines=28> */
.L_x_4786:
[----:B------:R-:W-:Y:S05]  /*5d00*/  BSYNC.RECONVERGENT B1 ;  /* 0x0000000000017941 */ /* 0x000fea0003800200 */
.L_x_4785:
        /* <DEDUP_REMOVED lines=28> */
.L_x_4788:
[----:B------:R-:W-:Y:S05]  /*5ed0*/  BSYNC.RECONVERGENT B1 ;  /* 0x0000000000017941 */ /* 0x000fea0003800200 */
.L_x_4787:
[----:B------:R-:W-:Y:S01]  /*5ee0*/  IMAD.IADD R249, R246, 0x1, R10 ;  /* 0x00000001f6f97824 */ /* 0x000fe200078e020a */
[----:B------:R-:W-:Y:S01]  /*5ef0*/  BSSY.RECONVERGENT B1, `(.L_x_4789) ;  /* 0x000001e000017945 */ /* 0x000fe20003800200 */
[----:B------:R-:W-:Y:S01]  /*5f00*/  IMAD R246, R10, 0x80, R13 ;  /* 0x000000800af67824 */ /* 0x000fe200078e020d */
[----:B------:R-:W-:Y:S01]  /*5f10*/  FSEL R179, R179, RZ, P3 ;  /* 0x000000ffb3b37208 */ /* 0x000fe20001800000 */
[----:B------:R-:W-:Y:S01]  /*5f20*/  IMAD.SHL.U32 R14, R249, 0x4, RZ ;  /* 0x00000004f90e7824 */ /* 0x000fe200078e00ff */
[----:B------:R-:W-:Y:S02]  /*5f30*/  FSEL R181, R181, RZ, P3 ;  /* 0x000000ffb5b57208 */ /* 0x000fe40001800000 */
[-C--:B------:R-:W-:Y:S02]  /*5f40*/  ISETP.GE.OR P4, PT, R246, R12.reuse, P1 ;  /* 0x0000000cf600720c */ /* 0x080fe40000f86670 */
[----:B------:R-:W-:Y:S02]  /*5f50*/  ISETP.GE.OR P5, PT, R14, R12, P1 ;  /* 0x0000000c0e00720c */ /* 0x000fe40000fa6670 */
[----:B------:R-:W-:-:S11]  /*5f60*/  FSEL R178, R178, RZ, P3 ;  /* 0x000000ffb2b27208 */ /* 0x000fd60001800000 */
        /* <DEDUP_REMOVED lines=8> */
[----:B------:R-:W-:-:S04]  /*5ff0*/  IMAD R13, R10, UR10, RZ ;  /* 0x0000000a0a0d7c24 */ /* 0x000fc8000f8e02ff */
        /* <DEDUP_REMOVED lines=13> */
.L_x_4790:
[----:B------:R-:W-:Y:S05]  /*60d0*/  BSYNC.RECONVERGENT B1 ;  /* 0x0000000000017941 */ /* 0x000fea0003800200 */
.L_x_4789:
[----:B------:R-:W-:Y:S01]  /*60e0*/  BSSY.RECONVERGENT B1, `(.L_x_4791) ;  /* 0x0000018000017945 */ /* 0x000fe20003800200 */
[----:B------:R-:W-:Y:S01]  /*60f0*/  IMAD R13, R10, 0x2, R249 ;  /* 0x000000020a0d7824 */ /* 0x000fe200078e02f9 */
[----:B------:R-:W-:Y:S02]  /*6100*/  FSEL R180, R180, RZ, P3 ;  /* 0x000000ffb4b47208 */ /* 0x000fe40001800000 */
        /* <DEDUP_REMOVED lines=21> */
.L_x_4792:
[----:B------:R-:W-:Y:S05]  /*6260*/  BSYNC.RECONVERGENT B1 ;  /* 0x0000000000017941 */ /* 0x000fea0003800200 */
.L_x_4791:
[----:B------:R-:W-:Y:S01]  /*6270*/  IMAD.SHL.U32 R14, R13, 0x4, RZ ;  /* 0x000000040d0e7824 */ /* 0x000fe200078e00ff */
[----:B------:R-:W-:Y:S01]  /*6280*/  BSSY.RECONVERGENT B1, `(.L_x_4793) ;  /* 0x000001b000017945 */ /* 0x000fe20003800200 */
[----:B------:R-:W-:Y:S01]  /*6290*/  FSEL R183, R183, RZ, P3 ;  /* 0x000000ffb7b77208 */ /* 0x000fe20001800000 */
[----:B------:R-:W-:Y:S01]  /*62a0*/  IMAD.IADD R246, R13, 0x1, R10 ;  /* 0x000000010df67824 */ /* 0x000fe200078e020a */
        /* <DEDUP_REMOVED lines=14> */
[----:B------:R-:W-:Y:S01]  /*6390*/  IMAD.SHL.U32 R13, R13, 0x4, RZ ;  /* 0x000000040d0d7824 */ /* 0x000fe200078e00ff */
[----:B-1----:R-:W-:-:S04]  /*63a0*/  SHF.L.U32 R15, R15, 0x1, RZ ;  /* 0x000000010f0f7819 */ /* 0x002fc800000006ff */
        /* <DEDUP_REMOVED lines=8> */
.L_x_4794:
[----:B------:R-:W-:Y:S05]  /*6430*/  BSYNC.RECONVERGENT B1 ;  /* 0x0000000000017941 */ /* 0x000fea0003800200 */
.L_x_4793:
[----:B------:R-:W-:Y:S01]  /*6440*/  IMAD.SHL.U32 R13, R246, 0x4, RZ ;  /* 0x00000004f60d7824 */ /* 0x000fe200078e00ff */
[----:B------:R-:W-:Y:S01]  /*6450*/  BSSY.RECONVERGENT B1, `(.L_x_4795) ;  /* 0x000001b000017945 */ /* 0x000fe20003800200 */
[----:B------:R-:W-:Y:S02]  /*6460*/  FSEL R185, R185, RZ, P3 ;  /* 0x000000ffb9b97208 */ /* 0x000fe40001800000 */
[----:B------:R-:W-:Y:S02]  /*6470*/  FSEL R184, R184, RZ, P3 ;  /* 0x000000ffb8b87208 */ /* 0x000fe40001800000 */
[----:B------:R-:W-:Y:S01]  /*6480*/  ISETP.GE.OR P4, PT, R13, R12, P1 ;  /* 0x0000000c0d00720c */ /* 0x000fe20000f86670 */
[----:B------:R-:W-:-:S12]  /*6490*/  IMAD.IADD R13, R246, 0x1, R10 ;  /* 0x00000001f60d7824 */ /* 0x000fd800078e020a */
        /* <DEDUP_REMOVED lines=22> */
.L_x_4796:
[----:B------:R-:W-:Y:S05]  /*6600*/  BSYNC.RECONVERGENT B1 ;  /* 0x0000000000017941 */ /* 0x000fea0003800200 */
.L_x_4795:
        /* <DEDUP_REMOVED lines=18> */
[----:B------:R-:W-:Y:S02]  /*6730*/  IMAD.SHL.U32 R13, R13, 0x4, RZ ;  /* 0x000000040d0d7824 */ /* 0x000fe400078e00ff */
[----:B-1----:R-:W-:-:S05]  /*6740*/  IMAD.SHL.U32 R15, R15, 0x2, RZ ;  /* 0x000000020f0f7824 */ /* 0x002fca00078e00ff */
        /* <DEDUP_REMOVED lines=8> */
.L_x_4798:
[----:B------:R-:W-:Y:S05]  /*67d0*/  BSYNC.RECONVERGENT B1 ;  /* 0x0000000000017941 */ /* 0x000fea0003800200 */
.L_x_4797:
[C---:B------:R-:W-:Y:S01]  /*67e0*/  SHF.L.U32 R13, R246.reuse, 0x2, RZ ;  /* 0x00000002f60d7819 */ /* 0x040fe200000006ff */
[----:B------:R-:W-:Y:S01]  /*67f0*/  BSSY.RECONVERGENT B1, `(.L_x_4799) ;  /* 0x000001b000017945 */ /* 0x000fe20003800200 */
[----:B------:R-:W-:Y:S02]  /*6800*/  FSEL R189, R189, RZ, P3 ;  /* 0x000000ffbdbd7208 */ /* 0x000fe40001800000 */
[----:B------:R-:W-:Y:S01]  /*6810*/  ISETP.GE.OR P4, PT, R13, R12, P1 ;  /* 0x0000000c0d00720c */ /* 0x000fe20000f86670 */
[----:B------:R-:W-:Y:S01]  /*6820*/  IMAD.IADD R13, R246, 0x1, R10 ;  /* 0x00000001f60d7824 */ /* 0x000fe200078e020a */
        /* <DEDUP_REMOVED lines=23> */
.L_x_4800:
[----:B------:R-:W-:Y:S05]  /*69a0*/  BSYNC.RECONVERGENT B1 ;  /* 0x0000000000017941 */ /* 0x000fea0003800200 */
.L_x_4799:
[----:B------:R-:W-:Y:S01]  /*69b0*/  IMAD.SHL.U32 R14, R13, 0x4, RZ ;  /* 0x000000040d0e7824 */ /* 0x000fe200078e00ff */
[----:B------:R-:W-:Y:S01]  /*69c0*/  BSSY.RECONVERGENT B1, `(.L_x_4801) ;  /* 0x000001b000017945 */ /* 0x000fe20003800200 */
[----:B------:R-:W-:Y:S02]  /*69d0*/  FSEL R191, R191, RZ, P3 ;  /* 0x000000ffbfbf7208 */ /* 0x000fe40001800000 */
[----:B------:R-:W-:Y:S02]  /*69e0*/  FSEL R190, R190, RZ, P3 ;  /* 0x000000ffbebe7208 */ /* 0x000fe40001800000 */
[----:B------:R-:W-:Y:S02]  /*69f0*/  ISETP.GE.OR P4, PT, R14, R12, P1 ;  /* 0x0000000c0e00720c */ /* 0x000fe40000f86670 */
[----:B------:R-:W-:-:S11]  /*6a00*/  IADD3 R246, PT, PT, R13, R10, RZ ;  /* 0x0000000a0df67210 */ /* 0x000fd60007ffe0ff */
        /* <DEDUP_REMOVED lines=22> */
.L_x_4802:
[----:B------:R-:W-:Y:S05]  /*6b70*/  BSYNC.RECONVERGENT B1 ;  /* 0x0000000000017941 */ /* 0x000fea0003800200 */
.L_x_4801:
        /* <DEDUP_REMOVED lines=28> */
.L_x_4804:
[----:B------:R-:W-:Y:S05]  /*6d40*/  BSYNC.RECONVERGENT B1 ;  /* 0x0000000000017941 */ /* 0x000fea0003800200 */
.L_x_4803:
        /* <DEDUP_REMOVED lines=18> */
[----:B------:R-:W-:Y:S01]  /*6e70*/  SHF.L.U32 R13, R13, 0x2, RZ ;  /* 0x000000020d0d7819 */ /* 0x000fe200000006ff */
        /* <DEDUP_REMOVED lines=9> */
.L_x_4806:
[----:B------:R-:W-:Y:S05]  /*6f10*/  BSYNC.RECONVERGENT B1 ;  /* 0x0000000000017941 */ /* 0x000fea0003800200 */
.L_x_4805:
        /* <DEDUP_REMOVED lines=28> */
.L_x_4808:
[----:B------:R-:W-:Y:S05]  /*70e0*/  BSYNC.RECONVERGENT B1 ;  /* 0x0000000000017941 */ /* 0x000fea0003800200 */
.L_x_4807:
[----:B------:R-:W-:Y:S01]  /*70f0*/  SHF.L.U32 R14, R13, 0x2, RZ ;  /* 0x000000020d0e7819 */ /* 0x000fe200000006ff */
[----:B------:R-:W-:Y:S01]  /*7100*/  BSSY.RECONVERGENT B1, `(.L_x_4809) ;  /* 0x000001b000017945 */ /* 0x000fe20003800200 */
[----:B------:R-:W-:Y:S01]  /*7110*/  FSEL R199, R199, RZ, P3 ;  /* 0x000000ffc7c77208 */ /* 0x000fe20001800000 */
[----:B------:R-:W-:Y:S01]  /*7120*/  IMAD.IADD R246, R13, 0x1, R10 ;  /* 0x000000010df67824 */ /* 0x000fe200078e020a */
        /* <DEDUP_REMOVED lines=24> */
.L_x_4810:
[----:B------:R-:W-:Y:S05]  /*72b0*/  BSYNC.RECONVERGENT B1 ;  /* 0x0000000000017941 */ /* 0x000fea0003800200 */
.L_x_4809:
        /* <DEDUP_REMOVED lines=28> */
.L_x_4812:
[----:B------:R-:W-:Y:S05]  /*7480*/  BSYNC.RECONVERGENT B1 ;  /* 0x0000000000017941 */ /* 0x000fea0003800200 */
.L_x_4811:
        /* <DEDUP_REMOVED lines=28> */
.L_x_4814:
[----:B------:R-:W-:Y:S05]  /*7650*/  BSYNC.RECONVERGENT B1 ;  /* 0x0000000000017941 */ /* 0x000fea0003800200 */
.L_x_4813:
        /* <DEDUP_REMOVED lines=28> */
.L_x_4816:
[----:B------:R-:W-:Y:S05]  /*7820*/  BSYNC.RECONVERGENT B1 ;  /* 0x0000000000017941 */ /* 0x000fea0003800200 */
.L_x_4815:
        /* <DEDUP_REMOVED lines=28> */
.L_x_4818:
[----:B------:R-:W-:Y:S05]  /*79f0*/  BSYNC.RECONVERGENT B1 ;  /* 0x0000000000017941 */ /* 0x000fea0003800200 */
.L_x_4817:
        /* <DEDUP_REMOVED lines=28> */
.L_x_4820:
[----:B------:R-:W-:Y:S05]  /*7bc0*/  BSYNC.RECONVERGENT B1 ;  /* 0x0000000000017941 */ /* 0x000fea0003800200 */
.L_x_4819:
        /* <DEDUP_REMOVED lines=28> */
.L_x_4822:
[----:B------:R-:W-:Y:S05]  /*7d90*/  BSYNC.RECONVERGENT B1 ;  /* 0x0000000000017941 */ /* 0x000fea0003800200 */
.L_x_4821:
        /* <DEDUP_REMOVED lines=28> */
.L_x_4824:
[----:B------:R-:W-:Y:S05]  /*7f60*/  BSYNC.RECONVERGENT B1 ;  /* 0x0000000000017941 */ /* 0x000fea0003800200 */
.L_x_4823:
        /* <DEDUP_REMOVED lines=28> */
.L_x_4826:
[----:B------:R-:W-:Y:S05]  /*8130*/  BSYNC.RECONVERGENT B1 ;  /* 0x0000000000017941 */ /* 0x000fea0003800200 */
.L_x_4825:
        /* <DEDUP_REMOVED lines=28> */
.L_x_4828:
[----:B------:R-:W-:Y:S05]  /*8300*/  BSYNC.RECONVERGENT B1 ;  /* 0x0000000000017941 */ /* 0x000fea0003800200 */
.L_x_4827:
        /* <DEDUP_REMOVED lines=28> */
.L_x_4830:
[----:B------:R-:W-:Y:S05]  /*84d0*/  BSYNC.RECONVERGENT B1 ;  /* 0x0000000000017941 */ /* 0x000fea0003800200 */
.L_x_4829:
        /* <DEDUP_REMOVED lines=28> */
.L_x_4832:
[----:B------:R-:W-:Y:S05]  /*86a0*/  BSYNC.RECONVERGENT B1 ;  /* 0x0000000000017941 */ /* 0x000fea0003800200 */
.L_x_4831:
        /* <DEDUP_REMOVED lines=28> */
.L_x_4834:
[----:B------:R-:W-:Y:S05]  /*8870*/  BSYNC.RECONVERGENT B1 ;  /* 0x0000000000017941 */ /* 0x000fea0003800200 */
.L_x_4833:
        /* <DEDUP_REMOVED lines=28> */
.L_x_4836:
[----:B------:R-:W-:Y:S05]  /*8a40*/  BSYNC.RECONVERGENT B1 ;  /* 0x0000000000017941 */ /* 0x000fea0003800200 */
.L_x_4835:
        /* <DEDUP_REMOVED lines=28> */
.L_x_4838:
[----:B------:R-:W-:Y:S05]  /*8c10*/  BSYNC.RECONVERGENT B1 ;  /* 0x0000000000017941 */ /* 0x000fea0003800200 */
.L_x_4837:
        /* <DEDUP_REMOVED lines=28> */
.L_x_4840:
[----:B------:R-:W-:Y:S05]  /*8de0*/  BSYNC.RECONVERGENT B1 ;  /* 0x0000000000017941 */ /* 0x000fea0003800200 */
.L_x_4839:
        /* <DEDUP_REMOVED lines=28> */
.L_x_4842:
[----:B------:R-:W-:Y:S05]  /*8fb0*/  BSYNC.RECONVERGENT B1 ;  /* 0x0000000000017941 */ /* 0x000fea0003800200 */
.L_x_4841:
        /* <DEDUP_REMOVED lines=28> */
.L_x_4844:
[----:B------:R-:W-:Y:S05]  /*9180*/  BSYNC.RECONVERGENT B1 ;  /* 0x0000000000017941 */ /* 0x000fea0003800200 */
.L_x_4843:
        /* <DEDUP_REMOVED lines=28> */
.L_x_4846:
[----:B------:R-:W-:Y:S05]  /*9350*/  BSYNC.RECONVERGENT B1 ;  /* 0x0000000000017941 */ /* 0x000fea0003800200 */
.L_x_4845:
        /* <DEDUP_REMOVED lines=28> */
.L_x_4848:
[----:B------:R-:W-:Y:S05]  /*9520*/  BSYNC.RECONVERGENT B1 ;  /* 0x0000000000017941 */ /* 0x000fea0003800200 */
.L_x_4847:
        /* <DEDUP_REMOVED lines=28> */
.L_x_4850:
[----:B------:R-:W-:Y:S05]  /*96f0*/  BSYNC.RECONVERGENT B1 ;  /* 0x0000000000017941 */ /* 0x000fea0003800200 */
.L_x_4849:
[C---:B------:R-:W-:Y:S01]  /*9700*/  IMAD.SHL.U32 R13, R246.reuse, 0x4, RZ ;  /* 0x00000004f60d7824 */ /* 0x040fe200078e00ff */
[----:B------:R-:W-:Y:S01]  /*9710*/  IADD3 R14, PT, PT, R246, R10, RZ ;  /* 0x0000000af60e7210 */ /* 0x000fe20007ffe0ff */
[----:B------:R-:W-:Y:S01]  /*9720*/  BSSY.RECONVERGENT B1, `(.L_x_4851) ;  /* 0x000001c000017945 */ /* 0x000fe20003800200 */
[----:B------:R-:W-:Y:S02]  /*9730*/  FSEL R241, R241, RZ, P3 ;  /* 0x000000fff1f17208 */ /* 0x000fe40001800000 */
[----:B------:R-:W-:Y:S01]  /*9740*/  ISETP.GE.OR P5, PT, R13, R12, P1 ;  /* 0x0000000c0d00720c */ /* 0x000fe20000fa6670 */
[----:B------:R-:W-:Y:S01]  /*9750*/  IMAD.SHL.U32 R14, R14, 0x4, RZ ;  /* 0x000000040e0e7824 */ /* 0x000fe200078e00ff */
[----:B------:R-:W-:-:S04]  /*9760*/  FSEL R240, R240, RZ, P3 ;  /* 0x000000fff0f07208 */ /* 0x000fc80001800000 */
        /* <DEDUP_REMOVED lines=23> */
.L_x_4852:
[----:B------:R-:W-:Y:S05]  /*98e0*/  BSYNC.RECONVERGENT B1 ;  /* 0x0000000000017941 */ /* 0x000fea0003800200 */
.L_x_4851:
[----:B------:R-:W-:Y:S01]  /*98f0*/  BSSY.RECONVERGENT B1, `(.L_x_4853) ;  /* 0x0000018000017945 */ /* 0x000fe20003800200 */
[----:B------:R-:W-:Y:S02]  /*9900*/  FSEL R243, R243, RZ, P3 ;  /* 0x000000fff3f37208 */ /* 0x000fe40001800000 */
[----:B------:R-:W-:Y:S01]  /*9910*/  FSEL R242, R242, RZ, P3 ;  /* 0x000000fff2f27208 */ /* 0x000fe20001800000 */
        /* <DEDUP_REMOVED lines=11> */
[----:B------:R-:W-:Y:S02]  /*99d0*/  IMAD R14, R11, 0xe0, R14 ;  /* 0x000000e00b0e7824 */ /* 0x000fe400078e020e */
[----:B-1----:R-:W-:-:S05]  /*99e0*/  IMAD.SHL.U32 R12, R12, 0x2, RZ ;  /* 0x000000020c0c7824 */ /* 0x002fca00078e00ff */
[----:B------:R-:W-:-:S05]  /*99f0*/  LOP3.LUT R12, R12, 0x2, RZ, 0xc0, !PT ;  /* 0x000000020c0c7812 */ /* 0x000fca00078ec0ff */
[----:B------:R-:W-:Y:S01]  /*9a00*/  IMAD R11, R10, UR4, R12 ;  /* 0x000000040a0b7c24 */ /* 0x000fe2000f8e020c */
[----:B------:R-:W-:-:S04]  /*9a10*/  SHF.R.S32.HI R12, RZ, 0x1f, R14 ;  /* 0x0000001fff0c7819 */ /* 0x000fc8000001140e */
[----:B------:R-:W-:-:S04]  /*9a20*/  IADD3 R10, P3, PT, R11, R14, RZ ;  /* 0x0000000e0b0a7210 */ /* 0x000fc80007f7e0ff */
[----:B------:R-:W-:Y:S02]  /*9a30*/  LEA.HI.X.SX32 R12, R11, R12, 0x1, P3 ;  /* 0x0000000c0b0c7211 */ /* 0x000fe400018f0eff */
[----:B------:R-:W-:-:S04]  /*9a40*/  LEA R242, P3, R10, UR16, 0x2 ;  /* 0x000000100af27c11 */ /* 0x000fc8000f8610ff */
[----:B------:R-:W-:-:S06]  /*9a50*/  LEA.HI.X R243, R10, UR17, R12, 0x2, P3 ;  /* 0x000000110af37c11 */ /* 0x000fcc00098f140c */
[----:B------:R-:W5:Y:S03]  /*9a60*/  LDG.E.64 R242, desc[UR36][R242.64] ;  /* 0x00000024f2f27981 */ /* 0x000f66000c1e1b00 */
.L_x_4854:
[----:B------:R-:W-:Y:S05]  /*9a70*/  BSYNC.RECONVERGENT B1 ;  /* 0x0000000000017941 */ /* 0x000fea0003800200 */
.L_x_4853:
[----:B------:R-:W2:Y:S04]  /*9a80*/  LDL R10, [R1+0x38] ;  /* 0x00003800010a7983 */ /* 0x000ea80000100800 */
[----:B0-----:R0:W-:Y:S04]  /*9a90*/  STL [R1+0x6c], R4 ;  /* 0x00006c0401007387 */ /* 0x0011e80000100800 */
[----:B------:R-:W3:Y:S04]  /*9aa0*/  LDL R11, [R1+0x3c] ;  /* 0x00003c00010b7983 */ /* 0x000ee80000100800 */
[----:B0-----:R-:W4:Y:S04]  /*9ab0*/  LDL R4, [R1+0x40] ;  /* 0x0000400001047983 */ /* 0x001f280000100800 */
[----:B-----5:R0:W-:Y:S04]  /*9ac0*/  STL [R1+0x68], R242 ;  /* 0x000068f201007387 */ /* 0x0201e80000100800 */
[----:B0-----:R-:W4:Y:S04]  /*9ad0*/  LDL R242, [R1+0x44] ;  /* 0x0000440001f27983 */ /* 0x001f280000100800 */
[----:B------:R0:W-:Y:S04]  /*9ae0*/  STL [R1+0x64], R5 ;  /* 0x0000640501007387 */ /* 0x0001e80000100800 */
        /* <DEDUP_REMOVED lines=14> */
[----:B------:R-:W4:Y:S04]  /*9bd0*/  LDL R249, [R1+0x10] ;  /* 0x0000100001f97983 */ /* 0x000f280000100800 */
[----:B------:R-:W4:Y:S04]  /*9be0*/  LDL R246, [R1+0x14] ;  /* 0x0000140001f67983 */ /* 0x000f280000100800 */
[----:B0-----:R-:W4:Y:S04]  /*9bf0*/  LDL R0, [R1+0x1c] ;  /* 0x00001c0001007983 */ /* 0x001f280000100800 */
[----:B------:R-:W4:Y:S04]  /*9c00*/  LDL R15, [R1+0x8] ;  /* 0x00000800010f7983 */ /* 0x000f280000100800 */
[----:B------:R-:W4:Y:S04]  /*9c10*/  LDL R14, [R1+0xc] ;  /* 0x00000c00010e7983 */ /* 0x000f280000100800 */
[----:B------:R-:W4:Y:S04]  /*9c20*/  LDL R13, [R1] ;  /* 0x00000000010d7983 */ /* 0x000f280000100800 */
[----:B------:R-:W4:Y:S01]  /*9c30*/  LDL R12, [R1+0x4] ;  /* 0x00000400010c7983 */ /* 0x000f220000100800 */
[----:B--2---:R-:W-:Y:S01]  /*9c40*/  FMUL.FTZ R10, R10, R118 ;  /* 0x000000760a0a7220 */ /* 0x004fe20000410000 */
[----:B---3--:R-:W-:-:S03]  /*9c50*/  FMUL.FTZ R11, R11, R119 ;  /* 0x000000770b0b7220 */ /* 0x008fc60000410000 */
[----:B----4-:R-:W-:Y:S02]  /*9c60*/  FFMA.FTZ R10, R4, R116, R10 ;  /* 0x00000074040a7223 */ /* 0x010fe4000001000a */
[----:B------:R-:W2:Y:S01]  /*9c70*/  LDL.LU R4, [R1+0x6c] ;  /* 0x00006c0001047983 */ /* 0x000ea20000300800 */
[----:B------:R-:W-:-:S03]  /*9c80*/  FFMA.FTZ R11, R242, R117, R11 ;  /* 0x00000075f20b7223 */ /* 0x000fc6000001000b */
[----:B------:R-:W2:Y:S01]  /*9c90*/  LDL.LU R242, [R1+0x68] ;  /* 0x0000680001f27983 */ /* 0x000ea20000300800 */
[----:B------:R-:W-:-:S03]  /*9ca0*/  FFMA.FTZ R10, R5, R120, R10 ;  /* 0x00000078050a7223 */ /* 0x000fc6000001000a */
[----:B------:R-:W3:Y:S01]  /*9cb0*/  LDL.LU R5, [R1+0x64] ;  /* 0x0000640001057983 */ /* 0x000ee20000300800 */
[----:B------:R-:W-:-:S03]  /*9cc0*/  FFMA.FTZ R11, R243, R121, R11 ;  /* 0x00000079f30b7223 */ /* 0x000fc6000001000b */
[----:B------:R-:W3:Y:S01]  /*9cd0*/  LDL.LU R243, [R1+0x60] ;  /* 0x0000600001f37983 */ /* 0x000ee20000300800 */
        /* <DEDUP_REMOVED lines=113> */
[----:B------:R-:W1:Y:S01]  /*a3f0*/  S2R R246, SR_TID.X ;  /* 0x0000000000f67919 */ /* 0x000e620000002100 */
[----:B------:R-:W-:Y:S02]  /*a400*/  FFMA.FTZ R11, R25, R229, R11 ;  /* 0x000000e5190b7223 */ /* 0x000fe4000001000b */
[----:B------:R-:W-:Y:S02]  /*a410*/  FFMA.FTZ R10, R22, R230, R10 ;  /* 0x000000e6160a7223 */ /* 0x000fe4000001000a */
[----:B------:R-:W-:Y:S02]  /*a420*/  FFMA.FTZ R11, R23, R231, R11 ;  /* 0x000000e7170b7223 */ /* 0x000fe4000001000b */
[----:B------:R-:W-:Y:S02]  /*a430*/  FFMA.FTZ R10, R20, R232, R10 ;  /* 0x000000e8140a7223 */ /* 0x000fe4000001000a */
[----:B------:R-:W-:-:S02]  /*a440*/  FFMA.FTZ R11, R21, R233, R11 ;  /* 0x000000e9150b7223 */ /* 0x000fc4000001000b */
[----:B------:R-:W-:Y:S02]  /*a450*/  FFMA.FTZ R10, R18, R234, R10 ;  /* 0x000000ea120a7223 */ /* 0x000fe4000001000a */
[----:B------:R-:W-:Y:S02]  /*a460*/  FFMA.FTZ R11, R19, R235, R11 ;  /* 0x000000eb130b7223 */ /* 0x000fe4000001000b */
[----:B------:R-:W-:Y:S02]  /*a470*/  FFMA.FTZ R10, R16, R236, R10 ;  /* 0x000000ec100a7223 */ /* 0x000fe4000001000a */
[----:B------:R-:W-:Y:S02]  /*a480*/  FFMA.FTZ R11, R17, R237, R11 ;  /* 0x000000ed110b7223 */ /* 0x000fe4000001000b */
[----:B------:R-:W-:Y:S02]  /*a490*/  FFMA.FTZ R10, R8, R238, R10 ;  /* 0x000000ee080a7223 */ /* 0x000fe4000001000a */
[----:B------:R-:W-:-:S02]  /*a4a0*/  FFMA.FTZ R11, R9, R239, R11 ;  /* 0x000000ef090b7223 */ /* 0x000fc4000001000b */
[----:B------:R-:W-:Y:S02]  /*a4b0*/  FFMA.FTZ R10, R6, R240, R10 ;  /* 0x000000f0060a7223 */ /* 0x000fe4000001000a */
[----:B------:R-:W-:Y:S01]  /*a4c0*/  FFMA.FTZ R11, R7, R241, R11 ;  /* 0x000000f1070b7223 */ /* 0x000fe2000001000b */
[----:B------:R-:W-:Y:S01]  /*a4d0*/  UMOV UR7, 0xffffffff ;  /* 0xffffffff00077882 */ /* 0x000fe20000000000 */
[----:B--2---:R-:W-:Y:S02]  /*a4e0*/  FFMA.FTZ R10, R4, R242, R10 ;  /* 0x000000f2040a7223 */ /* 0x004fe4000001000a */
[----:B---3--:R-:W-:Y:S01]  /*a4f0*/  FFMA.FTZ R11, R5, R243, R11 ;  /* 0x000000f3050b7223 */ /* 0x008fe2000001000b */
[----:B-1----:R-:W-:-:S03]  /*a500*/  LOP3.LUT R246, R246, 0x1, RZ, 0xc0, !PT ;  /* 0x00000001f6f67812 */ /* 0x002fc600078ec0ff */
[----:B------:R-:W-:Y:S01]  /*a510*/  FADD.FTZ R10, R10, R11 ;  /* 0x0000000b0a0a7221 */ /* 0x000fe20000010000 */
[----:B0-----:R-:W-:Y:S06]  /*a520*/  BRA.DIV UR7, `(.L_x_4855) ;  /* 0x0000005e07287947 */ /* 0x001fec000b800000 */
[----:B------:R0:W1:Y:S02]  /*a530*/  SHFL.BFLY PT, R14, R10, 0x1, 0x1f ;  /* 0x0c201f000a0e7f89 */ /* 0x00006400000e0000 */
.L_x_4928:
[----:B------:R-:W-:Y:S01]  /*a540*/  ISETP.EQ.U32.OR P1, PT, R246, 0x1, P1 ;  /* 0x00000001f600780c */ /* 0x000fe20000f22470 */
[----:B-1----:R-:W-:Y:S01]  /*a550*/  FADD.FTZ R12, R10, R14 ;  /* 0x0000000e0a0c7221 */ /* 0x002fe20000010000 */
[----:B------:R-:W-:Y:S03]  /*a560*/  BSSY.RECONVERGENT B1, `(.L_x_4856) ;  /* 0x0000019000017945 */ /* 0x000fe60003800200 */
[----:B------:R-:W-:-:S08]  /*a570*/  FMUL.FTZ R12, R12, UR22 ;  /* 0x000000160c0c7c20 */ /* 0x000fd00008410000 */
[----:B------:R-:W-:Y:S05]  /*a580*/  @P1 BRA `(.L_x_4857) ;  /* 0x0000000000581947 */ /* 0x000fea0003800000 */
[----:B------:R-:W-:-:S04]  /*a590*/  ISETP.NE.U32.AND P1, PT, RZ, UR18, PT ;  /* 0x00000012ff007c0c */ /* 0x000fc8000bf25070 */
[----:B------:R-:W-:-:S13]  /*a5a0*/  ISETP.NE.AND.EX P3, PT, RZ, UR19, PT, P1 ;  /* 0x00000013ff007c0c */ /* 0x000fda000bf65310 */
[----:B0-----:R-:W0:Y:S02]  /*a5b0*/  @P3 LDC.64 R10, c[0x0][0x438] ;  /* 0x00010e00ff0a3b82 */ /* 0x001e240000000a00 */
[----:B0----5:R-:W-:-:S06]  /*a5c0*/  @P3 IMAD.WIDE R10, R247, 0x4, R10 ;  /* 0x00000004f70a3825 */ /* 0x021fcc00078e020a */
[----:B------:R0:W2:Y:S01]  /*a5d0*/  @P3 LDG.E R10, desc[UR36][R10.64] ;  /* 0x000000240a0a3981 */ /* 0x0000a2000c1e1900 */
[----:B------:R-:W-:-:S04]  /*a5e0*/  ISETP.NE.U32.AND P1, PT, RZ, UR20, PT ;  /* 0x00000014ff007c0c */ /* 0x000fc8000bf25070 */
[----:B------:R-:W-:-:S13]  /*a5f0*/  ISETP.NE.AND.EX P1, PT, RZ, UR21, PT, P1 ;  /* 0x00000015ff007c0c */ /* 0x000fda000bf25310 */
[----:B0-----:R-:W0:Y:S01]  /*a600*/  @P1 LDC R11, c[0x0][0x430] ;  /* 0x00010c00ff0b1b82 */ /* 0x001e220000000800 */
[----:B------:R-:W1:Y:S01]  /*a610*/  @P1 S2R R13, SR_CTAID.X ;  /* 0x00000000000d1919 */ /* 0x000e620000002500 */
[----:B--2---:R-:W-:-:S06]  /*a620*/  @P3 FADD.FTZ R12, R12, R10 ;  /* 0x0000000a0c0c3221 */ /* 0x004fcc0000010000 */
[----:B------:R-:W0:Y:S02]  /*a630*/  @P1 LDC R10, c[0x0][0x408] ;  /* 0x00010200ff0a1b82 */ /* 0x000e240000000800 */
[----:B0-----:R-:W-:-:S04]  /*a640*/  @P1 IADD3 R10, PT, PT, R11, R10, RZ ;  /* 0x0000000a0b0a1210 */ /* 0x001fc80007ffe0ff */
[----:B------:R-:W-:Y:S02]  /*a650*/  @P1 ISETP.GE.AND P3, PT, R0, R10, PT ;  /* 0x0000000a0000120c */ /* 0x000fe40003f66270 */
[----:B------:R-:W1:Y:S02]  /*a660*/  @P1 LDC.64 R10, c[0x0][0x448] ;  /* 0x00011200ff0a1b82 */ /* 0x000e640000000a00 */
[----:B-1----:R-:W-:-:S06]  /*a670*/  @P1 IMAD.WIDE.U32 R10, R13, 0x4, R10 ;  /* 0x000000040d0a1825 */ /* 0x002fcc00078e000a */
[----:B------:R0:W2:Y:S02]  /*a680*/  @P1 LDG.E R10, desc[UR36][R10.64] ;  /* 0x000000240a0a1981 */ /* 0x0000a4000c1e1900 */
[----:B0-----:R-:W-:-:S04]  /*a690*/  @P1 SEL R11, RZ, UR39, P3 ;  /* 0x00000027ff0b1c07 */ /* 0x001fc80009800000 */
[----:B------:R-:W-:-:S04]  /*a6a0*/  @P1 IADD3 R11, PT, PT, R0, -UR46, R11 ;  /* 0x8000002e000b1c10 */ /* 0x000fc8000fffe00b */
[----:B------:R-:W-:-:S05]  /*a6b0*/  @P1 I2FP.F32.S32 R11, R11 ;  /* 0x0000000b000b1245 */ /* 0x000fca0000201400 */
[----:B--2---:R-:W-:-:S05]  /*a6c0*/  @P1 FFMA.FTZ R12, R11, R10, R12 ;  /* 0x0000000a0b0c1223 */ /* 0x004fca000001000c */
[----:B------:R1:W-:Y:S01]  /*a6d0*/  STS [R248], R12 ;  /* 0x0000000cf8007388 */ /* 0x0003e20000000800 */
[----:B------:R-:W-:-:S07]  /*a6e0*/  @!P2 FMNMX.FTZ R252, R252, R12, !PT ;  /* 0x0000000cfcfca209 */ /* 0x000fce0007810000 */
.L_x_4857:
[----:B------:R-:W-:Y:S05]  /*a6f0*/  BSYNC.RECONVERGENT B1 ;  /* 0x0000000000017941 */ /* 0x000fea0003800200 */
.L_x_4856:
[----:B------:R-:W-:Y:S01]  /*a700*/  UIADD3 UR7, UPT, UPT, UR46, 0x1, -UR13 ;  /* 0x000000012e077890 */ /* 0x000fe2000fffe80d */
[----:B-----5:R-:W-:Y:S01]  /*a710*/  VIADD R0, R0, 0x40 ;  /* 0x0000004000007836 */ /* 0x020fe20000000000 */
[----:B------:R-:W-:Y:S01]  /*a720*/  IADD3 R2, P2, PT, R2, 0x40, RZ ;  /* 0x0000004002027810 */ /* 0x000fe20007f5e0ff */
[----:B-1----:R-:W-:Y:S01]  /*a730*/  VIADD R248, R248, 0x100 ;  /* 0x00000100f8f87836 */ /* 0x002fe20000000000 */
[----:B------:R-:W-:Y:S01]  /*a740*/  UISETP.LT.AND UP0, UPT, URZ, UR7, UPT ;  /* 0x00000007ff00728c */ /* 0x000fe2000bf01270 */
[----:B------:R-:W-:Y:S02]  /*a750*/  VIADD R247, R247, 0x40 ;  /* 0x00000040f7f77836 */ /* 0x000fe40000000000 */
[----:B------:R-:W-:Y:S01]  /*a760*/  IMAD.X R3, RZ, RZ, R3, P2 ;  /* 0x000000ffff037224 */ /* 0x000fe200010e0603 */
[----:B------:R-:W-:-:S04]  /*a770*/  USEL UR7, URZ, UR7, !UP0 ;  /* 0x00000007ff077287 */ /* 0x000fc8000c000000 */
[----:B------:R-:W-:-:S04]  /*a780*/  UIADD3 UR8, UPT, UPT, -UR7, UR46, URZ ;  /* 0x0000002e07087290 */ /* 0x000fc8000fffe1ff */
[----:B------:R-:W-:-:S04]  /*a790*/  UIADD3 UR8, UPT, UPT, UR8, 0xf, URZ ;  /* 0x0000000f08087890 */ /* 0x000fc8000fffe0ff */
[----:B------:R-:W-:-:S04]  /*a7a0*/  USHF.R.S32.HI UR9, URZ, 0x1f, UR8 ;  /* 0x0000001fff097899 */ /* 0x000fc80008011408 */
[----:B------:R-:W-:-:S04]  /*a7b0*/  ULEA.HI UR9, UR9, UR8, URZ, 0x4 ;  /* 0x0000000809097291 */ /* 0x000fc8000f8f20ff */
[----:B------:R-:W-:-:S04]  /*a7c0*/  ULOP3.LUT UR9, UR9, 0xfffffff0, URZ, 0xc0, !UPT ;  /* 0xfffffff009097892 */ /* 0x000fc8000f8ec0ff */
[----:B------:R-:W-:-:S06]  /*a7d0*/  UIADD3 UR9, UPT, UPT, UR7, UR9, URZ ;  /* 0x0000000907097290 */ /* 0x000fcc000fffe0ff */
[----:B------:R-:W-:-:S13]  /*a7e0*/  ISETP.GE.AND P1, PT, R0, UR9, PT ;  /* 0x0000000900007c0c */ /* 0x000fda000bf26270 */
[----:B------:R-:W-:Y:S05]  /*a7f0*/  @!P1 BRA `(.L_x_4858) ;  /* 0xffffff7c005c9947 */ /* 0x000fea000383ffff */
.L_x_4726:
[----:B0---4-:R-:W-:Y:S05]  /*a800*/  BSYNC B0 ;  /* 0x0000000000007941 */ /* 0x011fea0003800000 */
.L_x_4725:
[----:B------:R-:W0:Y:S01]  /*a810*/  S2R R3, SR_TID.X ;  /* 0x0000000000037919 */ /* 0x000e220000002100 */
[----:B------:R-:W4:Y:S02]  /*a820*/  LDCU UR7, c[0x0][0x3f4] ;  /* 0x00007e80ff0777ac */ /* 0x000f240008000800 */
[----:B----4-:R-:W-:-:S06]  /*a830*/  UIADD3 UR7, UPT, UPT, UR46, 0x1, -UR7 ;  /* 0x000000012e077890 */ /* 0x010fcc000fffe807 */
[----:B------:R-:W-:Y:S01]  /*a840*/  VIMNMX R4, PT, PT, RZ, UR7, !PT ;  /* 0x00000007ff047c48 */ /* 0x000fe2000ffe0100 */
        /* <DEDUP_REMOVED lines=9> */
[----:B------:R0:W4:Y:S02]  /*a8e0*/  SHFL.BFLY PT, R14, R2, 0x2, 0x1f ;  /* 0x0c401f00020e7f89 */ /* 0x00012400000e0000 */
.L_x_4934:
[----:B-1----:R-:W1:Y:S01]  /*a8f0*/  S2R R18, SR_CgaCtaId ;  /* 0x0000000000127919 */ /* 0x002e620000008800 */
[----:B------:R-:W-:Y:S01]  /*a900*/  MOV R13, 0x400 ;  /* 0x00000400000d7802 */ /* 0x000fe20000000f00 */
[----:B------:R-:W-:Y:S05]  /*a910*/  WARPSYNC.ALL ;  /* 0x0000000000007948 */ /* 0x000fea0003800000 */
[----:B----4-:R-:W-:Y:S02]  /*a920*/  FMNMX.FTZ R14, R2, R14, !PT ;  /* 0x0000000e020e7209 */ /* 0x010fe40007810000 */
[----:B-1----:R-:W-:-:S04]  /*a930*/  LEA R0, R18, R13, 0x18 ;  /* 0x0000000d12007211 */ /* 0x002fc800078ec0ff */
[-C--:B------:R-:W-:Y:S02]  /*a940*/  @!P0 LEA.HI R5, R3, R0.reuse, RZ, 0x1d ;  /* 0x0000000003058211 */ /* 0x080fe400078fe8ff */
[----:B0-----:R-:W-:-:S03]  /*a950*/  LEA R2, R6, R0, 0x2 ;  /* 0x0000000006027211 */ /* 0x001fc600078e10ff */
[----:B------:R0:W-:Y:S01]  /*a960*/  @!P0 STS [R5], R14 ;  /* 0x0000000e05008388 */ /* 0x0001e20000000800 */
[----:B------:R-:W-:Y:S01]  /*a970*/  BAR.SYNC.DEFER_BLOCKING 0x0 ;  /* 0x0000000000007b1d */ /* 0x000fe20000010000 */
[----:B------:R-:W-:Y:S01]  /*a980*/  ISETP.GT.U32.AND P0, PT, R6, 0x3, PT ;  /* 0x000000030600780c */ /* 0x000fe20003f04070 */
[----:B0-----:R-:W-:Y:S01]  /*a990*/  IMAD.MOV.U32 R5, RZ, RZ, -0x800001 ;  /* 0xff7fffffff057424 */ /* 0x001fe200078e00ff */
[----:B------:R-:W-:Y:S01]  /*a9a0*/  UIADD3 UR12, UPT, UPT, UR46, 0x1, URZ ;  /* 0x000000012e0c7890 */ /* 0x000fe2000fffe0ff */
[----:B------:R-:W-:-:S04]  /*a9b0*/  IMAD.MOV.U32 R10, RZ, RZ, RZ ;  /* 0x000000ffff0a7224 */ /* 0x000fc800078e00ff */
        /* <DEDUP_REMOVED lines=8> */
[----:B------:R-:W-:-:S04]  /*aa40*/  IMAD.SHL.U32 R5, R3, 0x4, RZ ;  /* 0x0000000403057824 */ /* 0x000fc800078e00ff */
        /* <DEDUP_REMOVED lines=12> */
[----:B------:R-:W-:Y:S02]  /*ab10*/  LOP3.LUT R8, RZ, R3, RZ, 0x33, !PT ;  /* 0x00000003ff087212 */ /* 0x000fe400078e33ff */
[----:B------:R-:W-:Y:S01]  /*ab20*/  VIADDMNMX R9, R7, 0x80, R10, !PT ;  /* 0x0000008007097846 */ /* 0x000fe2000780010a */
        /* <DEDUP_REMOVED lines=11> */
[----:B------:R-:W-:Y:S02]  /*abe0*/  LOP3.LUT R9, R8, 0x3, RZ, 0xc0, !PT ;  /* 0x0000000308097812 */ /* 0x000fe400078ec0ff */
[----:B------:R-:W-:Y:S01]  /*abf0*/  MOV R8, R7 ;  /* 0x0000000700087202 */ /* 0x000fe20000000f00 */
[----:B------:R-:W-:Y:S02]  /*ac00*/  IMAD.IADD R11, R5, 0x1, R12 ;  /* 0x00000001050b7824 */ /* 0x000fe400078e020c */
[----:B------:R-:W-:-:S07]  /*ac10*/  IMAD.MOV R9, RZ, RZ, -R9 ;  /* 0x000000ffff097224 */ /* 0x000fce00078e0a09 */
.L_x_4865:
        /* <DEDUP_REMOVED lines=11> */
.L_x_4864:
[----:B------:R-:W-:Y:S05]  /*acd0*/  BSYNC.RECONVERGENT B1 ;  /* 0x0000000000017941 */ /* 0x000fea0003800200 */
.L_x_4863:
[----:B------:R-:W-:Y:S05]  /*ace0*/  @!P1 BRA `(.L_x_4861) ;  /* 0x0000001400009947 */ /* 0x000fea0003800000 */
[----:B------:R-:W-:Y:S02]  /*acf0*/  VIADD R13, R13, 0x420 ;  /* 0x000004200d0d7836 */ /* 0x000fe40000000000 */
[----:B------:R-:W-:-:S03]  /*ad00*/  IMAD.SHL.U32 R9, R4, 0x4, RZ ;  /* 0x0000000404097824 */ /* 0x000fc600078e00ff */
[----:B------:R-:W-:Y:S01]  /*ad10*/  LEA R18, R18, R13, 0x18 ;  /* 0x0000000d12127211 */ /* 0x000fe200078ec0ff */
[C---:B------:R-:W-:Y:S01]  /*ad20*/  IMAD R9, R8.reuse, 0x4, -R9 ;  /* 0x0000000408097824 */ /* 0x040fe200078e0a09 */
[----:B------:R-:W-:-:S03]  /*ad30*/  IADD3 R8, PT, PT, R8, 0x200, RZ ;  /* 0x0000020008087810 */ /* 0x000fc60007ffe0ff */
[----:B------:R-:W-:Y:S01]  /*ad40*/  IMAD.IADD R9, R18, 0x1, R9 ;  /* 0x0000000112097824 */ /* 0x000fe200078e0209 */
[----:B------:R-:W-:-:S04]  /*ad50*/  ISETP.GT.AND P0, PT, R8, UR46, PT ;  /* 0x0000002e08007c0c */ /* 0x000fc8000bf04270 */
[----:B------:R-:W1:Y:S04]  /*ad60*/  LDS R11, [R9] ;  /* 0x00000000090b7984 */ /* 0x000e680000000800 */
[----:B------:R-:W0:Y:S04]  /*ad70*/  LDS R12, [R9+0x200] ;  /* 0x00020000090c7984 */ /* 0x000e280000000800 */
[----:B------:R-:W4:Y:S04]  /*ad80*/  LDS R13, [R9+0x400] ;  /* 0x00040000090d7984 */ /* 0x000f280000000800 */
[----:B------:R-:W5:Y:S01]  /*ad90*/  LDS R14, [R9+0x600] ;  /* 0x00060000090e7984 */ /* 0x000f620000000800 */
        /* <DEDUP_REMOVED lines=21> */
[----:B0-----:R-:W-:Y:S01]  /*aef0*/  IADD3 R11, PT, PT, -R8, UR46, RZ ;  /* 0x0000002e080b7c10 */ /* 0x001fe2000fffe1ff */
[----:B------:R-:W-:Y:S01]  /*af00*/  BSSY.RECONVERGENT B1, `(.L_x_4866) ;  /* 0x000006c000017945 */ /* 0x000fe20003800200 */
[----:B------:R-:W-:Y:S01]  /*af10*/  VIADD R9, R9, 0xc00 ;  /* 0x00000c0009097836 */ /* 0x000fe20000000000 */
[----:B------:R-:W-:Y:S02]  /*af20*/  PLOP3.LUT P0, PT, PT, PT, PT, 0x80, 0x8 ;  /* 0x000000000008781c */ /* 0x000fe40003f0f070 */
[----:B------:R-:W-:-:S13]  /*af30*/  ISETP.GT.AND P1, PT, R11, 0x5ff, PT ;  /* 0x000005ff0b00780c */ /* 0x000fda0003f24270 */
[----:B------:R-:W-:Y:S05]  /*af40*/  @!P1 BRA `(.L_x_4867) ;  /* 0x00000004009c9947 */ /* 0x000fea0003800000 */
[----:B--2---:R-:W-:Y:S01]  /*af50*/  IMAD.U32 R27, RZ, RZ, UR46 ;  /* 0x0000002eff1b7e24 */ /* 0x004fe2000f8e00ff */
[----:B------:R-:W-:-:S03]  /*af60*/  PLOP3.LUT P0, PT, PT, PT, PT, 0x8, 0x80 ;  /* 0x000000000080781c */ /* 0x000fc60003f0e170 */
[----:B------:R-:W-:-:S10]  /*af70*/  VIADD R27, R27, 0xfffffa01 ;  /* 0xfffffa011b1b7836 */ /* 0x000fd40000000000 */
.L_x_4868:
[----:B------:R-:W0:Y:S01]  /*af80*/  LDS R11, [R9+-0x400] ;  /* 0xfffc0000090b7984 */ /* 0x000e220000000800 */
[----:B------:R-:W-:-:S03]  /*af90*/  VIADD R8, R8, 0x800 ;  /* 0x0000080008087836 */ /* 0x000fc60000000000 */
[----:B------:R-:W1:Y:S02]  /*afa0*/  LDS R12, [R9+-0x200] ;  /* 0xfffe0000090c7984 */ /* 0x000e640000000800 */
        /* <DEDUP_REMOVED lines=15> */
[----:B--2---:R-:W-:Y:S01]  /*b0a0*/  FADD.FTZ R13, -R28, R13 ;  /* 0x0000000d1c0d7221 */ /* 0x004fe20000010100 */
        /* <DEDUP_REMOVED lines=81> */
.L_x_4867:
[----:B------:R-:W-:Y:S05]  /*b5c0*/  BSYNC.RECONVERGENT B1 ;  /* 0x0000000000017941 */ /* 0x000fea0003800200 */
.L_x_4866:
        /* <DEDUP_REMOVED lines=10> */
[----:B------:R-:W2:Y:S04]  /*b670*/  LDS R15, [R9+0x400] ;  /* 0x00040000090f7984 */ /* 0x000ea80000000800 */
[----:B------:R-:W3:Y:S04]  /*b680*/  LDS R16, [R9+0x600] ;  /* 0x0006000009107984 */ /* 0x000ee80000000800 */
[----:B------:R-:W3:Y:S04]  /*b690*/  LDS R17, [R9+0x800] ;  /* 0x0008000009117984 */ /* 0x000ee80000000800 */
[----:B------:R-:W3:Y:S01]  /*b6a0*/  LDS R18, [R9+0xa00] ;  /* 0x000a000009127984 */ /* 0x000ee20000000800 */
        /* <DEDUP_REMOVED lines=9> */
[----:B--2---:R-:W-:Y:S01]  /*b740*/  FADD.FTZ R15, -R28, R15 ;  /* 0x0000000f1c0f7221 */ /* 0x004fe20000010100 */
        /* <DEDUP_REMOVED lines=31> */
.L_x_4870:
[----:B------:R-:W-:Y:S05]  /*b940*/  BSYNC.RECONVERGENT B1 ;  /* 0x0000000000017941 */ /* 0x000fea0003800200 */
.L_x_4869:
        /* <DEDUP_REMOVED lines=27> */
.L_x_4862:
[----:B------:R-:W-:Y:S01]  /*bb00*/  IMAD.U32 R12, RZ, RZ, UR12 ;  /* 0x0000000cff0c7e24 */ /* 0x000fe2000f8e00ff */
[----:B------:R-:W-:Y:S01]  /*bb10*/  LOP3.LUT R10, RZ, R3, RZ, 0x33, !PT ;  /* 0x00000003ff0a7212 */ /* 0x000fe200078e33ff */
[----:B------:R-:W-:Y:S03]  /*bb20*/  BSSY.RECONVERGENT B1, `(.L_x_4871) ;  /* 0x0000024000017945 */ /* 0x000fe60003800200 */
[----:B------:R-:W-:-:S04]  /*bb30*/  VIADDMNMX R11, R7, 0x80, R12, !PT ;  /* 0x00000080070b7846 */ /* 0x000fc8000780010c */
        /* <DEDUP_REMOVED lines=8> */
[--C-:B------:R-:W-:Y:S01]  /*bbc0*/  IADD3 R16, P0, P2, R8, UR5, R7.reuse ;  /* 0x0000000508107c10 */ /* 0x100fe2000fa1e007 */
[----:B------:R-:W-:Y:S01]  /*bbd0*/  IMAD.MOV.U32 R10, RZ, RZ, RZ ;  /* 0x000000ffff0a7224 */ /* 0x000fe200078e00ff */
[----:B------:R-:W-:Y:S01]  /*bbe0*/  LEA.HI R8, R12, 0x1, RZ, 0x19 ;  /* 0x000000010c087811 */ /* 0x000fe200078fc8ff */
[----:B------:R-:W-:Y:S01]  /*bbf0*/  IMAD.MOV.U32 R11, RZ, RZ, R7 ;  /* 0x000000ffff0b7224 */ /* 0x000fe200078e0007 */
[----:B------:R-:W-:Y:S02]  /*bc00*/  LEA R12, R18, R13, 0x18 ;  /* 0x0000000d120c7211 */ /* 0x000fe400078ec0ff */
[----:B------:R-:W-:Y:S02]  /*bc10*/  LOP3.LUT R8, R8, 0x3, RZ, 0xc0, !PT ;  /* 0x0000000308087812 */ /* 0x000fe400078ec0ff */
[----:B------:R-:W-:Y:S01]  /*bc20*/  IADD3.X R9, PT, PT, R9, UR9, RZ, P0, P2 ;  /* 0x0000000909097c10 */ /* 0x000fe200087e44ff */
[----:B------:R-:W-:Y:S01]  /*bc30*/  IMAD.IADD R12, R5, 0x1, R12 ;  /* 0x00000001050c7824 */ /* 0x000fe200078e020c */
[----:B------:R-:W-:-:S07]  /*bc40*/  IADD3 R13, PT, PT, -R8, RZ, RZ ;  /* 0x000000ff080d7210 */ /* 0x000fce0007ffe1ff */
.L_x_4873:
[----:B------:R-:W-:-:S06]  /*bc50*/  IMAD.MOV.U32 R8, RZ, RZ, R16 ;  /* 0x000000ffff087224 */ /* 0x000fcc00078e0010 */
[----:B------:R0:W4:Y:S01]  /*bc60*/  LDG.E.U8 R8, desc[UR36][R8.64] ;  /* 0x0000002408087981 */ /* 0x000122000c1e1100 */
[----:B------:R-:W-:Y:S01]  /*bc70*/  IMAD.MOV.U32 R15, RZ, RZ, RZ ;  /* 0x000000ffff0f7224 */ /* 0x000fe200078e00ff */
[----:B------:R-:W-:Y:S01]  /*bc80*/  IADD3 R16, P2, PT, R16, 0x80, RZ ;  /* 0x0000008010107810 */ /* 0x000fe20007f5e0ff */
[----:B------:R-:W-:Y:S02]  /*bc90*/  VIADD R13, R13, 0x1 ;  /* 0x000000010d0d7836 */ /* 0x000fe40000000000 */
[----:B------:R-:W-:Y:S01]  /*bca0*/  VIADD R11, R11, 0x80 ;  /* 0x000000800b0b7836 */ /* 0x000fe20000000000 */
[----:B0-----:R-:W-:Y:S02]  /*bcb0*/  IADD3.X R9, PT, PT, RZ, R9, RZ, P2, !PT ;  /* 0x00000009ff097210 */ /* 0x001fe400017fe4ff */
[----:B----4-:R-:W-:-:S13]  /*bcc0*/  ISETP.NE.AND P0, PT, R8, RZ, PT ;  /* 0x000000ff0800720c */ /* 0x010fda0003f05270 */
[----:B------:R-:W1:Y:S02]  /*bcd0*/  @!P0 LDS R14, [R12] ;  /* 0x000000000c0e8984 */ /* 0x000e640000000800 */
[----:B-1----:R-:W-:-:S04]  /*bce0*/  @!P0 FADD.FTZ R14, -R28, R14 ;  /* 0x0000000e1c0e8221 */ /* 0x002fc80000010100 */
[----:B------:R-:W-:-:S04]  /*bcf0*/  @!P0 FMUL.FTZ R14, R14, 1.4426950216293334961 ;  /* 0x3fb8aa3b0e0e8820 */ /* 0x000fc80000410000 */
[----:B------:R-:W0:Y:S01]  /*bd00*/  @!P0 MUFU.EX2 R15, R14 ;  /* 0x0000000e000f8308 */ /* 0x000e220000000800 */
[----:B------:R-:W-:Y:S01]  /*bd10*/  ISETP.NE.AND P0, PT, R13, RZ, PT ;  /* 0x000000ff0d00720c */ /* 0x000fe20003f05270 */
[----:B0-----:R0:W-:Y:S01]  /*bd20*/  STS [R12], R15 ;  /* 0x0000000f0c007388 */ /* 0x0011e20000000800 */
[----:B------:R-:W-:Y:S01]  /*bd30*/  FADD.FTZ R10, R15, R10 ;  /* 0x0000000a0f0a7221 */ /* 0x000fe20000010000 */
[----:B0-----:R-:W-:-:S10]  /*bd40*/  VIADD R12, R12, 0x200 ;  /* 0x000002000c0c7836 */ /* 0x001fd40000000000 */
[----:B------:R-:W-:Y:S05]  /*bd50*/  @P0 BRA `(.L_x_4873) ;  /* 0xfffffffc00bc0947 */ /* 0x000fea000383ffff */
.L_x_4872:
[----:B------:R-:W-:Y:S05]  /*bd60*/  BSYNC.RECONVERGENT B1 ;  /* 0x0000000000017941 */ /* 0x000fea0003800200 */
.L_x_4871:
[----:B------:R-:W-:Y:S05]  /*bd70*/  @!P1 BRA `(.L_x_4861) ;  /* 0x0000000000dc9947 */ /* 0x000fea0003800000 */
[----:B------:R-:W0:Y:S01]  /*bd80*/  S2R R12, SR_CgaCtaId ;  /* 0x00000000000c7919 */ /* 0x000e220000008800 */
[----:B------:R-:W4:Y:S01]  /*bd90*/  LDC.64 R14, c[0x0][0x420] ;  /* 0x00010800ff0e7b82 */ /* 0x000f220000000a00 */
[----:B------:R-:W-:Y:S01]  /*bda0*/  MOV R9, 0x400 ;  /* 0x0000040000097802 */ /* 0x000fe20000000f00 */
[----:B------:R-:W-:-:S04]  /*bdb0*/  IMAD.SHL.U32 R8, R4, 0x4, RZ ;  /* 0x0000000404087824 */ /* 0x000fc800078e00ff */
[----:B------:R-:W-:Y:S02]  /*bdc0*/  VIADD R9, R9, 0x420 ;  /* 0x0000042009097836 */ /* 0x000fe40000000000 */
[----:B------:R-:W-:Y:S01]  /*bdd0*/  IMAD R8, R11, 0x4, -R8 ;  /* 0x000000040b087824 */ /* 0x000fe200078e0a08 */
[----:B----4-:R-:W-:-:S04]  /*bde0*/  IADD3 R14, P0, P1, R14, UR5, R11 ;  /* 0x000000050e0e7c10 */ /* 0x010fc8000f91e00b */
[----:B------:R-:W-:Y:S02]  /*bdf0*/  IADD3 R14, P2, PT, R14, 0x100, RZ ;  /* 0x000001000e0e7810 */ /* 0x000fe40007f5e0ff */
[----:B0-----:R-:W-:Y:S02]  /*be00*/  LEA R13, R12, R9, 0x18 ;  /* 0x000000090c0d7211 */ /* 0x001fe400078ec0ff */
[----:B------:R-:W-:Y:S02]  /*be10*/  IADD3.X R9, PT, PT, R15, UR9, RZ, P0, P1 ;  /* 0x000000090f097c10 */ /* 0x000fe400087e24ff */
[----:B------:R-:W-:Y:S02]  /*be20*/  IADD3 R12, PT, PT, R8, 0x400, R13 ;  /* 0x00000400080c7810 */ /* 0x000fe40007ffe00d */
[----:B------:R-:W-:-:S07]  /*be30*/  IADD3.X R9, PT, PT, RZ, R9, RZ, P2, !PT ;  /* 0x00000009ff097210 */ /* 0x000fce00017fe4ff */
.L_x_4874:
[----:B------:R-:W-:-:S05]  /*be40*/  IMAD.MOV.U32 R8, RZ, RZ, R14 ;  /* 0x000000ffff087224 */ /* 0x000fca00078e000e */
[----:B------:R-:W4:Y:S04]  /*be50*/  LDG.E.U8 R16, desc[UR36][R8.64+-0x100] ;  /* 0xffff002408107981 */ /* 0x000f28000c1e1100 */
[----:B------:R-:W5:Y:S04]  /*be60*/  LDG.E.U8 R13, desc[UR36][R8.64+-0x80] ;  /* 0xffff8024080d7981 */ /* 0x000f68000c1e1100 */
[----:B------:R-:W2:Y:S04]  /*be70*/  LDG.E.U8 R14, desc[UR36][R8.64] ;  /* 0x00000024080e7981 */ /* 0x000ea8000c1e1100 */
[----:B------:R-:W3:Y:S01]  /*be80*/  LDG.E.U8 R15, desc[UR36][R8.64+0x80] ;  /* 0x00008024080f7981 */ /* 0x000ee2000c1e1100 */
[----:B------:R-:W-:Y:S01]  /*be90*/  VIADD R11, R11, 0x200 ;  /* 0x000002000b0b7836 */ /* 0x000fe20000000000 */
[----:B----4-:R-:W-:-:S02]  /*bea0*/  ISETP.NE.AND P0, PT, R16, RZ, PT ;  /* 0x000000ff1000720c */ /* 0x010fc40003f05270 */
[----:B-----5:R-:W-:Y:S02]  /*beb0*/  ISETP.NE.AND P1, PT, R13, RZ, PT ;  /* 0x000000ff0d00720c */ /* 0x020fe40003f25270 */
[----:B--2---:R-:W-:Y:S02]  /*bec0*/  ISETP.NE.AND P2, PT, R14, RZ, PT ;  /* 0x000000ff0e00720c */ /* 0x004fe40003f45270 */
        /* <DEDUP_REMOVED lines=9> */
[----:B------:R-:W-:Y:S02]  /*bf60*/  IMAD.MOV.U32 R15, RZ, RZ, RZ ;  /* 0x000000ffff0f7224 */ /* 0x000fe400078e00ff */
[----:B------:R0:W1:Y:S01]  /*bf70*/  @!P0 MUFU.EX2 R13, R14 ;  /* 0x0000000e000d8308 */ /* 0x0000620000000800 */
[----:B------:R-:W-:Y:S01]  /*bf80*/  @!P1 FMUL.FTZ R16, R16, 1.4426950216293334961 ;  /* 0x3fb8aa3b10109820 */ /* 0x000fe20000410000 */
[C---:B--2---:R-:W-:Y:S01]  /*bf90*/  @!P2 FADD.FTZ R18, -R28.reuse, R17 ;  /* 0x000000111c12a221 */ /* 0x044fe20000010100 */
[----:B------:R-:W-:Y:S02]  /*bfa0*/  IMAD.MOV.U32 R17, RZ, RZ, RZ ;  /* 0x000000ffff117224 */ /* 0x000fe400078e00ff */
[----:B---3--:R-:W-:Y:S01]  /*bfb0*/  @!P3 FADD.FTZ R20, -R28, R19 ;  /* 0x000000131c14b221 */ /* 0x008fe20000010100 */
[----:B------:R-:W2:Y:S01]  /*bfc0*/  @!P1 MUFU.EX2 R15, R16 ;  /* 0x00000010000f9308 */ /* 0x000ea20000000800 */
[----:B------:R-:W-:Y:S01]  /*bfd0*/  @!P2 FMUL.FTZ R18, R18, 1.4426950216293334961 ;  /* 0x3fb8aa3b1212a820 */ /* 0x000fe20000410000 */
[----:B------:R-:W-:-:S02]  /*bfe0*/  HFMA2 R19, -RZ, RZ, 0, 0 ;  /* 0x00000000ff137431 */ /* 0x000fc400000001ff */
[----:B------:R-:W-:Y:S01]  /*bff0*/  @!P3 FMUL.FTZ R20, R20, 1.4426950216293334961 ;  /* 0x3fb8aa3b1414b820 */ /* 0x000fe20000410000 */
[----:B------:R-:W-:Y:S01]  /*c000*/  ISETP.GT.AND P0, PT, R11, UR46, PT ;  /* 0x0000002e0b007c0c */ /* 0x000fe2000bf04270 */
        /* <DEDUP_REMOVED lines=14> */
.L_x_4861:
[----:B------:R-:W-:Y:S05]  /*c0f0*/  BSYNC.RECONVERGENT B0 ;  /* 0x0000000000007941 */ /* 0x000fea0003800200 */
.L_x_4860:
[----:B0-----:R-:W0:Y:S01]  /*c100*/  SHFL.BFLY PT, R9, R10, 0x10, 0x1f ;  /* 0x0e001f000a097f89 */ /* 0x001e2200000e0000 */
[C---:B------:R-:W-:Y:S01]  /*c110*/  ISETP.NE.AND P0, PT, R6.reuse, RZ, PT ;  /* 0x000000ff0600720c */ /* 0x040fe20003f05270 */
[----:B------:R-:W4:Y:S01]  /*c120*/  LDCU.U8 UR8, c[0x0][0x48c] ;  /* 0x00009180ff0877ac */ /* 0x000f220008000000 */
[----:B------:R-:W-:Y:S01]  /*c130*/  ISETP.GT.U32.AND P1, PT, R6, 0x3, PT ;  /* 0x000000030600780c */ /* 0x000fe20003f24070 */
[----:B------:R-:W5:Y:S10]  /*c140*/  LDC R19, c[0x0][0x3f8] ;  /* 0x0000fe00ff137b82 */ /* 0x000f740000000800 */
[----:B------:R-:W-:-:S04]  /*c150*/  @!P0 SHF.R.U32.HI R14, RZ, 0x3, R3 ;  /* 0x00000003ff0e8819 */ /* 0x000fc80000011603 */
[----:B------:R-:W-:Y:S01]  /*c160*/  @!P0 LOP3.LUT R15, R14, 0x7c, RZ, 0xc0, !PT ;  /* 0x0000007c0e0f8812 */ /* 0x000fe200078ec0ff */
[----:B----4-:R-:W-:-:S04]  /*c170*/  UISETP.NE.AND UP0, UPT, UR8, URZ, UPT ;  /* 0x000000ff0800728c */ /* 0x010fc8000bf05270 */
        /* <DEDUP_REMOVED lines=12> */
[----:B------:R-:W-:-:S05]  /*c240*/  ISETP.GT.AND P0, PT, R7, UR46, PT ;  /* 0x0000002e07007c0c */ /* 0x000fca000bf04270 */
[----:B------:R-:W0:Y:S04]  /*c250*/  @!P1 LDS R13, [R2+0x10] ;  /* 0x00001000020d9984 */ /* 0x000e280000000800 */
[----:B0-----:R-:W0:Y:S02]  /*c260*/  SHFL.BFLY PT, R0, R13, 0x2, 0x1f ;  /* 0x0c401f000d007f89 */ /* 0x001e2400000e0000 */
[----:B0-----:R-:W-:Y:S02]  /*c270*/  FADD.FTZ R6, R0, R13 ;  /* 0x0000000d00067221 */ /* 0x001fe40000010000 */
[----:B------:R-:W5:Y:S03]  /*c280*/  S2R R0, SR_CTAID.X ;  /* 0x0000000000007919 */ /* 0x000f660000002500 */
[----:B------:R-:W0:Y:S02]  /*c290*/  SHFL.BFLY PT, R9, R6, 0x1, 0x1f ;  /* 0x0c201f0006097f89 */ /* 0x000e2400000e0000 */
[----:B0-----:R-:W-:Y:S01]  /*c2a0*/  FADD.FTZ R10, R6, R9 ;  /* 0x00000009060a7221 */ /* 0x001fe20000010000 */
[----:B------:R-:W-:Y:S01]  /*c2b0*/  CS2R R8, SRZ ;  /* 0x0000000000087805 */ /* 0x000fe2000001ff00 */
[----:B-----5:R-:W-:-:S04]  /*c2c0*/  IMAD R37, R19, UR6, R0 ;  /* 0x0000000613257c24 */ /* 0x020fc8000f8e0200 */
[----:B------:R-:W0:Y:S02]  /*c2d0*/  SHFL.IDX PT, R10, R10, RZ, 0x1f ;  /* 0x00001fff0a0a7589 */ /* 0x000e2400000e0000 */
[----:B0-----:R-:W-:-:S04]  /*c2e0*/  FADD.FTZ R11, R10, 9.9999999747524270788e-07 ;  /* 0x358637bd0a0b7421 */ /* 0x001fc80000010000 */
[----:B------:R0:W4:Y:S01]  /*c2f0*/  MUFU.RCP R35, R11 ;  /* 0x0000000b00237308 */ /* 0x0001220000001000 */
[----:B------:R-:W-:Y:S05]  /*c300*/  BRA.U !UP0, `(.L_x_4875) ;  /* 0x0000000108187547 */ /* 0x000fea000b800000 */
[----:B------:R-:W5:Y:S08]  /*c310*/  LDC R2, c[0x0][0x488] ;  /* 0x00012200ff027b82 */ /* 0x000f700000000800 */
[----:B------:R-:W5:Y:S08]  /*c320*/  LDC R6, c[0x0][0x40c] ;  /* 0x00010300ff067b82 */ /* 0x000f700000000800 */
[----:B------:R-:W1:Y:S01]  /*c330*/  LDC R9, c[0x0][0x3f4] ;  /* 0x0000fd00ff097b82 */ /* 0x000e620000000800 */
[----:B-----5:R-:W-:-:S04]  /*c340*/  IMAD R2, R37, R2, R6 ;  /* 0x0000000225027224 */ /* 0x020fc800078e0206 */
[----:B-1----:R-:W-:-:S05]  /*c350*/  IMAD R8, R2, R9, RZ ;  /* 0x0000000902087224 */ /* 0x002fca00078e02ff */
[----:B------:R-:W-:-:S07]  /*c360*/  SHF.R.S32.HI R9, RZ, 0x1f, R8 ;  /* 0x0000001fff097819 */ /* 0x000fce0000011408 */
.L_x_4875:
[----:B------:R-:W-:Y:S04]  /*c370*/  BSSY.RECONVERGENT B0, `(.L_x_4876) ;  /* 0x0000168000007945 */ /* 0x000fe80003800200 */
[----:B------:R-:W-:Y:S05]  /*c380*/  @P0 BRA `(.L_x_4877) ;  /* 0x0000001400980947 */ /* 0x000fea0003800000 */
[----:B------:R-:W-:-:S09]  /*c390*/  UISETP.NE.AND UP0, UPT, UR8, URZ, UPT ;  /* 0x000000ff0800728c */ /* 0x000fd2000bf05270 */
[----:B------:R-:W-:Y:S05]  /*c3a0*/  BRA.U UP0, `(.L_x_4878) ;  /* 0x0000000900807547 */ /* 0x000fea000b800000 */
[----:B------:R-:W-:Y:S01]  /*c3b0*/  MOV R6, UR12 ;  /* 0x0000000c00067c02 */ /* 0x000fe20008000f00 */
        /* <DEDUP_REMOVED lines=8> */
[----:B------:R-:W5:Y:S01]  /*c440*/  S2UR UR7, SR_CgaCtaId ;  /* 0x00000000000779c3 */ /* 0x000f620000008800 */
        /* <DEDUP_REMOVED lines=8> */
[----:B-----5:R-:W-:-:S06]  /*c4d0*/  ULEA UR6, UR7, UR6, 0x18 ;  /* 0x0000000607067291 */ /* 0x020fcc000f8ec0ff */
[----:B------:R-:W-:-:S07]  /*c4e0*/  VIADD R2, R5, UR6 ;  /* 0x0000000605027c36 */ /* 0x000fce0008000000 */
.L_x_4881:
[----:B------:R-:W4:Y:S01]  /*c4f0*/  LDS R6, [R2] ;  /* 0x0000000002067984 */ /* 0x000f220000000800 */
[----:B------:R-:W-:-:S04]  /*c500*/  IADD3 R8, PT, PT, R8, 0x1, RZ ;  /* 0x0000000108087810 */ /* 0x000fc80007ffe0ff */
[----:B------:R-:W-:Y:S01]  /*c510*/  ISETP.NE.AND P0, PT, R8, RZ, PT ;  /* 0x000000ff0800720c */ /* 0x000fe20003f05270 */
[----:B----4-:R-:W-:-:S05]  /*c520*/  FMUL.FTZ R9, R6, R35 ;  /* 0x0000002306097220 */ /* 0x010fca0000410000 */
[----:B------:R4:W-:Y:S02]  /*c530*/  STS [R2], R9 ;  /* 0x0000000902007388 */ /* 0x0009e40000000800 */
[----:B----4-:R-:W-:-:S05]  /*c540*/  VIADD R2, R2, 0x200 ;  /* 0x0000020002027836 */ /* 0x010fca0000000000 */
[----:B------:R-:W-:Y:S05]  /*c550*/  @P0 BRA `(.L_x_4881) ;  /* 0xfffffffc00e40947 */ /* 0x000fea000383ffff */
.L_x_4880:
[----:B------:R-:W-:Y:S05]  /*c560*/  BSYNC.RECONVERGENT B1 ;  /* 0x0000000000017941 */ /* 0x000fea0003800200 */
.L_x_4879:
[----:B------:R-:W-:Y:S05]  /*c570*/  @!P1 BRA `(.L_x_4877) ;  /* 0x00000014001c9947 */ /* 0x000fea0003800000 */
[----:B------:R-:W5:Y:S01]  /*c580*/  S2UR UR7, SR_CgaCtaId ;  /* 0x00000000000779c3 */ /* 0x000f620000008800 */
[----:B------:R-:W-:Y:S01]  /*c590*/  UMOV UR6, 0x400 ;  /* 0x0000040000067882 */ /* 0x000fe20000000000 */
[----:B------:R-:W-:Y:S01]  /*c5a0*/  IMAD.SHL.U32 R2, R4, 0x4, RZ ;  /* 0x0000000404027824 */ /* 0x000fe200078e00ff */
[----:B------:R-:W-:-:S03]  /*c5b0*/  UIADD3 UR6, UPT, UPT, UR6, 0x420, URZ ;  /* 0x0000042006067890 */ /* 0x000fc6000fffe0ff */
[C---:B------:R-:W-:Y:S02]  /*c5c0*/  IMAD R2, R7.reuse, 0x4, -R2 ;  /* 0x0000000407027824 */ /* 0x040fe400078e0a02 */
[----:B------:R-:W-:-:S05]  /*c5d0*/  VIADD R7, R7, 0x200 ;  /* 0x0000020007077836 */ /* 0x000fca0000000000 */
[----:B------:R-:W-:Y:S01]  /*c5e0*/  ISETP.GT.AND P0, PT, R7, UR46, PT ;  /* 0x0000002e07007c0c */ /* 0x000fe2000bf04270 */
[----:B-----5:R-:W-:-:S09]  /*c5f0*/  ULEA UR6, UR7, UR6, 0x18 ;  /* 0x0000000607067291 */ /* 0x020fd2000f8ec0ff */
[----:B------:R-:W4:Y:S04]  /*c600*/  LDS R6, [R2+UR6] ;  /* 0x0000000602067984 */ /* 0x000f280008000800 */
[----:B------:R-:W0:Y:S04]  /*c610*/  LDS R8, [R2+UR6+0x200] ;  /* 0x0002000602087984 */ /* 0x000e280008000800 */
[----:B------:R-:W5:Y:S04]  /*c620*/  LDS R10, [R2+UR6+0x400] ;  /* 0x00040006020a7984 */ /* 0x000f680008000800 */
[----:B------:R-:W1:Y:S01]  /*c630*/  LDS R12, [R2+UR6+0x600] ;  /* 0x00060006020c7984 */ /* 0x000e620008000800 */
[-C--:B----4-:R-:W-:Y:S01]  /*c640*/  FMUL.FTZ R9, R6, R35.reuse ;  /* 0x0000002306097220 */ /* 0x090fe20000410000 */
[----:B------:R-:W-:Y:S01]  /*c650*/  IADD3 R6, PT, PT, R2, UR6, RZ ;  /* 0x0000000602067c10 */ /* 0x000fe2000fffe0ff */
[----:B0-----:R-:W-:-:S03]  /*c660*/  FMUL.FTZ R11, R8, R35 ;  /* 0x00000023080b7220 */ /* 0x001fc60000410000 */
[----:B------:R0:W-:Y:S01]  /*c670*/  STS [R2+UR6], R9 ;  /* 0x0000000902007988 */ /* 0x0001e20008000806 */
[----:B-----5:R-:W-:-:S03]  /*c680*/  FMUL.FTZ R13, R10, R35 ;  /* 0x000000230a0d7220 */ /* 0x020fc60000410000 */
[----:B------:R0:W-:Y:S01]  /*c690*/  STS [R2+UR6+0x200], R11 ;  /* 0x0002000b02007988 */ /* 0x0001e20008000806 */
[----:B-1----:R-:W-:-:S03]  /*c6a0*/  FMUL.FTZ R15, R12, R35 ;  /* 0x000000230c0f7220 */ /* 0x002fc60000410000 */
[----:B------:R0:W-:Y:S04]  /*c6b0*/  STS [R2+UR6+0x400], R13 ;  /* 0x0004000d02007988 */ /* 0x0001e80008000806 */
        /* <DEDUP_REMOVED lines=8> */
[----:B------:R-:W-:Y:S01]  /*c740*/  IMAD.U32 R34, RZ, RZ, UR46 ;  /* 0x0000002eff227e24 */ /* 0x000fe2000f8e00ff */
[----:B------:R-:W-:-:S03]  /*c750*/  PLOP3.LUT P0, PT, PT, PT, PT, 0x8, 0x80 ;  /* 0x000000000080781c */ /* 0x000fc60003f0e170 */
[----:B------:R-:W-:-:S10]  /*c760*/  VIADD R34, R34, 0xfffffa01 ;  /* 0xfffffa0122227836 */ /* 0x000fd40000000000 */
.L_x_4884:
[----:B------:R-:W0:Y:S01]  /*c770*/  LDS R2, [R6+-0x400] ;  /* 0xfffc000006027984 */ /* 0x000e220000000800 */
[----:B------:R-:W-:-:S03]  /*c780*/  VIADD R7, R7, 0x800 ;  /* 0x0000080007077836 */ /* 0x000fc60000000000 */
[----:B------:R-:W1:Y:S02]  /*c790*/  LDS R8, [R6+-0x200] ;  /* 0xfffe000006087984 */ /* 0x000e640000000800 */
        /* <DEDUP_REMOVED lines=8> */
[----:B--2---:R-:W2:Y:S04]  /*c820*/  LDS R24, [R6+0xe00] ;  /* 0x000e000006187984 */ /* 0x004ea80000000800 */
        /* <DEDUP_REMOVED lines=17> */
[C---:B--2---:R-:W-:Y:S02]  /*c940*/  FMUL.FTZ R9, R35.reuse, R18 ;  /* 0x0000001223097220 */ /* 0x044fe40000410000 */
        /* <DEDUP_REMOVED lines=8> */
[----:B----4-:R-:W-:-:S03]  /*c9d0*/  FMUL.FTZ R31, R35, R31 ;  /* 0x0000001f231f7220 */ /* 0x010fc60000410000 */
[----:B------:R-:W-:Y:S01]  /*c9e0*/  STS [R6+0xa00], R23 ;  /* 0x000a001706007388 */ /* 0x000fe20000000800 */
[----:B-----5:R-:W-:-:S03]  /*c9f0*/  FMUL.FTZ R15, R35, R32 ;  /* 0x00000020230f7220 */ /* 0x020fc60000410000 */
        /* <DEDUP_REMOVED lines=11> */
.L_x_4883:
[----:B------:R-:W-:Y:S05]  /*cab0*/  BSYNC.RECONVERGENT B1 ;  /* 0x0000000000017941 */ /* 0x000fea0003800200 */
.L_x_4882:
        /* <DEDUP_REMOVED lines=14> */
[C---:B0-----:R-:W-:Y:S01]  /*cba0*/  FMUL.FTZ R9, R35.reuse, R2 ;  /* 0x0000000223097220 */ /* 0x041fe20000410000 */
[----:B-1----:R-:W-:-:S04]  /*cbb0*/  FMUL.FTZ R11, R35, R8 ;  /* 0x00000008230b7220 */ /* 0x002fc80000410000 */
[----:B------:R-:W-:Y:S01]  /*cbc0*/  STS [R6+-0x400], R9 ;  /* 0xfffc000906007388 */ /* 0x000fe20000000800 */
[----:B----4-:R-:W-:-:S03]  /*cbd0*/  FMUL.FTZ R13, R35, R10 ;  /* 0x0000000a230d7220 */ /* 0x010fc60000410000 */
[----:B------:R-:W-:Y:S01]  /*cbe0*/  STS [R6+-0x200], R11 ;  /* 0xfffe000b06007388 */ /* 0x000fe20000000800 */
[----:B-----5:R-:W-:-:S03]  /*cbf0*/  FMUL.FTZ R15, R35, R12 ;  /* 0x0000000c230f7220 */ /* 0x020fc60000410000 */
[----:B------:R-:W-:Y:S01]  /*cc00*/  STS [R6], R13 ;  /* 0x0000000d06007388 */ /* 0x000fe20000000800 */
[----:B--2---:R-:W-:-:S03]  /*cc10*/  FMUL.FTZ R17, R35, R14 ;  /* 0x0000000e23117220 */ /* 0x004fc60000410000 */
        /* <DEDUP_REMOVED lines=9> */
.L_x_4886:
[----:B------:R-:W-:Y:S05]  /*ccb0*/  BSYNC.RECONVERGENT B1 ;  /* 0x0000000000017941 */ /* 0x000fea0003800200 */
.L_x_4885:
[----:B------:R-:W-:-:S13]  /*ccc0*/  ISETP.GT.AND P1, PT, R7, UR46, PT ;  /* 0x0000002e07007c0c */ /* 0x000fda000bf24270 */
[----:B------:R-:W-:Y:S05]  /*ccd0*/  @!P0 BRA P1, `(.L_x_4877) ;  /* 0x0000000c00448947 */ /* 0x000fea0000800000 */
[----:B------:R-:W0:Y:S04]  /*cce0*/  LDS R2, [R6+-0x400] ;  /* 0xfffc000006027984 */ /* 0x000e280000000800 */
[----:B------:R-:W1:Y:S04]  /*ccf0*/  LDS R8, [R6+-0x200] ;  /* 0xfffe000006087984 */ /* 0x000e680000000800 */
[----:B------:R-:W4:Y:S04]  /*cd00*/  LDS R10, [R6] ;  /* 0x00000000060a7984 */ /* 0x000f280000000800 */
[----:B------:R-:W5:Y:S01]  /*cd10*/  LDS R12, [R6+0x200] ;  /* 0x00020000060c7984 */ /* 0x000f620000000800 */
[C---:B0-----:R-:W-:Y:S01]  /*cd20*/  FMUL.FTZ R7, R35.reuse, R2 ;  /* 0x0000000223077220 */ /* 0x041fe20000410000 */
[----:B-1----:R-:W-:-:S04]  /*cd30*/  FMUL.FTZ R9, R35, R8 ;  /* 0x0000000823097220 */ /* 0x002fc80000410000 */
[----:B------:R0:W-:Y:S01]  /*cd40*/  STS [R6+-0x400], R7 ;  /* 0xfffc000706007388 */ /* 0x0001e20000000800 */
[----:B----4-:R-:W-:-:S03]  /*cd50*/  FMUL.FTZ R11, R35, R10 ;  /* 0x0000000a230b7220 */ /* 0x010fc60000410000 */
[----:B------:R0:W-:Y:S01]  /*cd60*/  STS [R6+-0x200], R9 ;  /* 0xfffe000906007388 */ /* 0x0001e20000000800 */
[----:B-----5:R-:W-:-:S03]  /*cd70*/  FMUL.FTZ R13, R35, R12 ;  /* 0x0000000c230d7220 */ /* 0x020fc60000410000 */
[----:B------:R0:W-:Y:S04]  /*cd80*/  STS [R6], R11 ;  /* 0x0000000b06007388 */ /* 0x0001e80000000800 */
[----:B------:R0:W-:Y:S01]  /*cd90*/  STS [R6+0x200], R13 ;  /* 0x0002000d06007388 */ /* 0x0001e20000000800 */
[----:B------:R-:W-:Y:S05]  /*cda0*/  BRA `(.L_x_4877) ;  /* 0x0000000c00107947 */ /* 0x000fea0003800000 */
.L_x_4878:
[----:B------:R-:W-:Y:S01]  /*cdb0*/  IMAD.U32 R6, RZ, RZ, UR12 ;  /* 0x0000000cff067e24 */ /* 0x000fe2000f8e00ff */
[----:B------:R-:W-:Y:S01]  /*cdc0*/  LOP3.LUT R2, RZ, R3, RZ, 0x33, !PT ;  /* 0x00000003ff027212 */ /* 0x000fe200078e33ff */
[----:B------:R-:W-:Y:S03]  /*cdd0*/  BSSY.RECONVERGENT B1, `(.L_x_4887) ;  /* 0x0000023000017945 */ /* 0x000fe60003800200 */
[----:B0-----:R-:W-:-:S04]  /*cde0*/  VIADDMNMX R11, R7, 0x80, R6, !PT ;  /* 0x00000080070b7846 */ /* 0x001fc80007800106 */
[----:B------:R-:W-:-:S04]  /*cdf0*/  IADD3 R2, PT, PT, -R4, R11, R2 ;  /* 0x0000000b04027210 */ /* 0x000fc80007ffe102 */
[C---:B------:R-:W-:Y:S02]  /*ce00*/  LOP3.LUT R6, R2.reuse, 0x180, RZ, 0xc0, !PT ;  /* 0x0000018002067812 */ /* 0x040fe400078ec0ff */
[----:B------:R-:W-:Y:S02]  /*ce10*/  ISETP.GE.U32.AND P1, PT, R2, 0x180, PT ;  /* 0x000001800200780c */ /* 0x000fe40003f26070 */
[----:B------:R-:W-:-:S13]  /*ce20*/  ISETP.NE.AND P0, PT, R6, 0x180, PT ;  /* 0x000001800600780c */ /* 0x000fda0003f05270 */
[----:B------:R-:W-:Y:S05]  /*ce30*/  @!P0 BRA `(.L_x_4888) ;  /* 0x0000000000708947 */ /* 0x000fea0003800000 */
[----:B------:R-:W0:Y:S01]  /*ce40*/  S2UR UR7, SR_CgaCtaId ;  /* 0x00000000000779c3 */ /* 0x000e220000008800 */
[----:B------:R-:W5:Y:S01]  /*ce50*/  LDCU.64 UR10, c[0x0][0x480] ;  /* 0x00009000ff0a77ac */ /* 0x000f620008000a00 */
[----:B------:R-:W-:Y:S02]  /*ce60*/  LEA.HI R2, R2, 0x1, RZ, 0x19 ;  /* 0x0000000102027811 */ /* 0x000fe400078fc8ff */
[----:B------:R-:W-:Y:S01]  /*ce70*/  IADD3 R15, P0, PT, R7, R8, RZ ;  /* 0x00000008070f7210 */ /* 0x000fe20007f1e0ff */
[----:B------:R-:W-:Y:S02]  /*ce80*/  UMOV UR6, 0x400 ;  /* 0x0000040000067882 */ /* 0x000fe40000000000 */
[C---:B------:R-:W-:Y:S01]  /*ce90*/  IMAD.SHL.U32 R6, R2.reuse, 0x80, RZ ;  /* 0x0000008002067824 */ /* 0x040fe200078e00ff */
[----:B------:R-:W-:Y:S01]  /*cea0*/  UIADD3 UR6, UPT, UPT, UR6, 0x420, URZ ;  /* 0x0000042006067890 */ /* 0x000fe2000fffe0ff */
[----:B------:R-:W-:Y:S02]  /*ceb0*/  LOP3.LUT R2, R2, 0x3, RZ, 0xc0, !PT ;  /* 0x0000000302027812 */ /* 0x000fe400078ec0ff */
[----:B------:R-:W-:-:S02]  /*cec0*/  IADD3.X R10, PT, PT, RZ, R9, RZ, P0, !PT ;  /* 0x00000009ff0a7210 */ /* 0x000fc400007fe4ff */
[----:B------:R-:W-:-:S05]  /*ced0*/  LOP3.LUT R6, R6, 0x180, RZ, 0xc0, !PT ;  /* 0x0000018006067812 */ /* 0x000fca00078ec0ff */
[----:B------:R-:W-:Y:S01]  /*cee0*/  IMAD.IADD R7, R7, 0x1, R6 ;  /* 0x0000000107077824 */ /* 0x000fe200078e0206 */
[----:B-----5:R-:W-:Y:S01]  /*cef0*/  LEA R12, P0, R15, UR10, 0x2 ;  /* 0x0000000a0f0c7c11 */ /* 0x020fe2000f8010ff */
[----:B------:R-:W-:-:S03]  /*cf00*/  IMAD.MOV R6, RZ, RZ, -R2 ;  /* 0x000000ffff067224 */ /* 0x000fc600078e0a02 */
[----:B------:R-:W-:Y:S01]  /*cf10*/  LEA.HI.X R15, R15, UR11, R10, 0x2, P0 ;  /* 0x0000000b0f0f7c11 */ /* 0x000fe200080f140a */
[----:B0-----:R-:W-:-:S06]  /*cf20*/  ULEA UR6, UR7, UR6, 0x18 ;  /* 0x0000000607067291 */ /* 0x001fcc000f8ec0ff */
[----:B------:R-:W-:-:S07]  /*cf30*/  VIADD R2, R5, UR6 ;  /* 0x0000000605027c36 */ /* 0x000fce0008000000 */
.L_x_4889:
[----:B----4-:R-:W4:Y:S01]  /*cf40*/  LDS R10, [R2] ;  /* 0x00000000020a7984 */ /* 0x010f220000000800 */
[----:B------:R-:W-:Y:S01]  /*cf50*/  MOV R11, R15 ;  /* 0x0000000f000b7202 */ /* 0x000fe20000000f00 */
[----:B------:R-:W-:-:S05]  /*cf60*/  VIADD R6, R6, 0x1 ;  /* 0x0000000106067836 */ /* 0x000fca0000000000 */
[----:B------:R-:W-:Y:S01]  /*cf70*/  ISETP.NE.AND P0, PT, R6, RZ, PT ;  /* 0x000000ff0600720c */ /* 0x000fe20003f05270 */
[----:B----4-:R-:W-:Y:S01]  /*cf80*/  FMUL.FTZ R13, R10, R35 ;  /* 0x000000230a0d7220 */ /* 0x010fe20000410000 */
[----:B------:R-:W-:Y:S01]  /*cf90*/  IMAD.MOV.U32 R10, RZ, RZ, R12 ;  /* 0x000000ffff0a7224 */ /* 0x000fe200078e000c */
[----:B------:R-:W-:-:S03]  /*cfa0*/  IADD3 R12, P2, PT, R12, 0x200, RZ ;  /* 0x000002000c0c7810 */ /* 0x000fc60007f5e0ff */
[----:B------:R0:W-:Y:S02]  /*cfb0*/  STS [R2], R13 ;  /* 0x0000000d02007388 */ /* 0x0001e40000000800 */
[----:B------:R-:W-:Y:S02]  /*cfc0*/  IMAD.X R15, RZ, RZ, R15, P2 ;  /* 0x000000ffff0f7224 */ /* 0x000fe400010e060f */
[----:B------:R4:W-:Y:S01]  /*cfd0*/  STG.E desc[UR36][R10.64], R13 ;  /* 0x0000000d0a007986 */ /* 0x0009e2000c101924 */
[----:B0-----:R-:W-:Y:S02]  /*cfe0*/  VIADD R2, R2, 0x200 ;  /* 0x0000020002027836 */ /* 0x001fe40000000000 */
[----:B------:R-:W-:Y:S05]  /*cff0*/  @P0 BRA `(.L_x_4889) ;  /* 0xfffffffc00d00947 */ /* 0x000fea000383ffff */
.L_x_4888:
[----:B------:R-:W-:Y:S05]  /*d000*/  BSYNC.RECONVERGENT B1 ;  /* 0x0000000000017941 */ /* 0x000fea0003800200 */
.L_x_4887:
[----:B------:R-:W-:Y:S05]  /*d010*/  @!P1 BRA `(.L_x_4877) ;  /* 0x0000000800749947 */ /* 0x000fea0003800000 */
[----:B----4-:R-:W0:Y:S01]  /*d020*/  S2R R11, SR_CgaCtaId ;  /* 0x00000000000b7919 */ /* 0x010e220000008800 */
[----:B------:R-:W4:Y:S01]  /*d030*/  LDCU.64 UR6, c[0x0][0x480] ;  /* 0x00009000ff0677ac */ /* 0x000f220008000a00 */
[C---:B------:R-:W-:Y:S01]  /*d040*/  IADD3 R6, P0, PT, R7.reuse, R8, RZ ;  /* 0x0000000807067210 */ /* 0x040fe20007f1e0ff */
[----:B------:R-:W-:Y:S01]  /*d050*/  BSSY.RECONVERGENT B1, `(.L_x_4890) ;  /* 0x000005b000017945 */ /* 0x000fe20003800200 */
[----:B------:R-:W-:Y:S02]  /*d060*/  IADD3 R10, PT, PT, -R7, UR46, RZ ;  /* 0x0000002e070a7c10 */ /* 0x000fe4000fffe1ff */
[----:B------:R-:W-:Y:S01]  /*d070*/  MOV R2, 0x400 ;  /* 0x0000040000027802 */ /* 0x000fe20000000f00 */
[----:B------:R-:W-:Y:S01]  /*d080*/  IMAD.X R9, RZ, RZ, R9, P0 ;  /* 0x000000ffff097224 */ /* 0x000fe200000e0609 */
[----:B------:R-:W-:Y:S02]  /*d090*/  ISETP.GT.AND P1, PT, R10, 0x5ff, PT ;  /* 0x000005ff0a00780c */ /* 0x000fe40003f24270 */
[----:B----4-:R-:W-:-:S04]  /*d0a0*/  LEA R8, P0, R6, UR6, 0x2 ;  /* 0x0000000606087c11 */ /* 0x010fc8000f8010ff */
[----:B------:R-:W-:Y:S02]  /*d0b0*/  LEA.HI.X R9, R6, UR7, R9, 0x2, P0 ;  /* 0x0000000706097c11 */ /* 0x000fe400080f1409 */
[----:B------:R-:W-:Y:S01]  /*d0c0*/  IADD3 R6, PT, PT, R2, 0x420, RZ ;  /* 0x0000042002067810 */ /* 0x000fe20007ffe0ff */
[----:B------:R-:W-:Y:S01]  /*d0d0*/  IMAD.SHL.U32 R2, R4, 0x4, RZ ;  /* 0x0000000404027824 */ /* 0x000fe200078e00ff */
[----:B------:R-:W-:-:S03]  /*d0e0*/  IADD3 R8, P0, PT, R8, 0x400, RZ ;  /* 0x0000040008087810 */ /* 0x000fc60007f1e0ff */
[----:B------:R-:W-:Y:S01]  /*d0f0*/  IMAD R2, R7, 0x4, -R2 ;  /* 0x0000000407027824 */ /* 0x000fe200078e0a02 */
[----:B0-----:R-:W-:Y:S01]  /*d100*/  LEA R11, R11, R6, 0x18 ;  /* 0x000000060b0b7211 */ /* 0x001fe200078ec0ff */
[----:B------:R-:W-:Y:S01]  /*d110*/  IMAD.X R9, RZ, RZ, R9, P0 ;  /* 0x000000ffff097224 */ /* 0x000fe200000e0609 */
[----:B------:R-:W-:Y:S02]  /*d120*/  PLOP3.LUT P0, PT, PT, PT, PT, 0x80, 0x8 ;  /* 0x000000000008781c */ /* 0x000fe40003f0f070 */
[----:B------:R-:W-:Y:S01]  /*d130*/  IADD3 R2, PT, PT, R2, 0x400, R11 ;  /* 0x0000040002027810 */ /* 0x000fe20007ffe00b */
[----:B------:R-:W-:Y:S10]  /*d140*/  @!P1 BRA `(.L_x_4891) ;  /* 0x00000004002c9947 */ /* 0x000ff40003800000 */
[----:B------:R-:W-:Y:S01]  /*d150*/  IMAD.U32 R32, RZ, RZ, UR46 ;  /* 0x0000002eff207e24 */ /* 0x000fe2000f8e00ff */
[----:B------:R-:W-:-:S04]  /*d160*/  PLOP3.LUT P0, PT, PT, PT, PT, 0x8, 0x80 ;  /* 0x000000000080781c */ /* 0x000fc80003f0e170 */
[----:B------:R-:W-:-:S09]  /*d170*/  IADD3 R32, PT, PT, R32, -0x5ff, RZ ;  /* 0xfffffa0120207810 */ /* 0x000fd20007ffe0ff */
.L_x_4892:
[----:B------:R-:W0:Y:S01]  /*d180*/  LDS R6, [R2+-0x400] ;  /* 0xfffc000002067984 */ /* 0x000e220000000800 */
[----:B------:R-:W-:-:S03]  /*d190*/  VIADD R7, R7, 0x800 ;  /* 0x0000080007077836 */ /* 0x000fc60000000000 */
[----:B------:R-:W4:Y:S02]  /*d1a0*/  LDS R10, [R2+-0x200] ;  /* 0xfffe0000020a7984 */ /* 0x000f240000000800 */
[----:B------:R-:W-:Y:S02]  /*d1b0*/  ISETP.GE.AND P1, PT, R7, R32, PT ;  /* 0x000000200700720c */ /* 0x000fe40003f26270 */
[----:B------:R-:W5:Y:S04]  /*d1c0*/  LDS R12, [R2] ;  /* 0x00000000020c7984 */ /* 0x000f680000000800 */
[----:B--2---:R-:W-:Y:S04]  /*d1d0*/  LDS R24, [R2+0xc00] ;  /* 0x000c000002187984 */ /* 0x004fe80000000800 */
[----:B------:R-:W2:Y:S04]  /*d1e0*/  LDS R14, [R2+0x200] ;  /* 0x00020000020e7984 */ /* 0x000ea80000000800 */
[----:B------:R-:W-:Y:S04]  /*d1f0*/  LDS R22, [R2+0xa00] ;  /* 0x000a000002167984 */ /* 0x000fe80000000800 */
[----:B------:R-:W-:Y:S04]  /*d200*/  LDS R26, [R2+0xe00] ;  /* 0x000e0000021a7984 */ /* 0x000fe80000000800 */
[----:B------:R-:W3:Y:S04]  /*d210*/  LDS R16, [R2+0x400] ;  /* 0x0004000002107984 */ /* 0x000ee80000000800 */
[----:B------:R-:W3:Y:S04]  /*d220*/  LDS R18, [R2+0x600] ;  /* 0x0006000002127984 */ /* 0x000ee80000000800 */
[----:B------:R-:W3:Y:S01]  /*d230*/  LDS R20, [R2+0x800] ;  /* 0x0008000002147984 */ /* 0x000ee20000000800 */
[----:B0-----:R-:W-:-:S03]  /*d240*/  FMUL.FTZ R11, R35, R6 ;  /* 0x00000006230b7220 */ /* 0x001fc60000410000 */
[----:B------:R-:W0:Y:S01]  /*d250*/  LDS R27, [R2+0x1000] ;  /* 0x00100000021b7984 */ /* 0x000e220000000800 */
[----:B----4-:R-:W-:-:S03]  /*d260*/  FMUL.FTZ R13, R35, R10 ;  /* 0x0000000a230d7220 */ /* 0x010fc60000410000 */
[----:B------:R-:W-:Y:S01]  /*d270*/  LDS R6, [R2+0x1a00] ;  /* 0x001a000002067984 */ /* 0x000fe20000000800 */
[----:B-----5:R-:W-:-:S03]  /*d280*/  FMUL.FTZ R15, R35, R12 ;  /* 0x0000000c230f7220 */ /* 0x020fc60000410000 */
[----:B-1----:R-:W-:Y:S04]  /*d290*/  LDS R28, [R2+0x1200] ;  /* 0x00120000021c7984 */ /* 0x002fe80000000800 */
[----:B------:R-:W1:Y:S01]  /*d2a0*/  LDS R29, [R2+0x1400] ;  /* 0x00140000021d7984 */ /* 0x000e620000000800 */
[----:B--2---:R-:W-:-:S03]  /*d2b0*/  FMUL.FTZ R17, R35, R14 ;  /* 0x0000000e23117220 */ /* 0x004fc60000410000 */
[----:B------:R-:W-:Y:S04]  /*d2c0*/  LDS R30, [R2+0x1600] ;  /* 0x00160000021e7984 */ /* 0x000fe80000000800 */
[----:B------:R-:W2:Y:S04]  /*d2d0*/  LDS R31, [R2+0x1800] ;  /* 0x00180000021f7984 */ /* 0x000ea80000000800 */
[----:B------:R-:W-:Y:S01]  /*d2e0*/  STG.E desc[UR36][R8.64+-0x200], R13 ;  /* 0xfffe000d08007986 */ /* 0x000fe2000c101924 */
[----:B---3--:R-:W-:-:S03]  /*d2f0*/  FMUL.FTZ R21, R35, R16 ;  /* 0x0000001023157220 */ /* 0x008fc60000410000 */
[----:B------:R3:W-:Y:S01]  /*d300*/  STS [R2+-0x200], R13 ;  /* 0xfffe000d02007388 */ /* 0x0007e20000000800 */
[----:B------:R-:W-:-:S03]  /*d310*/  FMUL.FTZ R23, R35, R18 ;  /* 0x0000001223177220 */ /* 0x000fc60000410000 */
[----:B------:R-:W-:Y:S01]  /*d320*/  STG.E desc[UR36][R8.64+-0x400], R11 ;  /* 0xfffc000b08007986 */ /* 0x000fe2000c101924 */
[----:B------:R-:W-:-:S03]  /*d330*/  FMUL.FTZ R25, R35, R20 ;  /* 0x0000001423197220 */ /* 0x000fc60000410000 */
[----:B------:R4:W-:Y:S01]  /*d340*/  STS [R2+-0x400], R11 ;  /* 0xfffc000b02007388 */ /* 0x0009e20000000800 */
[----:B---3--:R-:W-:-:S03]  /*d350*/  FMUL.FTZ R13, R35, R24 ;  /* 0x00000018230d7220 */ /* 0x008fc60000410000 */
[----:B------:R-:W-:Y:S01]  /*d360*/  STG.E desc[UR36][R8.64], R15 ;  /* 0x0000000f08007986 */ /* 0x000fe2000c101924 */
[----:B0-----:R-:W-:-:S03]  /*d370*/  FMUL.FTZ R27, R35, R27 ;  /* 0x0000001b231b7220 */ /* 0x001fc60000410000 */
[----:B------:R0:W-:Y:S01]  /*d380*/  STS [R2], R15 ;  /* 0x0000000f02007388 */ /* 0x0001e20000000800 */
[----:B----4-:R-:W-:-:S03]  /*d390*/  FMUL.FTZ R11, R35, R22 ;  /* 0x00000016230b7220 */ /* 0x010fc60000410000 */
[----:B------:R-:W-:Y:S04]  /*d3a0*/  STG.E desc[UR36][R8.64+0xc00], R13 ;  /* 0x000c000d08007986 */ /* 0x000fe8000c101924 */
[----:B------:R3:W-:Y:S01]  /*d3b0*/  STS [R2+0xc00], R13 ;  /* 0x000c000d02007388 */ /* 0x0007e20000000800 */
[C---:B-1----:R-:W-:Y:S01]  /*d3c0*/  FMUL.FTZ R29, R35.reuse, R29 ;  /* 0x0000001d231d7220 */ /* 0x042fe20000410000 */
[C---:B0-----:R-:W-:Y:S02]  /*d3d0*/  FMUL.FTZ R15, R35.reuse, R26 ;  /* 0x0000001a230f7220 */ /* 0x041fe40000410000 */
[----:B------:R-:W-:Y:S04]  /*d3e0*/  STG.E desc[UR36][R8.64+0x200], R17 ;  /* 0x0002001108007986 */ /* 0x000fe8000c101924 */
[----:B------:R0:W-:Y:S01]  /*d3f0*/  STS [R2+0x200], R17 ;  /* 0x0002001102007388 */ /* 0x0001e20000000800 */
[C---:B--2---:R-:W-:Y:S01]  /*d400*/  FMUL.FTZ R31, R35.reuse, R31 ;  /* 0x0000001f231f7220 */ /* 0x044fe20000410000 */
[C---:B---3--:R-:W-:Y:S01]  /*d410*/  FMUL.FTZ R13, R35.reuse, R6 ;  /* 0x00000006230d7220 */ /* 0x048fe20000410000 */
[----:B------:R-:W-:Y:S01]  /*d420*/  IADD3 R6, P2, PT, R8, 0x2000, RZ ;  /* 0x0000200008067810 */ /* 0x000fe20007f5e0ff */
[----:B------:R-:W-:Y:S04]  /*d430*/  STG.E desc[UR36][R8.64+0xa00], R11 ;  /* 0x000a000b08007986 */ /* 0x000fe8000c101924 */
[----:B------:R1:W-:Y:S01]  /*d440*/  STS [R2+0xa00], R11 ;  /* 0x000a000b02007388 */ /* 0x0003e20000000800 */
[----:B0-----:R-:W-:-:S03]  /*d450*/  FMUL.FTZ R17, R35, R28 ;  /* 0x0000001c23117220 */ /* 0x001fc60000410000 */
[----:B------:R-:W-:Y:S04]  /*d460*/  STG.E desc[UR36][R8.64+0xe00], R15 ;  /* 0x000e000f08007986 */ /* 0x000fe8000c101924 */
[----:B------:R0:W-:Y:S01]  /*d470*/  STS [R2+0xe00], R15 ;  /* 0x000e000f02007388 */ /* 0x0001e20000000800 */
[----:B-1----:R-:W-:-:S03]  /*d480*/  FMUL.FTZ R11, R35, R30 ;  /* 0x0000001e230b7220 */ /* 0x002fc60000410000 */
[----:B------:R-:W-:Y:S04]  /*d490*/  STG.E desc[UR36][R8.64+0x400], R21 ;  /* 0x0004001508007986 */ /* 0x000fe8000c101924 */
[----:B------:R-:W-:Y:S01]  /*d4a0*/  STS [R2+0x400], R21 ;  /* 0x0004001502007388 */ /* 0x000fe20000000800 */
[----:B0-----:R-:W-:-:S03]  /*d4b0*/  IMAD.X R15, RZ, RZ, R9, P2 ;  /* 0x000000ffff0f7224 */ /* 0x001fc600010e0609 */
        /* <DEDUP_REMOVED lines=17> */
[----:B------:R-:W-:Y:S01]  /*d5d0*/  MOV R9, R15 ;  /* 0x0000000f00097202 */ /* 0x000fe20000000f00 */
[----:B-1----:R-:W-:Y:S01]  /*d5e0*/  VIADD R2, R2, 0x2000 ;  /* 0x0000200002027836 */ /* 0x002fe20000000000 */
[----:B------:R-:W-:Y:S06]  /*d5f0*/  @!P1 BRA `(.L_x_4892) ;  /* 0xfffffff800e09947 */ /* 0x000fec000383ffff */
.L_x_4891:
[----:B------:R-:W-:Y:S05]  /*d600*/  BSYNC.RECONVERGENT B1 ;  /* 0x0000000000017941 */ /* 0x000fea0003800200 */
.L_x_4890:
[----:B------:R-:W-:Y:S01]  /*d610*/  IADD3 R6, PT, PT, -R7, UR46, RZ ;  /* 0x0000002e07067c10 */ /* 0x000fe2000fffe1ff */
[----:B------:R-:W-:Y:S03]  /*d620*/  BSSY.RECONVERGENT B1, `(.L_x_4893) ;  /* 0x000002a000017945 */ /* 0x000fe60003800200 */
[----:B------:R-:W-:-:S13]  /*d630*/  ISETP.GT.AND P1, PT, R6, 0x1ff, PT ;  /* 0x000001ff0600780c */ /* 0x000fda0003f24270 */
[----:B------:R-:W-:Y:S05]  /*d640*/  @!P1 BRA `(.L_x_4894) ;  /* 0x00000000009c9947 */ /* 0x000fea0003800000 */
[----:B------:R-:W0:Y:S01]  /*d650*/  LDS R6, [R2+-0x400] ;  /* 0xfffc000002067984 */ /* 0x000e220000000800 */
[----:B------:R-:W-:Y:S01]  /*d660*/  PLOP3.LUT P0, PT, PT, PT, PT, 0x8, 0x80 ;  /* 0x000000000080781c */ /* 0x000fe20003f0e170 */
[----:B------:R-:W-:Y:S02]  /*d670*/  VIADD R7, R7, 0x400 ;  /* 0x0000040007077836 */ /* 0x000fe40000000000 */
[----:B------:R-:W4:Y:S04]  /*d680*/  LDS R10, [R2+-0x200] ;  /* 0xfffe0000020a7984 */ /* 0x000f280000000800 */
[----:B------:R-:W5:Y:S04]  /*d690*/  LDS R12, [R2] ;  /* 0x00000000020c7984 */ /* 0x000f680000000800 */
[----:B------:R-:W1:Y:S04]  /*d6a0*/  LDS R14, [R2+0x200] ;  /* 0x00020000020e7984 */ /* 0x000e680000000800 */
[----:B------:R-:W2:Y:S04]  /*d6b0*/  LDS R16, [R2+0x400] ;  /* 0x0004000002107984 */ /* 0x000ea80000000800 */
[----:B------:R-:W3:Y:S04]  /*d6c0*/  LDS R18, [R2+0x600] ;  /* 0x0006000002127984 */ /* 0x000ee80000000800 */
[----:B------:R-:W3:Y:S04]  /*d6d0*/  LDS R20, [R2+0x800] ;  /* 0x0008000002147984 */ /* 0x000ee80000000800 */
[----:B------:R-:W3:Y:S01]  /*d6e0*/  LDS R22, [R2+0xa00] ;  /* 0x000a000002167984 */ /* 0x000ee20000000800 */
[C---:B0-----:R-:W-:Y:S01]  /*d6f0*/  FMUL.FTZ R11, R35.reuse, R6 ;  /* 0x00000006230b7220 */ /* 0x041fe20000410000 */
[----:B------:R-:W-:Y:S01]  /*d700*/  IADD3 R6, P1, PT, R8, 0x1000, RZ ;  /* 0x0000100008067810 */ /* 0x000fe20007f3e0ff */
[----:B----4-:R-:W-:-:S03]  /*d710*/  FMUL.FTZ R13, R35, R10 ;  /* 0x0000000a230d7220 */ /* 0x010fc60000410000 */
[----:B------:R-:W-:Y:S01]  /*d720*/  STG.E desc[UR36][R8.64+-0x400], R11 ;  /* 0xfffc000b08007986 */ /* 0x000fe2000c101924 */
[----:B-----5:R-:W-:-:S03]  /*d730*/  FMUL.FTZ R15, R35, R12 ;  /* 0x0000000c230f7220 */ /* 0x020fc60000410000 */
[----:B------:R-:W-:Y:S01]  /*d740*/  STS [R2+-0x400], R11 ;  /* 0xfffc000b02007388 */ /* 0x000fe20000000800 */
[----:B-1----:R-:W-:-:S03]  /*d750*/  FMUL.FTZ R17, R35, R14 ;  /* 0x0000000e23117220 */ /* 0x002fc60000410000 */
[----:B------:R-:W-:Y:S01]  /*d760*/  STG.E desc[UR36][R8.64+-0x200], R13 ;  /* 0xfffe000d08007986 */ /* 0x000fe2000c101924 */
[----:B--2---:R-:W-:-:S03]  /*d770*/  FMUL.FTZ R21, R35, R16 ;  /* 0x0000001023157220 */ /* 0x004fc60000410000 */
[----:B------:R0:W-:Y:S01]  /*d780*/  STS [R2+-0x200], R13 ;  /* 0xfffe000d02007388 */ /* 0x0001e20000000800 */
[----:B---3--:R-:W-:-:S03]  /*d790*/  FMUL.FTZ R23, R35, R18 ;  /* 0x0000001223177220 */ /* 0x008fc60000410000 */
        /* <DEDUP_REMOVED lines=17> */
[----:B-1----:R-:W-:-:S07]  /*d8b0*/  VIADD R2, R2, 0x1000 ;  /* 0x0000100002027836 */ /* 0x002fce0000000000 */
.L_x_4894:
[----:B------:R-:W-:Y:S05]  /*d8c0*/  BSYNC.RECONVERGENT B1 ;  /* 0x0000000000017941 */ /* 0x000fea0003800200 */
.L_x_4893:
[----:B------:R-:W-:-:S13]  /*d8d0*/  ISETP.LE.OR P0, PT, R7, UR46, P0 ;  /* 0x0000002e07007c0c */ /* 0x000fda0008703670 */
[----:B------:R-:W-:Y:S05]  /*d8e0*/  @!P0 BRA `(.L_x_4877) ;  /* 0x0000000000408947 */ /* 0x000fea0003800000 */
[----:B------:R-:W0:Y:S04]  /*d8f0*/  LDS R6, [R2+-0x400] ;  /* 0xfffc000002067984 */ /* 0x000e280000000800 */
[----:B------:R-:W4:Y:S04]  /*d900*/  LDS R10, [R2+-0x200] ;  /* 0xfffe0000020a7984 */ /* 0x000f280000000800 */
[----:B------:R-:W5:Y:S04]  /*d910*/  LDS R12, [R2] ;  /* 0x00000000020c7984 */ /* 0x000f680000000800 */
[----:B------:R-:W1:Y:S01]  /*d920*/  LDS R14, [R2+0x200] ;  /* 0x00020000020e7984 */ /* 0x000e620000000800 */
[-C--:B0-----:R-:W-:Y:S01]  /*d930*/  FMUL.FTZ R7, R6, R35.reuse ;  /* 0x0000002306077220 */ /* 0x081fe20000410000 */
[----:B----4-:R-:W-:-:S04]  /*d940*/  FMUL.FTZ R11, R10, R35 ;  /* 0x000000230a0b7220 */ /* 0x010fc80000410000 */
[----:B------:R0:W-:Y:S01]  /*d950*/  STG.E desc[UR36][R8.64+-0x400], R7 ;  /* 0xfffc000708007986 */ /* 0x0001e2000c101924 */
[----:B-----5:R-:W-:-:S03]  /*d960*/  FMUL.FTZ R13, R12, R35 ;  /* 0x000000230c0d7220 */ /* 0x020fc60000410000 */
[----:B------:R0:W-:Y:S01]  /*d970*/  STS [R2+-0x400], R7 ;  /* 0xfffc000702007388 */ /* 0x0001e20000000800 */
[----:B-1----:R-:W-:-:S03]  /*d980*/  FMUL.FTZ R15, R14, R35 ;  /* 0x000000230e0f7220 */ /* 0x002fc60000410000 */
[----:B------:R0:W-:Y:S04]  /*d990*/  STG.E desc[UR36][R8.64+-0x200], R11 ;  /* 0xfffe000b08007986 */ /* 0x0001e8000c101924 */
[----:B------:R0:W-:Y:S04]  /*d9a0*/  STS [R2+-0x200], R11 ;  /* 0xfffe000b02007388 */ /* 0x0001e80000000800 */
[----:B------:R0:W-:Y:S04]  /*d9b0*/  STG.E desc[UR36][R8.64], R13 ;  /* 0x0000000d08007986 */ /* 0x0001e8000c101924 */
[----:B------:R0:W-:Y:S04]  /*d9c0*/  STS [R2], R13 ;  /* 0x0000000d02007388 */ /* 0x0001e80000000800 */
[----:B------:R0:W-:Y:S04]  /*d9d0*/  STG.E desc[UR36][R8.64+0x200], R15 ;  /* 0x0002000f08007986 */ /* 0x0001e8000c101924 */
[----:B------:R0:W-:Y:S02]  /*d9e0*/  STS [R2+0x200], R15 ;  /* 0x0002000f02007388 */ /* 0x0001e40000000800 */
.L_x_4877:
[----:B------:R-:W-:Y:S05]  /*d9f0*/  BSYNC.RECONVERGENT B0 ;  /* 0x0000000000007941 */ /* 0x000fea0003800200 */
.L_x_4876:
[----:B------:R-:W1:Y:S01]  /*da00*/  LDCU.64 UR10, c[0x0][0x3b0] ;  /* 0x00007600ff0a77ac */ /* 0x000e620008000a00 */
[----:B------:R-:W-:Y:S02]  /*da10*/  SHF.R.U32.HI R17, RZ, 0x6, R3 ;  /* 0x00000006ff117819 */ /* 0x000fe40000011603 */
[----:B0---4-:R-:W-:Y:S02]  /*da20*/  CS2R R10, SRZ ;  /* 0x00000000000a7805 */ /* 0x011fe4000001ff00 */
[----:B------:R-:W-:Y:S01]  /*da30*/  LOP3.LUT R5, R5, 0xfc, RZ, 0xc0, !PT ;  /* 0x000000fc05057812 */ /* 0x000fe200078ec0ff */
[----:B------:R-:W-:Y:S01]  /*da40*/  ULEA.HI UR6, UR46, UR46, URZ, 0x1 ;  /* 0x0000002e2e067291 */ /* 0x000fe2000f8f08ff */
[----:B------:R-:W0:Y:S03]  /*da50*/  LDCU.64 UR12, c[0x0][0x3c8] ;  /* 0x00007900ff0c77ac */ /* 0x000e260008000a00 */
[----:B------:R-:W-:-:S04]  /*da60*/  ULOP3.LUT UR6, UR6, 0xfffffffe, URZ, 0xc0, !UPT ;  /* 0xfffffffe06067892 */ /* 0x000fc8000f8ec0ff */
[----:B------:R-:W-:Y:S01]  /*da70*/  UIADD3 UR6, UPT, UPT, -UR6, UR46, URZ ;  /* 0x0000002e06067290 */ /* 0x000fe2000fffe1ff */
[----:B-1----:R-:W-:-:S05]  /*da80*/  ISETP.EQ.U32.AND P1, PT, RZ, UR10, PT ;  /* 0x0000000aff007c0c */ /* 0x002fca000bf22070 */
[----:B------:R-:W-:-:S04]  /*da90*/  ISETP.NE.AND P0, PT, R17, UR6, PT ;  /* 0x0000000611007c0c */ /* 0x000fc8000bf05270 */
[----:B------:R-:W-:-:S04]  /*daa0*/  ISETP.GT.U32.OR P0, PT, R5, 0xdf, P0 ;  /* 0x000000df0500780c */ /* 0x000fc80000704470 */
[----:B------:R-:W-:Y:S01]  /*dab0*/  ISETP.EQ.OR.EX P0, PT, RZ, UR11, P0, P1 ;  /* 0x0000000bff007c0c */ /* 0x000fe20008702710 */
[----:B------:R-:W1:-:S12]  /*dac0*/  LDCU.64 UR10, c[0x0][0x3c8] ;  /* 0x00007900ff0a77ac */ /* 0x000e580008000a00 */
        /* <DEDUP_REMOVED lines=13> */
[----:B------:R-:W1:Y:S01]  /*dba0*/  LDC.64 R6, c[0x0][0x3c0] ;  /* 0x0000f000ff067b82 */ /* 0x000e620000000a00 */
[----:B------:R-:W-:Y:S01]  /*dbb0*/  IMAD.IADD R29, R4, 0x1, R17 ;  /* 0x00000001041d7824 */ /* 0x000fe200078e0211 */
[----:B------:R-:W-:Y:S01]  /*dbc0*/  BSSY.RECONVERGENT B1, `(.L_x_4897) ;  /* 0x0000093000017945 */ /* 0x000fe20003800200 */
[----:B------:R-:W-:Y:S02]  /*dbd0*/  IMAD.MOV.U32 R15, RZ, RZ, RZ ;  /* 0x000000ffff0f7224 */ /* 0x000fe400078e00ff */
[----:B0-----:R-:W-:-:S04]  /*dbe0*/  IMAD.U32 R16, RZ, RZ, UR7 ;  /* 0x00000007ff107e24 */ /* 0x001fc8000f8e00ff */
[C---:B------:R-:W-:Y:S01]  /*dbf0*/  IMAD R21, R16.reuse, UR4, R5 ;  /* 0x0000000410157c24 */ /* 0x040fe2000f8e0205 */
[----:B------:R-:W-:-:S03]  /*dc00*/  VIMNMX R20, PT, PT, R16, UR46, PT ;  /* 0x0000002e10147c48 */ /* 0x000fc6000bfe0100 */
[----:B-1----:R-:W-:Y:S01]  /*dc10*/  IMAD.WIDE R6, R21, 0x4, R6 ;  /* 0x0000000415067825 */ /* 0x002fe200078e0206 */
[----:B------:R-:W-:-:S13]  /*dc20*/  ISETP.GE.AND P0, PT, R29, R20, PT ;  /* 0x000000141d00720c */ /* 0x000fda0003f06270 */
[----:B------:R-:W-:Y:S05]  /*dc30*/  @P0 BRA `(.L_x_4898) ;  /* 0x00000008002c0947 */ /* 0x000fea0003800000 */
[----:B------:R-:W-:Y:S01]  /*dc40*/  VIADD R18, R29, 0x2 ;  /* 0x000000021d127836 */ /* 0x000fe20000000000 */
[----:B------:R-:W-:Y:S01]  /*dc50*/  LOP3.LUT R13, RZ, R4, RZ, 0x33, !PT ;  /* 0x00000004ff0d7212 */ /* 0x000fe200078e33ff */
[----:B------:R-:W-:Y:S01]  /*dc60*/  BSSY.RECONVERGENT B2, `(.L_x_4899) ;  /* 0x000004b000027945 */ /* 0x000fe20003800200 */
[----:B------:R-:W-:Y:S01]  /*dc70*/  IMAD R51, R19, R16, RZ ;  /* 0x0000001013337224 */ /* 0x000fe200078e02ff */
[----:B------:R-:W-:Y:S02]  /*dc80*/  MOV R31, R29 ;  /* 0x0000001d001f7202 */ /* 0x000fe40000000f00 */
[----:B------:R-:W-:Y:S02]  /*dc90*/  CS2R R14, SRZ ;  /* 0x00000000000e7805 */ /* 0x000fe4000001ff00 */
[----:B------:R-:W-:-:S04]  /*dca0*/  VIMNMX R12, PT, PT, R20, R18, !PT ;  /* 0x00000012140c7248 */ /* 0x000fc80007fe0100 */
[----:B------:R-:W-:Y:S02]  /*dcb0*/  IADD3 R50, PT, PT, -R17, R12, R13 ;  /* 0x0000000c11327210 */ /* 0x000fe40007ffe10d */
[----:B------:R-:W-:Y:S02]  /*dcc0*/  CS2R R12, SRZ ;  /* 0x00000000000c7805 */ /* 0x000fe4000001ff00 */
        /* <DEDUP_REMOVED lines=8> */
[C---:B------:R-:W-:Y:S02]  /*dd50*/  VIADD R28, R29.reuse, 0x6 ;  /* 0x000000061d1c7836 */ /* 0x040fe40000000000 */
[----:B------:R-:W-:Y:S01]  /*dd60*/  VIADD R30, R29, 0x4 ;  /* 0x000000041d1e7836 */ /* 0x000fe20000000000 */
[----:B------:R-:W-:Y:S01]  /*dd70*/  IADD3 R32, PT, PT, -R20, RZ, RZ ;  /* 0x000000ff14207210 */ /* 0x000fe20007ffe1ff */
[----:B------:R-:W-:Y:S02]  /*dd80*/  IMAD.MOV.U32 R31, RZ, RZ, R29 ;  /* 0x000000ffff1f7224 */ /* 0x000fe400078e001d */
[----:B------:R-:W-:Y:S01]  /*dd90*/  IMAD.MOV.U32 R12, RZ, RZ, RZ ;  /* 0x000000ffff0c7224 */ /* 0x000fe200078e00ff */
[----:B0-----:R-:W-:-:S06]  /*dda0*/  ULEA UR7, UR8, UR7, 0x18 ;  /* 0x0000000708077291 */ /* 0x001fcc000f8ec0ff */
[----:B------:R-:W-:-:S05]  /*ddb0*/  LEA R21, R17, UR7, 0x2 ;  /* 0x0000000711157c11 */ /* 0x000fca000f8e10ff */
[----:B------:R-:W-:-:S07]  /*ddc0*/  VIADD R33, R21, 0x10 ;  /* 0x0000001015217836 */ /* 0x000fce0000000000 */
.L_x_4901:
[----:B------:R-:W-:Y:S01]  /*ddd0*/  IADD3 R21, P0, PT, R31, UR5, RZ ;  /* 0x000000051f157c10 */ /* 0x000fe2000ff1e0ff */
[----:B------:R-:W-:Y:S04]  /*dde0*/  LDS R48, [R33] ;  /* 0x0000000021307984 */ /* 0x000fe80000000800 */
[----:B------:R-:W-:Y:S01]  /*ddf0*/  IMAD.X R22, RZ, RZ, UR9, P0 ;  /* 0x00000009ff167e24 */ /* 0x000fe200080e06ff */
[C---:B------:R-:W-:Y:S01]  /*de00*/  LEA R20, P0, R21.reuse, UR10, 0x2 ;  /* 0x0000000a15147c11 */ /* 0x040fe2000f8010ff */
[----:B------:R-:W-:Y:S03]  /*de10*/  LDS R49, [R33+0x8] ;  /* 0x0000080021317984 */ /* 0x000fe60000000800 */
[----:B------:R-:W-:-:S05]  /*de20*/  LEA.HI.X R21, R21, UR11, R22, 0x2, P0 ;  /* 0x0000000b15157c11 */ /* 0x000fca00080f1416 */
[----:B------:R-:W4:Y:S04]  /*de30*/  LDG.E R22, desc[UR36][R20.64] ;  /* 0x0000002414167981 */ /* 0x000f28000c1e1900 */
[----:B------:R-:W3:Y:S04]  /*de40*/  LDG.E R23, desc[UR36][R20.64+0x8] ;  /* 0x0000082414177981 */ /* 0x000ee8000c1e1900 */
[----:B--2---:R-:W2:Y:S04]  /*de50*/  LDG.E R25, desc[UR36][R20.64+0x10] ;  /* 0x0000102414197981 */ /* 0x004ea8000c1e1900 */
[----:B------:R-:W2:Y:S01]  /*de60*/  LDG.E R27, desc[UR36][R20.64+0x18] ;  /* 0x00001824141b7981 */ /* 0x000ea2000c1e1900 */
[----:B----4-:R-:W-:-:S02]  /*de70*/  IMAD R22, R51, R22, R31 ;  /* 0x0000001633167224 */ /* 0x010fc400078e021f */
[C---:B---3--:R-:W-:Y:S02]  /*de80*/  IMAD R24, R51.reuse, R23, R18 ;  /* 0x0000001733187224 */ /* 0x048fe400078e0212 */
[----:B------:R-:W-:Y:S02]  /*de90*/  IMAD R23, R22, 0xe0, RZ ;  /* 0x000000e016177824 */ /* 0x000fe400078e02ff */
[----:B--2---:R-:W-:Y:S02]  /*dea0*/  IMAD R26, R51, R25, R30 ;  /* 0x00000019331a7224 */ /* 0x004fe400078e021e */
[----:B------:R-:W-:-:S04]  /*deb0*/  IMAD.WIDE R22, R23, 0x4, R6 ;  /* 0x0000000417167825 */ /* 0x000fc800078e0206 */
[----:B------:R-:W-:Y:S01]  /*dec0*/  IMAD R25, R24, 0xe0, RZ ;  /* 0x000000e018197824 */ /* 0x000fe200078e02ff */
[----:B------:R-:W2:Y:S01]  /*ded0*/  LDG.E.128 R36, desc[UR36][R22.64] ;  /* 0x0000002416247981 */ /* 0x000ea2000c1e1d00 */
[----:B------:R-:W-:Y:S02]  /*dee0*/  IMAD R34, R51, R27, R28 ;  /* 0x0000001b33227224 */ /* 0x000fe400078e021c */
[----:B------:R-:W-:Y:S02]  /*def0*/  IMAD R27, R26, 0xe0, RZ ;  /* 0x000000e01a1b7824 */ /* 0x000fe400078e02ff */
[----:B------:R-:W-:-:S04]  /*df00*/  IMAD.WIDE R24, R25, 0x4, R6 ;  /* 0x0000000419187825 */ /* 0x000fc800078e0206 */
[----:B------:R-:W-:Y:S01]  /*df10*/  IMAD R35, R34, 0xe0, RZ ;  /* 0x000000e022237824 */ /* 0x000fe200078e02ff */
[----:B------:R-:W3:Y:S01]  /*df20*/  LDG.E.128 R40, desc[UR36][R24.64] ;  /* 0x0000002418287981 */ /* 0x000ee2000c1e1d00 */
[----:B------:R-:W-:-:S03]  /*df30*/  IMAD.WIDE R20, R27, 0x4, R6 ;  /* 0x000000041b147825 */ /* 0x000fc600078e0206 */
[----:B------:R-:W2:Y:S01]  /*df40*/  LDS R34, [R33+-0x10] ;  /* 0xfffff00021227984 */ /* 0x000ea20000000800 */
[----:B------:R-:W-:-:S03]  /*df50*/  IMAD.WIDE R26, R35, 0x4, R6 ;  /* 0x00000004231a7825 */ /* 0x000fc600078e0206 */
[----:B------:R-:W4:Y:S04]  /*df60*/  LDG.E.128 R44, desc[UR36][R20.64] ;  /* 0x00000024142c7981 */ /* 0x000f28000c1e1d00 */
[----:B------:R-:W4:Y:S04]  /*df70*/  LDG.E.128 R52, desc[UR36][R26.64] ;  /* 0x000000241a347981 */ /* 0x000f28000c1e1d00 */
[----:B------:R0:W3:Y:S01]  /*df80*/  LDS R35, [R33+-0x8] ;  /* 0xfffff80021237984 */ /* 0x0000e20000000800 */
[----:B------:R-:W-:-:S05]  /*df90*/  VIADD R32, R32, 0x4 ;  /* 0x0000000420207836 */ /* 0x000fca0000000000 */
[----:B------:R-:W-:Y:S01]  /*dfa0*/  ISETP.NE.AND P0, PT, R32, RZ, PT ;  /* 0x000000ff2000720c */ /* 0x000fe20003f05270 */
[----:B------:R-:W-:Y:S01]  /*dfb0*/  VIADD R18, R18, 0x8 ;  /* 0x0000000812127836 */ /* 0x000fe20000000000 */
[----:B------:R-:W-:Y:S01]  /*dfc0*/  IADD3 R31, PT, PT, R31, 0x8, RZ ;  /* 0x000000081f1f7810 */ /* 0x000fe20007ffe0ff */
[----:B0-----:R-:W-:Y:S02]  /*dfd0*/  VIADD R33, R33, 0x20 ;  /* 0x0000002021217836 */ /* 0x001fe40000000000 */
[----:B------:R-:W-:Y:S02]  /*dfe0*/  VIADD R30, R30, 0x8 ;  /* 0x000000081e1e7836 */ /* 0x000fe40000000000 */
[----:B------:R-:W-:Y:S02]  /*dff0*/  VIADD R28, R28, 0x8 ;  /* 0x000000081c1c7836 */ /* 0x000fe40000000000 */
[-C--:B--2---:R-:W-:Y:S01]  /*e000*/  FFMA.FTZ R23, R36, R34.reuse, R12 ;  /* 0x0000002224177223 */ /* 0x084fe2000001000c */
[-C--:B------:R-:W-:Y:S01]  /*e010*/  FFMA.FTZ R12, R37, R34.reuse, R13 ;  /* 0x00000022250c7223 */ /* 0x080fe2000001000d */
[-C--:B------:R-:W-:Y:S01]  /*e020*/  FFMA.FTZ R13, R38, R34.reuse, R14 ;  /* 0x00000022260d7223 */ /* 0x080fe2000001000e */
[----:B------:R-:W-:-:S02]  /*e030*/  FFMA.FTZ R34, R39, R34, R15 ;  /* 0x0000002227227223 */ /* 0x000fc4000001000f */
        /* <DEDUP_REMOVED lines=13> */
.L_x_4900:
[----:B------:R-:W-:Y:S05]  /*e110*/  BSYNC.RECONVERGENT B2 ;  /* 0x0000000000027941 */ /* 0x000fea0003800200 */
.L_x_4899:
        /* <DEDUP_REMOVED lines=10> */
[----:B------:R-:W4:Y:S04]  /*e1c0*/  LDG.E R18, desc[UR36][R20.64] ;  /* 0x0000002414127981 */ /* 0x000f28000c1e1900 */
[----:B------:R-:W3:Y:S01]  /*e1d0*/  LDG.E R22, desc[UR36][R20.64+0x8] ;  /* 0x0000082414167981 */ /* 0x000ee2000c1e1900 */
[----:B--2---:R-:W-:Y:S01]  /*e1e0*/  HFMA2 R25, -RZ, RZ, 0, 1.33514404296875e-05 ;  /* 0x000000e0ff197431 */ /* 0x004fe200000001ff */
[----:B------:R-:W0:Y:S01]  /*e1f0*/  S2UR UR8, SR_CgaCtaId ;  /* 0x00000000000879c3 */ /* 0x000e220000008800 */
[----:B------:R-:W-:Y:S02]  /*e200*/  UMOV UR7, 0x400 ;  /* 0x0000040000077882 */ /* 0x000fe40000000000 */
[----:B------:R-:W-:-:S04]  /*e210*/  UIADD3 UR7, UPT, UPT, UR7, 0x420, URZ ;  /* 0x0000042007077890 */ /* 0x000fc8000fffe0ff */
[----:B0-----:R-:W-:Y:S01]  /*e220*/  ULEA UR7, UR8, UR7, 0x18 ;  /* 0x0000000708077291 */ /* 0x001fe2000f8ec0ff */
[C-C-:B----4-:R-:W-:Y:S02]  /*e230*/  IMAD R18, R51.reuse, R18, R31.reuse ;  /* 0x0000001233127224 */ /* 0x150fe400078e021f */
[----:B---3--:R-:W-:Y:S02]  /*e240*/  IMAD R22, R51, R22, R31 ;  /* 0x0000001633167224 */ /* 0x008fe400078e021f */
[----:B------:R-:W-:Y:S02]  /*e250*/  IMAD R23, R18, 0xe0, RZ ;  /* 0x000000e012177824 */ /* 0x000fe400078e02ff */
[----:B------:R-:W-:Y:S02]  /*e260*/  IMAD R25, R22, R25, 0x1c0 ;  /* 0x000001c016197424 */ /* 0x000fe400078e0219 */
[----:B------:R-:W-:-:S04]  /*e270*/  IMAD.WIDE R22, R23, 0x4, R6 ;  /* 0x0000000417167825 */ /* 0x000fc800078e0206 */
[----:B------:R-:W-:Y:S01]  /*e280*/  IMAD.WIDE R24, R25, 0x4, R6 ;  /* 0x0000000419187825 */ /* 0x000fe200078e0206 */
[----:B------:R-:W2:Y:S05]  /*e290*/  LDG.E.128 R32, desc[UR36][R22.64] ;  /* 0x0000002416207981 */ /* 0x000eaa000c1e1d00 */
[----:B------:R-:W3:Y:S01]  /*e2a0*/  LDG.E.128 R24, desc[UR36][R24.64] ;  /* 0x0000002418187981 */ /* 0x000ee2000c1e1d00 */
[C---:B------:R-:W-:Y:S02]  /*e2b0*/  IMAD.IADD R18, R31.reuse, 0x1, -R4 ;  /* 0x000000011f127824 */ /* 0x040fe400078e0a04 */
[----:B------:R-:W-:-:S03]  /*e2c0*/  VIADD R31, R31, 0x4 ;  /* 0x000000041f1f7836 */ /* 0x000fc60000000000 */
[----:B------:R-:W-:-:S05]  /*e2d0*/  LEA R18, R18, UR7, 0x2 ;  /* 0x0000000712127c11 */ /* 0x000fca000f8e10ff */
        /* <DEDUP_REMOVED lines=10> */
.L_x_4903:
[----:B------:R-:W-:Y:S05]  /*e380*/  BSYNC.RECONVERGENT B2 ;  /* 0x0000000000027941 */ /* 0x000fea0003800200 */
.L_x_4902:
[----:B------:R-:W-:Y:S05]  /*e390*/  @P0 BRA `(.L_x_4898) ;  /* 0x0000000000540947 */ /* 0x000fea0003800000 */
[----:B------:R-:W0:Y:S01]  /*e3a0*/  LDCU.64 UR14, c[0x0][0x3c8] ;  /* 0x00007900ff0e77ac */ /* 0x000e220008000a00 */
[----:B------:R-:W-:-:S05]  /*e3b0*/  IADD3 R18, P0, PT, R31, UR5, RZ ;  /* 0x000000051f127c10 */ /* 0x000fca000ff1e0ff */
[----:B------:R-:W-:Y:S01]  /*e3c0*/  IMAD.X R21, RZ, RZ, UR9, P0 ;  /* 0x00000009ff157e24 */ /* 0x000fe200080e06ff */
[----:B0-----:R-:W-:-:S04]  /*e3d0*/  LEA R22, P0, R18, UR14, 0x2 ;  /* 0x0000000e12167c11 */ /* 0x001fc8000f8010ff */
[----:B------:R-:W-:-:S05]  /*e3e0*/  LEA.HI.X R23, R18, UR15, R21, 0x2, P0 ;  /* 0x0000000f12177c11 */ /* 0x000fca00080f1415 */
[----:B------:R-:W4:Y:S01]  /*e3f0*/  LDG.E R22, desc[UR36][R22.64] ;  /* 0x0000002416167981 */ /* 0x000f22000c1e1900 */
[----:B------:R-:W0:Y:S01]  /*e400*/  S2UR UR8, SR_CgaCtaId ;  /* 0x00000000000879c3 */ /* 0x000e220000008800 */
[----:B------:R-:W-:Y:S02]  /*e410*/  UMOV UR7, 0x400 ;  /* 0x0000040000077882 */ /* 0x000fe40000000000 */
[----:B------:R-:W-:-:S04]  /*e420*/  UIADD3 UR7, UPT, UPT, UR7, 0x420, URZ ;  /* 0x0000042007077890 */ /* 0x000fc8000fffe0ff */
[----:B0-----:R-:W-:Y:S01]  /*e430*/  ULEA UR7, UR8, UR7, 0x18 ;  /* 0x0000000708077291 */ /* 0x001fe2000f8ec0ff */
[----:B----4-:R-:W-:-:S04]  /*e440*/  IMAD R18, R51, R22, R31 ;  /* 0x0000001633127224 */ /* 0x010fc800078e021f */
[----:B------:R-:W-:-:S04]  /*e450*/  IMAD R21, R18, 0xe0, RZ ;  /* 0x000000e012157824 */ /* 0x000fc800078e02ff */
[----:B------:R-:W-:-:S05]  /*e460*/  IMAD.WIDE R20, R21, 0x4, R6 ;  /* 0x0000000415147825 */ /* 0x000fca00078e0206 */
[----:B--2---:R-:W2:Y:S01]  /*e470*/  LDG.E.128 R24, desc[UR36][R20.64] ;  /* 0x0000002414187981 */ /* 0x004ea2000c1e1d00 */
[----:B------:R-:W-:-:S05]  /*e480*/  IMAD.IADD R18, R31, 0x1, -R4 ;  /* 0x000000011f127824 */ /* 0x000fca00078e0a04 */
[----:B------:R-:W-:-:S06]  /*e490*/  LEA R18, R18, UR7, 0x2 ;  /* 0x0000000712127c11 */ /* 0x000fcc000f8e10ff */
[----:B------:R-:W2:Y:S02]  /*e4a0*/  LDS R18, [R18] ;  /* 0x0000000012127984 */ /* 0x000ea40000000800 */
[-C--:B--2---:R-:W-:Y:S01]  /*e4b0*/  FFMA.FTZ R12, R24, R18.reuse, R12 ;  /* 0x00000012180c7223 */ /* 0x084fe2000001000c */
[-C--:B------:R-:W-:Y:S01]  /*e4c0*/  FFMA.FTZ R13, R25, R18.reuse, R13 ;  /* 0x00000012190d7223 */ /* 0x080fe2000001000d */
[-C--:B------:R-:W-:Y:S01]  /*e4d0*/  FFMA.FTZ R14, R26, R18.reuse, R14 ;  /* 0x000000121a0e7223 */ /* 0x080fe2000001000e */
[----:B------:R-:W-:-:S07]  /*e4e0*/  FFMA.FTZ R15, R27, R18, R15 ;  /* 0x000000121b0f7223 */ /* 0x000fce000001000f */
.L_x_4898:
[----:B------:R-:W-:Y:S05]  /*e4f0*/  BSYNC.RECONVERGENT B1 ;  /* 0x0000000000017941 */ /* 0x000fea0003800200 */
.L_x_4897:
[----:B------:R-:W-:Y:S01]  /*e500*/  ISETP.GE.AND P0, PT, R29, UR46, PT ;  /* 0x0000002e1d007c0c */ /* 0x000fe2000bf06270 */
[----:B------:R-:W-:-:S12]  /*e510*/  BSSY.RECONVERGENT B3, `(.L_x_4904) ;  /* 0x0000151000037945 */ /* 0x000fd80003800200 */
[----:B------:R-:W-:Y:S05]  /*e520*/  @P0 BRA `(.L_x_4905) ;  /* 0x00000014003c0947 */ /* 0x000fea0003800000 */
[----:B------:R-:W-:Y:S01]  /*e530*/  MOV R18, 0x2 ;  /* 0x0000000200127802 */ /* 0x000fe20000000f00 */
[----:B------:R-:W-:Y:S01]  /*e540*/  BSSY.RECONVERGENT B2, `(.L_x_4906) ;  /* 0x00000be000027945 */ /* 0x000fe20003800200 */
[----:B------:R-:W-:Y:S01]  /*e550*/  LOP3.LUT R30, RZ, R4, RZ, 0x33, !PT ;  /* 0x00000004ff1e7212 */ /* 0x000fe200078e33ff */
[----:B------:R-:W-:Y:S01]  /*e560*/  IMAD R32, R19, R16, RZ ;  /* 0x0000001013207224 */ /* 0x000fe200078e02ff */
[----:B------:R-:W-:-:S04]  /*e570*/  VIADDMNMX R18, R29, R18, UR46, !PT ;  /* 0x0000002e1d127e46 */ /* 0x000fc8000f800112 */
[----:B------:R-:W-:-:S04]  /*e580*/  IADD3 R30, PT, PT, -R17, R18, R30 ;  /* 0x00000012111e7210 */ /* 0x000fc80007ffe11e */
        /* <DEDUP_REMOVED lines=8> */
[----:B------:R-:W-:Y:S02]  /*e610*/  VIADD R29, R29, 0x4 ;  /* 0x000000041d1d7836 */ /* 0x000fe40000000000 */
[----:B------:R-:W-:Y:S01]  /*e620*/  IMAD.MOV R23, RZ, RZ, -R16 ;  /* 0x000000ffff177224 */ /* 0x000fe200078e0a10 */
[----:B------:R-:W1:Y:S01]  /*e630*/  LDC R34, c[0x0][0x3f4] ;  /* 0x0000fd00ff227b82 */ /* 0x000e620000000800 */
[----:B0-----:R-:W-:-:S06]  /*e640*/  ULEA UR7, UR8, UR7, 0x18 ;  /* 0x0000000708077291 */ /* 0x001fcc000f8ec0ff */
[----:B------:R-:W-:-:S05]  /*e650*/  LEA R22, R17, UR7, 0x2 ;  /* 0x0000000711167c11 */ /* 0x000fca000f8e10ff */
[----:B------:R-:W-:-:S07]  /*e660*/  VIADD R22, R22, 0x10 ;  /* 0x0000001016167836 */ /* 0x000fce0000000000 */
.L_x_4917:
[----:B-1----:R-:W-:Y:S01]  /*e670*/  IMAD.MOV.U32 R16, RZ, RZ, R34 ;  /* 0x000000ffff107224 */ /* 0x002fe200078e0022 */
[----:B------:R-:W-:Y:S01]  /*e680*/  IADD3 R21, PT, PT, R29, -0x4, RZ ;  /* 0xfffffffc1d157810 */ /* 0x000fe20007ffe0ff */
[----:B------:R-:W-:Y:S01]  /*e690*/  VIADD R23, R23, 0x4 ;  /* 0x0000000417177836 */ /* 0x000fe20000000000 */
[----:B------:R-:W-:Y:S01]  /*e6a0*/  BSSY.RECONVERGENT B4, `(.L_x_4909) ;  /* 0x000002d000047945 */ /* 0x000fe20003800200 */
[----:B------:R-:W-:Y:S01]  /*e6b0*/  VIADD R33, R29, 0xfffffffe ;  /* 0xfffffffe1d217836 */ /* 0x000fe20000000000 */
[-C--:B------:R-:W-:Y:S01]  /*e6c0*/  ISETP.GE.AND P4, PT, R21, R16.reuse, PT ;  /* 0x000000101500720c */ /* 0x080fe20003f86270 */
[----:B------:R-:W-:Y:S01]  /*e6d0*/  VIADD R35, R29, 0x2 ;  /* 0x000000021d237836 */ /* 0x000fe20000000000 */
[----:B------:R-:W-:Y:S02]  /*e6e0*/  ISETP.NE.AND P0, PT, R23, RZ, PT ;  /* 0x000000ff1700720c */ /* 0x000fe40003f05270 */
[-C--:B------:R-:W-:Y:S02]  /*e6f0*/  ISETP.GE.AND P1, PT, R33, R16.reuse, PT ;  /* 0x000000102100720c */ /* 0x080fe40003f26270 */
[----:B------:R-:W-:-:S02]  /*e700*/  ISETP.GE.AND P2, PT, R29, R16, PT ;  /* 0x000000101d00720c */ /* 0x000fc40003f46270 */
[----:B------:R-:W-:-:S05]  /*e710*/  ISETP.GE.AND P3, PT, R35, R16, PT ;  /* 0x000000102300720c */ /* 0x000fca0003f66270 */
[----:B------:R-:W-:Y:S08]  /*e720*/  @!P4 BRA `(.L_x_4910) ;  /* 0x000000000090c947 */ /* 0x000ff00003800000 */
[----:B--2---:R-:W-:Y:S01]  /*e730*/  IABS R25, R16 ;  /* 0x0000001000197213 */ /* 0x004fe20000000000 */
[----:B------:R-:W0:Y:S01]  /*e740*/  LDS R28, [R22+-0x10] ;  /* 0xfffff000161c7984 */ /* 0x000e220000000800 */
[----:B------:R-:W-:Y:S02]  /*e750*/  IABS R26, R21 ;  /* 0x00000015001a7213 */ /* 0x000fe40000000000 */
        /* <DEDUP_REMOVED lines=33> */
.L_x_4910:
[----:B------:R-:W-:Y:S05]  /*e970*/  BSYNC.RECONVERGENT B4 ;  /* 0x0000000000047941 */ /* 0x000fea0003800200 */
.L_x_4909:
[----:B------:R-:W-:Y:S04]  /*e980*/  BSSY.RECONVERGENT B4, `(.L_x_4911) ;  /* 0x0000026000047945 */ /* 0x000fe80003800200 */
[----:B------:R-:W-:Y:S05]  /*e990*/  @!P1 BRA `(.L_x_4912) ;  /* 0x0000000000909947 */ /* 0x000fea0003800000 */
[----:B------:R-:W-:Y:S01]  /*e9a0*/  IABS R21, R16 ;  /* 0x0000001000157213 */ /* 0x000fe20000000000 */
[----:B------:R-:W0:Y:S01]  /*e9b0*/  LDS R28, [R22+-0x8] ;  /* 0xfffff800161c7984 */ /* 0x000e220000000800 */
[----:B--2---:R-:W-:Y:S02]  /*e9c0*/  IABS R26, R33 ;  /* 0x00000021001a7213 */ /* 0x004fe40000000000 */
        /* <DEDUP_REMOVED lines=8> */
[----:B------:R-:W-:-:S05]  /*ea50*/  HFMA2 R18, -RZ, RZ, 0, 0 ;  /* 0x00000000ff127431 */ /* 0x000fca00000001ff */
        /* <DEDUP_REMOVED lines=24> */
.L_x_4912:
[----:B------:R-:W-:Y:S05]  /*ebe0*/  BSYNC.RECONVERGENT B4 ;  /* 0x0000000000047941 */ /* 0x000fea0003800200 */
.L_x_4911:
[----:B------:R-:W-:Y:S04]  /*ebf0*/  BSSY.RECONVERGENT B4, `(.L_x_4913) ;  /* 0x0000026000047945 */ /* 0x000fe80003800200 */
[----:B------:R-:W-:Y:S05]  /*ec00*/  @!P2 BRA `(.L_x_4914) ;  /* 0x000000000090a947 */ /* 0x000fea0003800000 */
[----:B------:R-:W-:Y:S01]  /*ec10*/  IABS R21, R16 ;  /* 0x0000001000157213 */ /* 0x000fe20000000000 */
[----:B------:R-:W0:Y:S01]  /*ec20*/  LDS R28, [R22] ;  /* 0x00000000161c7984 */ /* 0x000e220000000800 */
        /* <DEDUP_REMOVED lines=34> */
.L_x_4914:
[----:B------:R-:W-:Y:S05]  /*ee50*/  BSYNC.RECONVERGENT B4 ;  /* 0x0000000000047941 */ /* 0x000fea0003800200 */
.L_x_4913:
[----:B------:R-:W-:Y:S04]  /*ee60*/  BSSY.RECONVERGENT B4, `(.L_x_4915) ;  /* 0x0000026000047945 */ /* 0x000fe80003800200 */
[----:B------:R-:W-:Y:S05]  /*ee70*/  @!P3 BRA `(.L_x_4916) ;  /* 0x000000000090b947 */ /* 0x000fea0003800000 */
[----:B------:R-:W-:Y:S01]  /*ee80*/  IABS R21, R16 ;  /* 0x0000001000157213 */ /* 0x000fe20000000000 */
[----:B------:R-:W0:Y:S01]  /*ee90*/  LDS R28, [R22+0x8] ;  /* 0x00000800161c7984 */ /* 0x000e220000000800 */
        /* <DEDUP_REMOVED lines=18> */
[----:B------:R-:W-:-:S04]  /*efc0*/  @!P1 IMAD.IADD R18, R18, 0x1, -R21 ;  /* 0x0000000112129824 */ /* 0x000fc800078e0a15 */
        /* <DEDUP_REMOVED lines=15> */
.L_x_4916:
[----:B------:R-:W-:Y:S05]  /*f0c0*/  BSYNC.RECONVERGENT B4 ;  /* 0x0000000000047941 */ /* 0x000fea0003800200 */
.L_x_4915:
[----:B------:R-:W-:Y:S01]  /*f0d0*/  IADD3 R29, PT, PT, R29, 0x8, RZ ;  /* 0x000000081d1d7810 */ /* 0x000fe20007ffe0ff */
[----:B------:R-:W-:Y:S01]  /*f0e0*/  VIADD R22, R22, 0x20 ;  /* 0x0000002016167836 */ /* 0x000fe20000000000 */
[----:B------:R-:W-:Y:S06]  /*f0f0*/  @P0 BRA `(.L_x_4917) ;  /* 0xfffffff4005c0947 */ /* 0x000fec000383ffff */
[----:B------:R-:W-:Y:S05]  /*f100*/  BSYNC.RECONVERGENT B1 ;  /* 0x0000000000017941 */ /* 0x000fea0003800200 */
.L_x_4908:
[----:B------:R-:W-:-:S07]  /*f110*/  VIADD R29, R29, 0xfffffffc ;  /* 0xfffffffc1d1d7836 */ /* 0x000fce0000000000 */
.L_x_4907:
[----:B------:R-:W-:Y:S05]  /*f120*/  BSYNC.RECONVERGENT B2 ;  /* 0x0000000000027941 */ /* 0x000fea0003800200 */
.L_x_4906:
[----:B------:R-:W-:-:S13]  /*f130*/  LOP3.LUT P0, R31, R31, 0x3, RZ, 0xc0, !PT ;  /* 0x000000031f1f7812 */ /* 0x000fda000780c0ff */
[----:B------:R-:W-:Y:S05]  /*f140*/  @!P0 BRA `(.L_x_4905) ;  /* 0x0000000800348947 */ /* 0x000fea0003800000 */
[----:B------:R-:W-:Y:S01]  /*f150*/  ISETP.NE.AND P0, PT, R31, 0x1, PT ;  /* 0x000000011f00780c */ /* 0x000fe20003f05270 */
[----:B------:R-:W-:-:S12]  /*f160*/  BSSY.RECONVERGENT B1, `(.L_x_4918) ;  /* 0x000005c000017945 */ /* 0x000fd80003800200 */
[----:B------:R-:W-:Y:S05]  /*f170*/  @!P0 BRA `(.L_x_4919) ;  /* 0x0000000400688947 */ /* 0x000fea0003800000 */
[----:B------:R-:W0:Y:S01]  /*f180*/  S2UR UR8, SR_CgaCtaId ;  /* 0x00000000000879c3 */ /* 0x000e220000008800 */
[----:B------:R-:W-:Y:S01]  /*f190*/  UMOV UR7, 0x400 ;  /* 0x0000040000077882 */ /* 0x000fe20000000000 */
[C---:B------:R-:W-:Y:S01]  /*f1a0*/  ISETP.GE.AND P1, PT, R29.reuse, R16, PT ;  /* 0x000000101d00720c */ /* 0x040fe20003f26270 */
[----:B------:R-:W-:Y:S01]  /*f1b0*/  UIADD3 UR7, UPT, UPT, UR7, 0x420, URZ ;  /* 0x0000042007077890 */ /* 0x000fe2000fffe0ff */
[C---:B------:R-:W-:Y:S01]  /*f1c0*/  IMAD.IADD R18, R29.reuse, 0x1, -R4 ;  /* 0x000000011d127824 */ /* 0x040fe200078e0a04 */
[----:B------:R-:W-:Y:S01]  /*f1d0*/  BSSY.RECONVERGENT B2, `(.L_x_4920) ;  /* 0x000002b000027945 */ /* 0x000fe20003800200 */
[----:B------:R-:W-:-:S05]  /*f1e0*/  VIADD R31, R29, 0x2 ;  /* 0x000000021d1f7836 */ /* 0x000fca0000000000 */
[----:B------:R-:W-:Y:S01]  /*f1f0*/  ISETP.GE.AND P0, PT, R31, R16, PT ;  /* 0x000000101f00720c */ /* 0x000fe20003f06270 */
[----:B0-----:R-:W-:-:S06]  /*f200*/  ULEA UR7, UR8, UR7, 0x18 ;  /* 0x0000000708077291 */ /* 0x001fcc000f8ec0ff */
[----:B------:R-:W-:Y:S01]  /*f210*/  LEA R23, R18, UR7, 0x2 ;  /* 0x0000000712177c11 */ /* 0x000fe2000f8e10ff */
[----:B------:R-:W-:Y:S06]  /*f220*/  @!P1 BRA `(.L_x_4921) ;  /* 0x0000000000949947 */ /* 0x000fec0003800000 */
[----:B------:R-:W-:Y:S01]  /*f230*/  IABS R21, R16 ;  /* 0x0000001000157213 */ /* 0x000fe20000000000 */
[----:B------:R-:W0:Y:S01]  /*f240*/  LDCU.64 UR14, c[0x0][0x3c8] ;  /* 0x00007900ff0e77ac */ /* 0x000e220008000a00 */
[----:B--2---:R-:W-:Y:S02]  /*f250*/  IABS R24, R29 ;  /* 0x0000001d00187213 */ /* 0x004fe40000000000 */
[----:B------:R-:W1:Y:S01]  /*f260*/  I2F.RP R20, R21 ;  /* 0x0000001500147306 */ /* 0x000e620000209400 */
[----:B------:R-:W-:Y:S02]  /*f270*/  ISETP.GE.AND P2, PT, R29, RZ, PT ;  /* 0x000000ff1d00720c */ /* 0x000fe40003f46270 */
[----:B------:R-:W-:-:S05]  /*f280*/  ISETP.NE.AND P3, PT, R16, RZ, PT ;  /* 0x000000ff1000720c */ /* 0x000fca0003f65270 */
[----:B-1----:R-:W1:Y:S02]  /*f290*/  MUFU.RCP R20, R20 ;  /* 0x0000001400147308 */ /* 0x002e640000001000 */
[----:B-1----:R-:W-:-:S06]  /*f2a0*/  IADD3 R22, PT, PT, R20, 0xffffffe, RZ ;  /* 0x0ffffffe14167810 */ /* 0x002fcc0007ffe0ff */
        /* <DEDUP_REMOVED lines=15> */
[----:B------:R-:W-:-:S05]  /*f3a0*/  IADD3 R19, P1, PT, R18, UR5, RZ ;  /* 0x0000000512137c10 */ /* 0x000fca000ff3e0ff */
[----:B------:R-:W-:Y:S01]  /*f3b0*/  IMAD.X R22, RZ, RZ, UR9, P1 ;  /* 0x00000009ff167e24 */ /* 0x000fe200088e06ff */
[----:B0-----:R-:W-:-:S04]  /*f3c0*/  LEA R20, P1, R19, UR14, 0x2 ;  /* 0x0000000e13147c11 */ /* 0x001fc8000f8210ff */
[----:B------:R-:W-:Y:S02]  /*f3d0*/  LEA.HI.X R21, R19, UR15, R22, 0x2, P1 ;  /* 0x0000000f13157c11 */ /* 0x000fe400088f1416 */
[----:B------:R-:W0:Y:S04]  /*f3e0*/  LDS R22, [R23] ;  /* 0x0000000017167984 */ /* 0x000e280000000800 */
        /* <DEDUP_REMOVED lines=9> */
.L_x_4921:
[----:B------:R-:W-:Y:S05]  /*f480*/  BSYNC.RECONVERGENT B2 ;  /* 0x0000000000027941 */ /* 0x000fea0003800200 */
.L_x_4920:
[----:B------:R-:W-:Y:S04]  /*f490*/  BSSY.RECONVERGENT B2, `(.L_x_4922) ;  /* 0x0000027000027945 */ /* 0x000fe80003800200 */
[----:B------:R-:W-:Y:S05]  /*f4a0*/  @!P0 BRA `(.L_x_4923) ;  /* 0x0000000000948947 */ /* 0x000fea0003800000 */
[----:B------:R-:W-:Y:S01]  /*f4b0*/  IABS R21, R16 ;  /* 0x0000001000157213 */ /* 0x000fe20000000000 */
[----:B------:R-:W0:Y:S01]  /*f4c0*/  LDCU.64 UR14, c[0x0][0x3c8] ;  /* 0x00007900ff0e77ac */ /* 0x000e220008000a00 */
[----:B--2---:R-:W-:Y:S02]  /*f4d0*/  IABS R24, R31 ;  /* 0x0000001f00187213 */ /* 0x004fe40000000000 */
        /* <DEDUP_REMOVED lines=24> */
[----:B------:R-:W0:Y:S04]  /*f660*/  LDS R22, [R23+0x8] ;  /* 0x0000080017167984 */ /* 0x000e280000000800 */
        /* <DEDUP_REMOVED lines=9> */
.L_x_4923:
[----:B------:R-:W-:Y:S05]  /*f700*/  BSYNC.RECONVERGENT B2 ;  /* 0x0000000000027941 */ /* 0x000fea0003800200 */
.L_x_4922:
[----:B------:R-:W-:-:S07]  /*f710*/  IADD3 R29, PT, PT, R29, 0x4, RZ ;  /* 0x000000041d1d7810 */ /* 0x000fce0007ffe0ff */
.L_x_4919:
[----:B------:R-:W-:Y:S05]  /*f720*/  BSYNC.RECONVERGENT B1 ;  /* 0x0000000000017941 */ /* 0x000fea0003800200 */
.L_x_4918:
[----:B------:R-:W-:-:S04]  /*f730*/  LOP3.LUT P0, RZ, R30, 0x2, RZ, 0xc0, !PT ;  /* 0x000000021eff7812 */ /* 0x000fc8000780c0ff */
[----:B------:R-:W-:-:S13]  /*f740*/  ISETP.LT.OR P0, PT, R29, R16, P0 ;  /* 0x000000101d00720c */ /* 0x000fda0000701670 */
[----:B------:R-:W-:Y:S05]  /*f750*/  @P0 BRA `(.L_x_4905) ;  /* 0x0000000000b00947 */ /* 0x000fea0003800000 */
        /* <DEDUP_REMOVED lines=20> */
[----:B------:R-:W-:-:S05]  /*f8a0*/  @!P0 IMAD.IADD R18, R18, 0x1, -R21 ;  /* 0x0000000112128824 */ /* 0x000fca00078e0a15 */
[----:B------:R-:W-:-:S05]  /*f8b0*/  MOV R20, R18 ;  /* 0x0000001200147202 */ /* 0x000fca0000000f00 */
[----:B------:R-:W-:Y:S01]  /*f8c0*/  @!P1 IMAD.MOV R20, RZ, RZ, -R20 ;  /* 0x000000ffff149224 */ /* 0x000fe200078e0a14 */
[----:B------:R-:W-:-:S04]  /*f8d0*/  @!P2 LOP3.LUT R20, RZ, R16, RZ, 0x33, !PT ;  /* 0x00000010ff14a212 */ /* 0x000fc800078e33ff */
[----:B------:R-:W-:-:S05]  /*f8e0*/  IADD3 R19, P0, PT, R20, UR5, RZ ;  /* 0x0000000514137c10 */ /* 0x000fca000ff1e0ff */
[----:B------:R-:W-:Y:S01]  /*f8f0*/  IMAD.X R22, RZ, RZ, UR9, P0 ;  /* 0x00000009ff167e24 */ /* 0x000fe200080e06ff */
[----:B0-----:R-:W-:-:S04]  /*f900*/  LEA R18, P0, R19, UR14, 0x2 ;  /* 0x0000000e13127c11 */ /* 0x001fc8000f8010ff */
[----:B------:R-:W-:-:S06]  /*f910*/  LEA.HI.X R19, R19, UR15, R22, 0x2, P0 ;  /* 0x0000000f13137c11 */ /* 0x000fcc00080f1416 */
[----:B------:R-:W2:Y:S01]  /*f920*/  LDG.E R19, desc[UR36][R18.64] ;  /* 0x0000002412137981 */ /* 0x000ea2000c1e1900 */
[----:B------:R-:W0:Y:S01]  /*f930*/  S2UR UR8, SR_CgaCtaId ;  /* 0x00000000000879c3 */ /* 0x000e220000008800 */
[----:B------:R-:W-:Y:S02]  /*f940*/  UMOV UR7, 0x400 ;  /* 0x0000040000077882 */ /* 0x000fe40000000000 */
[----:B------:R-:W-:Y:S01]  /*f950*/  UIADD3 UR7, UPT, UPT, UR7, 0x420, URZ ;  /* 0x0000042007077890 */ /* 0x000fe2000fffe0ff */
[----:B------:R-:W-:-:S03]  /*f960*/  IMAD.IADD R29, R29, 0x1, -R4 ;  /* 0x000000011d1d7824 */ /* 0x000fc600078e0a04 */
[----:B0-----:R-:W-:-:S06]  /*f970*/  ULEA UR7, UR8, UR7, 0x18 ;  /* 0x0000000708077291 */ /* 0x001fcc000f8ec0ff */
[----:B------:R-:W-:-:S06]  /*f980*/  LEA R29, R29, UR7, 0x2 ;  /* 0x000000071d1d7c11 */ /* 0x000fcc000f8e10ff */
[----:B------:R-:W0:Y:S01]  /*f990*/  LDS R29, [R29] ;  /* 0x000000001d1d7984 */ /* 0x000e220000000800 */
        /* <DEDUP_REMOVED lines=8> */
.L_x_4905:
[----:B------:R-:W-:Y:S05]  /*fa20*/  BSYNC.RECONVERGENT B3 ;  /* 0x0000000000037941 */ /* 0x000fea0003800200 */
.L_x_4904:
[----:B------:R-:W-:-:S13]  /*fa30*/  ISETP.NE.AND P0, PT, R17, UR6, PT ;  /* 0x0000000611007c0c */ /* 0x000fda000bf05270 */
[----:B------:R-:W-:Y:S05]  /*fa40*/  @P0 BRA `(.L_x_4896) ;  /* 0x0000000000e80947 */ /* 0x000fea0003800000 */
[----:B------:R-:W0:Y:S01]  /*fa50*/  LDC R6, c[0x0][0x478] ;  /* 0x00011e00ff067b82 */ /* 0x000e220000000800 */
[----:B------:R-:W-:Y:S01]  /*fa60*/  IADD3 R33, PT, PT, R5, UR44, RZ ;  /* 0x0000002c05217c10 */ /* 0x000fe2000fffe0ff */
[----:B------:R-:W1:Y:S01]  /*fa70*/  LDCU.64 UR14, c[0x0][0x460] ;  /* 0x00008c00ff0e77ac */ /* 0x000e620008000a00 */
[----:B0-----:R-:W-:-:S13]  /*fa80*/  ISETP.NE.AND P1, PT, R6, 0x2, PT ;  /* 0x000000020600780c */ /* 0x001fda0003f25270 */
[----:B------:R-:W0:Y:S08]  /*fa90*/  @!P1 LDC.64 R6, c[0x0][0x3a8] ;  /* 0x0000ea00ff069b82 */ /* 0x000e300000000a00 */
[----:B------:R-:W4:Y:S08]  /*faa0*/  @!P1 LDC.64 R22, c[0x0][0x468] ;  /* 0x00011a00ff169b82 */ /* 0x000f300000000a00 */
[----:B------:R-:W2:Y:S01]  /*fab0*/  @P1 LDC.64 R18, c[0x0][0x3a8] ;  /* 0x0000ea00ff121b82 */ /* 0x000ea20000000a00 */
[----:B0-----:R-:W-:-:S04]  /*fac0*/  @!P1 IADD3 R6, P0, PT, R33, R6, RZ ;  /* 0x0000000621069210 */ /* 0x001fc80007f1e0ff */
[----:B------:R-:W-:Y:S01]  /*fad0*/  @!P1 LEA.HI.X.SX32 R7, R33, R7, 0x1, P0 ;  /* 0x0000000721079211 */ /* 0x000fe200000f0eff */
[----:B----4-:R-:W4:Y:S04]  /*fae0*/  @!P1 LDG.E R22, desc[UR36][R22.64+0x8] ;  /* 0x0000082416169981 */ /* 0x010f28000c1e1900 */
[----:B------:R-:W3:Y:S01]  /*faf0*/  @!P1 LDG.E R17, desc[UR36][R6.64] ;  /* 0x0000002406119981 */ /* 0x000ee2000c1e1900 */
[----:B-1----:R-:W-:-:S04]  /*fb00*/  ISETP.NE.U32.AND P0, PT, RZ, UR14, PT ;  /* 0x0000000eff007c0c */ /* 0x002fc8000bf05070 */
[----:B------:R-:W-:Y:S01]  /*fb10*/  ISETP.NE.AND.EX P0, PT, RZ, UR15, PT, P0 ;  /* 0x0000000fff007c0c */ /* 0x000fe2000bf05300 */
[----:B------:R-:W0:Y:S01]  /*fb20*/  S2UR UR8, SR_CgaCtaId ;  /* 0x00000000000879c3 */ /* 0x000e220000008800 */
[----:B------:R-:W-:Y:S01]  /*fb30*/  UMOV UR7, 0x400 ;  /* 0x0000040000077882 */ /* 0x000fe20000000000 */
[----:B------:R-:W-:Y:S01]  /*fb40*/  IADD3 R4, PT, PT, -R4, UR46, RZ ;  /* 0x0000002e04047c10 */ /* 0x000fe2000fffe1ff */
[----:B------:R-:W1:Y:S09]  /*fb50*/  LDCU.64 UR14, c[0x0][0x3c0] ;  /* 0x00007800ff0e77ac */ /* 0x000e720008000a00 */
[----:B------:R-:W1:Y:S08]  /*fb60*/  @P0 LDC R35, c[0x0][0x3f8] ;  /* 0x0000fe00ff230b82 */ /* 0x000e700000000800 */
[----:B------:R-:W0:Y:S01]  /*fb70*/  @P0 LDC.64 R20, c[0x0][0x458] ;  /* 0x00011600ff140b82 */ /* 0x000e220000000a00 */
[----:B--2---:R-:W-:-:S04]  /*fb80*/  @P1 IMAD.WIDE R6, R33, 0x4, R18 ;  /* 0x0000000421061825 */ /* 0x004fc800078e0212 */
[----:B-1----:R-:W-:-:S04]  /*fb90*/  @P0 IMAD R0, R35, UR38, R0 ;  /* 0x0000002623000c24 */ /* 0x002fc8000f8e0200 */
[----:B------:R-:W-:-:S04]  /*fba0*/  @P0 IMAD R19, R0, 0xe0, R5 ;  /* 0x000000e000130824 */ /* 0x000fc800078e0205 */
[----:B0-----:R-:W-:Y:S01]  /*fbb0*/  @P0 IMAD.WIDE R18, R19, 0x4, R20 ;  /* 0x0000000413120825 */ /* 0x001fe200078e0214 */
[----:B---3--:R-:W4:Y:S08]  /*fbc0*/  @!P1 I2F.S8 R25, R17 ;  /* 0x0000001100199306 */ /* 0x008f300000001400 */
[----:B------:R-:W0:Y:S08]  /*fbd0*/  @!P1 I2F.S8 R27, R17.B1 ;  /* 0x10000011001b9306 */ /* 0x000e300000001400 */
[----:B------:R-:W1:Y:S08]  /*fbe0*/  @!P1 I2F.S8 R29, R17.B2 ;  /* 0x20000011001d9306 */ /* 0x000e700000001400 */
[----:B------:R-:W2:Y:S01]  /*fbf0*/  @!P1 I2F.S8 R31, R17.B3 ;  /* 0x30000011001f9306 */ /* 0x000ea20000001400 */
[C---:B----4-:R-:W-:Y:S01]  /*fc00*/  @!P1 FMUL.FTZ R24, R22.reuse, R25 ;  /* 0x0000001916189220 */ /* 0x050fe20000410000 */
[C---:B0-----:R-:W-:Y:S01]  /*fc10*/  @!P1 FMUL.FTZ R25, R22.reuse, R27 ;  /* 0x0000001b16199220 */ /* 0x041fe20000410000 */
[C---:B-1----:R-:W-:Y:S01]  /*fc20*/  @!P1 FMUL.FTZ R26, R22.reuse, R29 ;  /* 0x0000001d161a9220 */ /* 0x042fe20000410000 */
[----:B--2---:R-:W-:-:S02]  /*fc30*/  @!P1 FMUL.FTZ R27, R22, R31 ;  /* 0x0000001f161b9220 */ /* 0x004fc40000410000 */
[----:B------:R-:W2:Y:S04]  /*fc40*/  @P0 LDG.E.128 R20, desc[UR36][R18.64] ;  /* 0x0000002412140981 */ /* 0x000ea8000c1e1d00 */
[----:B------:R0:W3:Y:S01]  /*fc50*/  @P1 LDG.E.128 R24, desc[UR36][R6.64] ;  /* 0x0000002406181981 */ /* 0x0000e2000c1e1d00 */
[----:B------:R-:W-:-:S04]  /*fc60*/  UIADD3 UR7, UPT, UPT, UR7, 0x420, URZ ;  /* 0x0000042007077890 */ /* 0x000fc8000fffe0ff */
[----:B------:R-:W-:Y:S01]  /*fc70*/  ULEA UR7, UR8, UR7, 0x18 ;  /* 0x0000000708077291 */ /* 0x000fe2000f8ec0ff */
[----:B------:R-:W-:-:S05]  /*fc80*/  IMAD R16, R2, R16, R5 ;  /* 0x0000001002107224 */ /* 0x000fca00078e0205 */
[----:B------:R-:W-:Y:S01]  /*fc90*/  LEA R4, R4, UR7, 0x2 ;  /* 0x0000000704047c11 */ /* 0x000fe2000f8e10ff */
[----:B------:R-:W-:-:S04]  /*fca0*/  UIMAD UR7, UR40, 0xe0, URZ ;  /* 0x000000e0280778a4 */ /* 0x000fc8000f8e02ff */
[----:B------:R-:W1:Y:S01]  /*fcb0*/  LDS R17, [R4] ;  /* 0x0000000004117984 */ /* 0x000e620000000800 */
[----:B------:R-:W-:Y:S01]  /*fcc0*/  SHF.R.S32.HI R0, RZ, 0x1f, R16 ;  /* 0x0000001fff007819 */ /* 0x000fe20000011410 */
[----:B0-----:R-:W-:Y:S01]  /*fcd0*/  IMAD.U32 R7, RZ, RZ, UR7 ;  /* 0x00000007ff077e24 */ /* 0x001fe2000f8e00ff */
[----:B------:R-:W-:-:S04]  /*fce0*/  IADD3 R16, P1, PT, R16, UR7, RZ ;  /* 0x0000000710107c10 */ /* 0x000fc8000ff3e0ff */
        /* <DEDUP_REMOVED lines=12> */
[C---:B-1----:R-:W-:Y:S01]  /*fdb0*/  FFMA.FTZ R12, R17.reuse, R8, R12 ;  /* 0x00000008110c7223 */ /* 0x042fe2000001000c */
[C---:B------:R-:W-:Y:S01]  /*fdc0*/  FFMA.FTZ R13, R17.reuse, R9, R13 ;  /* 0x00000009110d7223 */ /* 0x040fe2000001000d */
[C---:B------:R-:W-:Y:S01]  /*fdd0*/  FFMA.FTZ R14, R17.reuse, R10, R14 ;  /* 0x0000000a110e7223 */ /* 0x040fe2000001000e */
[----:B------:R-:W-:-:S07]  /*fde0*/  FFMA.FTZ R15, R17, R11, R15 ;  /* 0x0000000b110f7223 */ /* 0x000fce000001000f */
.L_x_4896:
[----:B------:R-:W-:Y:S05]  /*fdf0*/  BSYNC.RECONVERGENT B0 ;  /* 0x0000000000007941 */ /* 0x000fea0003800200 */
.L_x_4895:
[----:B------:R-:W-:Y:S01]  /*fe00*/  BAR.SYNC.DEFER_BLOCKING 0x0 ;  /* 0x0000000000007b1d */ /* 0x000fe20000010000 */
[----:B------:R-:W-:-:S04]  /*fe10*/  ISETP.GT.U32.AND P1, PT, R5, 0xdf, PT ;  /* 0x000000df0500780c */ /* 0x000fc80003f24070 */
[----:B------:R-:W-:-:S09]  /*fe20*/  ISETP.GT.U32.OR P0, PT, R3, 0x3f, P1 ;  /* 0x0000003f0300780c */ /* 0x000fd20000f04470 */
[----:B------:R-:W-:Y:S05]  /*fe30*/  @P1 BRA `(.L_x_4924) ;  /* 0x0000000000441947 */ /* 0x000fea0003800000 */
[----:B------:R-:W1:Y:S01]  /*fe40*/  S2UR UR5, SR_CgaCtaId ;  /* 0x00000000000579c3 */ /* 0x000e620000008800 */
[----:B------:R-:W-:Y:S01]  /*fe50*/  UMOV UR4, 0x400 ;  /* 0x0000040000047882 */ /* 0x000fe20000000000 */
[C---:B------:R-:W-:Y:S01]  /*fe60*/  LOP3.LUT R0, R3.reuse, 0x3c0, RZ, 0xc0, !PT ;  /* 0x000003c003007812 */ /* 0x040fe200078ec0ff */
[----:B------:R-:W-:Y:S01]  /*fe70*/  UIADD3 UR4, UPT, UPT, UR4, 0x420, URZ ;  /* 0x0000042004047890 */ /* 0x000fe2000fffe0ff */
[----:B------:R-:W-:Y:S02]  /*fe80*/  ISETP.GT.U32.AND P2, PT, R3, 0x3f, PT ;  /* 0x0000003f0300780c */ /* 0x000fe40003f44070 */
[----:B------:R-:W-:Y:S01]  /*fe90*/  ISETP.NE.AND P1, PT, R0, 0x40, PT ;  /* 0x000000400000780c */ /* 0x000fe20003f25270 */
[----:B-1----:R-:W-:-:S06]  /*fea0*/  ULEA UR4, UR5, UR4, 0x18 ;  /* 0x0000000405047291 */ /* 0x002fcc000f8ec0ff */
[----:B------:R-:W-:Y:S01]  /*feb0*/  LEA R0, R5, UR4, 0x2 ;  /* 0x0000000405007c11 */ /* 0x000fe2000f8e10ff */
[----:B------:R-:W-:Y:S05]  /*fec0*/  WARPSYNC.ALL ;  /* 0x0000000000007948 */ /* 0x000fea0003800000 */
[----:B------:R-:W-:Y:S01]  /*fed0*/  @!P1 STS.128 [R0], R12 ;  /* 0x0000000c00009388 */ /* 0x000fe20000000c00 */
[----:B------:R-:W-:Y:S06]  /*fee0*/  BAR.SYNC.DEFER_BLOCKING 0x0 ;  /* 0x0000000000007b1d */ /* 0x000fec0000010000 */
[----:B0----5:R-:W0:Y:S02]  /*fef0*/  @!P2 LDS.128 R8, [R0] ;  /* 0x000000000008a984 */ /* 0x021e240000000c00 */
[----:B0-----:R-:W-:Y:S01]  /*ff00*/  @!P2 FADD.FTZ R12, R12, R8 ;  /* 0x000000080c0ca221 */ /* 0x001fe20000010000 */
[----:B------:R-:W-:Y:S01]  /*ff10*/  @!P2 FADD.FTZ R13, R13, R9 ;  /* 0x000000090d0da221 */ /* 0x000fe20000010000 */
[----:B------:R-:W-:Y:S01]  /*ff20*/  @!P2 FADD.FTZ R14, R14, R10 ;  /* 0x0000000a0e0ea221 */ /* 0x000fe20000010000 */
[----:B------:R-:W-:Y:S01]  /*ff30*/  @!P2 FADD.FTZ R15, R15, R11 ;  /* 0x0000000b0f0fa221 */ /* 0x000fe20000010000 */
[----:B------:R-:W-:Y:S06]  /*ff40*/  BAR.SYNC.DEFER_BLOCKING 0x0 ;  /* 0x0000000000007b1d */ /* 0x000fec0000010000 */
.L_x_4924:
[----:B------:R-:W-:Y:S05]  /*ff50*/  @P0 EXIT ;  /* 0x000000000000094d */ /* 0x000fea0003800000 */
[----:B------:R-:W1:Y:S02]  /*ff60*/  LDCU UR4, c[0x0][0x478] ;  /* 0x00008f00ff0477ac */ /* 0x000e640008000800 */
[----:B-1----:R-:W-:-:S09]  /*ff70*/  UISETP.NE.AND UP0, UPT, UR4, 0x2, UPT ;  /* 0x000000020400788c */ /* 0x002fd2000bf05270 */
[----:B------:R-:W-:Y:S05]  /*ff80*/  BRA.U UP0, `(.L_x_4925) ;  /* 0x00000001007c7547 */ /* 0x000fea000b800000 */
[----:B0-----:R-:W0:Y:S01]  /*ff90*/  LDC.64 R6, c[0x0][0x470] ;  /* 0x00011c00ff067b82 */ /* 0x001e220000000a00 */
[----:B------:R-:W1:Y:S01]  /*ffa0*/  LDCU.64 UR4, c[0x0][0x380] ;  /* 0x00007000ff0477ac */ /* 0x000e620008000a00 */
[----:B0-----:R-:W4:Y:S02]  /*ffb0*/  LDG.E R6, desc[UR36][R6.64] ;  /* 0x0000002406067981 */ /* 0x001f24000c1e1900 */
[C---:B----4-:R-:W-:Y:S01]  /*ffc0*/  FMUL.FTZ R14, R6.reuse, R14 ;  /* 0x0000000e060e7220 */ /* 0x050fe20000410000 */
[C---:B------:R-:W-:Y:S01]  /*ffd0*/  FMUL.FTZ R15, R6.reuse, R15 ;  /* 0x0000000f060f7220 */ /* 0x040fe20000410000 */
[C---:B------:R-:W-:Y:S01]  /*ffe0*/  FMUL.FTZ R13, R6.reuse, R13 ;  /* 0x0000000d060d7220 */ /* 0x040fe20000410000 */
[----:B------:R-:W-:Y:S01]  /*fff0*/  FMUL.FTZ R12, R6, R12 ;  /* 0x0000000c060c7220 */ /* 0x000fe20000410000 */
[----:B------:R-:W-:Y:S02]  /*10000*/  IMAD.IADD R6, R2, 0x1, R5 ;  /* 0x0000000102067824 */ /* 0x000fe400078e0205 */
[----:B------:R-:W0:Y:S03]  /*10010*/  F2I.S8.NTZ R14, R14 ;  /* 0x0000000e000e7305 */ /* 0x000e260000202100 */
[----:B-1----:R-:W-:-:S05]  /*10020*/  IADD3 R2, P0, PT, R6, UR4, RZ ;  /* 0x0000000406027c10 */ /* 0x002fca000ff1e0ff */
        /* <DEDUP_REMOVED lines=9> */
[----:B0-----:R-:W-:Y:S02]  /*100c0*/  PRMT R13, R13, 0x8880, RZ ;  /* 0x000088800d0d7816 */ /* 0x001fe400000000ff */
[----:B------:R-:W-:Y:S02]  /*100d0*/  LEA R7, R0, R7, 0x18 ;  /* 0x0000000700077211 */ /* 0x000fe400078ec0ff */
[----:B------:R-:W-:Y:S02]  /*100e0*/  PRMT R3, R13, 0x7710, RZ ;  /* 0x000077100d037816 */ /* 0x000fe400000000ff */
[----:B-1----:R-:W-:-:S04]  /*100f0*/  PRMT R4, R12, 0x8880, RZ ;  /* 0x000088800c047816 */ /* 0x002fc800000000ff */
[----:B------:R-:W-:Y:S02]  /*10100*/  PRMT R0, R4, 0x7710, RZ ;  /* 0x0000771004007816 */ /* 0x000fe400000000ff */
[----:B------:R-:W-:Y:S02]  /*10110*/  LOP3.LUT R4, R3, 0xff, RZ, 0xc0, !PT ;  /* 0x000000ff03047812 */ /* 0x000fe400078ec0ff */
[----:B------:R-:W-:Y:S02]  /*10120*/  LOP3.LUT R5, R0, 0xff, RZ, 0xc0, !PT ;  /* 0x000000ff00057812 */ /* 0x000fe400078ec0ff */
[----:B------:R-:W-:Y:S01]  /*10130*/  LEA.HI.X.SX32 R3, R6, UR5, 0x1, P0 ;  /* 0x0000000506037c11 */ /* 0x000fe200080f0eff */
[----:B------:R-:W-:-:S04]  /*10140*/  IMAD R4, R4, 0x100, R7 ;  /* 0x0000010004047824 */ /* 0x000fc800078e0207 */
[----:B------:R-:W-:-:S05]  /*10150*/  IMAD.IADD R5, R4, 0x1, R5 ;  /* 0x0000000104057824 */ /* 0x000fca00078e0205 */
[----:B------:R-:W-:Y:S01]  /*10160*/  STG.E desc[UR36][R2.64], R5 ;  /* 0x0000000502007986 */ /* 0x000fe2000c101924 */
[----:B------:R-:W-:Y:S05]  /*10170*/  EXIT ;  /* 0x000000000000794d */ /* 0x000fea0003800000 */
.L_x_4925:
[----:B0-----:R-:W0:Y:S01]  /*10180*/  LDC.64 R6, c[0x0][0x380] ;  /* 0x0000e000ff067b82 */ /* 0x001e220000000a00 */
[----:B------:R-:W-:-:S04]  /*10190*/  IMAD.IADD R3, R2, 0x1, R5 ;  /* 0x0000000102037824 */ /* 0x000fc800078e0205 */
[----:B0-----:R-:W-:-:S05]  /*101a0*/  IMAD.WIDE R2, R3, 0x4, R6 ;  /* 0x0000000403027825 */ /* 0x001fca00078e0206 */
[----:B------:R-:W-:Y:S01]  /*101b0*/  STG.E.128 desc[UR36][R2.64], R12 ;  /* 0x0000000c02007986 */ /* 0x000fe2000c101d24 */
[----:B------:R-:W-:Y:S05]  /*101c0*/  EXIT ;  /* 0x000000000000794d */ /* 0x000fea0003800000 */
.L_x_4855:
[----:B------:R-:W-:Y:S01]  /*101d0*/  BSSY B1, `(.L_x_4926) ;  /* 0x0000008000017945 */ /* 0x000fe20003800000 */
[----:B------:R-:W-:Y:S01]  /*101e0*/  MOV R13, R10 ;  /* 0x0000000a000d7202 */ /* 0x000fe20000000f00 */
[----:B------:R-:W-:Y:S02]  /*101f0*/  IMAD.MOV.U32 R12, RZ, RZ, 0x1 ;  /* 0x00000001ff0c7424 */ /* 0x000fe400078e00ff */
[----:B------:R-:W-:Y:S02]  /*10200*/  IMAD.MOV.U32 R11, RZ, RZ, 0x1f ;  /* 0x0000001fff0b7424 */ /* 0x000fe400078e00ff */
[----:B------:R-:W-:-:S07]  /*10210*/  IMAD.MOV.U32 R15, RZ, RZ, -0x1 ;  /* 0xffffffffff0f7424 */ /* 0x000fce00078e00ff */
[----:B-----5:R-:W-:Y:S05]  /*10220*/  WARPSYNC.COLLECTIVE R15, `(.L_x_4927) ;  /* 0x000000000f087348 */ /* 0x020fea0003c00000 */
[----:B------:R0:W1:Y:S02]  /*10230*/  SHFL.BFLY P6, R14, R13, R12, R11 ;  /* 0x0c00000c0d0e7389 */ /* 0x00006400000c000b */
[----:B01---5:R-:W-:Y:S05]  /*10240*/  ENDCOLLECTIVE ;  /* 0x000000000000791b */ /* 0x023fea0003800000 */
.L_x_4927:
[----:B------:R-:W-:Y:S05]  /*10250*/  BSYNC B1 ;  /* 0x0000000000017941 */ /* 0x000fea0003800000 */
.L_x_4926:
[----:B------:R-:W-:Y:S05]  /*10260*/  BRA `(.L_x_4928) ;  /* 0xffffffa000b47947 */ /* 0x000fea000383ffff */
.L_x_4859:
[----:B------:R-:W-:Y:S01]  /*10270*/  BSSY B0, `(.L_x_4929) ;  /* 0x0000008000007945 */ /* 0x000fe20003800000 */
[----:B------:R-:W-:Y:S01]  /*10280*/  MOV R13, R252 ;  /* 0x000000fc000d7202 */ /* 0x000fe20000000f00 */
[----:B------:R-:W-:Y:S02]  /*10290*/  IMAD.MOV.U32 R12, RZ, RZ, 0x10 ;  /* 0x00000010ff0c7424 */ /* 0x000fe400078e00ff */
[----:B------:R-:W-:Y:S02]  /*102a0*/  IMAD.MOV.U32 R11, RZ, RZ, 0x1f ;  /* 0x0000001fff0b7424 */ /* 0x000fe400078e00ff */
[----:B------:R-:W-:-:S07]  /*102b0*/  IMAD.MOV.U32 R15, RZ, RZ, -0x1 ;  /* 0xffffffffff0f7424 */ /* 0x000fce00078e00ff */
[----:B-123--:R-:W-:Y:S05]  /*102c0*/  WARPSYNC.COLLECTIVE R15, `(.L_x_4930) ;  /* 0x000000000f087348 */ /* 0x00efea0003c00000 */
[----:B------:R0:W4:Y:S02]  /*102d0*/  SHFL.BFLY P6, R14, R13, R12, R11 ;  /* 0x0c00000c0d0e7389 */ /* 0x00012400000c000b */
[----:B01234-:R-:W-:Y:S05]  /*102e0*/  ENDCOLLECTIVE ;  /* 0x000000000000791b */ /* 0x01ffea0003800000 */
.L_x_4930:
[----:B------:R-:W-:Y:S05]  /*102f0*/  BSYNC B0 ;  /* 0x0000000000007941 */ /* 0x000fea0003800000 */
.L_x_4929:
[----:B------:R-:W-:Y:S01]  /*10300*/  FMNMX.FTZ R13, R14, R252, !PT ;  /* 0x000000fc0e0d7209 */ /* 0x000fe20007810000 */
[----:B------:R-:W-:Y:S02]  /*10310*/  HFMA2 R12, -RZ, RZ, 0, 4.76837158203125e-07 ;  /* 0x00000008ff0c7431 */ /* 0x000fe400000001ff */
[----:B------:R-:W-:Y:S02]  /*10320*/  IMAD.MOV.U32 R11, RZ, RZ, 0x1f ;  /* 0x0000001fff0b7424 */ /* 0x000fe400078e00ff */
[----:B------:R-:W-:-:S07]  /*10330*/  IMAD.MOV.U32 R15, RZ, RZ, -0x1 ;  /* 0xffffffffff0f7424 */ /* 0x000fce00078e00ff */
[----:B------:R-:W-:Y:S05]  /*10340*/  WARPSYNC.COLLECTIVE R15, `(.L_x_4931) ;  /* 0x000000000f087348 */ /* 0x000fea0003c00000 */
[----:B------:R0:W1:Y:S02]  /*10350*/  SHFL.BFLY P6, R14, R13, R12, R11 ;  /* 0x0c00000c0d0e7389 */ /* 0x00006400000c000b */
[----:B01----:R-:W-:Y:S05]  /*10360*/  ENDCOLLECTIVE ;  /* 0x000000000000791b */ /* 0x003fea0003800000 */
.L_x_4931:
[----:B------:R-:W-:Y:S02]  /*10370*/  MOV R12, 0x4 ;  /* 0x00000004000c7802 */ /* 0x000fe40000000f00 */
[----:B------:R-:W-:-:S05]  /*10380*/  FMNMX.FTZ R0, R13, R14, !PT ;  /* 0x0000000e0d007209 */ /* 0x000fca0007810000 */
[----:B------:R-:W-:-:S07]  /*10390*/  IMAD.MOV.U32 R13, RZ, RZ, R0 ;  /* 0x000000ffff0d7224 */ /* 0x000fce00078e0000 */
[----:B------:R-:W-:Y:S05]  /*103a0*/  WARPSYNC.COLLECTIVE R15, `(.L_x_4932) ;  /* 0x000000000f087348 */ /* 0x000fea0003c00000 */
[----:B------:R0:W1:Y:S02]  /*103b0*/  SHFL.BFLY P6, R14, R13, R12, R11 ;  /* 0x0c00000c0d0e7389 */ /* 0x00006400000c000b */
[----:B01----:R-:W-:Y:S05]  /*103c0*/  ENDCOLLECTIVE ;  /* 0x000000000000791b */ /* 0x003fea0003800000 */
.L_x_4932:
[----:B------:R-:W-:Y:S01]  /*103d0*/  IMAD.MOV.U32 R12, RZ, RZ, 0x2 ;  /* 0x00000002ff0c7424 */ /* 0x000fe200078e00ff */
[----:B------:R-:W-:-:S05]  /*103e0*/  FMNMX.FTZ R2, R0, R14, !PT ;  /* 0x0000000e00027209 */ /* 0x000fca0007810000 */
[----:B------:R-:W-:-:S07]  /*103f0*/  IMAD.MOV.U32 R13, RZ, RZ, R2 ;  /* 0x000000ffff0d7224 */ /* 0x000fce00078e0002 */
[----:B------:R-:W-:Y:S05]  /*10400*/  WARPSYNC.COLLECTIVE R15, `(.L_x_4933) ;  /* 0x000000000f087348 */ /* 0x000fea0003c00000 */
[----:B------:R0:W1:Y:S02]  /*10410*/  SHFL.BFLY P6, R14, R13, R12, R11 ;  /* 0x0c00000c0d0e7389 */ /* 0x00006400000c000b */
[----:B01----:R-:W-:Y:S05]  /*10420*/  ENDCOLLECTIVE ;  /* 0x000000000000791b */ /* 0x003fea0003800000 */
.L_x_4933:
[----:B------:R-:W-:Y:S05]  /*10430*/  BRA `(.L_x_4934) ;  /* 0xffffffa4002c7947 */ /* 0x000fea000383ffff */
.L_x_4935:
        /* <DEDUP_REMOVED lines=12> */
.L_x_5608:


//--------------------- .text._ZN4mmha33masked_multihead_attention_kernelIfLi224ELi256ELi4ELi64ELi64ELb0ELb1EEEv26Multihead_attention_paramsIT_XT5_EE --------------------------
	.section	.text._ZN4mmha33masked_multihead_attention_kernelIfLi224ELi256ELi4ELi64ELi64ELb0ELb1EEEv26Multihead_attention_paramsIT_XT5_EE,"ax",@progbits
	.align	128
        .global         _ZN4mmha33masked_multihead_attention_kernelIfLi224ELi256ELi4ELi64ELi64ELb0ELb1EEEv26Multihead_attention_paramsIT_XT5_EE
        .type           _ZN4mmha33masked_multihead_attention_kernelIfLi224ELi256ELi4ELi64ELi64ELb0ELb1EEEv26Multihead_attention_paramsIT_XT5_EE,@function
        .size           _ZN4mmha33masked_multihead_attention_kernelIfLi224ELi256ELi4ELi64ELi64ELb0ELb1EEEv26Multihead_attention_paramsIT_XT5_EE,(.L_x_5609 - _ZN4mmha33masked_multihead_attention_kernelIfLi224ELi256ELi4ELi64ELi64ELb0ELb1EEEv26Multihead_attention_paramsIT_XT5_EE)
        .other          _ZN4mmha33masked_multihead_attention_kernelIfLi224ELi256ELi4ELi64ELi64ELb0ELb1EEEv26Multihead_attention_paramsIT_XT5_EE,@"STO_CUDA_ENTRY STV_DEFAULT"
_ZN4mmha33masked_multihead_attention_kernelIfLi224ELi256ELi4ELi64ELi64ELb0ELb1EEEv26Multihead_attention_paramsIT_XT5_EE:
.text._ZN4mmha33masked_multihead_attention_kernelIfLi224ELi256ELi4ELi64ELi64ELb0ELb1EEEv26Multihead_attention_paramsIT_XT5_EE:
        /* <DEDUP_REMOVED lines=12> */
.L_x_4936:
[----:B------:R-:W1:Y:S01]  /*00c0*/  LDC R8, c[0x0][0x3f0] ;  /* 0x0000fc00ff087b82 */ /* 0x000e620000000800 */
[----:B------:R-:W3:Y:S01]  /*00d0*/  S2R R86, SR_CTAID.X ;  /* 0x0000000000567919 */ /* 0x000ee20000002500 */
[----:B------:R-:W4:Y:S06]  /*00e0*/  S2R R23, SR_TID.X ;  /* 0x0000000000177919 */ /* 0x000f2c0000002100 */
[----:B------:R-:W0:Y:S08]  /*00f0*/  LDC R6, c[0x0][0x478] ;  /* 0x00011e00ff067b82 */ /* 0x000e300000000800 */
[----:B------:R-:W3:Y:S01]  /*0100*/  LDC R4, c[0x0][0x3e8] ;  /* 0x0000fa00ff047b82 */ /* 0x000ee20000000800 */
[----:B-1----:R-:W-:-:S07]  /*0110*/  IABS R5, R8 ;  /* 0x0000000800057213 */ /* 0x002fce0000000000 */
[----:B------:R-:W1:Y:S01]  /*0120*/  LDC R36, c[0x0][0x3f8] ;  /* 0x0000fe00ff247b82 */ /* 0x000e620000000800 */
[----:B--2---:R-:W-:Y:S01]  /*0130*/  LOP3.LUT R9, R89, R8, RZ, 0x3c, !PT ;  /* 0x0000000859097212 */ /* 0x004fe200078e3cff */
[----:B------:R-:W2:Y:S01]  /*0140*/  I2F.RP R0, R5 ;  /* 0x0000000500007306 */ /* 0x000ea20000209400 */
[----:B0-----:R-:W-:-:S05]  /*0150*/  ISETP.NE.AND P1, PT, R6, 0x2, PT ;  /* 0x000000020600780c */ /* 0x001fca0003f25270 */
[----:B------:R-:W0:Y:S01]  /*0160*/  LDC.64 R28, c[0x0][0x460] ;  /* 0x00011800ff1c7b82 */ /* 0x000e220000000a00 */
[----:B----4-:R-:W-:Y:S01]  /*0170*/  IMAD.SHL.U32 R33, R23, 0x4, RZ ;  /* 0x0000000417217824 */ /* 0x010fe200078e00ff */
[----:B---3--:R-:W-:Y:S01]  /*0180*/  ISETP.NE.AND P0, PT, R4, RZ, PT ;  /* 0x000000ff0400720c */ /* 0x008fe20003f05270 */
[----:B--2---:R-:W2:Y:S01]  /*0190*/  MUFU.RCP R0, R0 ;  /* 0x0000000000007308 */ /* 0x004ea20000001000 */
[----:B-1----:R-:W-:-:S11]  /*01a0*/  IMAD R32, R89, R36, R86 ;  /* 0x0000002459207224 */ /* 0x002fd600078e0256 */
[----:B------:R-:W-:Y:S02]  /*01b0*/  @!P0 IMAD R22, R32, 0xe0, RZ ;  /* 0x000000e020168824 */ /* 0x000fe400078e02ff */
[----:B--2---:R-:W-:Y:S01]  /*01c0*/  VIADD R2, R0, 0xffffffe ;  /* 0x0ffffffe00027836 */ /* 0x004fe20000000000 */
[----:B------:R-:W-:-:S03]  /*01d0*/  IABS R0, R89 ;  /* 0x0000005900007213 */ /* 0x000fc60000000000 */
[----:B------:R1:W2:Y:S02]  /*01e0*/  F2I.FTZ.U32.TRUNC.NTZ R3, R2 ;  /* 0x0000000200037305 */ /* 0x0002a4000021f000 */
[----:B-1----:R-:W-:Y:S02]  /*01f0*/  IMAD.MOV.U32 R2, RZ, RZ, RZ ;  /* 0x000000ffff027224 */ /* 0x002fe400078e00ff */
[----:B--2---:R-:W-:-:S04]  /*0200*/  IMAD.MOV R10, RZ, RZ, -R3 ;  /* 0x000000ffff0a7224 */ /* 0x004fc800078e0a03 */
[----:B------:R-:W-:Y:S02]  /*0210*/  IMAD R7, R10, R5, RZ ;  /* 0x000000050a077224 */ /* 0x000fe400078e02ff */
[----:B------:R-:W1:Y:S02]  /*0220*/  @!P1 LDC.64 R10, c[0x0][0x398] ;  /* 0x0000e600ff0a9b82 */ /* 0x000e640000000a00 */
[----:B------:R-:W-:-:S04]  /*0230*/  IMAD.HI.U32 R2, R3, R7, R2 ;  /* 0x0000000703027227 */ /* 0x000fc800078e0002 */
[----:B------:R-:W-:Y:S02]  /*0240*/  IMAD.MOV.U32 R3, RZ, RZ, R0 ;  /* 0x000000ffff037224 */ /* 0x000fe400078e0000 */
[----:B------:R-:W2:Y:S02]  /*0250*/  @!P1 LDC.64 R6, c[0x0][0x468] ;  /* 0x00011a00ff069b82 */ /* 0x000ea40000000a00 */
[----:B------:R-:W-:-:S05]  /*0260*/  IMAD.HI.U32 R0, R2, R3, RZ ;  /* 0x0000000302007227 */ /* 0x000fca00078e00ff */
[----:B------:R-:W-:-:S05]  /*0270*/  IADD3 R2, PT, PT, -R0, RZ, RZ ;  /* 0x000000ff00027210 */ /* 0x000fca0007ffe1ff */
[----:B------:R-:W-:Y:S02]  /*0280*/  IMAD R2, R5, R2, R3 ;  /* 0x0000000205027224 */ /* 0x000fe400078e0203 */
[----:B------:R-:W-:-:S03]  /*0290*/  @P0 IMAD R3, R89, R4, RZ ;  /* 0x0000000459030224 */ /* 0x000fc600078e02ff */
[----:B------:R-:W-:Y:S01]  /*02a0*/  ISETP.GT.U32.AND P2, PT, R5, R2, PT ;  /* 0x000000020500720c */ /* 0x000fe20003f44070 */
[----:B------:R-:W-:Y:S01]  /*02b0*/  @P0 IMAD R22, R86, 0xe0, R3 ;  /* 0x000000e056160824 */ /* 0x000fe200078e0203 */
[----:B0-----:R-:W-:-:S03]  /*02c0*/  ISETP.NE.U32.AND P0, PT, R28, RZ, PT ;  /* 0x000000ff1c00720c */ /* 0x001fc60003f05070 */
[----:B------:R-:W-:Y:S01]  /*02d0*/  IMAD.IADD R27, R33, 0x1, R22 ;  /* 0x00000001211b7824 */ /* 0x000fe200078e0216 */
[----:B------:R-:W-:Y:S01]  /*02e0*/  ISETP.NE.AND.EX P0, PT, R29, RZ, PT, P0 ;  /* 0x000000ff1d00720c */ /* 0x000fe20003f05300 */
[----:B--2---:R-:W2:Y:S03]  /*02f0*/  @!P1 LDG.E R7, desc[UR36][R6.64+0x4] ;  /* 0x0000042406079981 */ /* 0x004ea6000c1e1900 */
[----:B-1----:R-:W-:-:S03]  /*0300*/  @!P1 IADD3 R4, P4, PT, R27, R10, RZ ;  /* 0x0000000a1b049210 */ /* 0x002fc60007f9e0ff */
[----:B------:R-:W-:-:S05]  /*0310*/  @!P2 IMAD.IADD R2, R2, 0x1, -R5 ;  /* 0x000000010202a824 */ /* 0x000fca00078e0a05 */
[----:B------:R-:W-:Y:S02]  /*0320*/  ISETP.GE.U32.AND P3, PT, R2, R5, PT ;  /* 0x000000050200720c */ /* 0x000fe40003f66070 */
[----:B------:R-:W-:Y:S01]  /*0330*/  @!P1 LEA.HI.X.SX32 R5, R27, R11, 0x1, P4 ;  /* 0x0000000b1b059211 */ /* 0x000fe200020f0eff */
[----:B------:R-:W0:Y:S04]  /*0340*/  @P0 LDC.64 R2, c[0x0][0x460] ;  /* 0x00011800ff020b82 */ /* 0x000e280000000a00 */
[----:B------:R1:W3:Y:S01]  /*0350*/  @!P1 LDG.E R12, desc[UR36][R4.64] ;  /* 0x00000024040c9981 */ /* 0x0002e2000c1e1900 */
[----:B------:R-:W-:Y:S01]  /*0360*/  @!P2 VIADD R0, R0, 0x1 ;  /* 0x000000010000a836 */ /* 0x000fe20000000000 */
[----:B------:R-:W-:Y:S02]  /*0370*/  ISETP.GE.AND P4, PT, R9, RZ, PT ;  /* 0x000000ff0900720c */ /* 0x000fe40003f86270 */
[----:B------:R-:W-:-:S02]  /*0380*/  ISETP.NE.AND P2, PT, R8, RZ, PT ;  /* 0x000000ff0800720c */ /* 0x000fc40003f45270 */
[----:B------:R-:W-:Y:S01]  /*0390*/  @P3 VIADD R0, R0, 0x1 ;  /* 0x0000000100003836 */ /* 0x000fe20000000000 */
[----:B-1----:R-:W1:Y:S04]  /*03a0*/  LDC.64 R4, c[0x0][0x4a0] ;  /* 0x00012800ff047b82 */ /* 0x002e680000000a00 */
[----:B------:R-:W-:-:S05]  /*03b0*/  MOV R39, R0 ;  /* 0x0000000000277202 */ /* 0x000fca0000000f00 */
[----:B------:R-:W-:Y:S01]  /*03c0*/  @!P4 IMAD.MOV R39, RZ, RZ, -R39 ;  /* 0x000000ffff27c224 */ /* 0x000fe200078e0a27 */
[----:B------:R-:W-:Y:S01]  /*03d0*/  @!P2 LOP3.LUT R39, RZ, R8, RZ, 0x33, !PT ;  /* 0x00000008ff27a212 */ /* 0x000fe200078e33ff */
[----:B------:R-:W-:-:S04]  /*03e0*/  IMAD.MOV.U32 R19, RZ, RZ, RZ ;  /* 0x000000ffff137224 */ /* 0x000fc800078e00ff */
[----:B0-----:R-:W-:-:S05]  /*03f0*/  @P0 IMAD.WIDE R2, R39, 0x4, R2 ;  /* 0x0000000427020825 */ /* 0x001fca00078e0202 */
[----:B------:R0:W5:Y:S01]  /*0400*/  @P0 LDG.E R19, desc[UR36][R2.64] ;  /* 0x0000002402130981 */ /* 0x000162000c1e1900 */
[----:B-1----:R-:W-:-:S04]  /*0410*/  ISETP.NE.U32.AND P0, PT, R4, RZ, PT ;  /* 0x000000ff0400720c */ /* 0x002fc80003f05070 */
[----:B------:R-:W-:Y:S02]  /*0420*/  ISETP.NE.AND.EX P0, PT, R5, RZ, PT, P0 ;  /* 0x000000ff0500720c */ /* 0x000fe40003f05300 */
[----:B------:R-:W-:-:S11]  /*0430*/  ISETP.GT.U32.AND P2, PT, R23, 0x37, PT ;  /* 0x000000371700780c */ /* 0x000fd60003f44070 */
[----:B------:R-:W1:Y:S01]  /*0440*/  @P0 LDC.64 R14, c[0x0][0x4a0] ;  /* 0x00012800ff0e0b82 */ /* 0x000e620000000a00 */
[----:B------:R-:W-:Y:S01]  /*0450*/  BSSY.RECONVERGENT B0, `(.L_x_4937) ;  /* 0x000001f000007945 */ /* 0x000fe20003800200 */
[----:B---3--:R-:W2:Y:S08]  /*0460*/  @!P1 I2F.S8 R4, R12 ;  /* 0x0000000c00049306 */ /* 0x008eb00000001400 */
[----:B------:R-:W3:Y:S08]  /*0470*/  @!P1 I2F.S8 R0, R12.B1 ;  /* 0x1000000c00009306 */ /* 0x000ef00000001400 */
[----:B------:R-:W4:Y:S08]  /*0480*/  @!P1 I2F.S8 R8, R12.B2 ;  /* 0x2000000c00089306 */ /* 0x000f300000001400 */
[----:B------:R-:W0:Y:S01]  /*0490*/  @!P1 I2F.S8 R10, R12.B3 ;  /* 0x3000000c000a9306 */ /* 0x000e220000001400 */
[C---:B--2---:R-:W-:Y:S01]  /*04a0*/  @!P1 FMUL.FTZ R4, R7.reuse, R4 ;  /* 0x0000000407049220 */ /* 0x044fe20000410000 */
[C---:B---3--:R-:W-:Y:S01]  /*04b0*/  @!P1 FMUL.FTZ R5, R7.reuse, R0 ;  /* 0x0000000007059220 */ /* 0x048fe20000410000 */
[C---:B----4-:R-:W-:Y:S01]  /*04c0*/  @!P1 FMUL.FTZ R6, R7.reuse, R8 ;  /* 0x0000000807069220 */ /* 0x050fe20000410000 */
[----:B------:R-:W-:Y:S01]  /*04d0*/  CS2R R8, SRZ ;  /* 0x0000000000087805 */ /* 0x000fe2000001ff00 */
[----:B0-----:R-:W-:Y:S01]  /*04e0*/  @!P1 FMUL.FTZ R7, R7, R10 ;  /* 0x0000000a07079220 */ /* 0x001fe20000410000 */
[----:B------:R-:W-:Y:S01]  /*04f0*/  CS2R R10, SRZ ;  /* 0x00000000000a7805 */ /* 0x000fe2000001ff00 */
[----:B-1----:R-:W-:Y:S06]  /*0500*/  @P2 BRA `(.L_x_4938) ;  /* 0x00000000004c2947 */ /* 0x002fec0003800000 */
        /* <DEDUP_REMOVED lines=19> */
.L_x_4938:
[----:B------:R-:W-:Y:S05]  /*0640*/  BSYNC.RECONVERGENT B0 ;  /* 0x0000000000007941 */ /* 0x000fea0003800200 */
.L_x_4937:
[----:B------:R-:W-:Y:S05]  /*0650*/  @!P1 BRA `(.L_x_4939) ;  /* 0x0000000000209947 */ /* 0x000fea0003800000 */
[----:B------:R-:W-:Y:S01]  /*0660*/  BSSY.RECONVERGENT B0, `(.L_x_4939) ;  /* 0x0000007000007945 */ /* 0x000fe20003800200 */
[----:B------:R-:W-:Y:S02]  /*0670*/  CS2R R6, SRZ ;  /* 0x0000000000067805 */ /* 0x000fe4000001ff00 */
[----:B------:R-:W-:Y:S01]  /*0680*/  CS2R R4, SRZ ;  /* 0x0000000000047805 */ /* 0x000fe2000001ff00 */
[----:B------:R-:W-:Y:S06]  /*0690*/  @P2 BRA `(.L_x_4940) ;  /* 0x00000000000c2947 */ /* 0x000fec0003800000 */
[----:B------:R-:W1:Y:S02]  /*06a0*/  LDC.64 R4, c[0x0][0x398] ;  /* 0x0000e600ff047b82 */ /* 0x000e640000000a00 */
[----:B-1----:R-:W-:-:S06]  /*06b0*/  IMAD.WIDE R4, R27, 0x4, R4 ;  /* 0x000000041b047825 */ /* 0x002fcc00078e0204 */
[----:B------:R-:W5:Y:S02]  /*06c0*/  LDG.E.128 R4, desc[UR36][R4.64] ;  /* 0x0000002404047981 */ /* 0x000f64000c1e1d00 */
.L_x_4940:
[----:B------:R-:W-:Y:S05]  /*06d0*/  BSYNC.RECONVERGENT B0 ;  /* 0x0000000000007941 */ /* 0x000fea0003800200 */
.L_x_4939:
[----:B------:R-:W-:Y:S01]  /*06e0*/  @P0 IMAD.WIDE.U32 R2, R89, 0x4, R14 ;  /* 0x0000000459020825 */ /* 0x000fe200078e000e */
[----:B------:R-:W1:Y:S01]  /*06f0*/  LDCU.64 UR4, c[0x0][0x390] ;  /* 0x00007200ff0477ac */ /* 0x000e620008000a00 */
[----:B------:R-:W2:Y:S03]  /*0700*/  LDCU.64 UR6, c[0x0][0x3a0] ;  /* 0x00007400ff0677ac */ /* 0x000ea60008000a00 */
[----:B------:R3:W4:Y:S01]  /*0710*/  @P0 LDG.E R0, desc[UR36][R2.64] ;  /* 0x0000002402000981 */ /* 0x000722000c1e1900 */
[----:B------:R-:W-:Y:S01]  /*0720*/  ISETP.EQ.U32.AND P4, PT, R28, RZ, PT ;  /* 0x000000ff1c00720c */ /* 0x000fe20003f82070 */
[----:B------:R-:W0:Y:S01]  /*0730*/  LDC.64 R16, c[0x0][0x418] ;  /* 0x00010600ff107b82 */ /* 0x000e220000000a00 */
[----:B------:R-:W-:Y:S02]  /*0740*/  ISETP.GT.U32.AND P2, PT, R23, 0x3f, PT ;  /* 0x0000003f1700780c */ /* 0x000fe40003f44070 */
[----:B------:R-:W-:-:S02]  /*0750*/  CS2R R26, SRZ ;  /* 0x00000000001a7805 */ /* 0x000fc4000001ff00 */
[----:B------:R-:W-:Y:S02]  /*0760*/  CS2R R24, SRZ ;  /* 0x0000000000187805 */ /* 0x000fe4000001ff00 */
[----:B------:R-:W-:Y:S02]  /*0770*/  ISETP.EQ.OR.EX P2, PT, R29, RZ, P2, P4 ;  /* 0x000000ff1d00720c */ /* 0x000fe40001742740 */
[----:B------:R-:W-:Y:S01]  /*0780*/  CS2R R30, SRZ ;  /* 0x00000000001e7805 */ /* 0x000fe2000001ff00 */
[----:B------:R-:W3:Y:S01]  /*0790*/  LDC R38, c[0x0][0x3f4] ;  /* 0x0000fd00ff267b82 */ /* 0x000ee20000000800 */
[----:B-1----:R-:W-:Y:S02]  /*07a0*/  ISETP.NE.U32.AND P1, PT, RZ, UR4, PT ;  /* 0x00000004ff007c0c */ /* 0x002fe4000bf25070 */
[----:B--2---:R-:W-:Y:S02]  /*07b0*/  ISETP.NE.U32.AND P3, PT, RZ, UR6, PT ;  /* 0x00000006ff007c0c */ /* 0x004fe4000bf65070 */
[----:B------:R-:W-:-:S02]  /*07c0*/  CS2R R28, SRZ ;  /* 0x00000000001c7805 */ /* 0x000fc4000001ff00 */
[----:B------:R-:W-:-:S03]  /*07d0*/  ISETP.NE.AND.EX P1, PT, RZ, UR5, PT, P1 ;  /* 0x00000005ff007c0c */ /* 0x000fc6000bf25310 */
[----:B------:R-:W1:Y:S01]  /*07e0*/  @!P2 LDC.64 R14, c[0x0][0x450] ;  /* 0x00011400ff0eab82 */ /* 0x000e620000000a00 */
[----:B------:R-:W-:Y:S01]  /*07f0*/  ISETP.NE.AND.EX P3, PT, RZ, UR7, PT, P3 ;  /* 0x00000007ff007c0c */ /* 0x000fe2000bf65330 */
[----:B------:R-:W2:Y:S01]  /*0800*/  LDCU.U8 UR4, c[0x0][0x404] ;  /* 0x00008080ff0477ac */ /* 0x000ea20008000000 */
[C---:B------:R-:W-:Y:S02]  /*0810*/  ISETP.GT.U32.OR P1, PT, R23.reuse, 0x37, !P1 ;  /* 0x000000371700780c */ /* 0x040fe40004f24470 */
[----:B------:R-:W-:Y:S02]  /*0820*/  ISETP.GT.U32.OR P3, PT, R23, 0x37, !P3 ;  /* 0x000000371700780c */ /* 0x000fe40005f64470 */
[----:B0-----:R-:W-:Y:S01]  /*0830*/  ISETP.NE.U32.AND P4, PT, R16, RZ, PT ;  /* 0x000000ff1000720c */ /* 0x001fe20003f85070 */
[----:B-----5:R-:W-:-:S03]  /*0840*/  @!P2 IMAD R16, R19, R36, RZ ;  /* 0x000000241310a224 */ /* 0x020fc600078e02ff */
[----:B------:R-:W-:Y:S01]  /*0850*/  ISETP.NE.AND.EX P4, PT, R17, RZ, PT, P4 ;  /* 0x000000ff1100720c */ /* 0x000fe20003f85340 */
[----:B------:R-:W-:-:S04]  /*0860*/  IMAD R17, R86, 0xe0, R33 ;  /* 0x000000e056117824 */ /* 0x000fc800078e0221 */
[----:B------:R-:W0:Y:S08]  /*0870*/  @!P1 LDC.64 R12, c[0x0][0x390] ;  /* 0x0000e400ff0c9b82 */ /* 0x000e300000000a00 */
[----:B------:R-:W2:Y:S01]  /*0880*/  @!P3 LDC.64 R20, c[0x0][0x3a0] ;  /* 0x0000e800ff14bb82 */ /* 0x000ea20000000a00 */
[----:B---3--:R-:W-:-:S07]  /*0890*/  IABS R37, R38 ;  /* 0x0000002600257213 */ /* 0x008fce0000000000 */
[----:B------:R-:W3:Y:S01]  /*08a0*/  @P4 LDC.64 R34, c[0x0][0x418] ;  /* 0x00010600ff224b82 */ /* 0x000ee20000000a00 */
[----:B0-----:R-:W-:-:S04]  /*08b0*/  @!P1 IMAD.WIDE.U32 R2, R17, 0x4, R12 ;  /* 0x0000000411029825 */ /* 0x001fc800078e000c */
[----:B------:R-:W-:Y:S01]  /*08c0*/  @!P2 IMAD R13, R16, 0xe0, R17 ;  /* 0x000000e0100da824 */ /* 0x000fe200078e0211 */
[----:B------:R-:W4:Y:S01]  /*08d0*/  @!P1 LDG.E.128 R24, desc[UR36][R2.64] ;  /* 0x0000002402189981 */ /* 0x000f22000c1e1d00 */
[----:B--2---:R-:W-:-:S04]  /*08e0*/  @!P3 IMAD.WIDE.U32 R20, R17, 0x4, R20 ;  /* 0x000000041114b825 */ /* 0x004fc800078e0014 */
[----:B-1----:R-:W-:Y:S01]  /*08f0*/  @!P2 IMAD.WIDE R12, R13, 0x4, R14 ;  /* 0x000000040d0ca825 */ /* 0x002fe200078e020e */
[----:B------:R0:W2:Y:S05]  /*0900*/  @!P3 LDG.E.128 R28, desc[UR36][R20.64] ;  /* 0x00000024141cb981 */ /* 0x0000aa000c1e1d00 */
[----:B------:R-:W2:Y:S01]  /*0910*/  @!P2 LDG.E.128 R12, desc[UR36][R12.64] ;  /* 0x000000240c0ca981 */ /* 0x000ea2000c1e1d00 */
[----:B------:R-:W1:Y:S01]  /*0920*/  I2F.RP R16, R37 ;  /* 0x0000002500107306 */ /* 0x000e620000209400 */
[----:B------:R-:W4:Y:S08]  /*0930*/  @!P0 LDC R17, c[0x0][0x40c] ;  /* 0x00010300ff118b82 */ /* 0x000f300000000800 */
[----:B0-----:R-:W4:Y:S01]  /*0940*/  @P0 LDC R21, c[0x0][0x430] ;  /* 0x00010c00ff150b82 */ /* 0x001f220000000800 */
[----:B-1----:R-:W0:Y:S02]  /*0950*/  MUFU.RCP R16, R16 ;  /* 0x0000001000107308 */ /* 0x002e240000001000 */
[----:B0-----:R-:W-:-:S06]  /*0960*/  VIADD R2, R16, 0xffffffe ;  /* 0x0ffffffe10027836 */ /* 0x001fcc0000000000 */
[----:B------:R0:W1:Y:S02]  /*0970*/  F2I.FTZ.U32.TRUNC.NTZ R3, R2 ;  /* 0x0000000200037305 */ /* 0x000064000021f000 */
[----:B0-----:R-:W-:Y:S02]  /*0980*/  IMAD.MOV.U32 R2, RZ, RZ, RZ ;  /* 0x000000ffff027224 */ /* 0x001fe400078e00ff */
[----:B-1----:R-:W-:Y:S01]  /*0990*/  IMAD.MOV R20, RZ, RZ, -R3 ;  /* 0x000000ffff147224 */ /* 0x002fe200078e0a03 */
[----:B------:R-:W-:Y:S01]  /*09a0*/  ISETP.NE.AND P1, PT, R38, RZ, PT ;  /* 0x000000ff2600720c */ /* 0x000fe20003f25270 */
[----:B------:R-:W-:Y:S02]  /*09b0*/  IMAD.MOV.U32 R18, RZ, RZ, RZ ;  /* 0x000000ffff127224 */ /* 0x000fe400078e00ff */
[C---:B---3--:R-:W-:Y:S01]  /*09c0*/  @P4 IMAD.WIDE.U32 R34, R89.reuse, 0x4, R34 ;  /* 0x0000000459224825 */ /* 0x048fe200078e0022 */
[----:B------:R-:W-:Y:S03]  /*09d0*/  BSSY.RECONVERGENT B6, `(.L_x_4941) ;  /* 0x00000e6000067945 */ /* 0x000fe60003800200 */
[----:B------:R-:W-:Y:S01]  /*09e0*/  IMAD R89, R89, R38, RZ ;  /* 0x0000002659597224 */ /* 0x000fe200078e02ff */
[----:B------:R0:W5:Y:S04]  /*09f0*/  @P4 LDG.E R18, desc[UR36][R34.64] ;  /* 0x0000002422124981 */ /* 0x000168000c1e1900 */
[----:B------:R-:W-:Y:S01]  /*0a00*/  SHF.R.S32.HI R88, RZ, 0x1f, R89 ;  /* 0x0000001fff587819 */ /* 0x000fe20000011459 */
[----:B0-----:R-:W-:Y:S01]  /*0a10*/  IMAD R35, R39, R36, RZ ;  /* 0x0000002427237224 */ /* 0x001fe200078e02ff */
[----:B----4-:R-:W-:Y:S01]  /*0a20*/  @P0 IADD3 R17, PT, PT, R0, R21, RZ ;  /* 0x0000001500110210 */ /* 0x010fe20007ffe0ff */
[----:B------:R-:W-:-:S02]  /*0a30*/  IMAD R21, R20, R37, RZ ;  /* 0x0000002514157224 */ /* 0x000fc400078e02ff */
[----:B------:R-:W0:Y:S01]  /*0a40*/  LDC R20, c[0x0][0x400] ;  /* 0x00010000ff147b82 */ /* 0x000e220000000800 */
[----:B------:R-:W-:Y:S01]  /*0a50*/  IABS R16, R17 ;  /* 0x0000001100107213 */ /* 0x000fe20000000000 */
[----:B------:R-:W-:-:S06]  /*0a60*/  IMAD.HI.U32 R3, R3, R21, R2 ;  /* 0x0000001503037227 */ /* 0x000fcc00078e0002 */
[----:B------:R-:W-:-:S04]  /*0a70*/  IMAD.HI.U32 R3, R3, R16, RZ ;  /* 0x0000001003037227 */ /* 0x000fc800078e00ff */
[----:B------:R-:W-:-:S04]  /*0a80*/  IMAD.MOV R3, RZ, RZ, -R3 ;  /* 0x000000ffff037224 */ /* 0x000fc800078e0a03 */
[----:B------:R-:W-:-:S05]  /*0a90*/  IMAD R16, R37, R3, R16 ;  /* 0x0000000325107224 */ /* 0x000fca00078e0210 */
[----:B------:R-:W-:-:S13]  /*0aa0*/  ISETP.GT.U32.AND P0, PT, R37, R16, PT ;  /* 0x000000102500720c */ /* 0x000fda0003f04070 */
[----:B------:R-:W-:-:S05]  /*0ab0*/  @!P0 IMAD.IADD R16, R16, 0x1, -R37 ;  /* 0x0000000110108824 */ /* 0x000fca00078e0a25 */
[----:B------:R-:W-:Y:S02]  /*0ac0*/  ISETP.GT.U32.AND P0, PT, R37, R16, PT ;  /* 0x000000102500720c */ /* 0x000fe40003f04070 */
[----:B------:R-:W-:-:S11]  /*0ad0*/  ISETP.GE.AND P3, PT, R17, RZ, PT ;  /* 0x000000ff1100720c */ /* 0x000fd60003f66270 */
[----:B------:R-:W-:Y:S01]  /*0ae0*/  @!P0 IMAD.IADD R16, R16, 0x1, -R37 ;  /* 0x0000000110108824 */ /* 0x000fe200078e0a25 */
[----:B------:R-:W-:-:S04]  /*0af0*/  ISETP.NE.AND P0, PT, RZ, UR4, PT ;  /* 0x00000004ff007c0c */ /* 0x000fc8000bf05270 */
[----:B0-----:R-:W-:Y:S02]  /*0b00*/  ISETP.LT.OR P0, PT, R20, 0x1, P0 ;  /* 0x000000011400780c */ /* 0x001fe40000701670 */
[----:B------:R-:W-:Y:S01]  /*0b10*/  IADD3 R2, PT, PT, R17, 0x1, -R38 ;  /* 0x0000000111027810 */ /* 0x000fe20007ffe826 */
[----:B------:R-:W-:Y:S01]  /*0b20*/  @!P3 IMAD.MOV R16, RZ, RZ, -R16 ;  /* 0x000000ffff10b224 */ /* 0x000fe200078e0a10 */
[----:B------:R-:W-:Y:S01]  /*0b30*/  @!P1 LOP3.LUT R16, RZ, R38, RZ, 0x33, !PT ;  /* 0x00000026ff109212 */ /* 0x000fe200078e33ff */
[----:B------:R-:W-:Y:S01]  /*0b40*/  FADD.FTZ R24, R24, R8 ;  /* 0x0000000818187221 */ /* 0x000fe20000010000 */
[----:B------:R-:W-:Y:S01]  /*0b50*/  FADD.FTZ R25, R25, R9 ;  /* 0x0000000919197221 */ /* 0x000fe20000010000 */
[----:B------:R-:W-:Y:S01]  /*0b60*/  FADD.FTZ R26, R26, R10 ;  /* 0x0000000a1a1a7221 */ /* 0x000fe20000010000 */
[----:B------:R-:W-:Y:S01]  /*0b70*/  FADD.FTZ R27, R27, R11 ;  /* 0x0000000b1b1b7221 */ /* 0x000fe20000010000 */
[----:B------:R-:W-:Y:S01]  /*0b80*/  VIMNMX R2, PT, PT, RZ, R2, !PT ;  /* 0x00000002ff027248 */ /* 0x000fe20007fe0100 */
[----:B--2---:R-:W-:Y:S01]  /*0b90*/  FADD.FTZ R28, R28, R4 ;  /* 0x000000041c1c7221 */ /* 0x004fe20000010000 */
        /* <DEDUP_REMOVED lines=8> */
[----:B------:R-:W-:-:S13]  /*0c20*/  ISETP.GE.AND P0, PT, R33, R20, PT ;  /* 0x000000142100720c */ /* 0x000fda0003f06270 */
[----:B------:R-:W-:Y:S05]  /*0c30*/  @P0 BRA `(.L_x_4943) ;  /* 0x0000000800fc0947 */ /* 0x000fea0003800000 */
[----:B------:R-:W-:Y:S01]  /*0c40*/  I2FP.F32.U32 R3, R20 ;  /* 0x0000001400037245 */ /* 0x000fe20000201000 */
[----:B------:R-:W0:Y:S01]  /*0c50*/  LDCU UR4, c[0x0][0x40c] ;  /* 0x00008180ff0477ac */ /* 0x000e220008000800 */
[----:B------:R-:W-:-:S04]  /*0c60*/  IADD3 R0, PT, PT, R33, 0x2, RZ ;  /* 0x0000000221007810 */ /* 0x000fc80007ffe0ff */
[----:B------:R-:W1:Y:S01]  /*0c70*/  MUFU.RCP R3, R3 ;  /* 0x0000000300037308 */ /* 0x000e620000001000 */
[----:B------:R-:W-:-:S05]  /*0c80*/  I2FP.F32.U32 R0, R0 ;  /* 0x0000000000007245 */ /* 0x000fca0000201000 */
[----:B-1----:R-:W-:Y:S01]  /*0c90*/  FMUL.FTZ R4, R0, R3 ;  /* 0x0000000300047220 */ /* 0x002fe20000410000 */
[----:B------:R-:W-:-:S03]  /*0ca0*/  I2FP.F32.U32 R0, R33 ;  /* 0x0000002100007245 */ /* 0x000fc60000201000 */
[----:B------:R-:W-:Y:S02]  /*0cb0*/  FMUL.FTZ R5, R4, 13.28771209716796875 ;  /* 0x41549a7804057820 */ /* 0x000fe40000410000 */
[----:B------:R-:W-:Y:S01]  /*0cc0*/  FMUL.FTZ R4, R0, R3 ;  /* 0x0000000300047220 */ /* 0x000fe20000410000 */
[----:B0----5:R-:W-:-:S03]  /*0cd0*/  IADD3 R0, PT, PT, -R18, UR4, RZ ;  /* 0x0000000412007c10 */ /* 0x021fc6000fffe1ff */
        /* <DEDUP_REMOVED lines=31> */
.L_x_4942:
        /* <DEDUP_REMOVED lines=13> */
[----:B0-----:R-:W-:Y:S02]  /*0fa0*/  HFMA2 R4, -RZ, RZ, 0, 0 ;  /* 0x00000000ff047431 */ /* 0x001fe400000001ff */
        /* <DEDUP_REMOVED lines=39> */
[----:B--2--5:R-:W-:Y:S05]  /*1220*/  CALL.ABS.NOINC R14 ;  /* 0x000000000e007343 */ /* 0x024fea0003c00000 */
.L_x_4944:
[----:B------:R-:W0:Y:S01]  /*1230*/  S2R R3, SR_CgaCtaId ;  /* 0x0000000000037919 */ /* 0x000e220000008800 */
[----:B------:R-:W1:Y:S01]  /*1240*/  LDC R9, c[0x0][0x400] ;  /* 0x00010000ff097b82 */ /* 0x000e620000000800 */
[----:B------:R-:W-:Y:S01]  /*1250*/  MOV R0, 0x400 ;  /* 0x0000040000007802 */ /* 0x000fe20000000f00 */
[----:B------:R-:W-:Y:S05]  /*1260*/  WARPSYNC.ALL ;  /* 0x0000000000007948 */ /* 0x000fea0003800000 */
[----:B------:R-:W-:Y:S01]  /*1270*/  ISETP.NE.AND P6, PT, R38, RZ, PT ;  /* 0x000000ff2600720c */ /* 0x000fe20003fc5270 */
[----:B------:R-:W-:-:S12]  /*1280*/  VIADD R0, R0, 0x410 ;  /* 0x0000041000007836 */ /* 0x000fd80000000000 */
[----:B------:R-:W-:Y:S01]  /*1290*/  @!P6 IMAD R4, R34, R37, R36 ;  /* 0x000000252204e224 */ /* 0x000fe200078e0224 */
[----:B0-----:R-:W-:-:S04]  /*12a0*/  LEA R0, R3, R0, 0x18 ;  /* 0x0000000003007211 */ /* 0x001fc800078ec0ff */
[----:B-1----:R-:W-:Y:S01]  /*12b0*/  LEA R3, R9, R0, 0x2 ;  /* 0x0000000009037211 */ /* 0x002fe200078e10ff */
[----:B------:R-:W-:-:S04]  /*12c0*/  @!P6 IMAD R5, R4, 0x4, R0 ;  /* 0x000000040405e824 */ /* 0x000fc800078e0200 */
        /* <DEDUP_REMOVED lines=14> */
[----:B------:R-:W-:Y:S02]  /*13b0*/  IMAD R39, R4, 0x4, R3 ;  /* 0x0000000404277824 */ /* 0x000fe400078e0203 */
[----:B------:R-:W-:Y:S01]  /*13c0*/  IMAD.SHL.U32 R5, R5, 0x2, RZ ;  /* 0x0000000205057824 */ /* 0x000fe200078e00ff */
[C---:B------:R-:W-:Y:S01]  /*13d0*/  LEA R20, R34.reuse, R21, 0x2 ;  /* 0x0000001522147211 */ /* 0x040fe200078e10ff */
[----:B------:R-:W-:Y:S01]  /*13e0*/  IMAD R38, R34, 0x4, R39 ;  /* 0x0000000422267824 */ /* 0x000fe200078e0227 */
[----:B------:R0:W1:Y:S02]  /*13f0*/  LDS R24, [R21] ;  /* 0x0000000015187984 */ /* 0x0000640000000800 */
[----:B------:R-:W-:-:S02]  /*1400*/  LOP3.LUT R7, R5, 0xfffffffc, RZ, 0xc0, !PT ;  /* 0xfffffffc05077812 */ /* 0x000fc400078ec0ff */
[----:B------:R0:W2:Y:S02]  /*1410*/  LDS R26, [R21+0x4] ;  /* 0x00000400151a7984 */ /* 0x0000a40000000800 */
[----:B------:R-:W-:Y:S02]  /*1420*/  ISETP.GE.AND P0, PT, R7, R9, PT ;  /* 0x000000090700720c */ /* 0x000fe40003f06270 */
        /* <DEDUP_REMOVED lines=9> */
[----:B------:R-:W1:Y:S04]  /*14c0*/  LDCU UR4, c[0x0][0x40c] ;  /* 0x00008180ff0477ac */ /* 0x000e680008000800 */
[----:B------:R-:W2:Y:S01]  /*14d0*/  MUFU.RCP R5, R5 ;  /* 0x0000000500057308 */ /* 0x000ea20000001000 */
[----:B------:R-:W-:-:S05]  /*14e0*/  I2FP.F32.S32 R4, R4 ;  /* 0x0000000400047245 */ /* 0x000fca0000201400 */
[----:B--2---:R-:W-:Y:S01]  /*14f0*/  FMUL.FTZ R6, R4, R5 ;  /* 0x0000000504067220 */ /* 0x004fe20000410000 */
[----:B------:R-:W-:Y:S02]  /*1500*/  I2FP.F32.S32 R4, R7 ;  /* 0x0000000700047245 */ /* 0x000fe40000201400 */
[----:B-1---5:R-:W-:Y:S01]  /*1510*/  IADD3 R7, PT, PT, -R18, UR4, RZ ;  /* 0x0000000412077c10 */ /* 0x022fe2000fffe1ff */
[----:B------:R-:W-:Y:S02]  /*1520*/  FMUL.FTZ R6, R6, 13.28771209716796875 ;  /* 0x41549a7806067820 */ /* 0x000fe40000410000 */
[----:B------:R-:W-:Y:S01]  /*1530*/  FMUL.FTZ R4, R4, R5 ;  /* 0x0000000504047220 */ /* 0x000fe20000410000 */
[----:B------:R-:W-:-:S03]  /*1540*/  I2FP.F32.S32 R7, R7 ;  /* 0x0000000700077245 */ /* 0x000fc60000201400 */
[----:B------:R-:W-:Y:S01]  /*1550*/  FMUL.FTZ R4, R4, 13.28771209716796875 ;  /* 0x41549a7804047820 */ /* 0x000fe20000410000 */
[----:B------:R-:W1:Y:S05]  /*1560*/  MUFU.EX2 R6, -R6 ;  /* 0x8000000600067308 */ /* 0x000e6a0000000800 */
[----:B------:R-:W2:Y:S01]  /*1570*/  MUFU.EX2 R4, -R4 ;  /* 0x8000000400047308 */ /* 0x000ea20000000800 */
[----:B-1----:R-:W-:-:S04]  /*1580*/  FMUL.FTZ R5, R7, R6 ;  /* 0x0000000607057220 */ /* 0x002fc80000410000 */
[----:B------:R-:W-:Y:S01]  /*1590*/  FMUL.RZ R15, R5, 0.15915493667125701904 ;  /* 0x3e22f983050f7820 */ /* 0x000fe2000040c000 */
[----:B--2---:R-:W-:-:S03]  /*15a0*/  FMUL.FTZ R5, R7, R4 ;  /* 0x0000000407057220 */ /* 0x004fc60000410000 */
[----:B------:R-:W0:Y:S01]  /*15b0*/  MUFU.SIN R9, R15 ;  /* 0x0000000f00097308 */ /* 0x000e220000000400 */
[----:B------:R-:W-:-:S07]  /*15c0*/  FMUL.RZ R13, R5, 0.15915493667125701904 ;  /* 0x3e22f983050d7820 */ /* 0x000fce000040c000 */
[----:B------:R-:W1:Y:S08]  /*15d0*/  MUFU.COS R8, R15 ;  /* 0x0000000f00087308 */ /* 0x000e700000000000 */
[----:B------:R-:W2:Y:S01]  /*15e0*/  MUFU.SIN R6, R13 ;  /* 0x0000000d00067308 */ /* 0x000ea20000000400 */
[-C--:B0-----:R-:W-:Y:S01]  /*15f0*/  FMUL.FTZ R7, R27, R9.reuse ;  /* 0x000000091b077220 */ /* 0x081fe20000410000 */
[-C--:B------:R-:W-:Y:S01]  /*1600*/  FMUL.FTZ R11, R31, R9.reuse ;  /* 0x000000091f0b7220 */ /* 0x080fe20000410000 */
[-C--:B------:R-:W-:Y:S01]  /*1610*/  FMUL.FTZ R12, R26, R9.reuse ;  /* 0x000000091a0c7220 */ /* 0x080fe20000410000 */
[----:B----4-:R-:W-:-:S04]  /*1620*/  FMUL.FTZ R14, R30, R9 ;  /* 0x000000091e0e7220 */ /* 0x010fc80000410000 */
        /* <DEDUP_REMOVED lines=9> */
[----:B---3--:R-:W-:Y:S01]  /*16c0*/  FMUL.FTZ R6, R28, R6 ;  /* 0x000000061c067220 */ /* 0x008fe20000410000 */
[-C--:B0-----:R-:W-:Y:S01]  /*16d0*/  FFMA.FTZ R7, R24, R5.reuse, -R7 ;  /* 0x0000000518077223 */ /* 0x081fe20000010807 */
[-C--:B------:R-:W-:Y:S01]  /*16e0*/  FFMA.FTZ R28, R28, R5.reuse, -R9 ;  /* 0x000000051c1c7223 */ /* 0x080fe20000010809 */
[-C--:B------:R-:W-:Y:S01]  /*16f0*/  FFMA.FTZ R25, R25, R5.reuse, R4 ;  /* 0x0000000519197223 */ /* 0x080fe20000010004 */
[----:B------:R-:W-:Y:S01]  /*1700*/  FFMA.FTZ R29, R29, R5, R6 ;  /* 0x000000051d1d7223 */ /* 0x000fe20000010006 */
[----:B------:R-:W-:-:S07]  /*1710*/  IMAD.MOV.U32 R24, RZ, RZ, R7 ;  /* 0x000000ffff187224 */ /* 0x000fce00078e0007 */
.L_x_4948:
[----:B------:R-:W-:Y:S05]  /*1720*/  BSYNC.RECONVERGENT B1 ;  /* 0x0000000000017941 */ /* 0x000fea0003800200 */
.L_x_4947:
        /* <DEDUP_REMOVED lines=8> */
.L_x_4946:
[----:B------:R-:W-:Y:S05]  /*17b0*/  BSYNC.RECONVERGENT B0 ;  /* 0x0000000000007941 */ /* 0x000fea0003800200 */
.L_x_4945:
[----:B------:R-:W-:Y:S01]  /*17c0*/  BAR.SYNC.DEFER_BLOCKING 0x0 ;  /* 0x0000000000007b1d */ /* 0x000fe20000010000 */
[----:B------:R-:W-:-:S04]  /*17d0*/  @!P6 IMAD R34, R34, R37, R36 ;  /* 0x000000252222e224 */ /* 0x000fc800078e0224 */
[C---:B------:R-:W-:Y:S01]  /*17e0*/  @!P6 IMAD R0, R34.reuse, 0x4, R0 ;  /* 0x000000042200e824 */ /* 0x040fe200078e0200 */
[----:B------:R-:W-:-:S04]  /*17f0*/  @!P6 LEA R3, R34, R3, 0x2 ;  /* 0x000000032203e211 */ /* 0x000fc800078e10ff */
[----:B---3--:R0:W1:Y:S04]  /*1800*/  @!P6 LDS.128 R24, [R0] ;  /* 0x000000000018e984 */ /* 0x0080680000000c00 */
[----:B------:R0:W2:Y:S01]  /*1810*/  @!P6 LDS.128 R28, [R3] ;  /* 0x00000000031ce984 */ /* 0x0000a20000000c00 */
[----:B------:R-:W-:Y:S06]  /*1820*/  BAR.SYNC.DEFER_BLOCKING 0x0 ;  /* 0x0000000000007b1d */ /* 0x000fec0000010000 */
.L_x_4943:
[----:B------:R-:W-:Y:S05]  /*1830*/  BSYNC.RECONVERGENT B6 ;  /* 0x0000000000067941 */ /* 0x000fea0003800200 */
.L_x_4941:
        /* <DEDUP_REMOVED lines=11> */
[----:B---3--:R-:W-:-:S02]  /*18f0*/  @!P0 IMAD R3, R32, R7, RZ ;  /* 0x0000000720038224 */ /* 0x008fc400078e02ff */
[----:B------:R-:W-:-:S04]  /*1900*/  @!P0 IMAD R0, R23, R7, R16 ;  /* 0x0000000717008224 */ /* 0x000fc800078e0210 */
        /* <DEDUP_REMOVED lines=10> */
.L_x_4950:
[----:B------:R-:W-:Y:S05]  /*19b0*/  BSYNC.RECONVERGENT B0 ;  /* 0x0000000000007941 */ /* 0x000fea0003800200 */
.L_x_4949:
[----:B0-----:R-:W0:Y:S01]  /*19c0*/  SHFL.BFLY PT, R3, R0, 0x10, 0x1f ;  /* 0x0e001f0000037f89 */ /* 0x001e2200000e0000 */
[----:B------:R-:W3:Y:S01]  /*19d0*/  S2UR UR14, SR_CgaCtaId ;  /* 0x00000000000e79c3 */ /* 0x000ee20000008800 */
[----:B------:R-:W-:Y:S01]  /*19e0*/  UMOV UR15, 0x400 ;  /* 0x00000400000f7882 */ /* 0x000fe20000000000 */
[----:B------:R-:W-:Y:S01]  /*19f0*/  BSSY.RECONVERGENT B0, `(.L_x_4951) ;  /* 0x000002c000007945 */ /* 0x000fe20003800200 */
[----:B0-----:R-:W-:Y:S01]  /*1a00*/  FADD.FTZ R4, R3, R0 ;  /* 0x0000000003047221 */ /* 0x001fe20000010000 */
[----:B------:R-:W-:Y:S01]  /*1a10*/  SHF.R.U32.HI R0, RZ, 0x3, R23 ;  /* 0x00000003ff007819 */ /* 0x000fe20000011617 */
[----:B---3--:R-:W-:-:S03]  /*1a20*/  ULEA UR4, UR14, UR15, 0x18 ;  /* 0x0000000f0e047291 */ /* 0x008fc6000f8ec0ff */
[----:B------:R-:W0:Y:S02]  /*1a30*/  SHFL.BFLY PT, R3, R4, 0x8, 0x1f ;  /* 0x0d001f0004037f89 */ /* 0x000e2400000e0000 */
[----:B0-----:R-:W-:Y:S01]  /*1a40*/  FADD.FTZ R5, R4, R3 ;  /* 0x0000000304057221 */ /* 0x001fe20000010000 */
[----:B------:R-:W-:-:S04]  /*1a50*/  LOP3.LUT R4, R0, 0x7c, RZ, 0xc0, !PT ;  /* 0x0000007c00047812 */ /* 0x000fc800078ec0ff */
        /* <DEDUP_REMOVED lines=8> */
[----:B0-----:R-:W-:Y:S01]  /*1ae0*/  FADD.FTZ R5, R7, R8 ;  /* 0x0000000807057221 */ /* 0x001fe20000010000 */
[----:B------:R-:W-:-:S04]  /*1af0*/  IMAD.IADD R7, R17, 0x1, -R2 ;  /* 0x0000000111077824 */ /* 0x000fc800078e0a02 */
[----:B------:R-:W-:Y:S01]  /*1b00*/  @!P0 STS [R4+UR4+0x8], R5 ;  /* 0x0000080504008988 */ /* 0x000fe20008000804 */
[----:B------:R-:W-:Y:S01]  /*1b10*/  BAR.SYNC.DEFER_BLOCKING 0x0 ;  /* 0x0000000000007b1d */ /* 0x000fe20000010000 */
[----:B------:R-:W-:Y:S01]  /*1b20*/  ISETP.NE.AND P0, PT, R23, RZ, PT ;  /* 0x000000ff1700720c */ /* 0x000fe20003f05270 */
[----:B------:R-:W-:-:S04]  /*1b30*/  UIADD3 UR4, UPT, UPT, UR15, 0x410, URZ ;  /* 0x000004100f047890 */ /* 0x000fc8000fffe0ff */
[----:B------:R-:W-:-:S06]  /*1b40*/  ULEA UR4, UR14, UR4, 0x18 ;  /* 0x000000040e047291 */ /* 0x000fcc000f8ec0ff */
[----:B------:R-:W-:Y:S01]  /*1b50*/  LEA R87, R7, UR4, 0x2 ;  /* 0x0000000407577c11 */ /* 0x000fe2000f8e10ff */
[----:B------:R-:W0:Y:S04]  /*1b60*/  @!P1 LDS R5, [R3+0x8] ;  /* 0x0000080003059984 */ /* 0x000e280000000800 */
[----:B0-----:R-:W0:Y:S02]  /*1b70*/  SHFL.BFLY PT, R0, R5, 0x1, 0x1f ;  /* 0x0c201f0005007f89 */ /* 0x001e2400000e0000 */
[----:B0-----:R-:W-:Y:S01]  /*1b80*/  FADD.FTZ R6, R0, R5 ;  /* 0x0000000500067221 */ /* 0x001fe20000010000 */
[----:B------:R-:W-:-:S05]  /*1b90*/  IMAD.MOV.U32 R0, RZ, RZ, -0x800001 ;  /* 0xff7fffffff007424 */ /* 0x000fca00078e00ff */
        /* <DEDUP_REMOVED lines=9> */
[----:B------:R-:W3:Y:S01]  /*1c30*/  LDC.64 R4, c[0x0][0x438] ;  /* 0x00010e00ff047b82 */ /* 0x000ee20000000a00 */
[----:B-----5:R-:W-:-:S04]  /*1c40*/  IMAD.IADD R3, R17, 0x1, -R18 ;  /* 0x0000000111037824 */ /* 0x020fc800078e0a12 */
[----:B0-----:R-:W-:-:S04]  /*1c50*/  IMAD R6, R86, UR5, R3 ;  /* 0x0000000556067c24 */ /* 0x001fc8000f8e0203 */
[----:B------:R-:W-:-:S04]  /*1c60*/  IMAD R3, R6, UR5, R3 ;  /* 0x0000000506037c24 */ /* 0x000fc8000f8e0203 */
[----:B---3--:R-:W-:-:S06]  /*1c70*/  IMAD.WIDE R4, R3, 0x4, R4 ;  /* 0x0000000403047825 */ /* 0x008fcc00078e0204 */
[----:B------:R-:W3:Y:S02]  /*1c80*/  LDG.E R5, desc[UR36][R4.64] ;  /* 0x0000002404057981 */ /* 0x000ee4000c1e1900 */
[----:B---3--:R-:W-:-:S07]  /*1c90*/  FADD.FTZ R0, R0, R5 ;  /* 0x0000000500007221 */ /* 0x008fce0000010000 */
.L_x_4953:
[----:B------:R3:W-:Y:S02]  /*1ca0*/  STS [R87], R0 ;  /* 0x0000000057007388 */ /* 0x0007e40000000800 */
.L_x_4952:
[----:B------:R-:W-:Y:S05]  /*1cb0*/  BSYNC.RECONVERGENT B0 ;  /* 0x0000000000007941 */ /* 0x000fea0003800200 */
.L_x_4951:
[----:B------:R-:W-:Y:S01]  /*1cc0*/  IADD3 R3, PT, PT, R7, 0x7, RZ ;  /* 0x0000000707037810 */ /* 0x000fe20007ffe0ff */
[----:B------:R-:W4:Y:S01]  /*1cd0*/  LDCU UR5, c[0x0][0x3f0] ;  /* 0x00007e00ff0577ac */ /* 0x000f220008000800 */
[----:B------:R-:W-:Y:S02]  /*1ce0*/  BSSY B0, `(.L_x_4954) ;  /* 0x000079b000007945 */ /* 0x000fe40003800000 */
[----:B------:R-:W-:Y:S01]  /*1cf0*/  SHF.R.S32.HI R4, RZ, 0x1f, R3 ;  /* 0x0000001fff047819 */ /* 0x000fe20000011403 */
[----:B------:R-:W0:Y:S03]  /*1d00*/  LDCU UR16, c[0x0][0x3f8] ;  /* 0x00007f00ff1077ac */ /* 0x000e260008000800 */
[----:B------:R-:W-:Y:S01]  /*1d10*/  LEA.HI R4, R4, R3, RZ, 0x3 ;  /* 0x0000000304047211 */ /* 0x000fe200078f18ff */
[----:B------:R-:W0:Y:S01]  /*1d20*/  LDCU UR17, c[0x0][0x410] ;  /* 0x00008200ff1177ac */ /* 0x000e220008000800 */
[----:B------:R-:W-:-:S02]  /*1d30*/  SHF.R.U32.HI R3, RZ, 0x2, R23 ;  /* 0x00000002ff037819 */ /* 0x000fc40000011617 */
[----:B------:R-:W-:Y:S01]  /*1d40*/  LOP3.LUT R5, R4, 0xfffffff8, RZ, 0xc0, !PT ;  /* 0xfffffff804057812 */ /* 0x000fe200078ec0ff */
[----:B------:R-:W0:Y:S01]  /*1d50*/  LDCU.64 UR6, c[0x0][0x3c8] ;  /* 0x00007900ff0677ac */ /* 0x000e220008000a00 */
[----:B------:R-:W-:Y:S02]  /*1d60*/  BAR.SYNC.DEFER_BLOCKING 0x0 ;  /* 0x0000000000007b1d */ /* 0x000fe40000010000 */
[----:B------:R-:W-:Y:S01]  /*1d70*/  ISETP.GE.AND P0, PT, R3, R5, PT ;  /* 0x000000050300720c */ /* 0x000fe20003f06270 */
[----:B----4-:R-:W-:-:S03]  /*1d80*/  IMAD R35, R35, UR5, R86 ;  /* 0x0000000523237c24 */ /* 0x010fc6000f8e0256 */
[----:B------:R-:W4:Y:S01]  /*1d90*/  LDCU.64 UR8, c[0x0][0x3b8] ;  /* 0x00007700ff0877ac */ /* 0x000f220008000a00 */
[----:B------:R-:W-:Y:S01]  /*1da0*/  IMAD R85, R35, 0xe0, RZ ;  /* 0x000000e023557824 */ /* 0x000fe200078e02ff */
[----:B------:R-:W0:Y:S01]  /*1db0*/  LDCU.64 UR10, c[0x0][0x438] ;  /* 0x00008700ff0a77ac */ /* 0x000e220008000a00 */
[----:B------:R-:W0:Y:S06]  /*1dc0*/  LDCU.64 UR12, c[0x0][0x448] ;  /* 0x00008900ff0c77ac */ /* 0x000e2c0008000a00 */
[----:B------:R-:W-:Y:S05]  /*1dd0*/  @P0 BRA `(.L_x_4955) ;  /* 0x00000078002c0947 */ /* 0x000fea0003800000 */
[----:B0-----:R-:W0:Y:S01]  /*1de0*/  LDC R6, c[0x0][0x3f4] ;  /* 0x0000fd00ff067b82 */ /* 0x001e220000000800 */
[----:B------:R-:W-:Y:S01]  /*1df0*/  UIADD3 UR5, UPT, UPT, UR15, 0x10, URZ ;  /* 0x000000100f057890 */ /* 0x000fe2000fffe0ff */
[----:B------:R-:W-:Y:S01]  /*1e00*/  LOP3.LUT R4, R33, 0xc, RZ, 0xc0, !PT ;  /* 0x0000000c21047812 */ /* 0x000fe200078ec0ff */
[----:B------:R-:W1:Y:S01]  /*1e10*/  LDCU.64 UR18, c[0x0][0x420] ;  /* 0x00008400ff1277ac */ /* 0x000e620008000a00 */
[C---:B------:R-:W-:Y:S02]  /*1e20*/  IMAD.IADD R10, R2.reuse, 0x1, R3 ;  /* 0x00000001020a7824 */ /* 0x040fe400078e0203 */
[----:B------:R-:W-:Y:S01]  /*1e30*/  IMAD.IADD R5, R2, 0x1, R5 ;  /* 0x0000000102057824 */ /* 0x000fe200078e0205 */
[----:B------:R-:W-:-:S09]  /*1e40*/  ULEA UR5, UR14, UR5, 0x18 ;  /* 0x000000050e057291 */ /* 0x000fd2000f8ec0ff */
[----:B------:R-:W2:Y:S04]  /*1e50*/  LDS R84, [R4+UR5] ;  /* 0x0000000504547984 */ /* 0x000ea80008000800 */
[----:B------:R-:W2:Y:S01]  /*1e60*/  LDS R83, [R4+UR5+0x10] ;  /* 0x0000100504537984 */ /* 0x000ea20008000800 */
[----:B-1----:R-:W-:Y:S02]  /*1e70*/  ISETP.NE.U32.AND P0, PT, RZ, UR18, PT ;  /* 0x00000012ff007c0c */ /* 0x002fe4000bf05070 */
[----:B0-----:R-:W-:Y:S01]  /*1e80*/  IABS R57, R6 ;  /* 0x0000000600397213 */ /* 0x001fe20000000000 */
[----:B------:R-:W0:Y:S01]  /*1e90*/  LDS R82, [R4+UR5+0x20] ;  /* 0x0000200504527984 */ /* 0x000e220008000800 */
[----:B------:R-:W-:Y:S02]  /*1ea0*/  ISETP.NE.AND.EX P0, PT, RZ, UR19, PT, P0 ;  /* 0x00000013ff007c0c */ /* 0x000fe4000bf05300 */
[----:B------:R-:W1:Y:S01]  /*1eb0*/  I2F.RP R6, R57 ;  /* 0x0000003900067306 */ /* 0x000e620000209400 */
[----:B------:R-:W0:Y:S04]  /*1ec0*/  LDS R81, [R4+UR5+0x30] ;  /* 0x0000300504517984 */ /* 0x000e280008000800 */
[----:B------:R-:W0:Y:S04]  /*1ed0*/  LDS R80, [R4+UR5+0x40] ;  /* 0x0000400504507984 */ /* 0x000e280008000800 */
[----:B------:R-:W0:Y:S04]  /*1ee0*/  LDS R79, [R4+UR5+0x50] ;  /* 0x00005005044f7984 */ /* 0x000e280008000800 */
[----:B------:R-:W0:Y:S01]  /*1ef0*/  LDS R78, [R4+UR5+0x60] ;  /* 0x00006005044e7984 */ /* 0x000e220008000800 */
[----:B-1----:R-:W1:Y:S03]  /*1f00*/  MUFU.RCP R6, R6 ;  /* 0x0000000600067308 */ /* 0x002e660000001000 */
[----:B------:R-:W0:Y:S04]  /*1f10*/  LDS R77, [R4+UR5+0x70] ;  /* 0x00007005044d7984 */ /* 0x000e280008000800 */
[----:B------:R-:W0:Y:S04]  /*1f20*/  LDS R76, [R4+UR5+0x80] ;  /* 0x00008005044c7984 */ /* 0x000e280008000800 */
[----:B------:R-:W0:Y:S04]  /*1f30*/  LDS R75, [R4+UR5+0x90] ;  /* 0x00009005044b7984 */ /* 0x000e280008000800 */
[----:B------:R-:W0:Y:S01]  /*1f40*/  LDS R74, [R4+UR5+0xa0] ;  /* 0x0000a005044a7984 */ /* 0x000e220008000800 */
[----:B-1----:R-:W-:-:S03]  /*1f50*/  VIADD R6, R6, 0xffffffe ;  /* 0x0ffffffe06067836 */ /* 0x002fc60000000000 */
[----:B------:R-:W1:Y:S01]  /*1f60*/  LDS R73, [R4+UR5+0xb0] ;  /* 0x0000b00504497984 */ /* 0x000e620008000800 */
[----:B------:R3:W4:Y:S03]  /*1f70*/  F2I.FTZ.U32.TRUNC.NTZ R7, R6 ;  /* 0x0000000600077305 */ /* 0x000726000021f000 */
[----:B------:R-:W0:Y:S04]  /*1f80*/  LDS R72, [R4+UR5+0xc0] ;  /* 0x0000c00504487984 */ /* 0x000e280008000800 */
[----:B------:R-:W0:Y:S04]  /*1f90*/  LDS R71, [R4+UR5+0xd0] ;  /* 0x0000d00504477984 */ /* 0x000e280008000800 */
[----:B------:R-:W0:Y:S01]  /*1fa0*/  LDS R70, [R4+UR5+0xe0] ;  /* 0x0000e00504467984 */ /* 0x000e220008000800 */
[----:B---3--:R-:W-:-:S03]  /*1fb0*/  IMAD.MOV.U32 R6, RZ, RZ, RZ ;  /* 0x000000ffff067224 */ /* 0x008fc600078e00ff */
[----:B------:R-:W3:Y:S01]  /*1fc0*/  LDS R69, [R4+UR5+0xf0] ;  /* 0x0000f00504457984 */ /* 0x000ee20008000800 */
[----:B----4-:R-:W-:-:S03]  /*1fd0*/  IMAD.MOV R8, RZ, RZ, -R7 ;  /* 0x000000ffff087224 */ /* 0x010fc600078e0a07 */
[----:B------:R-:W4:Y:S01]  /*1fe0*/  LDS R68, [R4+UR5+0x100] ;  /* 0x0001000504447984 */ /* 0x000f220008000800 */
[----:B------:R-:W-:Y:S01]  /*1ff0*/  IMAD R11, R8, R57, RZ ;  /* 0x00000039080b7224 */ /* 0x000fe200078e02ff */
[----:B------:R-:W-:Y:S02]  /*2000*/  IADD3 R8, P1, P2, R89, UR18, R10 ;  /* 0x0000001259087c10 */ /* 0x000fe4000fa3e00a */
[----:B------:R-:W0:Y:S01]  /*2010*/  LDS R67, [R4+UR5+0x110] ;  /* 0x0001100504437984 */ /* 0x000e220008000800 */
[----:B------:R-:W-:Y:S01]  /*2020*/  IMAD.HI.U32 R6, R7, R11, R6 ;  /* 0x0000000b07067227 */ /* 0x000fe200078e0006 */
[----:B------:R-:W-:Y:S02]  /*2030*/  IADD3.X R7, PT, PT, R88, UR19, RZ, P1, P2 ;  /* 0x0000001358077c10 */ /* 0x000fe40008fe44ff */
        /* <DEDUP_REMOVED lines=46> */
[----:B------:R-:W3:Y:S01]  /*2320*/  LDCU UR5, c[0x0][0x440] ;  /* 0x00008800ff0577ac */ /* 0x000ee20008000800 */
[----:B-1----:R-:W-:Y:S01]  /*2330*/  LEA R4, R3, UR4, 0x2 ;  /* 0x0000000403047c11 */ /* 0x002fe2000f8e10ff */
[----:B---3--:R-:W-:-:S04]  /*2340*/  IMAD R11, R86, UR5, R17 ;  /* 0x00000005560b7c24 */ /* 0x008fc8000f8e0211 */
[----:B--2-4-:R-:W-:-:S07]  /*2350*/  IMAD R3, R11, UR5, R10 ;  /* 0x000000050b037c24 */ /* 0x014fce000f8e020a */
.L_x_5087:
[----:B------:R-:W1:Y:S01]  /*2360*/  LDC R148, c[0x0][0x3f4] ;  /* 0x0000fd00ff947b82 */ /* 0x000e620000000800 */
[----:B------:R-:W-:Y:S01]  /*2370*/  IABS R153, R10 ;  /* 0x0000000a00997213 */ /* 0x000fe20000000000 */
[----:B0-----:R-:W-:Y:S01]  /*2380*/  @P0 IMAD.MOV.U32 R13, RZ, RZ, R7 ;  /* 0x000000ffff0d0224 */ /* 0x001fe200078e0007 */
[----:B------:R-:W-:-:S03]  /*2390*/  @P0 MOV R12, R8 ;  /* 0x00000008000c0202 */ /* 0x000fc60000000f00 */
[----:B------:R-:W-:Y:S01]  /*23a0*/  IMAD.HI.U32 R14, R6, R153, RZ ;  /* 0x00000099060e7227 */ /* 0x000fe200078e00ff */
[C---:B------:R-:W-:Y:S01]  /*23b0*/  ISETP.GE.AND P2, PT, R10.reuse, RZ, PT ;  /* 0x000000ff0a00720c */ /* 0x040fe20003f46270 */
[----:B-----5:R2:W5:Y:S01]  /*23c0*/  @P0 LDG.E.U8 R11, desc[UR36][R12.64] ;  /* 0x000000240c0b0981 */ /* 0x020562000c1e1100 */
[----:B------:R-:W-:Y:S01]  /*23d0*/  ISETP.GE.AND P5, PT, R10, R17, PT ;  /* 0x000000110a00720c */ /* 0x000fe20003fa6270 */
[----:B------:R-:W-:Y:S01]  /*23e0*/  IMAD.MOV R14, RZ, RZ, -R14 ;  /* 0x000000ffff0e7224 */ /* 0x000fe200078e0a0e */
[----:B------:R-:W-:Y:S02]  /*23f0*/  BSSY.RECONVERGENT B1, `(.L_x_4956) ;  /* 0x000002d000017945 */ /* 0x000fe40003800200 */
[----:B------:R-:W-:Y:S02]  /*2400*/  FSEL R146, R146, RZ, P5 ;  /* 0x000000ff92927208 */ /* 0x000fe40002800000 */
[----:B------:R-:W-:Y:S02]  /*2410*/  FSEL R151, R151, RZ, P5 ;  /* 0x000000ff97977208 */ /* 0x000fe40002800000 */
[----:B------:R-:W-:-:S02]  /*2420*/  FSEL R149, R149, RZ, P5 ;  /* 0x000000ff95957208 */ /* 0x000fc40002800000 */
[----:B-1----:R-:W-:Y:S02]  /*2430*/  IABS R150, R148 ;  /* 0x0000009400967213 */ /* 0x002fe40000000000 */
[----:B------:R-:W-:-:S03]  /*2440*/  ISETP.NE.AND P3, PT, R148, RZ, PT ;  /* 0x000000ff9400720c */ /* 0x000fc60003f65270 */
[----:B------:R-:W-:-:S05]  /*2450*/  IMAD R153, R150, R14, R153 ;  /* 0x0000000e96997224 */ /* 0x000fca00078e0299 */
[----:B------:R-:W-:-:S13]  /*2460*/  ISETP.GT.U32.AND P1, PT, R57, R153, PT ;  /* 0x000000993900720c */ /* 0x000fda0003f24070 */
[----:B------:R-:W-:-:S05]  /*2470*/  @!P1 IMAD.IADD R153, R153, 0x1, -R150 ;  /* 0x0000000199999824 */ /* 0x000fca00078e0a96 */
[----:B------:R-:W-:-:S13]  /*2480*/  ISETP.GT.U32.AND P1, PT, R57, R153, PT ;  /* 0x000000993900720c */ /* 0x000fda0003f24070 */
[----:B------:R-:W-:Y:S01]  /*2490*/  @!P1 IMAD.IADD R153, R153, 0x1, -R150 ;  /* 0x0000000199999824 */ /* 0x000fe200078e0a96 */
[----:B------:R-:W-:Y:S01]  /*24a0*/  ISETP.GE.AND P1, PT, R10, R17, PT ;  /* 0x000000110a00720c */ /* 0x000fe20003f26270 */
[----:B------:R-:W-:Y:S02]  /*24b0*/  IMAD R150, R148, 0xe0, RZ ;  /* 0x000000e094967824 */ /* 0x000fe400078e02ff */
[----:B------:R-:W-:Y:S01]  /*24c0*/  @!P2 IMAD.MOV R153, RZ, RZ, -R153 ;  /* 0x000000ffff99a224 */ /* 0x000fe200078e0a99 */
[----:B------:R-:W-:-:S04]  /*24d0*/  @!P3 LOP3.LUT R153, RZ, R148, RZ, 0x33, !PT ;  /* 0x00000094ff99b212 */ /* 0x000fc800078e33ff */
[C---:B------:R-:W-:Y:S01]  /*24e0*/  IADD3 R155, PT, PT, R153.reuse, R148, RZ ;  /* 0x00000094999b7210 */ /* 0x040fe20007ffe0ff */
[----:B------:R-:W-:-:S04]  /*24f0*/  IMAD.SHL.U32 R157, R153, 0x4, RZ ;  /* 0x00000004999d7824 */ /* 0x000fc800078e00ff */
[C---:B------:R-:W-:Y:S01]  /*2500*/  IMAD R159, R148.reuse, 0x2, R155 ;  /* 0x00000002949f7824 */ /* 0x040fe200078e029b */
[-C--:B------:R-:W-:Y:S01]  /*2510*/  ISETP.GE.OR P6, PT, R157, R150.reuse, P1 ;  /* 0x000000969d00720c */ /* 0x080fe20000fc6670 */
[----:B--2---:R-:W-:Y:S02]  /*2520*/  IMAD.SHL.U32 R13, R155, 0x4, RZ ;  /* 0x000000049b0d7824 */ /* 0x004fe400078e00ff */
[----:B------:R-:W-:Y:S02]  /*2530*/  IMAD.SHL.U32 R159, R159, 0x4, RZ ;  /* 0x000000049f9f7824 */ /* 0x000fe400078e00ff */
[----:B------:R-:W-:Y:S01]  /*2540*/  IMAD R161, R148, 0x8, R157 ;  /* 0x0000000894a17824 */ /* 0x000fe200078e029d */
[-C--:B------:R-:W-:Y:S02]  /*2550*/  ISETP.GE.OR P2, PT, R13, R150.reuse, P1 ;  /* 0x000000960d00720c */ /* 0x080fe40000f46670 */
[-C--:B------:R-:W-:Y:S02]  /*2560*/  ISETP.GE.OR P4, PT, R159, R150.reuse, P1 ;  /* 0x000000969f00720c */ /* 0x080fe40000f86670 */
[----:B------:R-:W-:-:S03]  /*2570*/  ISETP.GE.OR P3, PT, R161, R150, P1 ;  /* 0x00000096a100720c */ /* 0x000fc60000f66670 */
[----:B------:R-:W-:Y:S10]  /*2580*/  @P6 BRA `(.L_x_4957) ;  /* 0x00000000004c6947 */ /* 0x000ff40003800000 */
        /* <DEDUP_REMOVED lines=9> */
[----:B-1----:R-:W-:-:S05]  /*2620*/  LOP3.LUT R149, R149, 0x3, RZ, 0xc0, !PT ;  /* 0x0000000395957812 */ /* 0x002fca00078ec0ff */
[----:B------:R-:W-:Y:S02]  /*2630*/  IMAD R149, R85, R148, R149 ;  /* 0x0000009455957224 */ /* 0x000fe400078e0295 */
[----:B--2---:R-:W-:-:S03]  /*2640*/  IMAD R12, R14, R13, RZ ;  /* 0x0000000d0e0c7224 */ /* 0x004fc600078e02ff */
[----:B------:R-:W-:Y:S01]  /*2650*/  SHF.R.S32.HI R13, RZ, 0x1f, R149 ;  /* 0x0000001fff0d7819 */ /* 0x000fe20000011495 */
[----:B------:R-:W-:-:S05]  /*2660*/  IMAD R12, R12, 0xe0, R157 ;  /* 0x000000e00c0c7824 */ /* 0x000fca00078e029d */
[----:B------:R-:W-:-:S04]  /*2670*/  IADD3 R149, P6, PT, R12, R149, RZ ;  /* 0x000000950c957210 */ /* 0x000fc80007fde0ff */
[----:B------:R-:W-:Y:S02]  /*2680*/  LEA.HI.X.SX32 R154, R12, R13, 0x1, P6 ;  /* 0x0000000d0c9a7211 */ /* 0x000fe400030f0eff */
[----:B------:R-:W-:-:S04]  /*2690*/  LEA R12, P6, R149, UR8, 0x2 ;  /* 0x00000008950c7c11 */ /* 0x000fc8000f8c10ff */
[----:B------:R-:W-:-:S05]  /*26a0*/  LEA.HI.X R13, R149, UR9, R154, 0x2, P6 ;  /* 0x00000009950d7c11 */ /* 0x000fca000b0f149a */
[----:B------:R1:W5:Y:S04]  /*26b0*/  LDG.E R149, desc[UR36][R12.64] ;  /* 0x000000240c957981 */ /* 0x000368000c1e1900 */
.L_x_4957:
[----:B------:R-:W-:Y:S05]  /*26c0*/  BSYNC.RECONVERGENT B1 ;  /* 0x0000000000017941 */ /* 0x000fea0003800200 */
.L_x_4956:
        /* <DEDUP_REMOVED lines=22> */
.L_x_4959:
[----:B------:R-:W-:Y:S05]  /*2830*/  BSYNC.RECONVERGENT B1 ;  /* 0x0000000000017941 */ /* 0x000fea0003800200 */
.L_x_4958:
[----:B------:R-:W-:Y:S04]  /*2840*/  BSSY.RECONVERGENT B1, `(.L_x_4960) ;  /* 0x0000015000017945 */ /* 0x000fe80003800200 */
[----:B------:R-:W-:Y:S05]  /*2850*/  @P3 BRA `(.L_x_4961) ;  /* 0x00000000004c3947 */ /* 0x000fea0003800000 */
[----:B------:R-:W1:Y:S02]  /*2860*/  S2UR UR5, SR_CTAID.Y ;  /* 0x00000000000579c3 */ /* 0x000e640000002600 */
[----:B-12---:R-:W-:-:S05]  /*2870*/  IMAD R12, R148, UR5, RZ ;  /* 0x00000005940c7c24 */ /* 0x006fca000f8e02ff */
        /* <DEDUP_REMOVED lines=17> */
.L_x_4961:
[----:B------:R-:W-:Y:S05]  /*2990*/  BSYNC.RECONVERGENT B1 ;  /* 0x0000000000017941 */ /* 0x000fea0003800200 */
.L_x_4960:
[----:B------:R-:W-:Y:S01]  /*29a0*/  BSSY.RECONVERGENT B1, `(.L_x_4962) ;  /* 0x0000016000017945 */ /* 0x000fe20003800200 */
[----:B------:R-:W-:-:S03]  /*29b0*/  FSEL R152, R152, RZ, P5 ;  /* 0x000000ff98987208 */ /* 0x000fc60002800000 */
[----:B------:R-:W-:Y:S05]  /*29c0*/  @P4 BRA `(.L_x_4963) ;  /* 0x00000000004c4947 */ /* 0x000fea0003800000 */
[----:B------:R-:W1:Y:S02]  /*29d0*/  S2UR UR5, SR_CTAID.Y ;  /* 0x00000000000579c3 */ /* 0x000e640000002600 */
[----:B-12---:R-:W-:-:S05]  /*29e0*/  IMAD R12, R148, UR5, RZ ;  /* 0x00000005940c7c24 */ /* 0x006fca000f8e02ff */
[----:B------:R-:W-:-:S04]  /*29f0*/  IADD3 R13, P2, PT, R12, R153, RZ ;  /* 0x000000990c0d7210 */ /* 0x000fc80007f5e0ff */
[----:B---3--:R-:W-:Y:S02]  /*2a00*/  LEA.HI.X.SX32 R14, R12, RZ, 0x1, P2 ;  /* 0x000000ff0c0e7211 */ /* 0x008fe400010f0eff */
        /* <DEDUP_REMOVED lines=15> */
.L_x_4963:
[----:B------:R-:W-:Y:S05]  /*2b00*/  BSYNC.RECONVERGENT B1 ;  /* 0x0000000000017941 */ /* 0x000fea0003800200 */
.L_x_4962:
[C---:B---34-:R-:W-:Y:S01]  /*2b10*/  LEA R15, R148.reuse, R157, 0x4 ;  /* 0x0000009d940f7211 */ /* 0x058fe200078e20ff */
[C-C-:B------:R-:W-:Y:S01]  /*2b20*/  IMAD R156, R148.reuse, 0x4, R155.reuse ;  /* 0x00000004949c7824 */ /* 0x140fe200078e029b */
[----:B------:R-:W-:Y:S01]  /*2b30*/  BSSY.RECONVERGENT B1, `(.L_x_4964) ;  /* 0x000001d000017945 */ /* 0x000fe20003800200 */
[----:B------:R-:W-:Y:S01]  /*2b40*/  IMAD R155, R148, 0x4, R155 ;  /* 0x00000004949b7824 */ /* 0x000fe200078e029b */
[----:B------:R-:W-:Y:S01]  /*2b50*/  ISETP.GE.OR P4, PT, R15, R150, P1 ;  /* 0x000000960f00720c */ /* 0x000fe20000f86670 */
[----:B-12---:R-:W-:Y:S01]  /*2b60*/  IMAD.SHL.U32 R13, R156, 0x4, RZ ;  /* 0x000000049c0d7824 */ /* 0x006fe200078e00ff */
[----:B------:R-:W-:Y:S01]  /*2b70*/  FSEL R89, R89, RZ, P5 ;  /* 0x000000ff59597208 */ /* 0x000fe20002800000 */
[----:B------:R-:W-:-:S03]  /*2b80*/  IMAD.IADD R154, R155, 0x1, R148 ;  /* 0x000000019b9a7824 */ /* 0x000fc600078e0294 */
[----:B------:R-:W-:Y:S01]  /*2b90*/  ISETP.GE.OR P2, PT, R13, R150, P1 ;  /* 0x000000960d00720c */ /* 0x000fe20000f46670 */
[----:B------:R-:W-:-:S05]  /*2ba0*/  IMAD.SHL.U32 R13, R154, 0x4, RZ ;  /* 0x000000049a0d7824 */ /* 0x000fca00078e00ff */
[----:B------:R-:W-:Y:S01]  /*2bb0*/  ISETP.GE.OR P3, PT, R13, R150, P1 ;  /* 0x000000960d00720c */ /* 0x000fe20000f66670 */
[----:B------:R-:W-:-:S12]  /*2bc0*/  @P4 BRA `(.L_x_4965) ;  /* 0x00000000004c4947 */ /* 0x000fd80003800000 */
        /* <DEDUP_REMOVED lines=19> */
.L_x_4965:
[----:B------:R-:W-:Y:S05]  /*2d00*/  BSYNC.RECONVERGENT B1 ;  /* 0x0000000000017941 */ /* 0x000fea0003800200 */
.L_x_4964:
[----:B------:R-:W-:Y:S01]  /*2d10*/  BSSY.RECONVERGENT B1, `(.L_x_4966) ;  /* 0x0000017000017945 */ /* 0x000fe20003800200 */
[----:B------:R-:W-:-:S03]  /*2d20*/  FSEL R86, R86, RZ, P5 ;  /* 0x000000ff56567208 */ /* 0x000fc60002800000 */
[----:B------:R-:W-:Y:S05]  /*2d30*/  @P2 BRA `(.L_x_4967) ;  /* 0x0000000000502947 */ /* 0x000fea0003800000 */
[----:B------:R-:W2:Y:S02]  /*2d40*/  S2UR UR5, SR_CTAID.Y ;  /* 0x00000000000579c3 */ /* 0x000ea40000002600 */
[----:B--2---:R-:W-:-:S05]  /*2d50*/  IMAD R12, R148, UR5, RZ ;  /* 0x00000005940c7c24 */ /* 0x004fca000f8e02ff */
[----:B------:R-:W-:-:S04]  /*2d60*/  IADD3 R13, P2, PT, R12, R153, RZ ;  /* 0x000000990c0d7210 */ /* 0x000fc80007f5e0ff */
[----:B-1----:R-:W-:Y:S02]  /*2d70*/  LEA.HI.X.SX32 R14, R12, RZ, 0x1, P2 ;  /* 0x000000ff0c0e7211 */ /* 0x002fe400010f0eff */
        /* <DEDUP_REMOVED lines=16> */
.L_x_4967:
[----:B------:R-:W-:Y:S05]  /*2e80*/  BSYNC.RECONVERGENT B1 ;  /* 0x0000000000017941 */ /* 0x000fea0003800200 */
.L_x_4966:
        /* <DEDUP_REMOVED lines=23> */
.L_x_4969:
[----:B------:R-:W-:Y:S05]  /*3000*/  BSYNC.RECONVERGENT B1 ;  /* 0x0000000000017941 */ /* 0x000fea0003800200 */
.L_x_4968:
[C-C-:B--23--:R-:W-:Y:S01]  /*3010*/  IMAD R13, R148.reuse, 0x2, R155.reuse ;  /* 0x00000002940d7824 */ /* 0x14cfe200078e029b */
[----:B------:R-:W-:Y:S01]  /*3020*/  BSSY.RECONVERGENT B1, `(.L_x_4970) ;  /* 0x0000022000017945 */ /* 0x000fe20003800200 */
[----:B-1----:R-:W-:Y:S01]  /*3030*/  IMAD R14, R148, 0x2, R155 ;  /* 0x00000002940e7824 */ /* 0x002fe200078e029b */
[----:B------:R-:W-:Y:S01]  /*3040*/  FSEL R88, R88, RZ, P5 ;  /* 0x000000ff58587208 */ /* 0x000fe20002800000 */
[C---:B------:R-:W-:Y:S02]  /*3050*/  IMAD R155, R148.reuse, 0x2, R13 ;  /* 0x00000002949b7824 */ /* 0x040fe400078e020d */
[----:B------:R-:W-:Y:S01]  /*3060*/  IMAD R15, R148, 0x20, R157 ;  /* 0x00000020940f7824 */ /* 0x000fe200078e029d */
[----:B------:R-:W-:Y:S01]  /*3070*/  SHF.L.U32 R13, R14, 0x2, RZ ;  /* 0x000000020e0d7819 */ /* 0x000fe200000006ff */
[----:B------:R-:W-:-:S03]  /*3080*/  IMAD.IADD R154, R155, 0x1, R148 ;  /* 0x000000019b9a7824 */ /* 0x000fc600078e0294 */
[-C--:B------:R-:W-:Y:S01]  /*3090*/  ISETP.GE.OR P6, PT, R13, R150.reuse, P1 ;  /* 0x000000960d00720c */ /* 0x080fe20000fc6670 */
[----:B------:R-:W-:Y:S01]  /*30a0*/  IMAD.SHL.U32 R13, R155, 0x4, RZ ;  /* 0x000000049b0d7824 */ /* 0x000fe200078e00ff */
[----:B------:R-:W-:-:S04]  /*30b0*/  ISETP.GE.OR P4, PT, R15, R150, P1 ;  /* 0x000000960f00720c */ /* 0x000fc80000f86670 */
        /* <DEDUP_REMOVED lines=13> */
[----:B-1----:R-:W-:Y:S01]  /*3190*/  LOP3.LUT R88, R88, 0x3, RZ, 0xc0, !PT ;  /* 0x0000000358587812 */ /* 0x002fe200078ec0ff */
        /* <DEDUP_REMOVED lines=10> */
.L_x_4971:
[----:B------:R-:W-:Y:S05]  /*3240*/  BSYNC.RECONVERGENT B1 ;  /* 0x0000000000017941 */ /* 0x000fea0003800200 */
.L_x_4970:
[----:B------:R-:W-:Y:S01]  /*3250*/  BSSY.RECONVERGENT B1, `(.L_x_4972) ;  /* 0x0000016000017945 */ /* 0x000fe20003800200 */
[----:B------:R-:W-:-:S03]  /*3260*/  FSEL R93, R93, RZ, P5 ;  /* 0x000000ff5d5d7208 */ /* 0x000fc60002800000 */
        /* <DEDUP_REMOVED lines=20> */
.L_x_4973:
[----:B------:R-:W-:Y:S05]  /*33b0*/  BSYNC.RECONVERGENT B1 ;  /* 0x0000000000017941 */ /* 0x000fea0003800200 */
.L_x_4972:
[----:B------:R-:W-:Y:S01]  /*33c0*/  BSSY.RECONVERGENT B1, `(.L_x_4974) ;  /* 0x0000017000017945 */ /* 0x000fe20003800200 */
[----:B------:R-:W-:-:S03]  /*33d0*/  FSEL R90, R90, RZ, P5 ;  /* 0x000000ff5a5a7208 */ /* 0x000fc60002800000 */
[----:B------:R-:W-:Y:S05]  /*33e0*/  @P2 BRA `(.L_x_4975) ;  /* 0x0000000000502947 */ /* 0x000fea0003800000 */
[----:B------:R-:W1:Y:S02]  /*33f0*/  S2UR UR5, SR_CTAID.Y ;  /* 0x00000000000579c3 */ /* 0x000e640000002600 */
[----:B-1----:R-:W-:-:S05]  /*3400*/  IMAD R12, R148, UR5, RZ ;  /* 0x00000005940c7c24 */ /* 0x002fca000f8e02ff */
[----:B------:R-:W-:-:S04]  /*3410*/  IADD3 R13, P2, PT, R12, R153, RZ ;  /* 0x000000990c0d7210 */ /* 0x000fc80007f5e0ff */
[----:B--2---:R-:W-:Y:S02]  /*3420*/  LEA.HI.X.SX32 R14, R12, RZ, 0x1, P2 ;  /* 0x000000ff0c0e7211 */ /* 0x004fe400010f0eff */
        /* <DEDUP_REMOVED lines=16> */
.L_x_4975:
[----:B------:R-:W-:Y:S05]  /*3530*/  BSYNC.RECONVERGENT B1 ;  /* 0x0000000000017941 */ /* 0x000fea0003800200 */
.L_x_4974:
[----:B------:R-:W-:Y:S01]  /*3540*/  BSSY.RECONVERGENT B1, `(.L_x_4976) ;  /* 0x0000018000017945 */ /* 0x000fe20003800200 */
[----:B------:R-:W-:Y:S01]  /*3550*/  IMAD R159, R148, 0x2, R155 ;  /* 0x00000002949f7824 */ /* 0x000fe200078e029b */
[----:B------:R-:W-:Y:S02]  /*3560*/  FSEL R95, R95, RZ, P5 ;  /* 0x000000ff5f5f7208 */ /* 0x000fe40002800000 */
[----:B------:R-:W-:Y:S05]  /*3570*/  @P3 BRA `(.L_x_4977) ;  /* 0x0000000000503947 */ /* 0x000fea0003800000 */
[----:B------:R-:W1:Y:S02]  /*3580*/  S2UR UR5, SR_CTAID.Y ;  /* 0x00000000000579c3 */ /* 0x000e640000002600 */
[----:B-1-3--:R-:W-:-:S05]  /*3590*/  IMAD R12, R148, UR5, RZ ;  /* 0x00000005940c7c24 */ /* 0x00afca000f8e02ff */
        /* <DEDUP_REMOVED lines=18> */
.L_x_4977:
[----:B------:R-:W-:Y:S05]  /*36c0*/  BSYNC.RECONVERGENT B1 ;  /* 0x0000000000017941 */ /* 0x000fea0003800200 */
.L_x_4976:
[C---:B-1-34-:R-:W-:Y:S01]  /*36d0*/  IMAD.SHL.U32 R13, R159.reuse, 0x4, RZ ;  /* 0x000000049f0d7824 */ /* 0x05afe200078e00ff */
[----:B------:R-:W-:Y:S01]  /*36e0*/  BSSY.RECONVERGENT B1, `(.L_x_4978) ;  /* 0x0000021000017945 */ /* 0x000fe20003800200 */
[----:B------:R-:W-:Y:S01]  /*36f0*/  IMAD.IADD R161, R159, 0x1, R148 ;  /* 0x000000019fa17824 */ /* 0x000fe200078e0294 */
[----:B------:R-:W-:Y:S02]  /*3700*/  FSEL R92, R92, RZ, P5 ;  /* 0x000000ff5c5c7208 */ /* 0x000fe40002800000 */
[----:B------:R-:W-:Y:S01]  /*3710*/  ISETP.GE.OR P6, PT, R13, R150, P1 ;  /* 0x000000960d00720c */ /* 0x000fe20000fc6670 */
[C---:B------:R-:W-:Y:S01]  /*3720*/  IMAD.SHL.U32 R13, R161.reuse, 0x4, RZ ;  /* 0x00000004a10d7824 */ /* 0x040fe200078e00ff */
[----:B------:R-:W-:-:S04]  /*3730*/  IADD3 R155, PT, PT, R161, R148, RZ ;  /* 0x00000094a19b7210 */ /* 0x000fc80007ffe0ff */
[----:B------:R-:W-:Y:S01]  /*3740*/  ISETP.GE.OR P2, PT, R13, R150, P1 ;  /* 0x000000960d00720c */ /* 0x000fe20000f46670 */
[C---:B------:R-:W-:Y:S02]  /*3750*/  IMAD.SHL.U32 R13, R155.reuse, 0x4, RZ ;  /* 0x000000049b0d7824 */ /* 0x040fe400078e00ff */
[----:B--2---:R-:W-:-:S03]  /*3760*/  IMAD.IADD R15, R155, 0x1, R148 ;  /* 0x000000019b0f7824 */ /* 0x004fc600078e0294 */
        /* <DEDUP_REMOVED lines=24> */
.L_x_4979:
[----:B------:R-:W-:Y:S05]  /*38f0*/  BSYNC.RECONVERGENT B1 ;  /* 0x0000000000017941 */ /* 0x000fea0003800200 */
.L_x_4978:
        /* <DEDUP_REMOVED lines=23> */
.L_x_4981:
[----:B------:R-:W-:Y:S05]  /*3a70*/  BSYNC.RECONVERGENT B1 ;  /* 0x0000000000017941 */ /* 0x000fea0003800200 */
.L_x_4980:
[----:B------:R-:W-:Y:S01]  /*3a80*/  BSSY.RECONVERGENT B1, `(.L_x_4982) ;  /* 0x0000017000017945 */ /* 0x000fe20003800200 */
[----:B------:R-:W-:-:S03]  /*3a90*/  FSEL R94, R94, RZ, P5 ;  /* 0x000000ff5e5e7208 */ /* 0x000fc60002800000 */
        /* <DEDUP_REMOVED lines=21> */
.L_x_4983:
[----:B------:R-:W-:Y:S05]  /*3bf0*/  BSYNC.RECONVERGENT B1 ;  /* 0x0000000000017941 */ /* 0x000fea0003800200 */
.L_x_4982:
[----:B------:R-:W-:Y:S01]  /*3c00*/  BSSY.RECONVERGENT B1, `(.L_x_4984) ;  /* 0x0000018000017945 */ /* 0x000fe20003800200 */
[----:B------:R-:W-:Y:S01]  /*3c10*/  FSEL R99, R99, RZ, P5 ;  /* 0x000000ff63637208 */ /* 0x000fe20002800000 */
[----:B------:R-:W-:Y:S02]  /*3c20*/  IMAD.IADD R161, R15, 0x1, R148 ;  /* 0x000000010fa17824 */ /* 0x000fe400078e0294 */
[----:B------:R-:W-:Y:S05]  /*3c30*/  @P4 BRA `(.L_x_4985) ;  /* 0x0000000000504947 */ /* 0x000fea0003800000 */
[----:B------:R-:W1:Y:S02]  /*3c40*/  S2UR UR5, SR_CTAID.Y ;  /* 0x00000000000579c3 */ /* 0x000e640000002600 */
[----:B-123--:R-:W-:-:S05]  /*3c50*/  IMAD R12, R148, UR5, RZ ;  /* 0x00000005940c7c24 */ /* 0x00efca000f8e02ff */
        /* <DEDUP_REMOVED lines=18> */
.L_x_4985:
[----:B------:R-:W-:Y:S05]  /*3d80*/  BSYNC.RECONVERGENT B1 ;  /* 0x0000000000017941 */ /* 0x000fea0003800200 */
.L_x_4984:
[----:B-1234-:R-:W-:Y:S01]  /*3d90*/  IMAD.SHL.U32 R13, R161, 0x4, RZ ;  /* 0x00000004a10d7824 */ /* 0x01efe200078e00ff */
[----:B------:R-:W-:Y:S01]  /*3da0*/  BSSY.RECONVERGENT B1, `(.L_x_4986) ;  /* 0x0000020000017945 */ /* 0x000fe20003800200 */
[----:B------:R-:W-:Y:S01]  /*3db0*/  IMAD R159, R148, 0x2, R161 ;  /* 0x00000002949f7824 */ /* 0x000fe200078e02a1 */
[----:B------:R-:W-:Y:S01]  /*3dc0*/  FSEL R96, R96, RZ, P5 ;  /* 0x000000ff60607208 */ /* 0x000fe20002800000 */
[----:B------:R-:W-:Y:S01]  /*3dd0*/  IMAD R15, R148, 0x40, R157 ;  /* 0x00000040940f7824 */ /* 0x000fe200078e029d */
[----:B------:R-:W-:Y:S01]  /*3de0*/  ISETP.GE.OR P6, PT, R13, R150, P1 ;  /* 0x000000960d00720c */ /* 0x000fe20000fc6670 */
[C---:B------:R-:W-:Y:S01]  /*3df0*/  IMAD.SHL.U32 R13, R159.reuse, 0x4, RZ ;  /* 0x000000049f0d7824 */ /* 0x040fe200078e00ff */
[----:B------:R-:W-:Y:S02]  /*3e00*/  IADD3 R155, PT, PT, R159, R148, RZ ;  /* 0x000000949f9b7210 */ /* 0x000fe40007ffe0ff */
[-C--:B------:R-:W-:Y:S02]  /*3e10*/  ISETP.GE.OR P4, PT, R15, R150.reuse, P1 ;  /* 0x000000960f00720c */ /* 0x080fe40000f86670 */
        /* <DEDUP_REMOVED lines=24> */
.L_x_4987:
[----:B------:R-:W-:Y:S05]  /*3fa0*/  BSYNC.RECONVERGENT B1 ;  /* 0x0000000000017941 */ /* 0x000fea0003800200 */
.L_x_4986:
        /* <DEDUP_REMOVED lines=22> */
.L_x_4989:
[----:B------:R-:W-:Y:S05]  /*4110*/  BSYNC.RECONVERGENT B1 ;  /* 0x0000000000017941 */ /* 0x000fea0003800200 */
.L_x_4988:
        /* <DEDUP_REMOVED lines=23> */
.L_x_4991:
[----:B------:R-:W-:Y:S05]  /*4290*/  BSYNC.RECONVERGENT B1 ;  /* 0x0000000000017941 */ /* 0x000fea0003800200 */
.L_x_4990:
[----:B------:R-:W-:Y:S01]  /*42a0*/  BSSY.RECONVERGENT B1, `(.L_x_4992) ;  /* 0x0000018000017945 */ /* 0x000fe20003800200 */
[----:B------:R-:W-:Y:S02]  /*42b0*/  FSEL R103, R103, RZ, P5 ;  /* 0x000000ff67677208 */ /* 0x000fe40002800000 */
[----:B------:R-:W-:Y:S01]  /*42c0*/  IADD3 R159, PT, PT, R155, R148, RZ ;  /* 0x000000949b9f7210 */ /* 0x000fe20007ffe0ff */
[----:B------:R-:W-:Y:S06]  /*42d0*/  @P3 BRA `(.L_x_4993) ;  /* 0x0000000000503947 */ /* 0x000fec0003800000 */
        /* <DEDUP_REMOVED lines=20> */
.L_x_4993:
[----:B------:R-:W-:Y:S05]  /*4420*/  BSYNC.RECONVERGENT B1 ;  /* 0x0000000000017941 */ /* 0x000fea0003800200 */
.L_x_4992:
        /* <DEDUP_REMOVED lines=34> */
.L_x_4995:
[----:B------:R-:W-:Y:S05]  /*4650*/  BSYNC.RECONVERGENT B1 ;  /* 0x0000000000017941 */ /* 0x000fea0003800200 */
.L_x_4994:
        /* <DEDUP_REMOVED lines=23> */
.L_x_4997:
[----:B------:R-:W-:Y:S05]  /*47d0*/  BSYNC.RECONVERGENT B1 ;  /* 0x0000000000017941 */ /* 0x000fea0003800200 */
.L_x_4996:
        /* <DEDUP_REMOVED lines=23> */
.L_x_4999:
[----:B------:R-:W-:Y:S05]  /*4950*/  BSYNC.RECONVERGENT B1 ;  /* 0x0000000000017941 */ /* 0x000fea0003800200 */
.L_x_4998:
        /* <DEDUP_REMOVED lines=24> */
.L_x_5001:
[----:B------:R-:W-:Y:S05]  /*4ae0*/  BSYNC.RECONVERGENT B1 ;  /* 0x0000000000017941 */ /* 0x000fea0003800200 */
.L_x_5000:
[C---:B-1234-:R-:W-:Y:S01]  /*4af0*/  IMAD.SHL.U32 R13, R159.reuse, 0x4, RZ ;  /* 0x000000049f0d7824 */ /* 0x05efe200078e00ff */
[----:B------:R-:W-:Y:S01]  /*4b00*/  IADD3 R161, PT, PT, R159, R148, RZ ;  /* 0x000000949fa17210 */ /* 0x000fe20007ffe0ff */
[----:B------:R-:W-:Y:S01]  /*4b10*/  BSSY.RECONVERGENT B1, `(.L_x_5002) ;  /* 0x0000020000017945 */ /* 0x000fe20003800200 */
[----:B------:R-:W-:Y:S02]  /*4b20*/  FSEL R104, R104, RZ, P5 ;  /* 0x000000ff68687208 */ /* 0x000fe40002800000 */
[----:B------:R-:W-:Y:S01]  /*4b30*/  ISETP.GE.OR P6, PT, R13, R150, P1 ;  /* 0x000000960d00720c */ /* 0x000fe20000fc6670 */
[C---:B------:R-:W-:Y:S02]  /*4b40*/  IMAD.SHL.U32 R13, R161.reuse, 0x4, RZ ;  /* 0x00000004a10d7824 */ /* 0x040fe400078e00ff */
[----:B------:R-:W-:-:S03]  /*4b50*/  IMAD.IADD R155, R161, 0x1, R148 ;  /* 0x00000001a19b7824 */ /* 0x000fc600078e0294 */
[----:B------:R-:W-:Y:S01]  /*4b60*/  ISETP.GE.OR P2, PT, R13, R150, P1 ;  /* 0x000000960d00720c */ /* 0x000fe20000f46670 */
[C---:B------:R-:W-:Y:S02]  /*4b70*/  IMAD.SHL.U32 R13, R155.reuse, 0x4, RZ ;  /* 0x000000049b0d7824 */ /* 0x040fe400078e00ff */
[----:B------:R-:W-:-:S03]  /*4b80*/  IMAD.IADD R15, R155, 0x1, R148 ;  /* 0x000000019b0f7824 */ /* 0x000fc600078e0294 */
[----:B------:R-:W-:Y:S02]  /*4b90*/  ISETP.GE.OR P3, PT, R13, R150, P1 ;  /* 0x000000960d00720c */ /* 0x000fe40000f66670 */
[----:B------:R-:W-:-:S04]  /*4ba0*/  SHF.L.U32 R13, R15, 0x2, RZ ;  /* 0x000000020f0d7819 */ /* 0x000fc800000006ff */
        /* <DEDUP_REMOVED lines=22> */
.L_x_5003:
[----:B------:R-:W-:Y:S05]  /*4d10*/  BSYNC.RECONVERGENT B1 ;  /* 0x0000000000017941 */ /* 0x000fea0003800200 */
.L_x_5002:
        /* <DEDUP_REMOVED lines=23> */
.L_x_5005:
[----:B------:R-:W-:Y:S05]  /*4e90*/  BSYNC.RECONVERGENT B1 ;  /* 0x0000000000017941 */ /* 0x000fea0003800200 */
.L_x_5004:
        /* <DEDUP_REMOVED lines=23> */
.L_x_5007:
[----:B------:R-:W-:Y:S05]  /*5010*/  BSYNC.RECONVERGENT B1 ;  /* 0x0000000000017941 */ /* 0x000fea0003800200 */
.L_x_5006:
        /* <DEDUP_REMOVED lines=24> */
.L_x_5009:
[----:B------:R-:W-:Y:S05]  /*51a0*/  BSYNC.RECONVERGENT B1 ;  /* 0x0000000000017941 */ /* 0x000fea0003800200 */
.L_x_5008:
[C---:B-1234-:R-:W-:Y:S01]  /*51b0*/  IMAD.SHL.U32 R13, R159.reuse, 0x4, RZ ;  /* 0x000000049f0d7824 */ /* 0x05efe200078e00ff */
[----:B------:R-:W-:Y:S01]  /*51c0*/  BSSY.RECONVERGENT B1, `(.L_x_5010) ;  /* 0x0000021000017945 */ /* 0x000fe20003800200 */
[--C-:B------:R-:W-:Y:S01]  /*51d0*/  IMAD.IADD R161, R159, 0x1, R148.reuse ;  /* 0x000000019fa17824 */ /* 0x100fe200078e0294 */
[----:B------:R-:W-:Y:S02]  /*51e0*/  FSEL R113, R113, RZ, P5 ;  /* 0x000000ff71717208 */ /* 0x000fe40002800000 */
[----:B------:R-:W-:Y:S01]  /*51f0*/  ISETP.GE.OR P6, PT, R13, R150, P1 ;  /* 0x000000960d00720c */ /* 0x000fe20000fc6670 */
[C---:B------:R-:W-:Y:S02]  /*5200*/  IMAD.SHL.U32 R13, R161.reuse, 0x4, RZ ;  /* 0x00000004a10d7824 */ /* 0x040fe400078e00ff */
[----:B------:R-:W-:-:S03]  /*5210*/  IMAD.IADD R155, R161, 0x1, R148 ;  /* 0x00000001a19b7824 */ /* 0x000fc600078e0294 */
[----:B------:R-:W-:Y:S01]  /*5220*/  ISETP.GE.OR P2, PT, R13, R150, P1 ;  /* 0x000000960d00720c */ /* 0x000fe20000f46670 */
[C---:B------:R-:W-:Y:S01]  /*5230*/  IMAD.IADD R15, R155.reuse, 0x1, R148 ;  /* 0x000000019b0f7824 */ /* 0x040fe200078e0294 */
[----:B------:R-:W-:-:S04]  /*5240*/  SHF.L.U32 R13, R155, 0x2, RZ ;  /* 0x000000029b0d7819 */ /* 0x000fc800000006ff */
        /* <DEDUP_REMOVED lines=24> */
.L_x_5011:
[----:B------:R-:W-:Y:S05]  /*53d0*/  BSYNC.RECONVERGENT B1 ;  /* 0x0000000000017941 */ /* 0x000fea0003800200 */
.L_x_5010:
        /* <DEDUP_REMOVED lines=14> */
[----:B------:R-:W-:Y:S02]  /*54c0*/  IMAD R159, R85, R148, R108 ;  /* 0x00000094559f7224 */ /* 0x000fe400078e026c */
        /* <DEDUP_REMOVED lines=8> */
.L_x_5013:
[----:B------:R-:W-:Y:S05]  /*5550*/  BSYNC.RECONVERGENT B1 ;  /* 0x0000000000017941 */ /* 0x000fea0003800200 */
.L_x_5012:
        /* <DEDUP_REMOVED lines=23> */
.L_x_5015:
[----:B------:R-:W-:Y:S05]  /*56d0*/  BSYNC.RECONVERGENT B1 ;  /* 0x0000000000017941 */ /* 0x000fea0003800200 */
.L_x_5014:
        /* <DEDUP_REMOVED lines=24> */
.L_x_5017:
[----:B------:R-:W-:Y:S05]  /*5860*/  BSYNC.RECONVERGENT B1 ;  /* 0x0000000000017941 */ /* 0x000fea0003800200 */
.L_x_5016:
[----:B-1234-:R-:W-:Y:S01]  /*5870*/  IMAD.SHL.U32 R13, R161, 0x4, RZ ;  /* 0x00000004a10d7824 */ /* 0x01efe200078e00ff */
[----:B------:R-:W-:Y:S01]  /*5880*/  BSSY.RECONVERGENT B1, `(.L_x_5018) ;  /* 0x0000020000017945 */ /* 0x000fe20003800200 */
[C---:B------:R-:W-:Y:S01]  /*5890*/  IMAD R159, R148.reuse, 0x2, R161 ;  /* 0x00000002949f7824 */ /* 0x040fe200078e02a1 */
[----:B------:R-:W-:Y:S01]  /*58a0*/  FSEL R117, R117, RZ, P5 ;  /* 0x000000ff75757208 */ /* 0x000fe20002800000 */
[----:B------:R-:W-:Y:S01]  /*58b0*/  IMAD R157, R148, 0x80, R157 ;  /* 0x00000080949d7824 */ /* 0x000fe200078e029d */
[-C--:B------:R-:W-:Y:S01]  /*58c0*/  ISETP.GE.OR P6, PT, R13, R150.reuse, P1 ;  /* 0x000000960d00720c */ /* 0x080fe20000fc6670 */
[C---:B------:R-:W-:Y:S01]  /*58d0*/  IMAD.IADD R155, R159.reuse, 0x1, R148 ;  /* 0x000000019f9b7824 */ /* 0x040fe200078e0294 */
[----:B------:R-:W-:Y:S02]  /*58e0*/  SHF.L.U32 R13, R159, 0x2, RZ ;  /* 0x000000029f0d7819 */ /* 0x000fe400000006ff */
        /* <DEDUP_REMOVED lines=25> */
.L_x_5019:
[----:B------:R-:W-:Y:S05]  /*5a80*/  BSYNC.RECONVERGENT B1 ;  /* 0x0000000000017941 */ /* 0x000fea0003800200 */
.L_x_5018:
        /* <DEDUP_REMOVED lines=22> */
.L_x_5021:
[----:B------:R-:W-:Y:S05]  /*5bf0*/  BSYNC.RECONVERGENT B1 ;  /* 0x0000000000017941 */ /* 0x000fea0003800200 */
.L_x_5020:
        /* <DEDUP_REMOVED lines=23> */
.L_x_5023:
[----:B------:R-:W-:Y:S05]  /*5d70*/  BSYNC.RECONVERGENT B1 ;  /* 0x0000000000017941 */ /* 0x000fea0003800200 */
.L_x_5022:
[----:B------:R-:W-:Y:S01]  /*5d80*/  BSSY.RECONVERGENT B1, `(.L_x_5024) ;  /* 0x0000018000017945 */ /* 0x000fe20003800200 */
[----:B------:R-:W-:Y:S01]  /*5d90*/  FSEL R114, R114, RZ, P5 ;  /* 0x000000ff72727208 */ /* 0x000fe20002800000 */
[----:B------:R-:W-:Y:S02]  /*5da0*/  IMAD.IADD R157, R155, 0x1, R148 ;  /* 0x000000019b9d7824 */ /* 0x000fe400078e0294 */
        /* <DEDUP_REMOVED lines=21> */
.L_x_5025:
[----:B------:R-:W-:Y:S05]  /*5f00*/  BSYNC.RECONVERGENT B1 ;  /* 0x0000000000017941 */ /* 0x000fea0003800200 */
.L_x_5024:
[C---:B-1-34-:R-:W-:Y:S01]  /*5f10*/  IMAD.SHL.U32 R13, R157.reuse, 0x4, RZ ;  /* 0x000000049d0d7824 */ /* 0x05afe200078e00ff */
[----:B------:R-:W-:Y:S01]  /*5f20*/  BSSY.RECONVERGENT B1, `(.L_x_5026) ;  /* 0x0000021000017945 */ /* 0x000fe20003800200 */
[--C-:B------:R-:W-:Y:S01]  /*5f30*/  IMAD.IADD R159, R157, 0x1, R148.reuse ;  /* 0x000000019d9f7824 */ /* 0x100fe200078e0294 */
[----:B------:R-:W-:Y:S02]  /*5f40*/  FSEL R121, R121, RZ, P5 ;  /* 0x000000ff79797208 */ /* 0x000fe40002800000 */
[----:B------:R-:W-:Y:S01]  /*5f50*/  ISETP.GE.OR P6, PT, R13, R150, P1 ;  /* 0x000000960d00720c */ /* 0x000fe20000fc6670 */
[C---:B------:R-:W-:Y:S01]  /*5f60*/  IMAD.IADD R155, R159.reuse, 0x1, R148 ;  /* 0x000000019f9b7824 */ /* 0x040fe200078e0294 */
[----:B------:R-:W-:-:S03]  /*5f70*/  SHF.L.U32 R13, R159, 0x2, RZ ;  /* 0x000000029f0d7819 */ /* 0x000fc600000006ff */
[----:B--2---:R-:W-:Y:S01]  /*5f80*/  IMAD.IADD R15, R155, 0x1, R148 ;  /* 0x000000019b0f7824 */ /* 0x004fe200078e0294 */
[----:B------:R-:W-:Y:S01]  /*5f90*/  ISETP.GE.OR P2, PT, R13, R150, P1 ;  /* 0x000000960d00720c */ /* 0x000fe20000f46670 */
[----:B------:R-:W-:-:S05]  /*5fa0*/  IMAD.SHL.U32 R13, R155, 0x4, RZ ;  /* 0x000000049b0d7824 */ /* 0x000fca00078e00ff */
        /* <DEDUP_REMOVED lines=24> */
.L_x_5027:
[----:B------:R-:W-:Y:S05]  /*6130*/  BSYNC.RECONVERGENT B1 ;  /* 0x0000000000017941 */ /* 0x000fea0003800200 */
.L_x_5026:
        /* <DEDUP_REMOVED lines=23> */
.L_x_5029:
[----:B------:R-:W-:Y:S05]  /*62b0*/  BSYNC.RECONVERGENT B1 ;  /* 0x0000000000017941 */ /* 0x000fea0003800200 */
.L_x_5028:
        /* <DEDUP_REMOVED lines=23> */
.L_x_5031:
[----:B------:R-:W-:Y:S05]  /*6430*/  BSYNC.RECONVERGENT B1 ;  /* 0x0000000000017941 */ /* 0x000fea0003800200 */
.L_x_5030:
        /* <DEDUP_REMOVED lines=24> */
.L_x_5033:
[----:B------:R-:W-:Y:S05]  /*65c0*/  BSYNC.RECONVERGENT B1 ;  /* 0x0000000000017941 */ /* 0x000fea0003800200 */
.L_x_5032:
[C---:B-1234-:R-:W-:Y:S01]  /*65d0*/  SHF.L.U32 R13, R157.reuse, 0x2, RZ ;  /* 0x000000029d0d7819 */ /* 0x05efe200000006ff */
[--C-:B------:R-:W-:Y:S01]  /*65e0*/  IMAD.IADD R159, R157, 0x1, R148.reuse ;  /* 0x000000019d9f7824 */ /* 0x100fe200078e0294 */
[----:B------:R-:W-:Y:S01]  /*65f0*/  BSSY.RECONVERGENT B1, `(.L_x_5034) ;  /* 0x0000020000017945 */ /* 0x000fe20003800200 */
[----:B------:R-:W-:Y:S02]  /*6600*/  FSEL R125, R125, RZ, P5 ;  /* 0x000000ff7d7d7208 */ /* 0x000fe40002800000 */
[----:B------:R-:W-:Y:S01]  /*6610*/  ISETP.GE.OR P6, PT, R13, R150, P1 ;  /* 0x000000960d00720c */ /* 0x000fe20000fc6670 */
[C---:B------:R-:W-:Y:S02]  /*6620*/  IMAD.SHL.U32 R13, R159.reuse, 0x4, RZ ;  /* 0x000000049f0d7824 */ /* 0x040fe400078e00ff */
[----:B------:R-:W-:-:S03]  /*6630*/  IMAD.IADD R155, R159, 0x1, R148 ;  /* 0x000000019f9b7824 */ /* 0x000fc600078e0294 */
[----:B------:R-:W-:Y:S01]  /*6640*/  ISETP.GE.OR P2, PT, R13, R150, P1 ;  /* 0x000000960d00720c */ /* 0x000fe20000f46670 */
[C---:B------:R-:W-:Y:S01]  /*6650*/  IMAD.SHL.U32 R13, R155.reuse, 0x4, RZ ;  /* 0x000000049b0d7824 */ /* 0x040fe200078e00ff */
[----:B------:R-:W-:-:S04]  /*6660*/  IADD3 R15, PT, PT, R155, R148, RZ ;  /* 0x000000949b0f7210 */ /* 0x000fc80007ffe0ff */
        /* <DEDUP_REMOVED lines=24> */
.L_x_5035:
[----:B------:R-:W-:Y:S05]  /*67f0*/  BSYNC.RECONVERGENT B1 ;  /* 0x0000000000017941 */ /* 0x000fea0003800200 */
.L_x_5034:
        /* <DEDUP_REMOVED lines=23> */
.L_x_5037:
[----:B------:R-:W-:Y:S05]  /*6970*/  BSYNC.RECONVERGENT B1 ;  /* 0x0000000000017941 */ /* 0x000fea0003800200 */
.L_x_5036:
        /* <DEDUP_REMOVED lines=23> */
.L_x_5039:
[----:B------:R-:W-:Y:S05]  /*6af0*/  BSYNC.RECONVERGENT B1 ;  /* 0x0000000000017941 */ /* 0x000fea0003800200 */
.L_x_5038:
[----:B------:R-:W-:Y:S01]  /*6b00*/  BSSY.RECONVERGENT B1, `(.L_x_5040) ;  /* 0x0000018000017945 */ /* 0x000fe20003800200 */
[----:B------:R-:W-:Y:S02]  /*6b10*/  FSEL R122, R122, RZ, P5 ;  /* 0x000000ff7a7a7208 */ /* 0x000fe40002800000 */
[----:B------:R-:W-:Y:S01]  /*6b20*/  IADD3 R157, PT, PT, R15, R148, RZ ;  /* 0x000000940f9d7210 */ /* 0x000fe20007ffe0ff */
[----:B------:R-:W-:Y:S06]  /*6b30*/  @P4 BRA `(.L_x_5041) ;  /* 0x0000000000504947 */ /* 0x000fec0003800000 */
        /* <DEDUP_REMOVED lines=20> */
.L_x_5041:
[----:B------:R-:W-:Y:S05]  /*6c80*/  BSYNC.RECONVERGENT B1 ;  /* 0x0000000000017941 */ /* 0x000fea0003800200 */
.L_x_5040:
[C---:B-1234-:R-:W-:Y:S01]  /*6c90*/  IMAD.SHL.U32 R13, R157.reuse, 0x4, RZ ;  /* 0x000000049d0d7824 */ /* 0x05efe200078e00ff */
        /* <DEDUP_REMOVED lines=33> */
.L_x_5043:
[----:B------:R-:W-:Y:S05]  /*6eb0*/  BSYNC.RECONVERGENT B1 ;  /* 0x0000000000017941 */ /* 0x000fea0003800200 */
.L_x_5042:
        /* <DEDUP_REMOVED lines=23> */
.L_x_5045:
[----:B------:R-:W-:Y:S05]  /*7030*/  BSYNC.RECONVERGENT B1 ;  /* 0x0000000000017941 */ /* 0x000fea0003800200 */
.L_x_5044:
        /* <DEDUP_REMOVED lines=23> */
.L_x_5047:
[----:B------:R-:W-:Y:S05]  /*71b0*/  BSYNC.RECONVERGENT B1 ;  /* 0x0000000000017941 */ /* 0x000fea0003800200 */
.L_x_5046:
        /* <DEDUP_REMOVED lines=24> */
.L_x_5049:
[----:B------:R-:W-:Y:S05]  /*7340*/  BSYNC.RECONVERGENT B1 ;  /* 0x0000000000017941 */ /* 0x000fea0003800200 */
.L_x_5048:
        /* <DEDUP_REMOVED lines=34> */
.L_x_5051:
[----:B------:R-:W-:Y:S05]  /*7570*/  BSYNC.RECONVERGENT B1 ;  /* 0x0000000000017941 */ /* 0x000fea0003800200 */
.L_x_5050:
        /* <DEDUP_REMOVED lines=23> */
.L_x_5053:
[----:B------:R-:W-:Y:S05]  /*76f0*/  BSYNC.RECONVERGENT B1 ;  /* 0x0000000000017941 */ /* 0x000fea0003800200 */
.L_x_5052:
        /* <DEDUP_REMOVED lines=23> */
.L_x_5055:
[----:B------:R-:W-:Y:S05]  /*7870*/  BSYNC.RECONVERGENT B1 ;  /* 0x0000000000017941 */ /* 0x000fea0003800200 */
.L_x_5054:
        /* <DEDUP_REMOVED lines=24> */
.L_x_5057:
[----:B------:R-:W-:Y:S05]  /*7a00*/  BSYNC.RECONVERGENT B1 ;  /* 0x0000000000017941 */ /* 0x000fea0003800200 */
.L_x_5056:
        /* <DEDUP_REMOVED lines=34> */
.L_x_5059:
[----:B------:R-:W-:Y:S05]  /*7c30*/  BSYNC.RECONVERGENT B1 ;  /* 0x0000000000017941 */ /* 0x000fea0003800200 */
.L_x_5058:
        /* <DEDUP_REMOVED lines=23> */
.L_x_5061:
[----:B------:R-:W-:Y:S05]  /*7db0*/  BSYNC.RECONVERGENT B1 ;  /* 0x0000000000017941 */ /* 0x000fea0003800200 */
.L_x_5060:
        /* <DEDUP_REMOVED lines=23> */
.L_x_5063:
[----:B------:R-:W-:Y:S05]  /*7f30*/  BSYNC.RECONVERGENT B1 ;  /* 0x0000000000017941 */ /* 0x000fea0003800200 */
.L_x_5062:
        /* <DEDUP_REMOVED lines=24> */
.L_x_5065:
[----:B------:R-:W-:Y:S05]  /*80c0*/  BSYNC.RECONVERGENT B1 ;  /* 0x0000000000017941 */ /* 0x000fea0003800200 */
.L_x_5064:
[C---:B-1234-:R-:W-:Y:S01]  /*80d0*/  IMAD.SHL.U32 R13, R157.reuse, 0x4, RZ ;  /* 0x000000049d0d7824 */ /* 0x05efe200078e00ff */
[----:B------:R-:W-:Y:S01]  /*80e0*/  BSSY.RECONVERGENT B1, `(.L_x_5066) ;  /* 0x0000021000017945 */ /* 0x000fe20003800200 */
[--C-:B------:R-:W-:Y:S01]  /*80f0*/  IMAD.IADD R159, R157, 0x1, R148.reuse ;  /* 0x000000019d9f7824 */ /* 0x100fe200078e0294 */
[----:B------:R-:W-:Y:S02]  /*8100*/  FSEL R141, R141, RZ, P5 ;  /* 0x000000ff8d8d7208 */ /* 0x000fe40002800000 */
[----:B------:R-:W-:Y:S01]  /*8110*/  ISETP.GE.OR P6, PT, R13, R150, P1 ;  /* 0x000000960d00720c */ /* 0x000fe20000fc6670 */
[C---:B------:R-:W-:Y:S01]  /*8120*/  IMAD.IADD R155, R159.reuse, 0x1, R148 ;  /* 0x000000019f9b7824 */ /* 0x040fe200078e0294 */
[----:B------:R-:W-:-:S03]  /*8130*/  SHF.L.U32 R13, R159, 0x2, RZ ;  /* 0x000000029f0d7819 */ /* 0x000fc600000006ff */
[----:B------:R-:W-:Y:S01]  /*8140*/  IMAD.IADD R15, R155, 0x1, R148 ;  /* 0x000000019b0f7824 */ /* 0x000fe200078e0294 */
        /* <DEDUP_REMOVED lines=26> */
.L_x_5067:
[----:B------:R-:W-:Y:S05]  /*82f0*/  BSYNC.RECONVERGENT B1 ;  /* 0x0000000000017941 */ /* 0x000fea0003800200 */
.L_x_5066:
        /* <DEDUP_REMOVED lines=23> */
.L_x_5069:
[----:B------:R-:W-:Y:S05]  /*8470*/  BSYNC.RECONVERGENT B1 ;  /* 0x0000000000017941 */ /* 0x000fea0003800200 */
.L_x_5068:
        /* <DEDUP_REMOVED lines=23> */
.L_x_5071:
[----:B------:R-:W-:Y:S05]  /*85f0*/  BSYNC.RECONVERGENT B1 ;  /* 0x0000000000017941 */ /* 0x000fea0003800200 */
.L_x_5070:
        /* <DEDUP_REMOVED lines=24> */
.L_x_5073:
[----:B------:R-:W-:Y:S05]  /*8780*/  BSYNC.RECONVERGENT B1 ;  /* 0x0000000000017941 */ /* 0x000fea0003800200 */
.L_x_5072:
[C---:B-1234-:R-:W-:Y:S01]  /*8790*/  SHF.L.U32 R13, R159.reuse, 0x2, RZ ;  /* 0x000000029f0d7819 */ /* 0x05efe200000006ff */
[--C-:B------:R-:W-:Y:S01]  /*87a0*/  IMAD.IADD R161, R159, 0x1, R148.reuse ;  /* 0x000000019fa17824 */ /* 0x100fe200078e0294 */
[----:B------:R-:W-:Y:S01]  /*87b0*/  BSSY.RECONVERGENT B1, `(.L_x_5074) ;  /* 0x0000023000017945 */ /* 0x000fe20003800200 */
[----:B------:R-:W-:Y:S02]  /*87c0*/  FSEL R145, R145, RZ, P5 ;  /* 0x000000ff91917208 */ /* 0x000fe40002800000 */
[----:B------:R-:W-:Y:S01]  /*87d0*/  ISETP.GE.OR P6, PT, R13, R150, P1 ;  /* 0x000000960d00720c */ /* 0x000fe20000fc6670 */
[C---:B------:R-:W-:Y:S02]  /*87e0*/  IMAD.IADD R157, R161.reuse, 0x1, R148 ;  /* 0x00000001a19d7824 */ /* 0x040fe400078e0294 */
[----:B------:R-:W-:-:S03]  /*87f0*/  IMAD.SHL.U32 R13, R161, 0x4, RZ ;  /* 0x00000004a10d7824 */ /* 0x000fc600078e00ff */
[----:B------:R-:W-:Y:S02]  /*8800*/  IADD3 R155, PT, PT, R157, R148, RZ ;  /* 0x000000949d9b7210 */ /* 0x000fe40007ffe0ff */
[----:B------:R-:W-:Y:S01]  /*8810*/  ISETP.GE.OR P4, PT, R13, R150, P1 ;  /* 0x000000960d00720c */ /* 0x000fe20000f86670 */
[----:B------:R-:W-:Y:S02]  /*8820*/  IMAD.SHL.U32 R13, R157, 0x4, RZ ;  /* 0x000000049d0d7824 */ /* 0x000fe400078e00ff */
[----:B------:R-:W-:-:S03]  /*8830*/  IMAD.IADD R15, R155, 0x1, R148 ;  /* 0x000000019b0f7824 */ /* 0x000fc600078e0294 */
[----:B------:R-:W-:Y:S01]  /*8840*/  ISETP.GE.OR P3, PT, R13, R150, P1 ;  /* 0x000000960d00720c */ /* 0x000fe20000f66670 */
[----:B------:R-:W-:Y:S02]  /*8850*/  IMAD.SHL.U32 R13, R155, 0x4, RZ ;  /* 0x000000049b0d7824 */ /* 0x000fe400078e00ff */
[----:B------:R-:W-:-:S03]  /*8860*/  IMAD.SHL.U32 R15, R15, 0x4, RZ ;  /* 0x000000040f0f7824 */ /* 0x000fc600078e00ff */
[-C--:B------:R-:W-:Y:S02]  /*8870*/  ISETP.GE.OR P2, PT, R13, R150.reuse, P1 ;  /* 0x000000960d00720c */ /* 0x080fe40000f46670 */
        /* <DEDUP_REMOVED lines=22> */
.L_x_5075:
[----:B------:R-:W-:Y:S05]  /*89e0*/  BSYNC.RECONVERGENT B1 ;  /* 0x0000000000017941 */ /* 0x000fea0003800200 */
.L_x_5074:
        /* <DEDUP_REMOVED lines=23> */
.L_x_5077:
[----:B------:R-:W-:Y:S05]  /*8b60*/  BSYNC.RECONVERGENT B1 ;  /* 0x0000000000017941 */ /* 0x000fea0003800200 */
.L_x_5076:
        /* <DEDUP_REMOVED lines=23> */
.L_x_5079:
[----:B------:R-:W-:Y:S05]  /*8ce0*/  BSYNC.RECONVERGENT B1 ;  /* 0x0000000000017941 */ /* 0x000fea0003800200 */
.L_x_5078:
[----:B------:R-:W-:Y:S01]  /*8cf0*/  BSSY.RECONVERGENT B1, `(.L_x_5080) ;  /* 0x0000017000017945 */ /* 0x000fe20003800200 */
[----:B------:R-:W-:-:S03]  /*8d00*/  FSEL R147, R147, RZ, P5 ;  /* 0x000000ff93937208 */ /* 0x000fc60002800000 */
        /* <DEDUP_REMOVED lines=21> */
.L_x_5081:
[----:B------:R-:W-:Y:S05]  /*8e60*/  BSYNC.RECONVERGENT B1 ;  /* 0x0000000000017941 */ /* 0x000fea0003800200 */
.L_x_5080:
[----:B------:R-:W-:Y:S01]  /*8e70*/  BSSY.RECONVERGENT B1, `(.L_x_5082) ;  /* 0x0000016000017945 */ /* 0x000fe20003800200 */
[----:B------:R-:W-:-:S03]  /*8e80*/  FSEL R144, R144, RZ, P5 ;  /* 0x000000ff90907208 */ /* 0x000fc60002800000 */
[----:B------:R-:W-:Y:S05]  /*8e90*/  @P1 BRA `(.L_x_5083) ;  /* 0x00000000004c1947 */ /* 0x000fea0003800000 */
[----:B------:R-:W1:Y:S02]  /*8ea0*/  S2UR UR5, SR_CTAID.Y ;  /* 0x00000000000579c3 */ /* 0x000e640000002600 */
[----:B-1234-:R-:W-:-:S05]  /*8eb0*/  IMAD R12, R148, UR5, RZ ;  /* 0x00000005940c7c24 */ /* 0x01efca000f8e02ff */
        /* <DEDUP_REMOVED lines=17> */
.L_x_5083:
[----:B------:R-:W-:Y:S05]  /*8fd0*/  BSYNC.RECONVERGENT B1 ;  /* 0x0000000000017941 */ /* 0x000fea0003800200 */
.L_x_5082:
[----:B-12345:R-:W-:Y:S01]  /*8fe0*/  FMUL.FTZ R13, R83, R146 ;  /* 0x00000092530d7220 */ /* 0x03efe20000410000 */
[----:B------:R-:W1:Y:S01]  /*8ff0*/  S2R R14, SR_TID.X ;  /* 0x00000000000e7919 */ /* 0x000e620000002100 */
[----:B------:R-:W-:Y:S01]  /*9000*/  UMOV UR5, 0xffffffff ;  /* 0xffffffff00057882 */ /* 0x000fe20000000000 */
[----:B------:R-:W-:Y:S01]  /*9010*/  ISETP.NE.AND P2, PT, R11, RZ, P0 ;  /* 0x000000ff0b00720c */ /* 0x000fe20000745270 */
        /* <DEDUP_REMOVED lines=68> */
.L_x_5157:
        /* <DEDUP_REMOVED lines=16> */
[----:B------:R-:W3:Y:S05]  /*9560*/  @P1 LDG.E R14, desc[UR36][R14.64] ;  /* 0x000000240e0e1981 */ /* 0x000eea000c1e1900 */
[----:B------:R-:W4:Y:S01]  /*9570*/  @P3 LDG.E R12, desc[UR36][R12.64] ;  /* 0x000000240c0c3981 */ /* 0x000f22000c1e1900 */
[----:B--2---:R-:W-:-:S05]  /*9580*/  @P1 IMAD.IADD R153, R148, 0x1, R153 ;  /* 0x0000000194991824 */ /* 0x004fca00078e0299 */
[----:B------:R-:W-:-:S04]  /*9590*/  @P1 ISETP.GE.AND P4, PT, R10, R153, PT ;  /* 0x000000990a00120c */ /* 0x000fc80003f86270 */
[----:B------:R-:W-:-:S04]  /*95a0*/  @P1 SEL R148, R18, RZ, !P4 ;  /* 0x000000ff12941207 */ /* 0x000fc80006000000 */
[----:B------:R-:W-:-:S04]  /*95b0*/  @P1 IADD3 R148, PT, PT, R10, R148, -R17 ;  /* 0x000000940a941210 */ /* 0x000fc80007ffe811 */
[----:B------:R-:W-:Y:S01]  /*95c0*/  @P1 I2FP.F32.S32 R148, R148 ;  /* 0x0000009400941245 */ /* 0x000fe20000201400 */
[----:B----4-:R-:W-:-:S04]  /*95d0*/  @P3 FADD.FTZ R11, R11, R12 ;  /* 0x0000000c0b0b3221 */ /* 0x010fc80000010000 */
[----:B---3--:R-:W-:-:S05]  /*95e0*/  @P1 FFMA.FTZ R11, R148, R14, R11 ;  /* 0x0000000e940b1223 */ /* 0x008fca000001000b */
[----:B------:R1:W-:Y:S01]  /*95f0*/  STS [R4], R11 ;  /* 0x0000000b04007388 */ /* 0x0003e20000000800 */
[----:B------:R-:W-:-:S07]  /*9600*/  @!P2 FMNMX.FTZ R0, R0, R11, !PT ;  /* 0x0000000b0000a209 */ /* 0x000fce0007810000 */
.L_x_5086:
[----:B------:R-:W-:Y:S05]  /*9610*/  BSYNC.RECONVERGENT B1 ;  /* 0x0000000000017941 */ /* 0x000fea0003800200 */
.L_x_5085:
[----:B------:R-:W-:Y:S01]  /*9620*/  VIADD R10, R10, 0x10 ;  /* 0x000000100a0a7836 */ /* 0x000fe20000000000 */
[----:B------:R-:W-:Y:S01]  /*9630*/  IADD3 R8, P2, PT, R8, 0x10, RZ ;  /* 0x0000001008087810 */ /* 0x000fe20007f5e0ff */
[----:B------:R-:W-:Y:S01]  /*9640*/  VIADD R3, R3, 0x10 ;  /* 0x0000001003037836 */ /* 0x000fe20000000000 */
[----:B-1----:R-:W-:Y:S02]  /*9650*/  IADD3 R4, PT, PT, R4, 0x40, RZ ;  /* 0x0000004004047810 */ /* 0x002fe40007ffe0ff */
[----:B------:R-:W-:Y:S01]  /*9660*/  ISETP.GE.AND P1, PT, R10, R5, PT ;  /* 0x000000050a00720c */ /* 0x000fe20003f26270 */
[----:B------:R-:W-:-:S12]  /*9670*/  IMAD.X R7, RZ, RZ, R7, P2 ;  /* 0x000000ffff077224 */ /* 0x000fd800010e0607 */
[----:B------:R-:W-:Y:S05]  /*9680*/  @!P1 BRA `(.L_x_5087) ;  /* 0xffffff8c00349947 */ /* 0x000fea000383ffff */
.L_x_4955:
[----:B0---4-:R-:W-:Y:S05]  /*9690*/  BSYNC B0 ;  /* 0x0000000000007941 */ /* 0x011fea0003800000 */
.L_x_4954:
[----:B------:R-:W0:Y:S01]  /*96a0*/  S2R R21, SR_TID.X ;  /* 0x0000000000157919 */ /* 0x000e220000002100 */
[----:B------:R-:W-:Y:S01]  /*96b0*/  UMOV UR5, 0xffffffff ;  /* 0xffffffff00057882 */ /* 0x000fe20000000000 */
[----:B0-----:R-:W-:Y:S02]  /*96c0*/  LOP3.LUT P0, R5, R21, 0x1f, RZ, 0xc0, !PT ;  /* 0x0000001f15057812 */ /* 0x001fe4000780c0ff */
[----:B------:R-:W-:Y:S11]  /*96d0*/  BRA.DIV UR5, `(.L_x_5088) ;  /* 0x0000005605e47947 */ /* 0x000ff6000b800000 */
[----:B------:R-:W0:Y:S02]  /*96e0*/  SHFL.BFLY PT, R14, R0, 0x10, 0x1f ;  /* 0x0e001f00000e7f89 */ /* 0x000e2400000e0000 */
[----:B0-----:R-:W-:-:S05]  /*96f0*/  FMNMX.FTZ R13, R14, R0, !PT ;  /* 0x000000000e0d7209 */ /* 0x001fca0007810000 */
[----:B------:R-:W0:Y:S02]  /*9700*/  SHFL.BFLY PT, R14, R13, 0x8, 0x1f ;  /* 0x0d001f000d0e7f89 */ /* 0x000e2400000e0000 */
[----:B0-----:R-:W-:-:S05]  /*9710*/  FMNMX.FTZ R3, R13, R14, !PT ;  /* 0x0000000e0d037209 */ /* 0x001fca0007810000 */
[----:B------:R0:W4:Y:S02]  /*9720*/  SHFL.BFLY PT, R14, R3, 0x4, 0x1f ;  /* 0x0c801f00030e7f89 */ /* 0x00012400000e0000 */
.L_x_5162:
[----:B-----5:R-:W3:Y:S01]  /*9730*/  S2R R18, SR_CgaCtaId ;  /* 0x0000000000127919 */ /* 0x020ee20000008800 */
[----:B------:R-:W-:Y:S01]  /*9740*/  MOV R15, 0x400 ;  /* 0x00000400000f7802 */ /* 0x000fe20000000f00 */
[----:B------:R-:W-:Y:S05]  /*9750*/  WARPSYNC.ALL ;  /* 0x0000000000007948 */ /* 0x000fea0003800000 */
[----:B----4-:R-:W-:Y:S02]  /*9760*/  FMNMX.FTZ R14, R3, R14, !PT ;  /* 0x0000000e030e7209 */ /* 0x010fe40007810000 */
[----:B---3--:R-:W-:-:S04]  /*9770*/  LEA R0, R18, R15, 0x18 ;  /* 0x0000000f12007211 */ /* 0x008fc800078ec0ff */
[----:B0-----:R-:W-:Y:S01]  /*9780*/  @!P0 LEA.HI R3, R21, R0, RZ, 0x1d ;  /* 0x0000000015038211 */ /* 0x001fe200078fe8ff */
[----:B------:R-:W-:-:S04]  /*9790*/  IMAD R6, R5, 0x4, R0 ;  /* 0x0000000405067824 */ /* 0x000fc800078e0200 */
[----:B------:R0:W-:Y:S01]  /*97a0*/  @!P0 STS [R3], R14 ;  /* 0x0000000e03008388 */ /* 0x0001e20000000800 */
[----:B------:R-:W-:Y:S01]  /*97b0*/  ISETP.GT.U32.AND P0, PT, R5, 0x1, PT ;  /* 0x000000010500780c */ /* 0x000fe20003f04070 */
[----:B------:R-:W-:Y:S01]  /*97c0*/  BAR.SYNC.DEFER_BLOCKING 0x0 ;  /* 0x0000000000007b1d */ /* 0x000fe20000010000 */
[----:B------:R-:W-:Y:S02]  /*97d0*/  IMAD.MOV.U32 R9, RZ, RZ, -0x800001 ;  /* 0xff7fffffff097424 */ /* 0x000fe400078e00ff */
[----:B0-----:R-:W-:Y:S02]  /*97e0*/  IMAD.SHL.U32 R3, R21, 0x4, RZ ;  /* 0x0000000415037824 */ /* 0x001fe400078e00ff */
[----:B------:R-:W-:-:S03]  /*97f0*/  VIADD R7, R17, 0x1 ;  /* 0x0000000111077836 */ /* 0x000fc60000000000 */
[----:B------:R-:W0:Y:S01]  /*9800*/  S2UR UR5, SR_CTAID.Y ;  /* 0x00000000000579c3 */ /* 0x000e220000002600 */
[----:B------:R-:W0:Y:S01]  /*9810*/  LDCU UR4, c[0x0][0x3f4] ;  /* 0x00007e80ff0477ac */ /* 0x000e220008000800 */
[----:B------:R-:W-:Y:S02]  /*9820*/  BSSY.RECONVERGENT B0, `(.L_x_5089) ;  /* 0x000016c000007945 */ /* 0x000fe40003800200 */
[----:B------:R-:W3:Y:S01]  /*9830*/  @!P0 LDS R9, [R6] ;  /* 0x0000000006098984 */ /* 0x000ee20000000800 */
[----:B0-----:R-:W-:-:S04]  /*9840*/  UIMAD UR4, UR5, UR4, URZ ;  /* 0x00000004050472a4 */ /* 0x001fc8000f8e02ff */
[----:B------:R-:W-:Y:S01]  /*9850*/  USHF.R.S32.HI UR10, URZ, 0x1f, UR4 ;  /* 0x0000001fff0a7899 */ /* 0x000fe20008011404 */
[----:B---3--:R-:W0:Y:S02]  /*9860*/  SHFL.BFLY PT, R4, R9, 0x1, 0x1f ;  /* 0x0c201f0009047f89 */ /* 0x008e2400000e0000 */
[----:B0-----:R-:W-:Y:S01]  /*9870*/  FMNMX.FTZ R8, R4, R9, !PT ;  /* 0x0000000904087209 */ /* 0x001fe20007810000 */
[----:B------:R-:W-:Y:S01]  /*9880*/  IMAD.MOV.U32 R9, RZ, RZ, RZ ;  /* 0x000000ffff097224 */ /* 0x000fe200078e00ff */
[----:B------:R-:W-:-:S04]  /*9890*/  IADD3 R4, PT, PT, R2, R21, RZ ;  /* 0x0000001502047210 */ /* 0x000fc80007ffe0ff */
[----:B------:R-:W-:Y:S01]  /*98a0*/  ISETP.GT.AND P0, PT, R4, R17, PT ;  /* 0x000000110400720c */ /* 0x000fe20003f04270 */
[----:B------:R-:W0:-:S12]  /*98b0*/  SHFL.IDX PT, R8, R8, RZ, 0x1f ;  /* 0x00001fff08087589 */ /* 0x000e1800000e0000 */
[----:B------:R-:W-:Y:S05]  /*98c0*/  @P0 BRA `(.L_x_5090) ;  /* 0x0000001400840947 */ /* 0x000fea0003800000 */
[----:B------:R-:W3:Y:S02]  /*98d0*/  LDC.64 R10, c[0x0][0x420] ;  /* 0x00010800ff0a7b82 */ /* 0x000ee40000000a00 */
[----:B---3--:R-:W-:-:S04]  /*98e0*/  ISETP.NE.U32.AND P0, PT, R10, RZ, PT ;  /* 0x000000ff0a00720c */ /* 0x008fc80003f05070 */
        /* <DEDUP_REMOVED lines=15> */
[----:B------:R-:W-:Y:S02]  /*99e0*/  LEA R12, R18, R13, 0x18 ;  /* 0x0000000d120c7211 */ /* 0x000fe400078ec0ff */
[----:B------:R-:W-:Y:S01]  /*99f0*/  LOP3.LUT R11, R9, 0x3, RZ, 0xc0, !PT ;  /* 0x00000003090b7812 */ /* 0x000fe200078ec0ff */
[----:B------:R-:W-:Y:S02]  /*9a00*/  IMAD.MOV.U32 R9, RZ, RZ, RZ ;  /* 0x000000ffff097224 */ /* 0x000fe400078e00ff */
[----:B------:R-:W-:Y:S01]  /*9a10*/  IMAD.IADD R12, R3, 0x1, R12 ;  /* 0x00000001030c7824 */ /* 0x000fe200078e020c */
[----:B------:R-:W-:-:S07]  /*9a20*/  IADD3 R11, PT, PT, -R11, RZ, RZ ;  /* 0x000000ff0b0b7210 */ /* 0x000fce0007ffe1ff */
.L_x_5094:
[----:B------:R-:W0:Y:S01]  /*9a30*/  LDS R13, [R12] ;  /* 0x000000000c0d7984 */ /* 0x000e220000000800 */
[----:B------:R-:W-:Y:S02]  /*9a40*/  VIADD R11, R11, 0x1 ;  /* 0x000000010b0b7836 */ /* 0x000fe40000000000 */
        /* <DEDUP_REMOVED lines=9> */
.L_x_5093:
[----:B------:R-:W-:Y:S05]  /*9ae0*/  BSYNC.RECONVERGENT B1 ;  /* 0x0000000000017941 */ /* 0x000fea0003800200 */
.L_x_5092:
[----:B------:R-:W-:Y:S05]  /*9af0*/  @!P1 BRA `(.L_x_5090) ;  /* 0x0000001000f89947 */ /* 0x000fea0003800000 */
[----:B------:R-:W-:Y:S01]  /*9b00*/  VIADD R15, R15, 0x410 ;  /* 0x000004100f0f7836 */ /* 0x000fe20000000000 */
[----:B------:R-:W-:-:S04]  /*9b10*/  SHF.L.U32 R11, R2, 0x2, RZ ;  /* 0x00000002020b7819 */ /* 0x000fc800000006ff */
[----:B------:R-:W-:Y:S01]  /*9b20*/  LEA R18, R18, R15, 0x18 ;  /* 0x0000000f12127211 */ /* 0x000fe200078ec0ff */
[C---:B------:R-:W-:Y:S02]  /*9b30*/  IMAD R11, R10.reuse, 0x4, -R11 ;  /* 0x000000040a0b7824 */ /* 0x040fe400078e0a0b */
[----:B------:R-:W-:Y:S02]  /*9b40*/  VIADD R10, R10, 0x100 ;  /* 0x000001000a0a7836 */ /* 0x000fe40000000000 */
[----:B------:R-:W-:-:S03]  /*9b50*/  IMAD.IADD R11, R18, 0x1, R11 ;  /* 0x00000001120b7824 */ /* 0x000fc600078e020b */
[----:B------:R-:W-:Y:S02]  /*9b60*/  ISETP.GT.AND P0, PT, R10, R17, PT ;  /* 0x000000110a00720c */ /* 0x000fe40003f04270 */
[----:B------:R-:W0:Y:S04]  /*9b70*/  LDS R13, [R11] ;  /* 0x000000000b0d7984 */ /* 0x000e280000000800 */
[----:B------:R-:W3:Y:S04]  /*9b80*/  LDS R15, [R11+0x100] ;  /* 0x000100000b0f7984 */ /* 0x000ee80000000800 */
[----:B------:R-:W4:Y:S04]  /*9b90*/  LDS R23, [R11+0x200] ;  /* 0x000200000b177984 */ /* 0x000f280000000800 */
[----:B-1----:R-:W1:Y:S01]  /*9ba0*/  LDS R25, [R11+0x300] ;  /* 0x000300000b197984 */ /* 0x002e620000000800 */
[C---:B0-----:R-:W-:Y:S01]  /*9bb0*/  FADD.FTZ R13, -R8.reuse, R13 ;  /* 0x0000000d080d7221 */ /* 0x041fe20000010100 */
[----:B---3--:R-:W-:-:S03]  /*9bc0*/  FADD.FTZ R15, -R8, R15 ;  /* 0x0000000f080f7221 */ /* 0x008fc60000010100 */
[----:B------:R-:W-:Y:S01]  /*9bd0*/  FMUL.FTZ R13, R13, 1.4426950216293334961 ;  /* 0x3fb8aa3b0d0d7820 */ /* 0x000fe20000410000 */
[C---:B----4-:R-:W-:Y:S01]  /*9be0*/  FADD.FTZ R23, -R8.reuse, R23 ;  /* 0x0000001708177221 */ /* 0x050fe20000010100 */
[----:B------:R-:W-:Y:S02]  /*9bf0*/  FMUL.FTZ R15, R15, 1.4426950216293334961 ;  /* 0x3fb8aa3b0f0f7820 */ /* 0x000fe40000410000 */
[----:B------:R-:W0:Y:S01]  /*9c00*/  MUFU.EX2 R12, R13 ;  /* 0x0000000d000c7308 */ /* 0x000e220000000800 */
[----:B-1----:R-:W-:Y:S01]  /*9c10*/  FADD.FTZ R25, -R8, R25 ;  /* 0x0000001908197221 */ /* 0x002fe20000010100 */
[----:B------:R-:W-:Y:S02]  /*9c20*/  FMUL.FTZ R23, R23, 1.4426950216293334961 ;  /* 0x3fb8aa3b17177820 */ /* 0x000fe40000410000 */
[----:B------:R-:W1:Y:S01]  /*9c30*/  MUFU.EX2 R14, R15 ;  /* 0x0000000f000e7308 */ /* 0x000e620000000800 */
[----:B------:R-:W-:-:S03]  /*9c40*/  FMUL.FTZ R25, R25, 1.4426950216293334961 ;  /* 0x3fb8aa3b19197820 */ /* 0x000fc60000410000 */
[----:B------:R-:W3:Y:S04]  /*9c50*/  MUFU.EX2 R18, R23 ;  /* 0x0000001700127308 */ /* 0x000ee80000000800 */
[----:B------:R-:W4:Y:S01]  /*9c60*/  MUFU.EX2 R20, R25 ;  /* 0x0000001900147308 */ /* 0x000f220000000800 */
[----:B0-----:R0:W-:Y:S01]  /*9c70*/  STS [R11], R12 ;  /* 0x0000000c0b007388 */ /* 0x0011e20000000800 */
[----:B------:R-:W-:-:S03]  /*9c80*/  FADD.FTZ R9, R9, R12 ;  /* 0x0000000c09097221 */ /* 0x000fc60000010000 */
[----:B-1----:R0:W-:Y:S01]  /*9c90*/  STS [R11+0x100], R14 ;  /* 0x0001000e0b007388 */ /* 0x0021e20000000800 */
[----:B------:R-:W-:-:S03]  /*9ca0*/  FADD.FTZ R9, R9, R14 ;  /* 0x0000000e09097221 */ /* 0x000fc60000010000 */
[----:B---3--:R0:W-:Y:S01]  /*9cb0*/  STS [R11+0x200], R18 ;  /* 0x000200120b007388 */ /* 0x0081e20000000800 */
[----:B------:R-:W-:-:S03]  /*9cc0*/  FADD.FTZ R9, R9, R18 ;  /* 0x0000001209097221 */ /* 0x000fc60000010000 */
[----:B----4-:R0:W-:Y:S01]  /*9cd0*/  STS [R11+0x300], R20 ;  /* 0x000300140b007388 */ /* 0x0101e20000000800 */
[----:B------:R-:W-:Y:S01]  /*9ce0*/  FADD.FTZ R9, R9, R20 ;  /* 0x0000001409097221 */ /* 0x000fe20000010000 */
[----:B------:R-:W-:Y:S06]  /*9cf0*/  @P0 BRA `(.L_x_5090) ;  /* 0x0000001000780947 */ /* 0x000fec0003800000 */
[----:B0-----:R-:W-:Y:S01]  /*9d00*/  IMAD.IADD R12, R17, 0x1, -R10 ;  /* 0x00000001110c7824 */ /* 0x001fe200078e0a0a */
[----:B------:R-:W-:Y:S01]  /*9d10*/  BSSY.RECONVERGENT B1, `(.L_x_5095) ;  /* 0x000006b000017945 */ /* 0x000fe20003800200 */
[----:B------:R-:W-:Y:S02]  /*9d20*/  IADD3 R11, PT, PT, R11, 0x600, RZ ;  /* 0x000006000b0b7810 */ /* 0x000fe40007ffe0ff */
[----:B------:R-:W-:Y:S02]  /*9d30*/  PLOP3.LUT P0, PT, PT, PT, PT, 0x80, 0x8 ;  /* 0x000000000008781c */ /* 0x000fe40003f0f070 */
[----:B------:R-:W-:-:S13]  /*9d40*/  ISETP.GT.AND P1, PT, R12, 0x2ff, PT ;  /* 0x000002ff0c00780c */ /* 0x000fda0003f24270 */
[----:B------:R-:W-:Y:S05]  /*9d50*/  @!P1 BRA `(.L_x_5096) ;  /* 0x0000000400989947 */ /* 0x000fea0003800000 */
[----:B------:R-:W-:Y:S01]  /*9d60*/  PLOP3.LUT P0, PT, PT, PT, PT, 0x8, 0x80 ;  /* 0x000000000080781c */ /* 0x000fe20003f0e170 */
[----:B------:R-:W-:-:S12]  /*9d70*/  VIADD R51, R17, 0xfffffd01 ;  /* 0xfffffd0111337836 */ /* 0x000fd80000000000 */
.L_x_5097:
[----:B------:R-:W0:Y:S01]  /*9d80*/  LDS R13, [R11+-0x200] ;  /* 0xfffe00000b0d7984 */ /* 0x000e220000000800 */
[----:B------:R-:W-:-:S03]  /*9d90*/  VIADD R10, R10, 0x400 ;  /* 0x000004000a0a7836 */ /* 0x000fc60000000000 */
[----:B------:R-:W1:Y:S02]  /*9da0*/  LDS R15, [R11+-0x100] ;  /* 0xffff00000b0f7984 */ /* 0x000e640000000800 */
[----:B------:R-:W-:Y:S02]  /*9db0*/  ISETP.GE.AND P1, PT, R10, R51, PT ;  /* 0x000000330a00720c */ /* 0x000fe40003f26270 */
[----:B------:R-:W3:Y:S04]  /*9dc0*/  LDS R23, [R11] ;  /* 0x000000000b177984 */ /* 0x000ee80000000800 */
[----:B------:R-:W4:Y:S04]  /*9dd0*/  LDS R25, [R11+0x100] ;  /* 0x000100000b197984 */ /* 0x000f280000000800 */
[----:B------:R-:W5:Y:S04]  /*9de0*/  LDS R27, [R11+0x200] ;  /* 0x000200000b1b7984 */ /* 0x000f680000000800 */
[----:B--2---:R-:W2:Y:S04]  /*9df0*/  LDS R29, [R11+0x300] ;  /* 0x000300000b1d7984 */ /* 0x004ea80000000800 */
[----:B------:R-:W2:Y:S04]  /*9e00*/  LDS R31, [R11+0x400] ;  /* 0x000400000b1f7984 */ /* 0x000ea80000000800 */
[----:B------:R-:W2:Y:S04]  /*9e10*/  LDS R33, [R11+0x500] ;  /* 0x000500000b217984 */ /* 0x000ea80000000800 */
        /* <DEDUP_REMOVED lines=8> */
[C---:B---3--:R-:W-:Y:S01]  /*9ea0*/  FADD.FTZ R23, -R8.reuse, R23 ;  /* 0x0000001708177221 */ /* 0x048fe20000010100 */
[----:B------:R-:W-:Y:S01]  /*9eb0*/  FMUL.FTZ R15, R15, 1.4426950216293334961 ;  /* 0x3fb8aa3b0f0f7820 */ /* 0x000fe20000410000 */
[----:B------:R-:W3:Y:S01]  /*9ec0*/  MUFU.EX2 R12, R13 ;  /* 0x0000000d000c7308 */ /* 0x000ee20000000800 */
        /* <DEDUP_REMOVED lines=9> */
[C---:B--2---:R-:W-:Y:S01]  /*9f60*/  FADD.FTZ R29, -R8.reuse, R29 ;  /* 0x0000001d081d7221 */ /* 0x044fe20000010100 */
[----:B------:R-:W-:Y:S01]  /*9f70*/  FMUL.FTZ R27, R27, 1.4426950216293334961 ;  /* 0x3fb8aa3b1b1b7820 */ /* 0x000fe20000410000 */
[----:B------:R-:W2:Y:S01]  /*9f80*/  MUFU.EX2 R20, R25 ;  /* 0x0000001900147308 */ /* 0x000ea20000000800 */
[----:B------:R-:W-:Y:S01]  /*9f90*/  FADD.FTZ R31, -R8, R31 ;  /* 0x0000001f081f7221 */ /* 0x000fe20000010100 */
[----:B---3--:R-:W-:Y:S01]  /*9fa0*/  FADD.FTZ R9, R12, R9 ;  /* 0x000000090c097221 */ /* 0x008fe20000010000 */
[----:B------:R-:W-:Y:S01]  /*9fb0*/  FMUL.FTZ R29, R29, 1.4426950216293334961 ;  /* 0x3fb8aa3b1d1d7820 */ /* 0x000fe20000410000 */
[----:B------:R-:W3:Y:S01]  /*9fc0*/  MUFU.EX2 R24, R27 ;  /* 0x0000001b00187308 */ /* 0x000ee20000000800 */
        /* <DEDUP_REMOVED lines=12> */
[C---:B------:R-:W-:Y:S01]  /*a090*/  FADD.FTZ R39, -R8.reuse, R39 ;  /* 0x0000002708277221 */ /* 0x040fe20000010100 */
[----:B---3--:R-:W-:Y:S01]  /*a0a0*/  FADD.FTZ R9, R9, R24 ;  /* 0x0000001809097221 */ /* 0x008fe20000010000 */
[----:B------:R-:W-:Y:S01]  /*a0b0*/  FMUL.FTZ R37, R37, 1.4426950216293334961 ;  /* 0x3fb8aa3b25257820 */ /* 0x000fe20000410000 */
[----:B------:R-:W3:Y:S01]  /*a0c0*/  MUFU.EX2 R32, R35 ;  /* 0x0000002300207308 */ /* 0x000ee20000000800 */
        /* <DEDUP_REMOVED lines=9> */
[----:B--2---:R-:W-:Y:S01]  /*a160*/  FADD.FTZ R9, R9, R30 ;  /* 0x0000001e09097221 */ /* 0x004fe20000010000 */
[C---:B------:R-:W-:Y:S01]  /*a170*/  FADD.FTZ R45, -R8.reuse, R45 ;  /* 0x0000002d082d7221 */ /* 0x040fe20000010100 */
[----:B------:R-:W-:Y:S01]  /*a180*/  FMUL.FTZ R43, R43, 1.4426950216293334961 ;  /* 0x3fb8aa3b2b2b7820 */ /* 0x000fe20000410000 */
[C---:B------:R-:W-:Y:S01]  /*a190*/  FADD.FTZ R47, -R8.reuse, R47 ;  /* 0x0000002f082f7221 */ /* 0x040fe20000010100 */
[----:B---3--:R-:W-:Y:S01]  /*a1a0*/  FADD.FTZ R9, R9, R32 ;  /* 0x0000002009097221 */ /* 0x008fe20000010000 */
        /* <DEDUP_REMOVED lines=33> */
.L_x_5096:
[----:B------:R-:W-:Y:S05]  /*a3c0*/  BSYNC.RECONVERGENT B1 ;  /* 0x0000000000017941 */ /* 0x000fea0003800200 */
.L_x_5095:
        /* <DEDUP_REMOVED lines=8> */
[----:B------:R-:W3:Y:S04]  /*a450*/  LDS R23, [R11] ;  /* 0x000000000b177984 */ /* 0x000ee80000000800 */
[----:B------:R-:W4:Y:S04]  /*a460*/  LDS R25, [R11+0x100] ;  /* 0x000100000b197984 */ /* 0x000f280000000800 */
[----:B------:R-:W5:Y:S04]  /*a470*/  LDS R27, [R11+0x200] ;  /* 0x000200000b1b7984 */ /* 0x000f680000000800 */
[----:B--2---:R-:W2:Y:S04]  /*a480*/  LDS R29, [R11+0x300] ;  /* 0x000300000b1d7984 */ /* 0x004ea80000000800 */
[----:B------:R-:W2:Y:S04]  /*a490*/  LDS R31, [R11+0x400] ;  /* 0x000400000b1f7984 */ /* 0x000ea80000000800 */
[----:B------:R-:W2:Y:S01]  /*a4a0*/  LDS R33, [R11+0x500] ;  /* 0x000500000b217984 */ /* 0x000ea20000000800 */
[C---:B0-----:R-:W-:Y:S01]  /*a4b0*/  FADD.FTZ R13, -R8.reuse, R13 ;  /* 0x0000000d080d7221 */ /* 0x041fe20000010100 */
[----:B-1----:R-:W-:-:S03]  /*a4c0*/  FADD.FTZ R15, -R8, R15 ;  /* 0x0000000f080f7221 */ /* 0x002fc60000010100 */
[----:B------:R-:W-:Y:S01]  /*a4d0*/  FMUL.FTZ R13, R13, 1.4426950216293334961 ;  /* 0x3fb8aa3b0d0d7820 */ /* 0x000fe20000410000 */
[C---:B---3--:R-:W-:Y:S01]  /*a4e0*/  FADD.FTZ R23, -R8.reuse, R23 ;  /* 0x0000001708177221 */ /* 0x048fe20000010100 */
[----:B------:R-:W-:Y:S02]  /*a4f0*/  FMUL.FTZ R15, R15, 1.4426950216293334961 ;  /* 0x3fb8aa3b0f0f7820 */ /* 0x000fe40000410000 */
[----:B------:R-:W0:Y:S01]  /*a500*/  MUFU.EX2 R12, R13 ;  /* 0x0000000d000c7308 */ /* 0x000e220000000800 */
[C---:B----4-:R-:W-:Y:S01]  /*a510*/  FADD.FTZ R25, -R8.reuse, R25 ;  /* 0x0000001908197221 */ /* 0x050fe20000010100 */
[----:B------:R-:W-:Y:S02]  /*a520*/  FMUL.FTZ R23, R23, 1.4426950216293334961 ;  /* 0x3fb8aa3b17177820 */ /* 0x000fe40000410000 */
[----:B------:R-:W1:Y:S01]  /*a530*/  MUFU.EX2 R14, R15 ;  /* 0x0000000f000e7308 */ /* 0x000e620000000800 */
[----:B-----5:R-:W-:Y:S01]  /*a540*/  FADD.FTZ R27, -R8, R27 ;  /* 0x0000001b081b7221 */ /* 0x020fe20000010100 */
[----:B------:R-:W-:-:S02]  /*a550*/  FMUL.FTZ R25, R25, 1.4426950216293334961 ;  /* 0x3fb8aa3b19197820 */ /* 0x000fc40000410000 */
[----:B------:R-:W3:Y:S01]  /*a560*/  MUFU.EX2 R18, R23 ;  /* 0x0000001700127308 */ /* 0x000ee20000000800 */
[C---:B--2---:R-:W-:Y:S01]  /*a570*/  FADD.FTZ R29, -R8.reuse, R29 ;  /* 0x0000001d081d7221 */ /* 0x044fe20000010100 */
[----:B------:R-:W-:Y:S02]  /*a580*/  FMUL.FTZ R27, R27, 1.4426950216293334961 ;  /* 0x3fb8aa3b1b1b7820 */ /* 0x000fe40000410000 */
[----:B------:R-:W2:Y:S01]  /*a590*/  MUFU.EX2 R20, R25 ;  /* 0x0000001900147308 */ /* 0x000ea20000000800 */
        /* <DEDUP_REMOVED lines=8> */
[----:B---3--:R-:W-:Y:S01]  /*a620*/  FADD.FTZ R9, R9, R18 ;  /* 0x0000001209097221 */ /* 0x008fe20000010000 */
[----:B------:R-:W-:Y:S01]  /*a630*/  FMUL.FTZ R33, R33, 1.4426950216293334961 ;  /* 0x3fb8aa3b21217820 */ /* 0x000fe20000410000 */
[----:B------:R-:W-:Y:S01]  /*a640*/  STS [R11+-0x200], R12 ;  /* 0xfffe000c0b007388 */ /* 0x000fe20000000800 */
[----:B------:R-:W3:Y:S01]  /*a650*/  MUFU.EX2 R28, R31 ;  /* 0x0000001f001c7308 */ /* 0x000ee20000000800 */
[----:B--2---:R-:W-:-:S02]  /*a660*/  FADD.FTZ R9, R9, R20 ;  /* 0x0000001409097221 */ /* 0x004fc40000010000 */
[----:B------:R-:W-:Y:S01]  /*a670*/  STS [R11+-0x100], R14 ;  /* 0xffff000e0b007388 */ /* 0x000fe20000000800 */
[----:B------:R-:W2:Y:S01]  /*a680*/  MUFU.EX2 R30, R33 ;  /* 0x00000021001e7308 */ /* 0x000ea20000000800 */
[----:B0-----:R-:W-:Y:S02]  /*a690*/  FADD.FTZ R9, R9, R24 ;  /* 0x0000001809097221 */ /* 0x001fe40000010000 */
[----:B------:R-:W-:Y:S02]  /*a6a0*/  STS [R11], R18 ;  /* 0x000000120b007388 */ /* 0x000fe40000000800 */
[----:B-1----:R-:W-:Y:S02]  /*a6b0*/  FADD.FTZ R9, R9, R26 ;  /* 0x0000001a09097221 */ /* 0x002fe40000010000 */
[----:B------:R-:W-:Y:S02]  /*a6c0*/  STS [R11+0x100], R20 ;  /* 0x000100140b007388 */ /* 0x000fe40000000800 */
[----:B---3--:R-:W-:-:S02]  /*a6d0*/  FADD.FTZ R9, R9, R28 ;  /* 0x0000001c09097221 */ /* 0x008fc40000010000 */
[----:B------:R-:W-:Y:S02]  /*a6e0*/  STS [R11+0x200], R24 ;  /* 0x000200180b007388 */ /* 0x000fe40000000800 */
[----:B--2---:R-:W-:Y:S02]  /*a6f0*/  FADD.FTZ R9, R9, R30 ;  /* 0x0000001e09097221 */ /* 0x004fe40000010000 */
[----:B------:R-:W-:Y:S04]  /*a700*/  STS [R11+0x300], R26 ;  /* 0x0003001a0b007388 */ /* 0x000fe80000000800 */
[----:B------:R-:W-:Y:S04]  /*a710*/  STS [R11+0x400], R28 ;  /* 0x0004001c0b007388 */ /* 0x000fe80000000800 */
[----:B------:R0:W-:Y:S02]  /*a720*/  STS [R11+0x500], R30 ;  /* 0x0005001e0b007388 */ /* 0x0001e40000000800 */
[----:B0-----:R-:W-:-:S07]  /*a730*/  VIADD R11, R11, 0x800 ;  /* 0x000008000b0b7836 */ /* 0x001fce0000000000 */
.L_x_5099:
[----:B------:R-:W-:Y:S05]  /*a740*/  BSYNC.RECONVERGENT B1 ;  /* 0x0000000000017941 */ /* 0x000fea0003800200 */
.L_x_5098:
[----:B------:R-:W-:-:S13]  /*a750*/  ISETP.GT.AND P1, PT, R10, R17, PT ;  /* 0x000000110a00720c */ /* 0x000fda0003f24270 */
[----:B------:R-:W-:Y:S05]  /*a760*/  @!P0 BRA P1, `(.L_x_5090) ;  /* 0x0000000400dc8947 */ /* 0x000fea0000800000 */
[----:B------:R-:W0:Y:S04]  /*a770*/  LDS R13, [R11+-0x200] ;  /* 0xfffe00000b0d7984 */ /* 0x000e280000000800 */
[----:B------:R-:W1:Y:S04]  /*a780*/  LDS R15, [R11+-0x100] ;  /* 0xffff00000b0f7984 */ /* 0x000e680000000800 */
[----:B------:R-:W3:Y:S04]  /*a790*/  LDS R23, [R11] ;  /* 0x000000000b177984 */ /* 0x000ee80000000800 */
[----:B------:R-:W4:Y:S01]  /*a7a0*/  LDS R25, [R11+0x100] ;  /* 0x000100000b197984 */ /* 0x000f220000000800 */
[C---:B0-----:R-:W-:Y:S01]  /*a7b0*/  FADD.FTZ R13, -R8.reuse, R13 ;  /* 0x0000000d080d7221 */ /* 0x041fe20000010100 */
[----:B-1----:R-:W-:-:S03]  /*a7c0*/  FADD.FTZ R15, -R8, R15 ;  /* 0x0000000f080f7221 */ /* 0x002fc60000010100 */
[----:B------:R-:W-:Y:S01]  /*a7d0*/  FMUL.FTZ R13, R13, 1.4426950216293334961 ;  /* 0x3fb8aa3b0d0d7820 */ /* 0x000fe20000410000 */
[C---:B---3--:R-:W-:Y:S01]  /*a7e0*/  FADD.FTZ R23, -R8.reuse, R23 ;  /* 0x0000001708177221 */ /* 0x048fe20000010100 */
[----:B------:R-:W-:Y:S02]  /*a7f0*/  FMUL.FTZ R15, R15, 1.4426950216293334961 ;  /* 0x3fb8aa3b0f0f7820 */ /* 0x000fe40000410000 */
[----:B------:R-:W0:Y:S01]  /*a800*/  MUFU.EX2 R10, R13 ;  /* 0x0000000d000a7308 */ /* 0x000e220000000800 */
[----:B----4-:R-:W-:Y:S01]  /*a810*/  FADD.FTZ R25, -R8, R25 ;  /* 0x0000001908197221 */ /* 0x010fe20000010100 */
[----:B------:R-:W-:Y:S02]  /*a820*/  FMUL.FTZ R23, R23, 1.4426950216293334961 ;  /* 0x3fb8aa3b17177820 */ /* 0x000fe40000410000 */
[----:B------:R-:W1:Y:S01]  /*a830*/  MUFU.EX2 R8, R15 ;  /* 0x0000000f00087308 */ /* 0x000e620000000800 */
[----:B------:R-:W-:-:S03]  /*a840*/  FMUL.FTZ R25, R25, 1.4426950216293334961 ;  /* 0x3fb8aa3b19197820 */ /* 0x000fc60000410000 */
        /* <DEDUP_REMOVED lines=11> */
.L_x_5091:
        /* <DEDUP_REMOVED lines=8> */
[----:B------:R-:W-:-:S12]  /*a980*/  IMAD.MOV.U32 R9, RZ, RZ, RZ ;  /* 0x000000ffff097224 */ /* 0x000fd800078e00ff */
[----:B------:R-:W-:Y:S05]  /*a990*/  @!P0 BRA `(.L_x_5101) ;  /* 0x00000000006c8947 */ /* 0x000fea0003800000 */
[----:B------:R-:W-:Y:S01]  /*a9a0*/  VIADD R15, R15, 0x410 ;  /* 0x000004100f0f7836 */ /* 0x000fe20000000000 */
[----:B------:R-:W-:Y:S01]  /*a9b0*/  LEA.HI R9, R13, 0x1, RZ, 0x1a ;  /* 0x000000010d097811 */ /* 0x000fe200078fd0ff */
[--C-:B------:R-:W-:Y:S01]  /*a9c0*/  IMAD.MOV.U32 R12, RZ, RZ, R4.reuse ;  /* 0x000000ffff0c7224 */ /* 0x100fe200078e0004 */
[----:B------:R-:W-:Y:S02]  /*a9d0*/  IADD3 R20, P0, P2, R10, UR4, R4 ;  /* 0x000000040a147c10 */ /* 0x000fe4000fa1e004 */
[----:B------:R-:W-:Y:S02]  /*a9e0*/  LEA R18, R18, R15, 0x18 ;  /* 0x0000000f12127211 */ /* 0x000fe400078ec0ff */
[----:B------:R-:W-:Y:S01]  /*a9f0*/  LOP3.LUT R10, R9, 0x3, RZ, 0xc0, !PT ;  /* 0x00000003090a7812 */ /* 0x000fe200078ec0ff */
[----:B------:R-:W-:Y:S01]  /*aa00*/  HFMA2 R9, -RZ, RZ, 0, 0 ;  /* 0x00000000ff097431 */ /* 0x000fe200000001ff */
[----:B------:R-:W-:Y:S01]  /*aa10*/  IADD3.X R11, PT, PT, R11, UR10, RZ, P0, P2 ;  /* 0x0000000a0b0b7c10 */ /* 0x000fe200087e44ff */
[----:B------:R-:W-:-:S02]  /*aa20*/  IMAD.IADD R13, R3, 0x1, R18 ;  /* 0x00000001030d7824 */ /* 0x000fc400078e0212 */
[----:B------:R-:W-:-:S07]  /*aa30*/  IMAD.MOV R14, RZ, RZ, -R10 ;  /* 0x000000ffff0e7224 */ /* 0x000fce00078e0a0a */
.L_x_5102:
[----:B------:R-:W-:-:S06]  /*aa40*/  IMAD.MOV.U32 R10, RZ, RZ, R20 ;  /* 0x000000ffff0a7224 */ /* 0x000fcc00078e0014 */
[----:B------:R3:W4:Y:S01]  /*aa50*/  LDG.E.U8 R10, desc[UR36][R10.64] ;  /* 0x000000240a0a7981 */ /* 0x000722000c1e1100 */
[----:B------:R-:W-:Y:S01]  /*aa60*/  MOV R18, RZ ;  /* 0x000000ff00127202 */ /* 0x000fe20000000f00 */
[----:B------:R-:W-:Y:S01]  /*aa70*/  VIADD R14, R14, 0x1 ;  /* 0x000000010e0e7836 */ /* 0x000fe20000000000 */
[----:B------:R-:W-:Y:S01]  /*aa80*/  IADD3 R20, P2, PT, R20, 0x40, RZ ;  /* 0x0000004014147810 */ /* 0x000fe20007f5e0ff */
[----:B------:R-:W-:-:S04]  /*aa90*/  VIADD R12, R12, 0x40 ;  /* 0x000000400c0c7836 */ /* 0x000fc80000000000 */
[----:B---3--:R-:W-:Y:S01]  /*aaa0*/  IMAD.X R11, RZ, RZ, R11, P2 ;  /* 0x000000ffff0b7224 */ /* 0x008fe200010e060b */
        /* <DEDUP_REMOVED lines=8> */
[----:B0-----:R-:W-:-:S10]  /*ab30*/  VIADD R13, R13, 0x100 ;  /* 0x000001000d0d7836 */ /* 0x001fd40000000000 */
[----:B------:R-:W-:Y:S05]  /*ab40*/  @P0 BRA `(.L_x_5102) ;  /* 0xfffffffc00bc0947 */ /* 0x000fea000383ffff */
.L_x_5101:
[----:B------:R-:W-:Y:S05]  /*ab50*/  BSYNC.RECONVERGENT B1 ;  /* 0x0000000000017941 */ /* 0x000fea0003800200 */
.L_x_5100:
[----:B------:R-:W-:Y:S05]  /*ab60*/  @!P1 BRA `(.L_x_5090) ;  /* 0x0000000000dc9947 */ /* 0x000fea0003800000 */
[----:B------:R-:W3:Y:S01]  /*ab70*/  S2R R14, SR_CgaCtaId ;  /* 0x00000000000e7919 */ /* 0x000ee20000008800 */
[----:B-1----:R-:W1:Y:S01]  /*ab80*/  LDC.64 R24, c[0x0][0x420] ;  /* 0x00010800ff187b82 */ /* 0x002e620000000a00 */
[----:B------:R-:W-:Y:S02]  /*ab90*/  MOV R10, 0x400 ;  /* 0x00000400000a7802 */ /* 0x000fe40000000f00 */
[----:B------:R-:W-:-:S03]  /*aba0*/  SHF.L.U32 R11, R2, 0x2, RZ ;  /* 0x00000002020b7819 */ /* 0x000fc600000006ff */
[----:B------:R-:W-:Y:S02]  /*abb0*/  VIADD R13, R10, 0x410 ;  /* 0x000004100a0d7836 */ /* 0x000fe40000000000 */
[----:B------:R-:W-:Y:S01]  /*abc0*/  IMAD R10, R12, 0x4, -R11 ;  /* 0x000000040c0a7824 */ /* 0x000fe200078e0a0b */
[----:B-1----:R-:W-:-:S04]  /*abd0*/  IADD3 R15, P0, P1, R24, UR4, R12 ;  /* 0x00000004180f7c10 */ /* 0x002fc8000f91e00c */
[----:B------:R-:W-:Y:S02]  /*abe0*/  IADD3 R15, P2, PT, R15, 0x80, RZ ;  /* 0x000000800f0f7810 */ /* 0x000fe40007f5e0ff */
[----:B------:R-:W-:Y:S02]  /*abf0*/  IADD3.X R11, PT, PT, R25, UR10, RZ, P0, P1 ;  /* 0x0000000a190b7c10 */ /* 0x000fe400087e24ff */
[----:B---3--:R-:W-:-:S03]  /*ac00*/  LEA R13, R14, R13, 0x18 ;  /* 0x0000000d0e0d7211 */ /* 0x008fc600078ec0ff */
[----:B------:R-:W-:Y:S01]  /*ac10*/  IMAD.X R11, RZ, RZ, R11, P2 ;  /* 0x000000ffff0b7224 */ /* 0x000fe200010e060b */
[----:B------:R-:W-:-:S07]  /*ac20*/  IADD3 R13, PT, PT, R10, 0x200, R13 ;  /* 0x000002000a0d7810 */ /* 0x000fce0007ffe00d */
.L_x_5103:
[----:B------:R-:W-:-:S05]  /*ac30*/  IMAD.MOV.U32 R10, RZ, RZ, R15 ;  /* 0x000000ffff0a7224 */ /* 0x000fca00078e000f */
[----:B------:R-:W3:Y:S04]  /*ac40*/  LDG.E.U8 R20, desc[UR36][R10.64+-0x80] ;  /* 0xffff80240a147981 */ /* 0x000ee8000c1e1100 */
[----:B------:R-:W4:Y:S04]  /*ac50*/  LDG.E.U8 R14, desc[UR36][R10.64+-0x40] ;  /* 0xffffc0240a0e7981 */ /* 0x000f28000c1e1100 */
[----:B------:R-:W5:Y:S04]  /*ac60*/  LDG.E.U8 R15, desc[UR36][R10.64] ;  /* 0x000000240a0f7981 */ /* 0x000f68000c1e1100 */
[----:B------:R-:W2:Y:S01]  /*ac70*/  LDG.E.U8 R18, desc[UR36][R10.64+0x40] ;  /* 0x000040240a127981 */ /* 0x000ea2000c1e1100 */
[----:B------:R-:W-:-:S02]  /*ac80*/  IMAD.MOV.U32 R24, RZ, RZ, RZ ;  /* 0x000000ffff187224 */ /* 0x000fc400078e00ff */
[----:B------:R-:W-:Y:S01]  /*ac90*/  VIADD R12, R12, 0x100 ;  /* 0x000001000c0c7836 */ /* 0x000fe20000000000 */
[----:B---3--:R-:W-:Y:S01]  /*aca0*/  ISETP.NE.AND P0, PT, R20, RZ, PT ;  /* 0x000000ff1400720c */ /* 0x008fe20003f05270 */
[----:B------:R-:W-:Y:S01]  /*acb0*/  IMAD.MOV.U32 R20, RZ, RZ, RZ ;  /* 0x000000ffff147224 */ /* 0x000fe200078e00ff */
[----:B----4-:R-:W-:Y:S02]  /*acc0*/  ISETP.NE.AND P1, PT, R14, RZ, PT ;  /* 0x000000ff0e00720c */ /* 0x010fe40003f25270 */
[----:B------:R-:W-:Y:S02]  /*acd0*/  MOV R14, RZ ;  /* 0x000000ff000e7202 */ /* 0x000fe40000000f00 */
[----:B-----5:R-:W-:Y:S02]  /*ace0*/  ISETP.NE.AND P2, PT, R15, RZ, PT ;  /* 0x000000ff0f00720c */ /* 0x020fe40003f45270 */
[----:B--2---:R-:W-:-:S05]  /*acf0*/  ISETP.NE.AND P3, PT, R18, RZ, PT ;  /* 0x000000ff1200720c */ /* 0x004fca0003f65270 */
        /* <DEDUP_REMOVED lines=30> */
.L_x_5090:
[----:B------:R-:W-:Y:S05]  /*aee0*/  BSYNC.RECONVERGENT B0 ;  /* 0x0000000000007941 */ /* 0x000fea0003800200 */
.L_x_5089:
[----:B0-----:R-:W0:Y:S01]  /*aef0*/  SHFL.BFLY PT, R8, R9, 0x10, 0x1f ;  /* 0x0e001f0009087f89 */ /* 0x001e2200000e0000 */
[C---:B------:R-:W-:Y:S01]  /*af00*/  ISETP.NE.AND P0, PT, R5.reuse, RZ, PT ;  /* 0x000000ff0500720c */ /* 0x040fe20003f05270 */
[----:B------:R-:W3:Y:S01]  /*af10*/  LDCU.U8 UR7, c[0x0][0x48c] ;  /* 0x00009180ff0777ac */ /* 0x000ee20008000000 */
[----:B------:R-:W-:Y:S01]  /*af20*/  ISETP.GT.U32.AND P1, PT, R5, 0x1, PT ;  /* 0x000000010500780c */ /* 0x000fe20003f24070 */
[----:B------:R-:W4:Y:S10]  /*af30*/  LDC R15, c[0x0][0x3f8] ;  /* 0x0000fe00ff0f7b82 */ /* 0x000f340000000800 */
[----:B------:R-:W-:-:S04]  /*af40*/  @!P0 SHF.R.U32.HI R14, RZ, 0x3, R21 ;  /* 0x00000003ff0e8819 */ /* 0x000fc80000011615 */
[----:B------:R-:W-:Y:S01]  /*af50*/  @!P0 LOP3.LUT R5, R14, 0x7c, RZ, 0xc0, !PT ;  /* 0x0000007c0e058812 */ /* 0x000fe200078ec0ff */
[----:B---3--:R-:W-:Y:S01]  /*af60*/  UISETP.NE.AND UP0, UPT, UR7, URZ, UPT ;  /* 0x000000ff0700728c */ /* 0x008fe2000bf05270 */
[----:B0-----:R-:W-:-:S03]  /*af70*/  FADD.FTZ R8, R8, R9 ;  /* 0x0000000908087221 */ /* 0x001fc60000010000 */
[----:B------:R-:W-:Y:S02]  /*af80*/  @!P0 IMAD.IADD R9, R5, 0x1, R0 ;  /* 0x0000000105098824 */ /* 0x000fe400078e0200 */
[----:B------:R-:W4:Y:S01]  /*af90*/  S2R R0, SR_CTAID.X ;  /* 0x0000000000007919 */ /* 0x000f220000002500 */
[----:B------:R-:W0:Y:S02]  /*afa0*/  SHFL.BFLY PT, R11, R8, 0x8, 0x1f ;  /* 0x0d001f00080b7f89 */ /* 0x000e2400000e0000 */
[----:B0-----:R-:W-:Y:S01]  /*afb0*/  FADD.FTZ R11, R8, R11 ;  /* 0x0000000b080b7221 */ /* 0x001fe20000010000 */
[----:B----4-:R-:W-:-:S04]  /*afc0*/  IMAD R14, R15, UR5, R0 ;  /* 0x000000050f0e7c24 */ /* 0x010fc8000f8e0200 */
        /* <DEDUP_REMOVED lines=8> */
[----:B------:R-:W-:Y:S02]  /*b050*/  ISETP.GT.AND P0, PT, R4, R17, PT ;  /* 0x000000110400720c */ /* 0x000fe40003f04270 */
[----:B0-----:R-:W-:-:S03]  /*b060*/  CS2R R8, SRZ ;  /* 0x0000000000087805 */ /* 0x001fc6000001ff00 */
[----:B------:R-:W0:Y:S04]  /*b070*/  @!P1 LDS R12, [R6+0x8] ;  /* 0x00000800060c9984 */ /* 0x000e280000000800 */
[----:B0-----:R-:W0:Y:S02]  /*b080*/  SHFL.BFLY PT, R5, R12, 0x1, 0x1f ;  /* 0x0c201f000c057f89 */ /* 0x001e2400000e0000 */
[----:B0-----:R-:W-:-:S06]  /*b090*/  FADD.FTZ R10, R5, R12 ;  /* 0x0000000c050a7221 */ /* 0x001fcc0000010000 */
[----:B------:R-:W0:Y:S02]  /*b0a0*/  SHFL.IDX PT, R10, R10, RZ, 0x1f ;  /* 0x00001fff0a0a7589 */ /* 0x000e2400000e0000 */
[----:B0-----:R-:W-:-:S06]  /*b0b0*/  FADD.FTZ R5, R10, 9.9999999747524270788e-07 ;  /* 0x358637bd0a057421 */ /* 0x001fcc0000010000 */
[----:B------:R-:W0:Y:S01]  /*b0c0*/  MUFU.RCP R5, R5 ;  /* 0x0000000500057308 */ /* 0x000e220000001000 */
[----:B------:R-:W-:Y:S05]  /*b0d0*/  BRA.U !UP0, `(.L_x_5104) ;  /* 0x0000000108187547 */ /* 0x000fea000b800000 */
[----:B------:R-:W3:Y:S08]  /*b0e0*/  LDC R9, c[0x0][0x488] ;  /* 0x00012200ff097b82 */ /* 0x000ef00000000800 */
[----:B------:R-:W3:Y:S08]  /*b0f0*/  LDC R6, c[0x0][0x40c] ;  /* 0x00010300ff067b82 */ /* 0x000ef00000000800 */
[----:B------:R-:W4:Y:S01]  /*b100*/  LDC R11, c[0x0][0x3f4] ;  /* 0x0000fd00ff0b7b82 */ /* 0x000f220000000800 */
[----:B---3--:R-:W-:-:S04]  /*b110*/  IMAD R6, R14, R9, R6 ;  /* 0x000000090e067224 */ /* 0x008fc800078e0206 */
[----:B----4-:R-:W-:-:S05]  /*b120*/  IMAD R8, R6, R11, RZ ;  /* 0x0000000b06087224 */ /* 0x010fca00078e02ff */
[----:B------:R-:W-:-:S07]  /*b130*/  SHF.R.S32.HI R9, RZ, 0x1f, R8 ;  /* 0x0000001fff097819 */ /* 0x000fce0000011408 */
.L_x_5104:
        /* <DEDUP_REMOVED lines=19> */
[----:B------:R-:W-:-:S03]  /*b270*/  IMAD.MOV R8, RZ, RZ, -R6 ;  /* 0x000000ffff087224 */ /* 0x000fc600078e0a06 */
[----:B------:R-:W-:Y:S01]  /*b280*/  IADD3 R4, PT, PT, R4, R7, RZ ;  /* 0x0000000704047210 */ /* 0x000fe20007ffe0ff */
[----:B---3--:R-:W-:-:S06]  /*b290*/  ULEA UR5, UR6, UR5, 0x18 ;  /* 0x0000000506057291 */ /* 0x008fcc000f8ec0ff */
[----:B------:R-:W-:-:S07]  /*b2a0*/  VIADD R6, R3, UR5 ;  /* 0x0000000503067c36 */ /* 0x000fce0008000000 */
.L_x_5110:
[----:B------:R-:W0:Y:S01]  /*b2b0*/  LDS R10, [R6] ;  /* 0x00000000060a7984 */ /* 0x000e220000000800 */
[----:B------:R-:W-:-:S05]  /*b2c0*/  VIADD R8, R8, 0x1 ;  /* 0x0000000108087836 */ /* 0x000fca0000000000 */
[----:B------:R-:W-:Y:S01]  /*b2d0*/  ISETP.NE.AND P0, PT, R8, RZ, PT ;  /* 0x000000ff0800720c */ /* 0x000fe20003f05270 */
[----:B0-----:R-:W-:-:S05]  /*b2e0*/  FMUL.FTZ R7, R10, R5 ;  /* 0x000000050a077220 */ /* 0x001fca0000410000 */
[----:B------:R0:W-:Y:S02]  /*b2f0*/  STS [R6], R7 ;  /* 0x0000000706007388 */ /* 0x0001e40000000800 */
[----:B0-----:R-:W-:-:S05]  /*b300*/  VIADD R6, R6, 0x100 ;  /* 0x0000010006067836 */ /* 0x001fca0000000000 */
[----:B------:R-:W-:Y:S05]  /*b310*/  @P0 BRA `(.L_x_5110) ;  /* 0xfffffffc00e40947 */ /* 0x000fea000383ffff */
.L_x_5109:
[----:B------:R-:W-:Y:S05]  /*b320*/  BSYNC.RECONVERGENT B1 ;  /* 0x0000000000017941 */ /* 0x000fea0003800200 */
.L_x_5108:
[----:B------:R-:W-:Y:S05]  /*b330*/  @!P1 BRA `(.L_x_5106) ;  /* 0x0000001400109947 */ /* 0x000fea0003800000 */
[----:B------:R-:W3:Y:S01]  /*b340*/  S2UR UR6, SR_CgaCtaId ;  /* 0x00000000000679c3 */ /* 0x000ee20000008800 */
[----:B------:R-:W-:Y:S01]  /*b350*/  UMOV UR5, 0x400 ;  /* 0x0000040000057882 */ /* 0x000fe20000000000 */
[----:B------:R-:W-:Y:S01]  /*b360*/  IMAD.SHL.U32 R7, R2, 0x4, RZ ;  /* 0x0000000402077824 */ /* 0x000fe200078e00ff */
[----:B------:R-:W-:-:S04]  /*b370*/  UIADD3 UR5, UPT, UPT, UR5, 0x410, URZ ;  /* 0x0000041005057890 */ /* 0x000fc8000fffe0ff */
[----:B------:R-:W-:Y:S01]  /*b380*/  LEA R6, R4, -R7, 0x2 ;  /* 0x8000000704067211 */ /* 0x000fe200078e10ff */
[----:B---3--:R-:W-:-:S09]  /*b390*/  ULEA UR5, UR6, UR5, 0x18 ;  /* 0x0000000506057291 */ /* 0x008fd2000f8ec0ff */
[----:B------:R-:W0:Y:S04]  /*b3a0*/  LDS R8, [R6+UR5] ;  /* 0x0000000506087984 */ /* 0x000e280008000800 */
[----:B------:R-:W3:Y:S04]  /*b3b0*/  LDS R10, [R6+UR5+0x100] ;  /* 0x00010005060a7984 */ /* 0x000ee80008000800 */
[----:B------:R-:W4:Y:S04]  /*b3c0*/  LDS R12, [R6+UR5+0x200] ;  /* 0x00020005060c7984 */ /* 0x000f280008000800 */
[----:B------:R-:W5:Y:S01]  /*b3d0*/  LDS R18, [R6+UR5+0x300] ;  /* 0x0003000506127984 */ /* 0x000f620008000800 */
[----:B0-----:R-:W-:Y:S01]  /*b3e0*/  FMUL.FTZ R7, R8, R5 ;  /* 0x0000000508077220 */ /* 0x001fe20000410000 */
[----:B------:R-:W-:-:S02]  /*b3f0*/  VIADD R8, R4, 0x100 ;  /* 0x0000010004087836 */ /* 0x000fc40000000000 */
[----:B------:R-:W-:Y:S02]  /*b400*/  VIADD R4, R6, UR5 ;  /* 0x0000000506047c36 */ /* 0x000fe40008000000 */
[----:B---3--:R-:W-:Y:S01]  /*b410*/  FMUL.FTZ R9, R10, R5 ;  /* 0x000000050a097220 */ /* 0x008fe20000410000 */
[----:B------:R3:W-:Y:S01]  /*b420*/  STS [R6+UR5], R7 ;  /* 0x0000000706007988 */ /* 0x0007e20008000805 */
[----:B------:R-:W-:Y:S01]  /*b430*/  ISETP.GT.AND P0, PT, R8, R17, PT ;  /* 0x000000110800720c */ /* 0x000fe20003f04270 */
[-C--:B----4-:R-:W-:Y:S02]  /*b440*/  FMUL.FTZ R11, R12, R5.reuse ;  /* 0x000000050c0b7220 */ /* 0x090fe40000410000 */
[----:B------:R3:W-:Y:S01]  /*b450*/  STS [R6+UR5+0x100], R9 ;  /* 0x0001000906007988 */ /* 0x0007e20008000805 */
[----:B-----5:R-:W-:-:S03]  /*b460*/  FMUL.FTZ R13, R18, R5 ;  /* 0x00000005120d7220 */ /* 0x020fc60000410000 */
[----:B------:R3:W-:Y:S04]  /*b470*/  STS [R6+UR5+0x200], R11 ;  /* 0x0002000b06007988 */ /* 0x0007e80008000805 */
[----:B------:R3:W-:Y:S02]  /*b480*/  STS [R6+UR5+0x300], R13 ;  /* 0x0003000d06007988 */ /* 0x0007e40008000805 */
[----:B------:R-:W-:Y:S05]  /*b490*/  @P0 BRA `(.L_x_5106) ;  /* 0x0000001000b80947 */ /* 0x000fea0003800000 */
[----:B---3--:R-:W-:Y:S01]  /*b4a0*/  IMAD.IADD R6, R17, 0x1, -R8 ;  /* 0x0000000111067824 */ /* 0x008fe200078e0a08 */
[----:B------:R-:W-:Y:S01]  /*b4b0*/  BSSY.RECONVERGENT B1, `(.L_x_5111) ;  /* 0x000003b000017945 */ /* 0x000fe20003800200 */
[----:B------:R-:W-:Y:S01]  /*b4c0*/  VIADD R4, R4, 0x600 ;  /* 0x0000060004047836 */ /* 0x000fe20000000000 */
[----:B------:R-:W-:Y:S02]  /*b4d0*/  PLOP3.LUT P0, PT, PT, PT, PT, 0x80, 0x8 ;  /* 0x000000000008781c */ /* 0x000fe40003f0f070 */
[----:B------:R-:W-:-:S13]  /*b4e0*/  ISETP.GT.AND P1, PT, R6, 0x2ff, PT ;  /* 0x000002ff0600780c */ /* 0x000fda0003f24270 */
[----:B------:R-:W-:Y:S05]  /*b4f0*/  @!P1 BRA `(.L_x_5112) ;  /* 0x0000000000d89947 */ /* 0x000fea0003800000 */
[----:B------:R-:W-:Y:S02]  /*b500*/  PLOP3.LUT P0, PT, PT, PT, PT, 0x8, 0x80 ;  /* 0x000000000080781c */ /* 0x000fe40003f0e170 */
[----:B------:R-:W-:-:S11]  /*b510*/  IADD3 R35, PT, PT, R17, -0x2ff, RZ ;  /* 0xfffffd0111237810 */ /* 0x000fd60007ffe0ff */
.L_x_5113:
[----:B------:R-:W0:Y:S01]  /*b520*/  LDS R6, [R4+-0x200] ;  /* 0xfffe000004067984 */ /* 0x000e220000000800 */
[----:B------:R-:W-:-:S03]  /*b530*/  VIADD R8, R8, 0x400 ;  /* 0x0000040008087836 */ /* 0x000fc60000000000 */
[----:B------:R-:W3:Y:S02]  /*b540*/  LDS R10, [R4+-0x100] ;  /* 0xffff0000040a7984 */ /* 0x000ee40000000800 */
[----:B------:R-:W-:Y:S02]  /*b550*/  ISETP.GE.AND P1, PT, R8, R35, PT ;  /* 0x000000230800720c */ /* 0x000fe40003f26270 */
[----:B------:R-:W4:Y:S04]  /*b560*/  LDS R12, [R4] ;  /* 0x00000000040c7984 */ /* 0x000f280000000800 */
[----:B------:R-:W5:Y:S04]  /*b570*/  LDS R18, [R4+0x100] ;  /* 0x0001000004127984 */ /* 0x000f680000000800 */
[----:B------:R-:W5:Y:S04]  /*b580*/  LDS R20, [R4+0x200] ;  /* 0x0002000004147984 */ /* 0x000f680000000800 */
[----:B-1----:R-:W1:Y:S04]  /*b590*/  LDS R24, [R4+0x300] ;  /* 0x0003000004187984 */ /* 0x002e680000000800 */
[----:B------:R-:W-:Y:S04]  /*b5a0*/  LDS R26, [R4+0x400] ;  /* 0x00040000041a7984 */ /* 0x000fe80000000800 */
[----:B--2---:R-:W2:Y:S04]  /*b5b0*/  LDS R28, [R4+0x500] ;  /* 0x00050000041c7984 */ /* 0x004ea80000000800 */
[----:B------:R-:W2:Y:S04]  /*b5c0*/  LDS R30, [R4+0x600] ;  /* 0x00060000041e7984 */ /* 0x000ea80000000800 */
[----:B------:R-:W2:Y:S04]  /*b5d0*/  LDS R32, [R4+0x700] ;  /* 0x0007000004207984 */ /* 0x000ea80000000800 */
        /* <DEDUP_REMOVED lines=9> */
[----:B------:R-:W-:-:S03]  /*b670*/  FMUL.FTZ R23, R5, R20 ;  /* 0x0000001405177220 */ /* 0x000fc60000410000 */
[----:B------:R-:W5:Y:S01]  /*b680*/  LDS R44, [R4+0xd00] ;  /* 0x000d0000042c7984 */ /* 0x000f620000000800 */
[----:B-1----:R-:W-:-:S03]  /*b690*/  FMUL.FTZ R25, R5, R24 ;  /* 0x0000001805197220 */ /* 0x002fc60000410000 */
[----:B------:R1:W-:Y:S04]  /*b6a0*/  STS [R4+-0x200], R7 ;  /* 0xfffe000704007388 */ /* 0x0003e80000000800 */
[----:B------:R0:W-:Y:S01]  /*b6b0*/  STS [R4+-0x100], R9 ;  /* 0xffff000904007388 */ /* 0x0001e20000000800 */
[----:B--2---:R-:W-:-:S03]  /*b6c0*/  FMUL.FTZ R27, R5, R28 ;  /* 0x0000001c051b7220 */ /* 0x004fc60000410000 */
[----:B------:R3:W-:Y:S01]  /*b6d0*/  STS [R4], R11 ;  /* 0x0000000b04007388 */ /* 0x0007e20000000800 */
[C---:B------:R-:W-:Y:S01]  /*b6e0*/  FMUL.FTZ R29, R5.reuse, R30 ;  /* 0x0000001e051d7220 */ /* 0x040fe20000410000 */
[C---:B-1----:R-:W-:Y:S02]  /*b6f0*/  FMUL.FTZ R7, R5.reuse, R26 ;  /* 0x0000001a05077220 */ /* 0x042fe40000410000 */
[----:B------:R4:W-:Y:S01]  /*b700*/  STS [R4+0x100], R13 ;  /* 0x0001000d04007388 */ /* 0x0009e20000000800 */
[----:B------:R-:W-:-:S03]  /*b710*/  FMUL.FTZ R31, R5, R32 ;  /* 0x00000020051f7220 */ /* 0x000fc60000410000 */
[----:B------:R5:W-:Y:S01]  /*b720*/  STS [R4+0x200], R23 ;  /* 0x0002001704007388 */ /* 0x000be20000000800 */
[----:B------:R-:W-:-:S03]  /*b730*/  FMUL.FTZ R33, R5, R34 ;  /* 0x0000002205217220 */ /* 0x000fc60000410000 */
[----:B------:R1:W-:Y:S01]  /*b740*/  STS [R4+0x300], R25 ;  /* 0x0003001904007388 */ /* 0x0003e20000000800 */
[C---:B0-----:R-:W-:Y:S01]  /*b750*/  FMUL.FTZ R9, R5.reuse, R36 ;  /* 0x0000002405097220 */ /* 0x041fe20000410000 */
[C---:B---3--:R-:W-:Y:S02]  /*b760*/  FMUL.FTZ R11, R5.reuse, R38 ;  /* 0x00000026050b7220 */ /* 0x048fe40000410000 */
[----:B------:R-:W-:Y:S01]  /*b770*/  STS [R4+0x400], R7 ;  /* 0x0004000704007388 */ /* 0x000fe20000000800 */
[----:B----4-:R-:W-:-:S03]  /*b780*/  FMUL.FTZ R13, R5, R40 ;  /* 0x00000028050d7220 */ /* 0x010fc60000410000 */
[----:B------:R-:W-:Y:S01]  /*b790*/  STS [R4+0x500], R27 ;  /* 0x0005001b04007388 */ /* 0x000fe20000000800 */
[----:B-----5:R-:W-:-:S03]  /*b7a0*/  FMUL.FTZ R23, R5, R42 ;  /* 0x0000002a05177220 */ /* 0x020fc60000410000 */
[----:B------:R-:W-:Y:S01]  /*b7b0*/  STS [R4+0x600], R29 ;  /* 0x0006001d04007388 */ /* 0x000fe20000000800 */
[----:B-1----:R-:W-:-:S03]  /*b7c0*/  FMUL.FTZ R25, R5, R44 ;  /* 0x0000002c05197220 */ /* 0x002fc60000410000 */
        /* <DEDUP_REMOVED lines=9> */
.L_x_5112:
[----:B------:R-:W-:Y:S05]  /*b860*/  BSYNC.RECONVERGENT B1 ;  /* 0x0000000000017941 */ /* 0x000fea0003800200 */
.L_x_5111:
[----:B------:R-:W-:Y:S01]  /*b870*/  IMAD.IADD R6, R17, 0x1, -R8 ;  /* 0x0000000111067824 */ /* 0x000fe200078e0a08 */
[----:B------:R-:W-:Y:S04]  /*b880*/  BSSY.RECONVERGENT B1, `(.L_x_5114) ;  /* 0x000001e000017945 */ /* 0x000fe80003800200 */
[----:B------:R-:W-:-:S13]  /*b890*/  ISETP.GT.AND P1, PT, R6, 0xff, PT ;  /* 0x000000ff0600780c */ /* 0x000fda0003f24270 */
[----:B------:R-:W-:Y:S05]  /*b8a0*/  @!P1 BRA `(.L_x_5115) ;  /* 0x00000000006c9947 */ /* 0x000fea0003800000 */
[----:B------:R-:W0:Y:S01]  /*b8b0*/  LDS R6, [R4+-0x200] ;  /* 0xfffe000004067984 */ /* 0x000e220000000800 */
[----:B------:R-:W-:Y:S01]  /*b8c0*/  PLOP3.LUT P0, PT, PT, PT, PT, 0x8, 0x80 ;  /* 0x000000000080781c */ /* 0x000fe20003f0e170 */
[----:B------:R-:W-:Y:S02]  /*b8d0*/  VIADD R8, R8, 0x200 ;  /* 0x0000020008087836 */ /* 0x000fe40000000000 */
[----:B------:R-:W3:Y:S04]  /*b8e0*/  LDS R10, [R4+-0x100] ;  /* 0xffff0000040a7984 */ /* 0x000ee80000000800 */
[----:B------:R-:W4:Y:S04]  /*b8f0*/  LDS R12, [R4] ;  /* 0x00000000040c7984 */ /* 0x000f280000000800 */
[----:B------:R-:W5:Y:S04]  /*b900*/  LDS R18, [R4+0x100] ;  /* 0x0001000004127984 */ /* 0x000f680000000800 */
[----:B------:R-:W5:Y:S04]  /*b910*/  LDS R20, [R4+0x200] ;  /* 0x0002000004147984 */ /* 0x000f680000000800 */
[----:B-1----:R-:W1:Y:S04]  /*b920*/  LDS R24, [R4+0x300] ;  /* 0x0003000004187984 */ /* 0x002e680000000800 */
[----:B------:R-:W1:Y:S04]  /*b930*/  LDS R26, [R4+0x400] ;  /* 0x00040000041a7984 */ /* 0x000e680000000800 */
[----:B--2---:R-:W2:Y:S01]  /*b940*/  LDS R28, [R4+0x500] ;  /* 0x00050000041c7984 */ /* 0x004ea20000000800 */
[C---:B0-----:R-:W-:Y:S01]  /*b950*/  FMUL.FTZ R7, R5.reuse, R6 ;  /* 0x0000000605077220 */ /* 0x041fe20000410000 */
[----:B---3--:R-:W-:-:S04]  /*b960*/  FMUL.FTZ R9, R5, R10 ;  /* 0x0000000a05097220 */ /* 0x008fc80000410000 */
[----:B------:R-:W-:Y:S01]  /*b970*/  STS [R4+-0x200], R7 ;  /* 0xfffe000704007388 */ /* 0x000fe20000000800 */
[----:B----4-:R-:W-:-:S03]  /*b980*/  FMUL.FTZ R11, R5, R12 ;  /* 0x0000000c050b7220 */ /* 0x010fc60000410000 */
[----:B------:R-:W-:Y:S01]  /*b990*/  STS [R4+-0x100], R9 ;  /* 0xffff000904007388 */ /* 0x000fe20000000800 */
[----:B-----5:R-:W-:-:S03]  /*b9a0*/  FMUL.FTZ R13, R5, R18 ;  /* 0x00000012050d7220 */ /* 0x020fc60000410000 */
[----:B------:R-:W-:Y:S01]  /*b9b0*/  STS [R4], R11 ;  /* 0x0000000b04007388 */ /* 0x000fe20000000800 */
[----:B------:R-:W-:-:S03]  /*b9c0*/  FMUL.FTZ R23, R5, R20 ;  /* 0x0000001405177220 */ /* 0x000fc60000410000 */
[----:B------:R-:W-:Y:S01]  /*b9d0*/  STS [R4+0x100], R13 ;  /* 0x0001000d04007388 */ /* 0x000fe20000000800 */
[----:B-1----:R-:W-:-:S03]  /*b9e0*/  FMUL.FTZ R25, R5, R24 ;  /* 0x0000001805197220 */ /* 0x002fc60000410000 */
[----:B------:R-:W-:Y:S01]  /*b9f0*/  STS [R4+0x200], R23 ;  /* 0x0002001704007388 */ /* 0x000fe20000000800 */
[----:B------:R-:W-:-:S03]  /*ba00*/  FMUL.FTZ R27, R5, R26 ;  /* 0x0000001a051b7220 */ /* 0x000fc60000410000 */
[----:B------:R-:W-:Y:S01]  /*ba10*/  STS [R4+0x300], R25 ;  /* 0x0003001904007388 */ /* 0x000fe20000000800 */
[----:B--2---:R-:W-:-:S03]  /*ba20*/  FMUL.FTZ R29, R5, R28 ;  /* 0x0000001c051d7220 */ /* 0x004fc60000410000 */
[----:B------:R-:W-:Y:S04]  /*ba30*/  STS [R4+0x400], R27 ;  /* 0x0004001b04007388 */ /* 0x000fe80000000800 */
[----:B------:R0:W-:Y:S02]  /*ba40*/  STS [R4+0x500], R29 ;  /* 0x0005001d04007388 */ /* 0x0001e40000000800 */
[----:B0-----:R-:W-:-:S07]  /*ba50*/  IADD3 R4, PT, PT, R4, 0x800, RZ ;  /* 0x0000080004047810 */ /* 0x001fce0007ffe0ff */
.L_x_5115:
[----:B------:R-:W-:Y:S05]  /*ba60*/  BSYNC.RECONVERGENT B1 ;  /* 0x0000000000017941 */ /* 0x000fea0003800200 */
.L_x_5114:
[----:B------:R-:W-:-:S13]  /*ba70*/  ISETP.GT.AND P1, PT, R8, R17, PT ;  /* 0x000000110800720c */ /* 0x000fda0003f24270 */
[----:B------:R-:W-:Y:S05]  /*ba80*/  @!P0 BRA P1, `(.L_x_5106) ;  /* 0x0000000c003c8947 */ /* 0x000fea0000800000 */
[----:B------:R-:W0:Y:S04]  /*ba90*/  LDS R6, [R4+-0x200] ;  /* 0xfffe000004067984 */ /* 0x000e280000000800 */
[----:B------:R-:W3:Y:S04]  /*baa0*/  LDS R8, [R4+-0x100] ;  /* 0xffff000004087984 */ /* 0x000ee80000000800 */
[----:B------:R-:W4:Y:S04]  /*bab0*/  LDS R10, [R4] ;  /* 0x00000000040a7984 */ /* 0x000f280000000800 */
[----:B------:R-:W5:Y:S01]  /*bac0*/  LDS R12, [R4+0x100] ;  /* 0x00010000040c7984 */ /* 0x000f620000000800 */
[C---:B0-----:R-:W-:Y:S01]  /*bad0*/  FMUL.FTZ R7, R5.reuse, R6 ;  /* 0x0000000605077220 */ /* 0x041fe20000410000 */
[----:B---3--:R-:W-:-:S04]  /*bae0*/  FMUL.FTZ R9, R5, R8 ;  /* 0x0000000805097220 */ /* 0x008fc80000410000 */
[----:B------:R0:W-:Y:S01]  /*baf0*/  STS [R4+-0x200], R7 ;  /* 0xfffe000704007388 */ /* 0x0001e20000000800 */
[----:B----4-:R-:W-:-:S03]  /*bb00*/  FMUL.FTZ R11, R5, R10 ;  /* 0x0000000a050b7220 */ /* 0x010fc60000410000 */
[----:B------:R0:W-:Y:S01]  /*bb10*/  STS [R4+-0x100], R9 ;  /* 0xffff000904007388 */ /* 0x0001e20000000800 */
[----:B-----5:R-:W-:-:S03]  /*bb20*/  FMUL.FTZ R5, R5, R12 ;  /* 0x0000000c05057220 */ /* 0x020fc60000410000 */
[----:B------:R0:W-:Y:S04]  /*bb30*/  STS [R4], R11 ;  /* 0x0000000b04007388 */ /* 0x0001e80000000800 */
[----:B------:R0:W-:Y:S01]  /*bb40*/  STS [R4+0x100], R5 ;  /* 0x0001000504007388 */ /* 0x0001e20000000800 */
[----:B------:R-:W-:Y:S05]  /*bb50*/  BRA `(.L_x_5106) ;  /* 0x0000000c00087947 */ /* 0x000fea0003800000 */
.L_x_5107:
        /* <DEDUP_REMOVED lines=23> */
[----:B------:R-:W-:-:S07]  /*bcd0*/  IADD3 R10, PT, PT, R3, UR5, RZ ;  /* 0x00000005030a7c10 */ /* 0x000fce000fffe0ff */
.L_x_5118:
[----:B---3--:R-:W0:Y:S01]  /*bce0*/  LDS R6, [R10] ;  /* 0x000000000a067984 */ /* 0x008e220000000800 */
[----:B------:R-:W-:Y:S02]  /*bcf0*/  IMAD.MOV.U32 R7, RZ, RZ, R23 ;  /* 0x000000ffff077224 */ /* 0x000fe400078e0017 */
[----:B------:R-:W-:-:S05]  /*bd00*/  VIADD R11, R11, 0x1 ;  /* 0x000000010b0b7836 */ /* 0x000fca0000000000 */
[----:B------:R-:W-:Y:S01]  /*bd10*/  ISETP.NE.AND P0, PT, R11, RZ, PT ;  /* 0x000000ff0b00720c */ /* 0x000fe20003f05270 */
[----:B0-----:R-:W-:Y:S01]  /*bd20*/  FMUL.FTZ R13, R6, R5 ;  /* 0x00000005060d7220 */ /* 0x001fe20000410000 */
[----:B------:R-:W-:Y:S01]  /*bd30*/  IMAD.MOV.U32 R6, RZ, RZ, R12 ;  /* 0x000000ffff067224 */ /* 0x000fe200078e000c */
[----:B------:R-:W-:-:S03]  /*bd40*/  IADD3 R12, P2, PT, R12, 0x100, RZ ;  /* 0x000001000c0c7810 */ /* 0x000fc60007f5e0ff */
[----:B------:R0:W-:Y:S02]  /*bd50*/  STS [R10], R13 ;  /* 0x0000000d0a007388 */ /* 0x0001e40000000800 */
[----:B------:R-:W-:Y:S02]  /*bd60*/  IMAD.X R23, RZ, RZ, R23, P2 ;  /* 0x000000ffff177224 */ /* 0x000fe400010e0617 */
[----:B------:R3:W-:Y:S01]  /*bd70*/  STG.E desc[UR36][R6.64], R13 ;  /* 0x0000000d06007986 */ /* 0x0007e2000c101924 */
[----:B0-----:R-:W-:Y:S02]  /*bd80*/  IADD3 R10, PT, PT, R10, 0x100, RZ ;  /* 0x000001000a0a7810 */ /* 0x001fe40007ffe0ff */
[----:B------:R-:W-:Y:S05]  /*bd90*/  @P0 BRA `(.L_x_5118) ;  /* 0xfffffffc00d00947 */ /* 0x000fea000383ffff */
.L_x_5117:
[----:B------:R-:W-:Y:S05]  /*bda0*/  BSYNC.RECONVERGENT B1 ;  /* 0x0000000000017941 */ /* 0x000fea0003800200 */
.L_x_5116:
        /* <DEDUP_REMOVED lines=8> */
[----:B------:R-:W-:Y:S02]  /*be30*/  ISETP.GT.AND P1, PT, R12, 0x2ff, PT ;  /* 0x000002ff0c00780c */ /* 0x000fe40003f24270 */
[----:B-----5:R-:W-:-:S04]  /*be40*/  LEA R9, P0, R7, UR8, 0x2 ;  /* 0x0000000807097c11 */ /* 0x020fc8000f8010ff */
[----:B------:R-:W-:Y:S01]  /*be50*/  LEA.HI.X R10, R7, UR9, R8, 0x2, P0 ;  /* 0x00000009070a7c11 */ /* 0x000fe200080f1408 */
[----:B------:R-:W-:Y:S01]  /*be60*/  VIADD R8, R6, 0x410 ;  /* 0x0000041006087836 */ /* 0x000fe20000000000 */
[----:B------:R-:W-:Y:S01]  /*be70*/  IADD3 R6, P0, PT, R9, 0x200, RZ ;  /* 0x0000020009067810 */ /* 0x000fe20007f1e0ff */
[----:B------:R-:W-:-:S03]  /*be80*/  IMAD.SHL.U32 R7, R2, 0x4, RZ ;  /* 0x0000000402077824 */ /* 0x000fc600078e00ff */
[----:B----4-:R-:W-:Y:S02]  /*be90*/  LEA R11, R11, R8, 0x18 ;  /* 0x000000080b0b7211 */ /* 0x010fe400078ec0ff */
[----:B------:R-:W-:Y:S01]  /*bea0*/  LEA R8, R4, -R7, 0x2 ;  /* 0x8000000704087211 */ /* 0x000fe200078e10ff */
[----:B------:R-:W-:Y:S01]  /*beb0*/  IMAD.X R7, RZ, RZ, R10, P0 ;  /* 0x000000ffff077224 */ /* 0x000fe200000e060a */
[----:B------:R-:W-:Y:S02]  /*bec0*/  PLOP3.LUT P0, PT, PT, PT, PT, 0x80, 0x8 ;  /* 0x000000000008781c */ /* 0x000fe40003f0f070 */
[----:B------:R-:W-:Y:S01]  /*bed0*/  IADD3 R8, PT, PT, R8, 0x200, R11 ;  /* 0x0000020008087810 */ /* 0x000fe20007ffe00b */
[----:B------:R-:W-:Y:S10]  /*bee0*/  @!P1 BRA `(.L_x_5120) ;  /* 0x0000000400289947 */ /* 0x000ff40003800000 */
[----:B------:R-:W-:Y:S01]  /*bef0*/  PLOP3.LUT P0, PT, PT, PT, PT, 0x8, 0x80 ;  /* 0x000000000080781c */ /* 0x000fe20003f0e170 */
[----:B--2---:R-:W-:-:S12]  /*bf00*/  VIADD R31, R17, 0xfffffd01 ;  /* 0xfffffd01111f7836 */ /* 0x004fd80000000000 */
.L_x_5121:
[----:B------:R-:W0:Y:S01]  /*bf10*/  LDS R10, [R8+-0x200] ;  /* 0xfffe0000080a7984 */ /* 0x000e220000000800 */
[----:B------:R-:W-:-:S03]  /*bf20*/  VIADD R4, R4, 0x400 ;  /* 0x0000040004047836 */ /* 0x000fc60000000000 */
[----:B------:R-:W2:Y:S02]  /*bf30*/  LDS R12, [R8+-0x100] ;  /* 0xffff0000080c7984 */ /* 0x000ea40000000800 */
[----:B------:R-:W-:Y:S02]  /*bf40*/  ISETP.GE.AND P1, PT, R4, R31, PT ;  /* 0x0000001f0400720c */ /* 0x000fe40003f26270 */
[----:B------:R-:W3:Y:S04]  /*bf50*/  LDS R18, [R8] ;  /* 0x0000000008127984 */ /* 0x000ee80000000800 */
[----:B------:R-:W-:Y:S04]  /*bf60*/  LDS R32, [R8+0x600] ;  /* 0x0006000008207984 */ /* 0x000fe80000000800 */
[----:B------:R-:W4:Y:S04]  /*bf70*/  LDS R20, [R8+0x100] ;  /* 0x0001000008147984 */ /* 0x000f280000000800 */
[----:B-1----:R-:W1:Y:S04]  /*bf80*/  LDS R24, [R8+0x200] ;  /* 0x0002000008187984 */ /* 0x002e680000000800 */
[----:B------:R-:W5:Y:S04]  /*bf90*/  LDS R26, [R8+0x300] ;  /* 0x00030000081a7984 */ /* 0x000f680000000800 */
[----:B------:R-:W5:Y:S04]  /*bfa0*/  LDS R28, [R8+0x400] ;  /* 0x00040000081c7984 */ /* 0x000f680000000800 */
[----:B------:R-:W5:Y:S04]  /*bfb0*/  LDS R30, [R8+0x500] ;  /* 0x00050000081e7984 */ /* 0x000f680000000800 */
[----:B------:R-:W5:Y:S01]  /*bfc0*/  LDS R34, [R8+0x700] ;  /* 0x0007000008227984 */ /* 0x000f620000000800 */
[----:B0-----:R-:W-:-:S03]  /*bfd0*/  FMUL.FTZ R9, R5, R10 ;  /* 0x0000000a05097220 */ /* 0x001fc60000410000 */
[----:B------:R-:W-:Y:S01]  /*bfe0*/  LDS R36, [R8+0x800] ;  /* 0x0008000008247984 */ /* 0x000fe20000000800 */
[----:B--2---:R-:W-:-:S03]  /*bff0*/  FMUL.FTZ R11, R5, R12 ;  /* 0x0000000c050b7220 */ /* 0x004fc60000410000 */
[----:B------:R-:W0:Y:S01]  /*c000*/  LDS R10, [R8+0xd00] ;  /* 0x000d0000080a7984 */ /* 0x000e220000000800 */
[----:B---3--:R-:W-:-:S03]  /*c010*/  FMUL.FTZ R13, R5, R18 ;  /* 0x00000012050d7220 */ /* 0x008fc60000410000 */
[----:B------:R-:W2:Y:S04]  /*c020*/  LDS R38, [R8+0x900] ;  /* 0x0009000008267984 */ /* 0x000ea80000000800 */
[----:B------:R-:W3:Y:S01]  /*c030*/  LDS R40, [R8+0xa00] ;  /* 0x000a000008287984 */ /* 0x000ee20000000800 */
[----:B----4-:R-:W-:-:S03]  /*c040*/  FMUL.FTZ R23, R5, R20 ;  /* 0x0000001405177220 */ /* 0x010fc60000410000 */
[----:B------:R-:W-:Y:S01]  /*c050*/  LDS R42, [R8+0xb00] ;  /* 0x000b0000082a7984 */ /* 0x000fe20000000800 */
[----:B-1----:R-:W-:-:S03]  /*c060*/  FMUL.FTZ R25, R5, R24 ;  /* 0x0000001805197220 */ /* 0x002fc60000410000 */
[----:B------:R-:W1:Y:S01]  /*c070*/  LDS R44, [R8+0xc00] ;  /* 0x000c0000082c7984 */ /* 0x000e620000000800 */
[----:B-----5:R-:W-:-:S03]  /*c080*/  FMUL.FTZ R27, R5, R26 ;  /* 0x0000001a051b7220 */ /* 0x020fc60000410000 */
[----:B------:R-:W-:Y:S01]  /*c090*/  STG.E desc[UR36][R6.64+-0x100], R11 ;  /* 0xffff000b06007986 */ /* 0x000fe2000c101924 */
[----:B------:R-:W-:-:S03]  /*c0a0*/  FMUL.FTZ R29, R5, R28 ;  /* 0x0000001c051d7220 */ /* 0x000fc60000410000 */
[----:B------:R4:W-:Y:S04]  /*c0b0*/  STS [R8+-0x100], R11 ;  /* 0xffff000b08007388 */ /* 0x0009e80000000800 */
[----:B------:R-:W-:Y:S04]  /*c0c0*/  STG.E desc[UR36][R6.64+-0x200], R9 ;  /* 0xfffe000906007986 */ /* 0x000fe8000c101924 */
[----:B------:R5:W-:Y:S01]  /*c0d0*/  STS [R8+-0x200], R9 ;  /* 0xfffe000908007388 */ /* 0x000be20000000800 */
[----:B----4-:R-:W-:-:S03]  /*c0e0*/  FMUL.FTZ R11, R5, R32 ;  /* 0x00000020050b7220 */ /* 0x010fc60000410000 */
[----:B------:R-:W-:Y:S04]  /*c0f0*/  STG.E desc[UR36][R6.64], R13 ;  /* 0x0000000d06007986 */ /* 0x000fe8000c101924 */
[----:B------:R4:W-:Y:S01]  /*c100*/  STS [R8], R13 ;  /* 0x0000000d08007388 */ /* 0x0009e20000000800 */
[----:B-----5:R-:W-:-:S03]  /*c110*/  FMUL.FTZ R9, R5, R30 ;  /* 0x0000001e05097220 */ /* 0x020fc60000410000 */
[----:B------:R-:W-:Y:S04]  /*c120*/  STG.E desc[UR36][R6.64+0x600], R11 ;  /* 0x0006000b06007986 */ /* 0x000fe8000c101924 */
[----:B------:R0:W-:Y:S01]  /*c130*/  STS [R8+0x600], R11 ;  /* 0x0006000b08007388 */ /* 0x0001e20000000800 */
[----:B----4-:R-:W-:-:S03]  /*c140*/  FMUL.FTZ R13, R5, R34 ;  /* 0x00000022050d7220 */ /* 0x010fc60000410000 */
[----:B------:R-:W-:Y:S04]  /*c150*/  STG.E desc[UR36][R6.64+0x100], R23 ;  /* 0x0001001706007986 */ /* 0x000fe8000c101924 */
[----:B------:R4:W-:Y:S01]  /*c160*/  STS [R8+0x100], R23 ;  /* 0x0001001708007388 */ /* 0x0009e20000000800 */
[C---:B0-----:R-:W-:Y:S01]  /*c170*/  FMUL.FTZ R11, R5.reuse, R10 ;  /* 0x0000000a050b7220 */ /* 0x041fe20000410000 */
[----:B------:R-:W-:Y:S02]  /*c180*/  IADD3 R10, P2, PT, R6, 0x1000, RZ ;  /* 0x00001000060a7810 */ /* 0x000fe40007f5e0ff */
[----:B------:R-:W-:Y:S04]  /*c190*/  STG.E desc[UR36][R6.64+0x200], R25 ;  /* 0x0002001906007986 */ /* 0x000fe8000c101924 */
[----:B------:R2:W-:Y:S01]  /*c1a0*/  STS [R8+0x200], R25 ;  /* 0x0002001908007388 */ /* 0x0005e20000000800 */
[----:B----4-:R-:W-:-:S03]  /*c1b0*/  FMUL.FTZ R23, R5, R36 ;  /* 0x0000002405177220 */ /* 0x010fc60000410000 */
[----:B------:R-:W-:Y:S04]  /*c1c0*/  STG.E desc[UR36][R6.64+0x300], R27 ;  /* 0x0003001b06007986 */ /* 0x000fe8000c101924 */
[----:B------:R3:W-:Y:S01]  /*c1d0*/  STS [R8+0x300], R27 ;  /* 0x0003001b08007388 */ /* 0x0007e20000000800 */
[----:B--2---:R-:W-:-:S03]  /*c1e0*/  FMUL.FTZ R25, R5, R38 ;  /* 0x0000002605197220 */ /* 0x004fc60000410000 */
[----:B------:R-:W-:Y:S04]  /*c1f0*/  STG.E desc[UR36][R6.64+0x400], R29 ;  /* 0x0004001d06007986 */ /* 0x000fe8000c101924 */
[----:B------:R1:W-:Y:S01]  /*c200*/  STS [R8+0x400], R29 ;  /* 0x0004001d08007388 */ /* 0x0003e20000000800 */
[----:B---3--:R-:W-:-:S03]  /*c210*/  FMUL.FTZ R27, R5, R40 ;  /* 0x00000028051b7220 */ /* 0x008fc60000410000 */
[----:B------:R-:W-:Y:S04]  /*c220*/  STG.E desc[UR36][R6.64+0x500], R9 ;  /* 0x0005000906007986 */ /* 0x000fe8000c101924 */
[----:B------:R0:W-:Y:S01]  /*c230*/  STS [R8+0x500], R9 ;  /* 0x0005000908007388 */ /* 0x0001e20000000800 */
[----:B-1----:R-:W-:-:S03]  /*c240*/  FMUL.FTZ R29, R5, R44 ;  /* 0x0000002c051d7220 */ /* 0x002fc60000410000 */
        /* <DEDUP_REMOVED lines=20> */
.L_x_5120:
[----:B------:R-:W-:Y:S05]  /*c390*/  BSYNC.RECONVERGENT B1 ;  /* 0x0000000000017941 */ /* 0x000fea0003800200 */
.L_x_5119:
[----:B------:R-:W-:Y:S01]  /*c3a0*/  IMAD.IADD R9, R17, 0x1, -R4 ;  /* 0x0000000111097824 */ /* 0x000fe200078e0a04 */
[----:B------:R-:W-:Y:S04]  /*c3b0*/  BSSY.RECONVERGENT B1, `(.L_x_5122) ;  /* 0x000002a000017945 */ /* 0x000fe80003800200 */
[----:B------:R-:W-:-:S13]  /*c3c0*/  ISETP.GT.AND P1, PT, R9, 0xff, PT ;  /* 0x000000ff0900780c */ /* 0x000fda0003f24270 */
[----:B------:R-:W-:Y:S05]  /*c3d0*/  @!P1 BRA `(.L_x_5123) ;  /* 0x00000000009c9947 */ /* 0x000fea0003800000 */
[----:B------:R-:W0:Y:S01]  /*c3e0*/  LDS R10, [R8+-0x200] ;  /* 0xfffe0000080a7984 */ /* 0x000e220000000800 */
[----:B------:R-:W-:Y:S02]  /*c3f0*/  PLOP3.LUT P0, PT, PT, PT, PT, 0x8, 0x80 ;  /* 0x000000000080781c */ /* 0x000fe40003f0e170 */
[----:B------:R-:W-:Y:S01]  /*c400*/  IADD3 R4, PT, PT, R4, 0x200, RZ ;  /* 0x0000020004047810 */ /* 0x000fe20007ffe0ff */
[----:B------:R-:W3:Y:S04]  /*c410*/  LDS R12, [R8+-0x100] ;  /* 0xffff0000080c7984 */ /* 0x000ee80000000800 */
[----:B------:R-:W4:Y:S04]  /*c420*/  LDS R18, [R8] ;  /* 0x0000000008127984 */ /* 0x000f280000000800 */
[----:B------:R-:W5:Y:S04]  /*c430*/  LDS R20, [R8+0x100] ;  /* 0x0001000008147984 */ /* 0x000f680000000800 */
[----:B-1----:R-:W1:Y:S04]  /*c440*/  LDS R24, [R8+0x200] ;  /* 0x0002000008187984 */ /* 0x002e680000000800 */
[----:B------:R-:W1:Y:S04]  /*c450*/  LDS R26, [R8+0x300] ;  /* 0x00030000081a7984 */ /* 0x000e680000000800 */
[----:B--2---:R-:W2:Y:S04]  /*c460*/  LDS R28, [R8+0x400] ;  /* 0x00040000081c7984 */ /* 0x004ea80000000800 */
[----:B------:R-:W2:Y:S01]  /*c470*/  LDS R30, [R8+0x500] ;  /* 0x00050000081e7984 */ /* 0x000ea20000000800 */
[C---:B0-----:R-:W-:Y:S01]  /*c480*/  FMUL.FTZ R9, R5.reuse, R10 ;  /* 0x0000000a05097220 */ /* 0x041fe20000410000 */
[----:B------:R-:W-:Y:S01]  /*c490*/  IADD3 R10, P1, PT, R6, 0x800, RZ ;  /* 0x00000800060a7810 */ /* 0x000fe20007f3e0ff */
[----:B---3--:R-:W-:-:S03]  /*c4a0*/  FMUL.FTZ R11, R5, R12 ;  /* 0x0000000c050b7220 */ /* 0x008fc60000410000 */
[----:B------:R-:W-:Y:S01]  /*c4b0*/  STG.E desc[UR36][R6.64+-0x200], R9 ;  /* 0xfffe000906007986 */ /* 0x000fe2000c101924 */
[----:B----4-:R-:W-:-:S03]  /*c4c0*/  FMUL.FTZ R13, R5, R18 ;  /* 0x00000012050d7220 */ /* 0x010fc60000410000 */
[----:B------:R-:W-:Y:S01]  /*c4d0*/  STS [R8+-0x200], R9 ;  /* 0xfffe000908007388 */ /* 0x000fe20000000800 */
[----:B-----5:R-:W-:-:S03]  /*c4e0*/  FMUL.FTZ R23, R5, R20 ;  /* 0x0000001405177220 */ /* 0x020fc60000410000 */
[----:B------:R-:W-:Y:S01]  /*c4f0*/  STG.E desc[UR36][R6.64+-0x100], R11 ;  /* 0xffff000b06007986 */ /* 0x000fe2000c101924 */
[----:B-1----:R-:W-:-:S03]  /*c500*/  FMUL.FTZ R25, R5, R24 ;  /* 0x0000001805197220 */ /* 0x002fc60000410000 */
[----:B------:R0:W-:Y:S01]  /*c510*/  STS [R8+-0x100], R11 ;  /* 0xffff000b08007388 */ /* 0x0001e20000000800 */
[----:B------:R-:W-:-:S03]  /*c520*/  FMUL.FTZ R27, R5, R26 ;  /* 0x0000001a051b7220 */ /* 0x000fc60000410000 */
[----:B------:R-:W-:Y:S01]  /*c530*/  STG.E desc[UR36][R6.64], R13 ;  /* 0x0000000d06007986 */ /* 0x000fe2000c101924 */
[----:B--2---:R-:W-:-:S03]  /*c540*/  FMUL.FTZ R29, R5, R28 ;  /* 0x0000001c051d7220 */ /* 0x004fc60000410000 */
        /* <DEDUP_REMOVED lines=16> */
.L_x_5123:
[----:B------:R-:W-:Y:S05]  /*c650*/  BSYNC.RECONVERGENT B1 ;  /* 0x0000000000017941 */ /* 0x000fea0003800200 */
.L_x_5122:
[----:B------:R-:W-:-:S13]  /*c660*/  ISETP.LE.OR P0, PT, R4, R17, P0 ;  /* 0x000000110400720c */ /* 0x000fda0000703670 */
[----:B------:R-:W-:Y:S05]  /*c670*/  @!P0 BRA `(.L_x_5106) ;  /* 0x0000000000408947 */ /* 0x000fea0003800000 */
[----:B------:R-:W0:Y:S04]  /*c680*/  LDS R4, [R8+-0x200] ;  /* 0xfffe000008047984 */ /* 0x000e280000000800 */
[----:B------:R-:W3:Y:S04]  /*c690*/  LDS R10, [R8+-0x100] ;  /* 0xffff0000080a7984 */ /* 0x000ee80000000800 */
[----:B------:R-:W4:Y:S04]  /*c6a0*/  LDS R12, [R8] ;  /* 0x00000000080c7984 */ /* 0x000f280000000800 */
[----:B------:R-:W5:Y:S01]  /*c6b0*/  LDS R18, [R8+0x100] ;  /* 0x0001000008127984 */ /* 0x000f620000000800 */
[-C--:B0-----:R-:W-:Y:S01]  /*c6c0*/  FMUL.FTZ R9, R4, R5.reuse ;  /* 0x0000000504097220 */ /* 0x081fe20000410000 */
[----:B---3--:R-:W-:-:S04]  /*c6d0*/  FMUL.FTZ R11, R10, R5 ;  /* 0x000000050a0b7220 */ /* 0x008fc80000410000 */
[----:B------:R0:W-:Y:S01]  /*c6e0*/  STG.E desc[UR36][R6.64+-0x200], R9 ;  /* 0xfffe000906007986 */ /* 0x0001e2000c101924 */
[----:B----4-:R-:W-:-:S03]  /*c6f0*/  FMUL.FTZ R13, R12, R5 ;  /* 0x000000050c0d7220 */ /* 0x010fc60000410000 */
[----:B------:R0:W-:Y:S01]  /*c700*/  STS [R8+-0x200], R9 ;  /* 0xfffe000908007388 */ /* 0x0001e20000000800 */
[----:B-----5:R-:W-:-:S03]  /*c710*/  FMUL.FTZ R5, R18, R5 ;  /* 0x0000000512057220 */ /* 0x020fc60000410000 */
[----:B------:R0:W-:Y:S04]  /*c720*/  STG.E desc[UR36][R6.64+-0x100], R11 ;  /* 0xffff000b06007986 */ /* 0x0001e8000c101924 */
[----:B------:R0:W-:Y:S04]  /*c730*/  STS [R8+-0x100], R11 ;  /* 0xffff000b08007388 */ /* 0x0001e80000000800 */
[----:B------:R0:W-:Y:S04]  /*c740*/  STG.E desc[UR36][R6.64], R13 ;  /* 0x0000000d06007986 */ /* 0x0001e8000c101924 */
[----:B------:R0:W-:Y:S04]  /*c750*/  STS [R8], R13 ;  /* 0x0000000d08007388 */ /* 0x0001e80000000800 */
[----:B------:R0:W-:Y:S04]  /*c760*/  STG.E desc[UR36][R6.64+0x100], R5 ;  /* 0x0001000506007986 */ /* 0x0001e8000c101924 */
[----:B------:R0:W-:Y:S02]  /*c770*/  STS [R8+0x100], R5 ;  /* 0x0001000508007388 */ /* 0x0001e40000000800 */
.L_x_5106:
[----:B------:R-:W-:Y:S05]  /*c780*/  BSYNC.RECONVERGENT B0 ;  /* 0x0000000000007941 */ /* 0x000fea0003800200 */
.L_x_5105:
[----:B------:R-:W4:Y:S01]  /*c790*/  LDCU.64 UR6, c[0x0][0x3b0] ;  /* 0x00007600ff0677ac */ /* 0x000f220008000a00 */
[----:B------:R-:W-:Y:S02]  /*c7a0*/  LOP3.LUT R3, R3, 0xfc, RZ, 0xc0, !PT ;  /* 0x000000fc03037812 */ /* 0x000fe400078ec0ff */
[----:B0--3--:R-:W-:Y:S02]  /*c7b0*/  CS2R R6, SRZ ;  /* 0x0000000000067805 */ /* 0x009fe4000001ff00 */
[----:B------:R-:W-:Y:S01]  /*c7c0*/  ISETP.GT.U32.AND P0, PT, R21, 0x3f, PT ;  /* 0x0000003f1500780c */ /* 0x000fe20003f04070 */
[----:B------:R-:W0:Y:S03]  /*c7d0*/  LDCU.64 UR8, c[0x0][0x3c8] ;  /* 0x00007900ff0877ac */ /* 0x000e260008000a00 */
[----:B------:R-:W-:Y:S01]  /*c7e0*/  ISETP.GT.U32.OR P0, PT, R3, 0xdf, P0 ;  /* 0x000000df0300780c */ /* 0x000fe20000704470 */
[----:B------:R-:W3:Y:S01]  /*c7f0*/  LDCU.64 UR12, c[0x0][0x3c8] ;  /* 0x00007900ff0c77ac */ /* 0x000ee20008000a00 */
[----:B----4-:R-:W-:-:S04]  /*c800*/  ISETP.EQ.U32.AND P1, PT, RZ, UR6, PT ;  /* 0x00000006ff007c0c */ /* 0x010fc8000bf22070 */
[----:B------:R-:W-:-:S13]  /*c810*/  ISETP.EQ.OR.EX P0, PT, RZ, UR7, P0, P1 ;  /* 0x00000007ff007c0c */ /* 0x000fda0008702710 */
[----:B------:R-:W4:Y:S01]  /*c820*/  @!P0 LDC.64 R12, c[0x0][0x3b0] ;  /* 0x0000ec00ff0c8b82 */ /* 0x000f220000000a00 */
[----:B------:R-:W-:Y:S01]  /*c830*/  @!P0 IMAD R5, R0, 0xe0, R3 ;  /* 0x000000e000058824 */ /* 0x000fe200078e0203 */
[----:B------:R-:W-:Y:S01]  /*c840*/  ISETP.GT.U32.AND P1, PT, R3, 0xdf, PT ;  /* 0x000000df0300780c */ /* 0x000fe20003f24070 */
[----:B------:R-:W-:Y:S01]  /*c850*/  BSSY.RECONVERGENT B0, `(.L_x_5124) ;  /* 0x0000228000007945 */ /* 0x000fe20003800200 */
[----:B------:R-:W-:Y:S01]  /*c860*/  IMAD R14, R14, 0xe0, RZ ;  /* 0x000000e00e0e7824 */ /* 0x000fe200078e02ff */
[----:B------:R-:W-:Y:S02]  /*c870*/  CS2R R10, SRZ ;  /* 0x00000000000a7805 */ /* 0x000fe4000001ff00 */
[----:B------:R-:W-:Y:S01]  /*c880*/  CS2R R8, SRZ ;  /* 0x0000000000087805 */ /* 0x000fe2000001ff00 */
[----:B----4-:R-:W-:Y:S01]  /*c890*/  @!P0 IMAD.WIDE.U32 R12, R5, 0x4, R12 ;  /* 0x00000004050c8825 */ /* 0x010fe200078e000c */
[----:B------:R-:W-:-:S06]  /*c8a0*/  CS2R R4, SRZ ;  /* 0x0000000000047805 */ /* 0x000fcc000001ff00 */
[----:B------:R4:W5:Y:S01]  /*c8b0*/  @!P0 LDG.E.128 R4, desc[UR36][R12.64] ;  /* 0x000000240c048981 */ /* 0x000962000c1e1d00 */
[----:B------:R-:W-:Y:S01]  /*c8c0*/  BAR.SYNC.DEFER_BLOCKING 0x0 ;  /* 0x0000000000007b1d */ /* 0x000fe20000010000 */
[----:B------:R-:W-:-:S05]  /*c8d0*/  PLOP3.LUT P0, PT, PT, PT, PT, 0x8, 0x80 ;  /* 0x000000000080781c */ /* 0x000fca0003f0e170 */
[----:B0--3--:R-:W-:Y:S08]  /*c8e0*/  @P1 BRA `(.L_x_5125) ;  /* 0x0000002000781947 */ /* 0x009ff00003800000 */
[----:B------:R-:W0:Y:S01]  /*c8f0*/  LDCU UR5, c[0x0][0x3f4] ;  /* 0x00007e80ff0577ac */ /* 0x000e220008000800 */
[----:B----4-:R-:W3:Y:S01]  /*c900*/  LDC.64 R12, c[0x0][0x3c0] ;  /* 0x0000f000ff0c7b82 */ /* 0x010ee20000000a00 */
[----:B------:R-:W-:Y:S01]  /*c910*/  SHF.R.U32.HI R41, RZ, 0x6, R21 ;  /* 0x00000006ff297819 */ /* 0x000fe20000011615 */
[----:B------:R-:W-:Y:S01]  /*c920*/  BSSY.RECONVERGENT B1, `(.L_x_5126) ;  /* 0x0000094000017945 */ /* 0x000fe20003800200 */
[----:B------:R-:W-:Y:S02]  /*c930*/  IMAD.MOV.U32 R11, RZ, RZ, RZ ;  /* 0x000000ffff0b7224 */ /* 0x000fe400078e00ff */
[----:B------:R-:W-:Y:S01]  /*c940*/  IADD3 R23, PT, PT, R2, R41, RZ ;  /* 0x0000002902177210 */ /* 0x000fe20007ffe0ff */
[----:B0-----:R-:W-:-:S04]  /*c950*/  IMAD.U32 R18, RZ, RZ, UR5 ;  /* 0x00000005ff127e24 */ /* 0x001fc8000f8e00ff */
[-C--:B------:R-:W-:Y:S01]  /*c960*/  IMAD R85, R85, R18.reuse, R3 ;  /* 0x0000001255557224 */ /* 0x080fe200078e0203 */
[----:B------:R-:W-:-:S03]  /*c970*/  VIMNMX R20, PT, PT, R17, R18, PT ;  /* 0x0000001211147248 */ /* 0x000fc60003fe0100 */
[----:B---3--:R-:W-:Y:S01]  /*c980*/  IMAD.WIDE R12, R85, 0x4, R12 ;  /* 0x00000004550c7825 */ /* 0x008fe200078e020c */
[----:B------:R-:W-:-:S13]  /*c990*/  ISETP.GT.AND P1, PT, R20, R23, PT ;  /* 0x000000171400720c */ /* 0x000fda0003f24270 */
[----:B------:R-:W-:Y:S05]  /*c9a0*/  @!P1 BRA `(.L_x_5127) ;  /* 0x00000008002c9947 */ /* 0x000fea0003800000 */
[----:B------:R-:W-:Y:S01]  /*c9b0*/  IADD3 R8, PT, PT, R41, R2, -R20 ;  /* 0x0000000229087210 */ /* 0x000fe20007ffe814 */
[--C-:B------:R-:W-:Y:S01]  /*c9c0*/  IMAD.IADD R51, R20, 0x1, -R23.reuse ;  /* 0x0000000114337824 */ /* 0x100fe200078e0a17 */
[----:B------:R-:W-:Y:S01]  /*c9d0*/  BSSY.RECONVERGENT B2, `(.L_x_5128) ;  /* 0x000004a000027945 */ /* 0x000fe20003800200 */
[----:B------:R-:W-:Y:S01]  /*c9e0*/  IMAD R52, R15, R18, RZ ;  /* 0x000000120f347224 */ /* 0x000fe200078e02ff */
[----:B------:R-:W-:Y:S01]  /*c9f0*/  ISETP.GT.U32.AND P1, PT, R8, -0x4, PT ;  /* 0xfffffffc0800780c */ /* 0x000fe20003f24070 */
[----:B------:R-:W-:Y:S01]  /*ca00*/  IMAD.MOV.U32 R43, RZ, RZ, R23 ;  /* 0x000000ffff2b7224 */ /* 0x000fe200078e0017 */
[----:B------:R-:W-:Y:S02]  /*ca10*/  LOP3.LUT R53, R51, 0x3, RZ, 0xc0, !PT ;  /* 0x0000000333357812 */ /* 0x000fe400078ec0ff */
[----:B------:R-:W-:Y:S02]  /*ca20*/  CS2R R8, SRZ ;  /* 0x0000000000087805 */ /* 0x000fe4000001ff00 */
[----:B------:R-:W-:-:S02]  /*ca30*/  CS2R R10, SRZ ;  /* 0x00000000000a7805 */ /* 0x000fc4000001ff00 */
[----:B------:R-:W-:-:S05]  /*ca40*/  ISETP.NE.AND P2, PT, R53, RZ, PT ;  /* 0x000000ff3500720c */ /* 0x000fca0003f45270 */
[----:B------:R-:W-:Y:S08]  /*ca50*/  @P1 BRA `(.L_x_5129) ;  /* 0x0000000400041947 */ /* 0x000ff00003800000 */
[----:B------:R-:W0:Y:S01]  /*ca60*/  S2UR UR6, SR_CgaCtaId ;  /* 0x00000000000679c3 */ /* 0x000e220000008800 */
[----:B------:R-:W-:Y:S01]  /*ca70*/  UMOV UR5, 0x400 ;  /* 0x0000040000057882 */ /* 0x000fe20000000000 */
[----:B------:R-:W-:Y:S01]  /*ca80*/  LOP3.LUT R20, R51, 0xfffffffc, RZ, 0xc0, !PT ;  /* 0xfffffffc33147812 */ /* 0x000fe200078ec0ff */
[----:B------:R-:W-:Y:S01]  /*ca90*/  UIADD3 UR5, UPT, UPT, UR5, 0x410, URZ ;  /* 0x0000041005057890 */ /* 0x000fe2000fffe0ff */
[C---:B------:R-:W-:Y:S01]  /*caa0*/  VIADD R40, R23.reuse, 0x3 ;  /* 0x0000000317287836 */ /* 0x040fe20000000000 */
[C---:B------:R-:W-:Y:S01]  /*cab0*/  IADD3 R42, PT, PT, R23.reuse, 0x2, RZ ;  /* 0x00000002172a7810 */ /* 0x040fe20007ffe0ff */
[----:B------:R-:W-:Y:S02]  /*cac0*/  VIADD R44, R23, 0x1 ;  /* 0x00000001172c7836 */ /* 0x000fe40000000000 */
[----:B------:R-:W-:Y:S02]  /*cad0*/  IMAD.MOV.U32 R43, RZ, RZ, R23 ;  /* 0x000000ffff2b7224 */ /* 0x000fe400078e0017 */
[----:B------:R-:W-:-:S02]  /*cae0*/  IMAD.MOV.U32 R8, RZ, RZ, RZ ;  /* 0x000000ffff087224 */ /* 0x000fc400078e00ff */
[----:B------:R-:W-:Y:S01]  /*caf0*/  IMAD.MOV R20, RZ, RZ, -R20 ;  /* 0x000000ffff147224 */ /* 0x000fe200078e0a14 */
[----:B0-----:R-:W-:-:S06]  /*cb00*/  ULEA UR5, UR6, UR5, 0x18 ;  /* 0x0000000506057291 */ /* 0x001fcc000f8ec0ff */
[----:B-1----:R-:W-:-:S04]  /*cb10*/  LEA R24, R41, UR5, 0x2 ;  /* 0x0000000529187c11 */ /* 0x002fc8000f8e10ff */
[----:B------:R-:W-:-:S07]  /*cb20*/  IADD3 R45, PT, PT, R24, 0x8, RZ ;  /* 0x00000008182d7810 */ /* 0x000fce0007ffe0ff */
.L_x_5130:
[----:B------:R-:W-:Y:S01]  /*cb30*/  IADD3 R25, P1, PT, R43, UR4, RZ ;  /* 0x000000042b197c10 */ /* 0x000fe2000ff3e0ff */
[----:B------:R-:W0:Y:S04]  /*cb40*/  LDS R46, [R45+-0x8] ;  /* 0xfffff8002d2e7984 */ /* 0x000e280000000800 */
[----:B------:R-:W-:Y:S01]  /*cb50*/  IMAD.X R26, RZ, RZ, UR10, P1 ;  /* 0x0000000aff1a7e24 */ /* 0x000fe200088e06ff */
[C---:B------:R-:W-:Y:S01]  /*cb60*/  LEA R24, P1, R25.reuse, UR8, 0x2 ;  /* 0x0000000819187c11 */ /* 0x040fe2000f8210ff */
[----:B------:R-:W1:Y:S03]  /*cb70*/  LDS R48, [R45+-0x4] ;  /* 0xfffffc002d307984 */ /* 0x000e660000000800 */
[----:B------:R-:W-:Y:S01]  /*cb80*/  LEA.HI.X R25, R25, UR9, R26, 0x2, P1 ;  /* 0x0000000919197c11 */ /* 0x000fe200088f141a */
[----:B------:R-:W3:Y:S04]  /*cb90*/  LDS R49, [R45] ;  /* 0x000000002d317984 */ /* 0x000ee80000000800 */
[----:B------:R-:W4:Y:S04]  /*cba0*/  LDG.E R26, desc[UR36][R24.64] ;  /* 0x00000024181a7981 */ /* 0x000f28000c1e1900 */
[----:B------:R-:W3:Y:S04]  /*cbb0*/  LDG.E R27, desc[UR36][R24.64+0x4] ;  /* 0x00000424181b7981 */ /* 0x000ee8000c1e1900 */
[----:B--2---:R-:W2:Y:S04]  /*cbc0*/  LDG.E R29, desc[UR36][R24.64+0x8] ;  /* 0x00000824181d7981 */ /* 0x004ea8000c1e1900 */
[----:B------:R-:W2:Y:S04]  /*cbd0*/  LDG.E R31, desc[UR36][R24.64+0xc] ;  /* 0x00000c24181f7981 */ /* 0x000ea8000c1e1900 */
[----:B------:R0:W1:Y:S01]  /*cbe0*/  LDS R50, [R45+0x4] ;  /* 0x000004002d327984 */ /* 0x0000620000000800 */
[----:B----4-:R-:W-:-:S04]  /*cbf0*/  IMAD R26, R52, R26, R43 ;  /* 0x0000001a341a7224 */ /* 0x010fc800078e022b */
[----:B------:R-:W-:Y:S02]  /*cc00*/  IMAD R37, R26, 0xe0, RZ ;  /* 0x000000e01a257824 */ /* 0x000fe400078e02ff */
[----:B---3--:R-:W-:Y:S02]  /*cc10*/  IMAD R27, R52, R27, R44 ;  /* 0x0000001b341b7224 */ /* 0x008fe400078e022c */
[----:B------:R-:W-:-:S04]  /*cc20*/  IMAD.WIDE R36, R37, 0x4, R12 ;  /* 0x0000000425247825 */ /* 0x000fc800078e020c */
[C---:B--2---:R-:W-:Y:S02]  /*cc30*/  IMAD R29, R52.reuse, R29, R42 ;  /* 0x0000001d341d7224 */ /* 0x044fe400078e022a */
[----:B------:R-:W-:Y:S01]  /*cc40*/  IMAD R27, R27, 0xe0, RZ ;  /* 0x000000e01b1b7824 */ /* 0x000fe200078e02ff */
[----:B------:R-:W2:Y:S01]  /*cc50*/  LDG.E.128 R36, desc[UR36][R36.64] ;  /* 0x0000002424247981 */ /* 0x000ea2000c1e1d00 */
[----:B------:R-:W-:Y:S02]  /*cc60*/  IMAD R31, R52, R31, R40 ;  /* 0x0000001f341f7224 */ /* 0x000fe400078e0228 */
[----:B------:R-:W-:Y:S02]  /*cc70*/  IMAD R29, R29, 0xe0, RZ ;  /* 0x000000e01d1d7824 */ /* 0x000fe400078e02ff */
[----:B------:R-:W-:-:S04]  /*cc80*/  IMAD.WIDE R32, R27, 0x4, R12 ;  /* 0x000000041b207825 */ /* 0x000fc800078e020c */
[----:B------:R-:W-:Y:S02]  /*cc90*/  IMAD R31, R31, 0xe0, RZ ;  /* 0x000000e01f1f7824 */ /* 0x000fe400078e02ff */
[--C-:B------:R-:W-:Y:S01]  /*cca0*/  IMAD.WIDE R24, R29, 0x4, R12.reuse ;  /* 0x000000041d187825 */ /* 0x100fe200078e020c */
[----:B------:R-:W1:Y:S03]  /*ccb0*/  LDG.E.128 R32, desc[UR36][R32.64] ;  /* 0x0000002420207981 */ /* 0x000e66000c1e1d00 */
[----:B------:R-:W-:Y:S02]  /*ccc0*/  IMAD.WIDE R28, R31, 0x4, R12 ;  /* 0x000000041f1c7825 */ /* 0x000fe400078e020c */
[----:B------:R-:W3:Y:S04]  /*ccd0*/  LDG.E.128 R24, desc[UR36][R24.64] ;  /* 0x0000002418187981 */ /* 0x000ee8000c1e1d00 */
[----:B------:R-:W4:Y:S01]  /*cce0*/  LDG.E.128 R28, desc[UR36][R28.64] ;  /* 0x000000241c1c7981 */ /* 0x000f22000c1e1d00 */
[----:B------:R-:W-:-:S05]  /*ccf0*/  VIADD R20, R20, 0x4 ;  /* 0x0000000414147836 */ /* 0x000fca0000000000 */
[----:B------:R-:W-:Y:S01]  /*cd00*/  ISETP.NE.AND P1, PT, R20, RZ, PT ;  /* 0x000000ff1400720c */ /* 0x000fe20003f25270 */
[----:B0-----:R-:W-:Y:S01]  /*cd10*/  VIADD R45, R45, 0x10 ;  /* 0x000000102d2d7836 */ /* 0x001fe20000000000 */
[----:B------:R-:W-:Y:S01]  /*cd20*/  IADD3 R44, PT, PT, R44, 0x4, RZ ;  /* 0x000000042c2c7810 */ /* 0x000fe20007ffe0ff */
[----:B------:R-:W-:Y:S02]  /*cd30*/  VIADD R43, R43, 0x4 ;  /* 0x000000042b2b7836 */ /* 0x000fe40000000000 */
[----:B------:R-:W-:Y:S02]  /*cd40*/  VIADD R42, R42, 0x4 ;  /* 0x000000042a2a7836 */ /* 0x000fe40000000000 */
[----:B------:R-:W-:Y:S02]  /*cd50*/  VIADD R40, R40, 0x4 ;  /* 0x0000000428287836 */ /* 0x000fe40000000000 */
[-C--:B--2---:R-:W-:Y:S01]  /*cd60*/  FFMA.FTZ R47, R36, R46.reuse, R8 ;  /* 0x0000002e242f7223 */ /* 0x084fe20000010008 */
[-C--:B------:R-:W-:Y:S01]  /*cd70*/  FFMA.FTZ R8, R37, R46.reuse, R9 ;  /* 0x0000002e25087223 */ /* 0x080fe20000010009 */
[-C--:B------:R-:W-:Y:S01]  /*cd80*/  FFMA.FTZ R9, R38, R46.reuse, R10 ;  /* 0x0000002e26097223 */ /* 0x080fe2000001000a */
[----:B------:R-:W-:-:S02]  /*cd90*/  FFMA.FTZ R46, R39, R46, R11 ;  /* 0x0000002e272e7223 */ /* 0x000fc4000001000b */
[-C--:B-1----:R-:W-:Y:S01]  /*cda0*/  FFMA.FTZ R8, R33, R48.reuse, R8 ;  /* 0x0000003021087223 */ /* 0x082fe20000010008 */
[-C--:B------:R-:W-:Y:S01]  /*cdb0*/  FFMA.FTZ R9, R34, R48.reuse, R9 ;  /* 0x0000003022097223 */ /* 0x080fe20000010009 */
[-C--:B------:R-:W-:Y:S01]  /*cdc0*/  FFMA.FTZ R47, R32, R48.reuse, R47 ;  /* 0x00000030202f7223 */ /* 0x080fe2000001002f */
[----:B------:R-:W-:Y:S01]  /*cdd0*/  FFMA.FTZ R46, R35, R48, R46 ;  /* 0x00000030232e7223 */ /* 0x000fe2000001002e */
        /* <DEDUP_REMOVED lines=8> */
[----:B------:R-:W-:Y:S06]  /*ce60*/  @P1 BRA `(.L_x_5130) ;  /* 0xfffffffc00301947 */ /* 0x000fec000383ffff */
.L_x_5129:
[----:B------:R-:W-:Y:S05]  /*ce70*/  BSYNC.RECONVERGENT B2 ;  /* 0x0000000000027941 */ /* 0x000fea0003800200 */
.L_x_5128:
[----:B------:R-:W-:Y:S05]  /*ce80*/  @!P2 BRA `(.L_x_5127) ;  /* 0x0000000000f4a947 */ /* 0x000fea0003800000 */
[----:B------:R-:W-:Y:S01]  /*ce90*/  ISETP.NE.AND P1, PT, R53, 0x1, PT ;  /* 0x000000013500780c */ /* 0x000fe20003f25270 */
[----:B------:R-:W-:Y:S01]  /*cea0*/  BSSY.RECONVERGENT B2, `(.L_x_5131) ;  /* 0x0000025000027945 */ /* 0x000fe20003800200 */
[----:B------:R-:W-:-:S04]  /*ceb0*/  LOP3.LUT R20, R51, 0x1, RZ, 0xc0, !PT ;  /* 0x0000000133147812 */ /* 0x000fc800078ec0ff */
[----:B------:R-:W-:-:S07]  /*cec0*/  ISETP.NE.U32.AND P2, PT, R20, 0x1, PT ;  /* 0x000000011400780c */ /* 0x000fce0003f45070 */
[----:B------:R-:W-:Y:S06]  /*ced0*/  @!P1 BRA `(.L_x_5132) ;  /* 0x0000000000849947 */ /* 0x000fec0003800000 */
[----:B------:R-:W0:Y:S01]  /*cee0*/  LDCU.64 UR6, c[0x0][0x3c8] ;  /* 0x00007900ff0677ac */ /* 0x000e220008000a00 */
[----:B------:R-:W-:-:S05]  /*cef0*/  IADD3 R20, P1, PT, R43, UR4, RZ ;  /* 0x000000042b147c10 */ /* 0x000fca000ff3e0ff */
[----:B-1----:R-:W-:Y:S01]  /*cf00*/  IMAD.X R25, RZ, RZ, UR10, P1 ;  /* 0x0000000aff197e24 */ /* 0x002fe200088e06ff */
[----:B0-----:R-:W-:-:S04]  /*cf10*/  LEA R24, P1, R20, UR6, 0x2 ;  /* 0x0000000614187c11 */ /* 0x001fc8000f8210ff */
[----:B------:R-:W-:-:S05]  /*cf20*/  LEA.HI.X R25, R20, UR7, R25, 0x2, P1 ;  /* 0x0000000714197c11 */ /* 0x000fca00088f1419 */
[----:B------:R-:W3:Y:S04]  /*cf30*/  LDG.E R20, desc[UR36][R24.64] ;  /* 0x0000002418147981 */ /* 0x000ee8000c1e1900 */
[----:B------:R-:W4:Y:S01]  /*cf40*/  LDG.E R26, desc[UR36][R24.64+0x4] ;  /* 0x00000424181a7981 */ /* 0x000f22000c1e1900 */
[----:B--2---:R-:W-:Y:S01]  /*cf50*/  IMAD.MOV.U32 R29, RZ, RZ, 0xe0 ;  /* 0x000000e0ff1d7424 */ /* 0x004fe200078e00ff */
[----:B------:R-:W0:Y:S01]  /*cf60*/  S2UR UR6, SR_CgaCtaId ;  /* 0x00000000000679c3 */ /* 0x000e220000008800 */
[----:B------:R-:W-:Y:S02]  /*cf70*/  UMOV UR5, 0x400 ;  /* 0x0000040000057882 */ /* 0x000fe40000000000 */
[----:B------:R-:W-:-:S04]  /*cf80*/  UIADD3 UR5, UPT, UPT, UR5, 0x410, URZ ;  /* 0x0000041005057890 */ /* 0x000fc8000fffe0ff */
[----:B0-----:R-:W-:Y:S01]  /*cf90*/  ULEA UR5, UR6, UR5, 0x18 ;  /* 0x0000000506057291 */ /* 0x001fe2000f8ec0ff */
[C-C-:B---3--:R-:W-:Y:S02]  /*cfa0*/  IMAD R20, R52.reuse, R20, R43.reuse ;  /* 0x0000001434147224 */ /* 0x148fe400078e022b */
[----:B----4-:R-:W-:Y:S02]  /*cfb0*/  IMAD R26, R52, R26, R43 ;  /* 0x0000001a341a7224 */ /* 0x010fe400078e022b */
[----:B------:R-:W-:Y:S02]  /*cfc0*/  IMAD R27, R20, 0xe0, RZ ;  /* 0x000000e0141b7824 */ /* 0x000fe400078e02ff */
[----:B------:R-:W-:Y:S02]  /*cfd0*/  IMAD R29, R26, R29, 0xe0 ;  /* 0x000000e01a1d7424 */ /* 0x000fe400078e021d */
[----:B------:R-:W-:-:S04]  /*cfe0*/  IMAD.WIDE R26, R27, 0x4, R12 ;  /* 0x000000041b1a7825 */ /* 0x000fc800078e020c */
[----:B------:R-:W-:Y:S01]  /*cff0*/  IMAD.WIDE R28, R29, 0x4, R12 ;  /* 0x000000041d1c7825 */ /* 0x000fe200078e020c */
[----:B------:R-:W2:Y:S05]  /*d000*/  LDG.E.128 R32, desc[UR36][R26.64] ;  /* 0x000000241a207981 */ /* 0x000eaa000c1e1d00 */
[----:B------:R-:W3:Y:S01]  /*d010*/  LDG.E.128 R28, desc[UR36][R28.64] ;  /* 0x000000241c1c7981 */ /* 0x000ee2000c1e1d00 */
[----:B------:R-:W-:Y:S01]  /*d020*/  IADD3 R20, PT, PT, -R2, R43, RZ ;  /* 0x0000002b02147210 */ /* 0x000fe20007ffe1ff */
        /* <DEDUP_REMOVED lines=12> */
.L_x_5132:
[----:B------:R-:W-:Y:S05]  /*d0f0*/  BSYNC.RECONVERGENT B2 ;  /* 0x0000000000027941 */ /* 0x000fea0003800200 */
.L_x_5131:
[----:B------:R-:W-:Y:S05]  /*d100*/  @P2 BRA `(.L_x_5127) ;  /* 0x0000000000542947 */ /* 0x000fea0003800000 */
[----:B------:R-:W0:Y:S01]  /*d110*/  LDCU.64 UR6, c[0x0][0x3c8] ;  /* 0x00007900ff0677ac */ /* 0x000e220008000a00 */
[----:B------:R-:W-:-:S05]  /*d120*/  IADD3 R20, P1, PT, R43, UR4, RZ ;  /* 0x000000042b147c10 */ /* 0x000fca000ff3e0ff */
[----:B-1----:R-:W-:Y:S01]  /*d130*/  IMAD.X R25, RZ, RZ, UR10, P1 ;  /* 0x0000000aff197e24 */ /* 0x002fe200088e06ff */
[----:B0-----:R-:W-:-:S04]  /*d140*/  LEA R26, P1, R20, UR6, 0x2 ;  /* 0x00000006141a7c11 */ /* 0x001fc8000f8210ff */
[----:B------:R-:W-:-:S05]  /*d150*/  LEA.HI.X R27, R20, UR7, R25, 0x2, P1 ;  /* 0x00000007141b7c11 */ /* 0x000fca00088f1419 */
        /* <DEDUP_REMOVED lines=16> */
.L_x_5127:
[----:B------:R-:W-:Y:S05]  /*d260*/  BSYNC.RECONVERGENT B1 ;  /* 0x0000000000017941 */ /* 0x000fea0003800200 */
.L_x_5126:
[----:B------:R-:W-:Y:S01]  /*d270*/  ISETP.GT.AND P1, PT, R17, R23, PT ;  /* 0x000000171100720c */ /* 0x000fe20003f24270 */
[----:B------:R-:W-:-:S12]  /*d280*/  BSSY.RECONVERGENT B3, `(.L_x_5133) ;  /* 0x000014e000037945 */ /* 0x000fd80003800200 */
[----:B------:R-:W-:Y:S05]  /*d290*/  @!P1 BRA `(.L_x_5134) ;  /* 0x0000001400309947 */ /* 0x000fea0003800000 */
[----:B------:R-:W-:Y:S01]  /*d2a0*/  IADD3 R20, PT, PT, R41, R2, -R17 ;  /* 0x0000000229147210 */ /* 0x000fe20007ffe811 */
[----:B------:R-:W-:Y:S01]  /*d2b0*/  IMAD.IADD R17, R17, 0x1, -R23 ;  /* 0x0000000111117824 */ /* 0x000fe200078e0a17 */
[----:B------:R-:W-:Y:S01]  /*d2c0*/  BSSY.RECONVERGENT B2, `(.L_x_5135) ;  /* 0x00000bb000027945 */ /* 0x000fe20003800200 */
[----:B------:R-:W-:Y:S01]  /*d2d0*/  IMAD R15, R15, R18, RZ ;  /* 0x000000120f0f7224 */ /* 0x000fe200078e02ff */
[----:B------:R-:W-:Y:S02]  /*d2e0*/  ISETP.GT.U32.AND P1, PT, R20, -0x4, PT ;  /* 0xfffffffc1400780c */ /* 0x000fe40003f24070 */
[----:B------:R-:W-:-:S11]  /*d2f0*/  LOP3.LUT R38, R17, 0x3, RZ, 0xc0, !PT ;  /* 0x0000000311267812 */ /* 0x000fd600078ec0ff */
[----:B------:R-:W-:Y:S05]  /*d300*/  @P1 BRA `(.L_x_5136) ;  /* 0x0000000800d81947 */ /* 0x000fea0003800000 */
[----:B------:R-:W0:Y:S01]  /*d310*/  S2UR UR6, SR_CgaCtaId ;  /* 0x00000000000679c3 */ /* 0x000e220000008800 */
[----:B------:R-:W-:Y:S01]  /*d320*/  UMOV UR5, 0x400 ;  /* 0x0000040000057882 */ /* 0x000fe20000000000 */
[----:B------:R-:W-:Y:S01]  /*d330*/  LOP3.LUT R18, R17, 0xfffffffc, RZ, 0xc0, !PT ;  /* 0xfffffffc11127812 */ /* 0x000fe200078ec0ff */
[----:B------:R-:W-:Y:S01]  /*d340*/  UIADD3 UR5, UPT, UPT, UR5, 0x410, URZ ;  /* 0x0000041005057890 */ /* 0x000fe2000fffe0ff */
[----:B------:R-:W-:Y:S01]  /*d350*/  BSSY.RECONVERGENT B1, `(.L_x_5137) ;  /* 0x00000b0000017945 */ /* 0x000fe20003800200 */
[----:B------:R-:W-:Y:S02]  /*d360*/  IADD3 R23, PT, PT, R23, 0x1, RZ ;  /* 0x0000000117177810 */ /* 0x000fe40007ffe0ff */
[----:B--2---:R-:W-:Y:S01]  /*d370*/  IMAD.MOV R28, RZ, RZ, -R18 ;  /* 0x000000ffff1c7224 */ /* 0x004fe200078e0a12 */
[----:B------:R-:W2:Y:S01]  /*d380*/  LDC R36, c[0x0][0x3f4] ;  /* 0x0000fd00ff247b82 */ /* 0x000ea20000000800 */
[----:B0-----:R-:W-:-:S06]  /*d390*/  ULEA UR5, UR6, UR5, 0x18 ;  /* 0x0000000506057291 */ /* 0x001fcc000f8ec0ff */
[----:B------:R-:W-:-:S05]  /*d3a0*/  LEA R20, R41, UR5, 0x2 ;  /* 0x0000000529147c11 */ /* 0x000fca000f8e10ff */
[----:B------:R-:W-:-:S07]  /*d3b0*/  VIADD R20, R20, 0x8 ;  /* 0x0000000814147836 */ /* 0x000fce0000000000 */
.L_x_5146:
[C---:B-1----:R-:W-:Y:S01]  /*d3c0*/  VIADD R27, R23.reuse, 0xffffffff ;  /* 0xffffffff171b7836 */ /* 0x042fe20000000000 */
[----:B------:R-:W-:Y:S01]  /*d3d0*/  BSSY.RECONVERGENT B4, `(.L_x_5138) ;  /* 0x000002a000047945 */ /* 0x000fe20003800200 */
[----:B--2---:R-:W-:Y:S01]  /*d3e0*/  IMAD.MOV.U32 R18, RZ, RZ, R36 ;  /* 0x000000ffff127224 */ /* 0x004fe200078e0024 */
[----:B------:R-:W-:Y:S01]  /*d3f0*/  IADD3 R28, PT, PT, R28, 0x4, RZ ;  /* 0x000000041c1c7810 */ /* 0x000fe20007ffe0ff */
[----:B------:R-:W-:-:S03]  /*d400*/  VIADD R37, R23, 0x1 ;  /* 0x0000000117257836 */ /* 0x000fc60000000000 */
[----:B------:R-:W-:-:S13]  /*d410*/  ISETP.GE.AND P1, PT, R27, R18, PT ;  /* 0x000000121b00720c */ /* 0x000fda0003f26270 */
        /* <DEDUP_REMOVED lines=20> */
[----:B------:R-:W-:Y:S02]  /*d560*/  @!P1 IMAD.IADD R24, R24, 0x1, -R29 ;  /* 0x0000000118189824 */ /* 0x000fe400078e0a1d */
[----:B------:R-:W0:Y:S02]  /*d570*/  LDS R29, [R20+-0x8] ;  /* 0xfffff800141d7984 */ /* 0x000e240000000800 */
[----:B------:R-:W-:Y:S01]  /*d580*/  @!P2 IMAD.MOV R24, RZ, RZ, -R24 ;  /* 0x000000ffff18a224 */ /* 0x000fe200078e0a18 */
[----:B------:R-:W-:-:S04]  /*d590*/  @!P3 LOP3.LUT R24, RZ, R18, RZ, 0x33, !PT ;  /* 0x00000012ff18b212 */ /* 0x000fc800078e33ff */
[----:B------:R-:W-:-:S04]  /*d5a0*/  IADD3 R25, P1, PT, R24, UR4, RZ ;  /* 0x0000000418197c10 */ /* 0x000fc8000ff3e0ff */
[----:B------:R-:W-:Y:S02]  /*d5b0*/  IADD3.X R30, PT, PT, RZ, UR10, RZ, P1, !PT ;  /* 0x0000000aff1e7c10 */ /* 0x000fe40008ffe4ff */
[----:B------:R-:W-:-:S04]  /*d5c0*/  LEA R26, P1, R25, UR12, 0x2 ;  /* 0x0000000c191a7c11 */ /* 0x000fc8000f8210ff */
[----:B------:R-:W-:-:S05]  /*d5d0*/  LEA.HI.X R27, R25, UR13, R30, 0x2, P1 ;  /* 0x0000000d191b7c11 */ /* 0x000fca00088f141e */
        /* <DEDUP_REMOVED lines=9> */
.L_x_5139:
[----:B------:R-:W-:Y:S05]  /*d670*/  BSYNC.RECONVERGENT B4 ;  /* 0x0000000000047941 */ /* 0x000fea0003800200 */
.L_x_5138:
[CC--:B------:R-:W-:Y:S01]  /*d680*/  ISETP.GE.AND P4, PT, R23.reuse, R18.reuse, PT ;  /* 0x000000121700720c */ /* 0x0c0fe20003f86270 */
[----:B------:R-:W-:Y:S01]  /*d690*/  VIADD R31, R23, 0x2 ;  /* 0x00000002171f7836 */ /* 0x000fe20000000000 */
[----:B------:R-:W-:Y:S01]  /*d6a0*/  BSSY.RECONVERGENT B4, `(.L_x_5140) ;  /* 0x0000029000047945 */ /* 0x000fe20003800200 */
[----:B------:R-:W-:Y:S02]  /*d6b0*/  ISETP.NE.AND P1, PT, R28, RZ, PT ;  /* 0x000000ff1c00720c */ /* 0x000fe40003f25270 */
[-C--:B------:R-:W-:Y:S02]  /*d6c0*/  ISETP.GE.AND P2, PT, R37, R18.reuse, PT ;  /* 0x000000122500720c */ /* 0x080fe40003f46270 */
[----:B------:R-:W-:-:S06]  /*d6d0*/  ISETP.GE.AND P3, PT, R31, R18, PT ;  /* 0x000000121f00720c */ /* 0x000fcc0003f66270 */
[----:B------:R-:W-:Y:S07]  /*d6e0*/  @!P4 BRA `(.L_x_5141) ;  /* 0x000000000090c947 */ /* 0x000fee0003800000 */
[----:B------:R-:W-:Y:S02]  /*d6f0*/  IABS R27, R18 ;  /* 0x00000012001b7213 */ /* 0x000fe40000000000 */
[----:B------:R-:W-:Y:S02]  /*d700*/  IABS R30, R23 ;  /* 0x00000017001e7213 */ /* 0x000fe40000000000 */
[----:B------:R-:W0:Y:S01]  /*d710*/  I2F.RP R26, R27 ;  /* 0x0000001b001a7306 */ /* 0x000e220000209400 */
[----:B------:R-:W-:Y:S02]  /*d720*/  ISETP.GE.AND P5, PT, R23, RZ, PT ;  /* 0x000000ff1700720c */ /* 0x000fe40003fa6270 */
[----:B------:R-:W-:-:S05]  /*d730*/  ISETP.NE.AND P6, PT, R18, RZ, PT ;  /* 0x000000ff1200720c */ /* 0x000fca0003fc5270 */
[----:B0-----:R-:W0:Y:S02]  /*d740*/  MUFU.RCP R26, R26 ;  /* 0x0000001a001a7308 */ /* 0x001e240000001000 */
[----:B0-----:R-:W-:-:S06]  /*d750*/  VIADD R29, R26, 0xffffffe ;  /* 0x0ffffffe1a1d7836 */ /* 0x001fcc0000000000 */
[----:B------:R0:W1:Y:S02]  /*d760*/  F2I.FTZ.U32.TRUNC.NTZ R25, R29 ;  /* 0x0000001d00197305 */ /* 0x000064000021f000 */
[----:B0-----:R-:W0:Y:S01]  /*d770*/  LDS R29, [R20+-0x4] ;  /* 0xfffffc00141d7984 */ /* 0x001e220000000800 */
        /* <DEDUP_REMOVED lines=27> */
.L_x_5141:
[----:B------:R-:W-:Y:S05]  /*d930*/  BSYNC.RECONVERGENT B4 ;  /* 0x0000000000047941 */ /* 0x000fea0003800200 */
.L_x_5140:
        /* <DEDUP_REMOVED lines=10> */
[----:B0-----:R-:W0:Y:S01]  /*d9e0*/  LDS R29, [R20] ;  /* 0x00000000141d7984 */ /* 0x001e220000000800 */
        /* <DEDUP_REMOVED lines=27> */
.L_x_5143:
[----:B------:R-:W-:Y:S05]  /*dba0*/  BSYNC.RECONVERGENT B4 ;  /* 0x0000000000047941 */ /* 0x000fea0003800200 */
.L_x_5142:
        /* <DEDUP_REMOVED lines=9> */
[----:B------:R0:W1:Y:S02]  /*dc40*/  F2I.FTZ.U32.TRUNC.NTZ R25, R29 ;  /* 0x0000001d00197305 */ /* 0x000064000021f000 */
[----:B0-----:R-:W0:Y:S01]  /*dc50*/  LDS R29, [R20+0x4] ;  /* 0x00000400141d7984 */ /* 0x001e220000000800 */
        /* <DEDUP_REMOVED lines=27> */
.L_x_5145:
[----:B------:R-:W-:Y:S05]  /*de10*/  BSYNC.RECONVERGENT B4 ;  /* 0x0000000000047941 */ /* 0x000fea0003800200 */
.L_x_5144:
[----:B------:R-:W-:Y:S01]  /*de20*/  VIADD R23, R23, 0x4 ;  /* 0x0000000417177836 */ /* 0x000fe20000000000 */
[----:B------:R-:W-:Y:S01]  /*de30*/  IADD3 R20, PT, PT, R20, 0x10, RZ ;  /* 0x0000001014147810 */ /* 0x000fe20007ffe0ff */
[----:B------:R-:W-:Y:S06]  /*de40*/  @P1 BRA `(.L_x_5146) ;  /* 0xfffffff4005c1947 */ /* 0x000fec000383ffff */
[----:B------:R-:W-:Y:S05]  /*de50*/  BSYNC.RECONVERGENT B1 ;  /* 0x0000000000017941 */ /* 0x000fea0003800200 */
.L_x_5137:
[----:B------:R-:W-:-:S07]  /*de60*/  VIADD R23, R23, 0xffffffff ;  /* 0xffffffff17177836 */ /* 0x000fce0000000000 */
.L_x_5136:
[----:B------:R-:W-:Y:S05]  /*de70*/  BSYNC.RECONVERGENT B2 ;  /* 0x0000000000027941 */ /* 0x000fea0003800200 */
.L_x_5135:
[----:B------:R-:W-:-:S13]  /*de80*/  ISETP.NE.AND P1, PT, R38, RZ, PT ;  /* 0x000000ff2600720c */ /* 0x000fda0003f25270 */
        /* <DEDUP_REMOVED lines=15> */
[----:B-1----:R-:W-:Y:S01]  /*df80*/  IABS R27, R18 ;  /* 0x00000012001b7213 */ /* 0x002fe20000000000 */
[----:B------:R-:W-:Y:S01]  /*df90*/  IMAD.MOV.U32 R24, RZ, RZ, RZ ;  /* 0x000000ffff187224 */ /* 0x000fe200078e00ff */
[----:B------:R-:W-:Y:S01]  /*dfa0*/  ISETP.GE.AND P3, PT, R23, RZ, PT ;  /* 0x000000ff1700720c */ /* 0x000fe20003f66270 */
[----:B------:R-:W0:Y:S01]  /*dfb0*/  LDCU.64 UR6, c[0x0][0x3c8] ;  /* 0x00007900ff0677ac */ /* 0x000e220008000a00 */
[----:B------:R-:W1:Y:S01]  /*dfc0*/  I2F.RP R26, R27 ;  /* 0x0000001b001a7306 */ /* 0x000e620000209400 */
[----:B------:R-:W-:-:S07]  /*dfd0*/  ISETP.NE.AND P4, PT, R18, RZ, PT ;  /* 0x000000ff1200720c */ /* 0x000fce0003f85270 */
[----:B-1----:R-:W2:Y:S02]  /*dfe0*/  MUFU.RCP R26, R26 ;  /* 0x0000001a001a7308 */ /* 0x002ea40000001000 */
[----:B--2---:R-:W-:-:S06]  /*dff0*/  VIADD R28, R26, 0xffffffe ;  /* 0x0ffffffe1a1c7836 */ /* 0x004fcc0000000000 */
        /* <DEDUP_REMOVED lines=17> */
[----:B0-----:R-:W-:-:S04]  /*e110*/  LEA R26, P2, R24, UR6, 0x2 ;  /* 0x00000006181a7c11 */ /* 0x001fc8000f8410ff */
[----:B------:R-:W-:-:S05]  /*e120*/  LEA.HI.X R27, R24, UR7, R25, 0x2, P2 ;  /* 0x00000007181b7c11 */ /* 0x000fca00090f1419 */
[----:B------:R-:W2:Y:S02]  /*e130*/  LDG.E R26, desc[UR36][R26.64] ;  /* 0x000000241a1a7981 */ /* 0x000ea4000c1e1900 */
[----:B--2---:R-:W-:-:S04]  /*e140*/  IMAD R20, R15, R26, R20 ;  /* 0x0000001a0f147224 */ /* 0x004fc800078e0214 */
[----:B------:R-:W-:Y:S02]  /*e150*/  IMAD R25, R20, 0xe0, RZ ;  /* 0x000000e014197824 */ /* 0x000fe400078e02ff */
[----:B------:R-:W0:Y:S02]  /*e160*/  LDS R20, [R32] ;  /* 0x0000000020147984 */ /* 0x000e240000000800 */
[----:B------:R-:W-:-:S05]  /*e170*/  IMAD.WIDE R24, R25, 0x4, R12 ;  /* 0x0000000419187825 */ /* 0x000fca00078e020c */
[----:B------:R-:W0:Y:S02]  /*e180*/  LDG.E.128 R28, desc[UR36][R24.64] ;  /* 0x00000024181c7981 */ /* 0x000e24000c1e1d00 */
[-C--:B0-----:R-:W-:Y:S01]  /*e190*/  FFMA.FTZ R8, R28, R20.reuse, R8 ;  /* 0x000000141c087223 */ /* 0x081fe20000010008 */
[-C--:B------:R-:W-:Y:S01]  /*e1a0*/  FFMA.FTZ R9, R29, R20.reuse, R9 ;  /* 0x000000141d097223 */ /* 0x080fe20000010009 */
[-C--:B------:R-:W-:Y:S01]  /*e1b0*/  FFMA.FTZ R10, R30, R20.reuse, R10 ;  /* 0x000000141e0a7223 */ /* 0x080fe2000001000a */
[----:B------:R-:W-:-:S07]  /*e1c0*/  FFMA.FTZ R11, R31, R20, R11 ;  /* 0x000000141f0b7223 */ /* 0x000fce000001000b */
.L_x_5150:
[----:B------:R-:W-:Y:S05]  /*e1d0*/  BSYNC.RECONVERGENT B2 ;  /* 0x0000000000027941 */ /* 0x000fea0003800200 */
.L_x_5149:
[----:B------:R-:W-:Y:S04]  /*e1e0*/  BSSY.RECONVERGENT B2, `(.L_x_5151) ;  /* 0x0000027000027945 */ /* 0x000fe80003800200 */
[----:B------:R-:W-:Y:S05]  /*e1f0*/  @!P1 BRA `(.L_x_5152) ;  /* 0x0000000000949947 */ /* 0x000fea0003800000 */
[----:B-1----:R-:W-:Y:S01]  /*e200*/  IABS R27, R18 ;  /* 0x00000012001b7213 */ /* 0x002fe20000000000 */
[----:B------:R-:W-:Y:S01]  /*e210*/  HFMA2 R24, -RZ, RZ, 0, 0 ;  /* 0x00000000ff187431 */ /* 0x000fe200000001ff */
[----:B------:R-:W-:Y:S01]  /*e220*/  ISETP.GE.AND P2, PT, R33, RZ, PT ;  /* 0x000000ff2100720c */ /* 0x000fe20003f46270 */
[----:B------:R-:W0:Y:S01]  /*e230*/  LDCU.64 UR6, c[0x0][0x3c8] ;  /* 0x00007900ff0677ac */ /* 0x000e220008000a00 */
[----:B------:R-:W1:Y:S01]  /*e240*/  I2F.RP R26, R27 ;  /* 0x0000001b001a7306 */ /* 0x000e620000209400 */
[----:B------:R-:W-:-:S07]  /*e250*/  ISETP.NE.AND P3, PT, R18, RZ, PT ;  /* 0x000000ff1200720c */ /* 0x000fce0003f65270 */
[----:B-1----:R-:W2:Y:S02]  /*e260*/  MUFU.RCP R26, R26 ;  /* 0x0000001a001a7308 */ /* 0x002ea40000001000 */
[----:B--2---:R-:W-:-:S06]  /*e270*/  VIADD R28, R26, 0xffffffe ;  /* 0x0ffffffe1a1c7836 */ /* 0x004fcc0000000000 */
[----:B------:R-:W1:Y:S02]  /*e280*/  F2I.FTZ.U32.TRUNC.NTZ R25, R28 ;  /* 0x0000001c00197305 */ /* 0x000e64000021f000 */
[----:B-1----:R-:W-:-:S04]  /*e290*/  IMAD.MOV R20, RZ, RZ, -R25 ;  /* 0x000000ffff147224 */ /* 0x002fc800078e0a19 */
        /* <DEDUP_REMOVED lines=20> */
[----:B------:R-:W0:Y:S02]  /*e3e0*/  LDS R20, [R32+0x4] ;  /* 0x0000040020147984 */ /* 0x000e240000000800 */
[----:B------:R-:W-:-:S05]  /*e3f0*/  IMAD.WIDE R24, R25, 0x4, R12 ;  /* 0x0000000419187825 */ /* 0x000fca00078e020c */
[----:B------:R-:W0:Y:S02]  /*e400*/  LDG.E.128 R28, desc[UR36][R24.64] ;  /* 0x00000024181c7981 */ /* 0x000e24000c1e1d00 */
[-C--:B0-----:R-:W-:Y:S01]  /*e410*/  FFMA.FTZ R8, R28, R20.reuse, R8 ;  /* 0x000000141c087223 */ /* 0x081fe20000010008 */
[-C--:B------:R-:W-:Y:S01]  /*e420*/  FFMA.FTZ R9, R29, R20.reuse, R9 ;  /* 0x000000141d097223 */ /* 0x080fe20000010009 */
[-C--:B------:R-:W-:Y:S01]  /*e430*/  FFMA.FTZ R10, R30, R20.reuse, R10 ;  /* 0x000000141e0a7223 */ /* 0x080fe2000001000a */
[----:B------:R-:W-:-:S07]  /*e440*/  FFMA.FTZ R11, R31, R20, R11 ;  /* 0x000000141f0b7223 */ /* 0x000fce000001000b */
.L_x_5152:
[----:B------:R-:W-:Y:S05]  /*e450*/  BSYNC.RECONVERGENT B2 ;  /* 0x0000000000027941 */ /* 0x000fea0003800200 */
.L_x_5151:
[----:B------:R-:W-:-:S07]  /*e460*/  VIADD R23, R23, 0x2 ;  /* 0x0000000217177836 */ /* 0x000fce0000000000 */
.L_x_5148:
[----:B------:R-:W-:Y:S05]  /*e470*/  BSYNC.RECONVERGENT B1 ;  /* 0x0000000000017941 */ /* 0x000fea0003800200 */
.L_x_5147:
[----:B------:R-:W-:Y:S02]  /*e480*/  LOP3.LUT R17, R17, 0x1, RZ, 0xc0, !PT ;  /* 0x0000000111117812 */ /* 0x000fe400078ec0ff */
[----:B------:R-:W-:-:S04]  /*e490*/  ISETP.GE.AND P1, PT, R23, R18, PT ;  /* 0x000000121700720c */ /* 0x000fc80003f26270 */
[----:B------:R-:W-:-:S13]  /*e4a0*/  ISETP.NE.U32.OR P1, PT, R17, 0x1, !P1 ;  /* 0x000000011100780c */ /* 0x000fda0004f25470 */
[----:B------:R-:W-:Y:S05]  /*e4b0*/  @P1 BRA `(.L_x_5134) ;  /* 0x0000000000a81947 */ /* 0x000fea0003800000 */
[----:B-1----:R-:W-:Y:S01]  /*e4c0*/  IABS R26, R18 ;  /* 0x00000012001a7213 */ /* 0x002fe20000000000 */
[----:B------:R-:W0:Y:S01]  /*e4d0*/  LDCU.64 UR6, c[0x0][0x3c8] ;  /* 0x00007900ff0677ac */ /* 0x000e220008000a00 */
[----:B------:R-:W-:Y:S02]  /*e4e0*/  IABS R20, R23 ;  /* 0x0000001700147213 */ /* 0x000fe40000000000 */
[----:B------:R-:W1:Y:S01]  /*e4f0*/  I2F.RP R27, R26 ;  /* 0x0000001a001b7306 */ /* 0x000e620000209400 */
[----:B------:R-:W-:Y:S02]  /*e500*/  ISETP.GE.AND P2, PT, R23, RZ, PT ;  /* 0x000000ff1700720c */ /* 0x000fe40003f46270 */
[----:B------:R-:W-:-:S05]  /*e510*/  ISETP.NE.AND P3, PT, R18, RZ, PT ;  /* 0x000000ff1200720c */ /* 0x000fca0003f65270 */
[----:B-1----:R-:W1:Y:S02]  /*e520*/  MUFU.RCP R27, R27 ;  /* 0x0000001b001b7308 */ /* 0x002e640000001000 */
[----:B-1----:R-:W-:-:S06]  /*e530*/  VIADD R24, R27, 0xffffffe ;  /* 0x0ffffffe1b187836 */ /* 0x002fcc0000000000 */
        /* <DEDUP_REMOVED lines=16> */
[----:B0-----:R-:W-:-:S04]  /*e640*/  LEA R24, P1, R20, UR6, 0x2 ;  /* 0x0000000614187c11 */ /* 0x001fc8000f8210ff */
[----:B------:R-:W-:-:S05]  /*e650*/  LEA.HI.X R25, R20, UR7, R25, 0x2, P1 ;  /* 0x0000000714197c11 */ /* 0x000fca00088f1419 */
[----:B------:R-:W3:Y:S01]  /*e660*/  LDG.E R24, desc[UR36][R24.64] ;  /* 0x0000002418187981 */ /* 0x000ee2000c1e1900 */
[----:B------:R-:W0:Y:S01]  /*e670*/  S2UR UR6, SR_CgaCtaId ;  /* 0x00000000000679c3 */ /* 0x000e220000008800 */
[----:B------:R-:W-:Y:S02]  /*e680*/  UMOV UR5, 0x400 ;  /* 0x0000040000057882 */ /* 0x000fe40000000000 */
[----:B------:R-:W-:Y:S01]  /*e690*/  UIADD3 UR5, UPT, UPT, UR5, 0x410, URZ ;  /* 0x0000041005057890 */ /* 0x000fe2000fffe0ff */
[----:B------:R-:W-:-:S03]  /*e6a0*/  IMAD.IADD R2, R23, 0x1, -R2 ;  /* 0x0000000117027824 */ /* 0x000fc600078e0a02 */
[----:B0-----:R-:W-:-:S06]  /*e6b0*/  ULEA UR5, UR6, UR5, 0x18 ;  /* 0x0000000506057291 */ /* 0x001fcc000f8ec0ff */
[----:B------:R-:W-:-:S06]  /*e6c0*/  LEA R2, R2, UR5, 0x2 ;  /* 0x0000000502027c11 */ /* 0x000fcc000f8e10ff */
[----:B------:R-:W0:Y:S01]  /*e6d0*/  LDS R2, [R2] ;  /* 0x0000000002027984 */ /* 0x000e220000000800 */
[----:B---3--:R-:W-:-:S04]  /*e6e0*/  IMAD R15, R15, R24, R17 ;  /* 0x000000180f0f7224 */ /* 0x008fc800078e0211 */
[----:B------:R-:W-:-:S04]  /*e6f0*/  IMAD R15, R15, 0xe0, RZ ;  /* 0x000000e00f0f7824 */ /* 0x000fc800078e02ff */
[----:B------:R-:W-:-:S05]  /*e700*/  IMAD.WIDE R12, R15, 0x4, R12 ;  /* 0x000000040f0c7825 */ /* 0x000fca00078e020c */
[----:B--2---:R-:W0:Y:S02]  /*e710*/  LDG.E.128 R28, desc[UR36][R12.64] ;  /* 0x000000240c1c7981 */ /* 0x004e24000c1e1d00 */
[-C--:B0-----:R-:W-:Y:S01]  /*e720*/  FFMA.FTZ R8, R28, R2.reuse, R8 ;  /* 0x000000021c087223 */ /* 0x081fe20000010008 */
[-C--:B------:R-:W-:Y:S01]  /*e730*/  FFMA.FTZ R9, R29, R2.reuse, R9 ;  /* 0x000000021d097223 */ /* 0x080fe20000010009 */
[-C--:B------:R-:W-:Y:S01]  /*e740*/  FFMA.FTZ R10, R30, R2.reuse, R10 ;  /* 0x000000021e0a7223 */ /* 0x080fe2000001000a */
[----:B------:R-:W-:-:S07]  /*e750*/  FFMA.FTZ R11, R31, R2, R11 ;  /* 0x000000021f0b7223 */ /* 0x000fce000001000b */
.L_x_5134:
[----:B------:R-:W-:Y:S05]  /*e760*/  BSYNC.RECONVERGENT B3 ;  /* 0x0000000000037941 */ /* 0x000fea0003800200 */
.L_x_5133:
[----:B------:R-:W-:-:S13]  /*e770*/  ISETP.GT.U32.AND P1, PT, R21, 0x3f, PT ;  /* 0x0000003f1500780c */ /* 0x000fda0003f24070 */
[----:B------:R-:W-:Y:S05]  /*e780*/  @P1 BRA `(.L_x_5125) ;  /* 0x0000000000d01947 */ /* 0x000fea0003800000 */
[----:B------:R-:W0:Y:S01]  /*e790*/  LDC R2, c[0x0][0x478] ;  /* 0x00011e00ff027b82 */ /* 0x000e220000000800 */
[----:B--2---:R-:W-:Y:S01]  /*e7a0*/  IMAD.IADD R31, R3, 0x1, R22 ;  /* 0x00000001031f7824 */ /* 0x004fe200078e0216 */
[----:B------:R-:W2:Y:S01]  /*e7b0*/  LDCU.64 UR6, c[0x0][0x460] ;  /* 0x00008c00ff0677ac */ /* 0x000ea20008000a00 */
[----:B------:R-:W3:Y:S01]  /*e7c0*/  LDS R87, [R87] ;  /* 0x0000000057577984 */ /* 0x000ee20000000800 */
        /* <DEDUP_REMOVED lines=9> */
[----:B------:R-:W-:Y:S01]  /*e860*/  ISETP.NE.AND.EX P0, PT, RZ, UR7, PT, P0 ;  /* 0x00000007ff007c0c */ /* 0x000fe2000bf05300 */
[----:B------:R-:W0:-:S12]  /*e870*/  LDCU.64 UR6, c[0x0][0x3c0] ;  /* 0x00007800ff0677ac */ /* 0x000e180008000a00 */
[----:B------:R-:W1:Y:S08]  /*e880*/  @P0 LDC R26, c[0x0][0x3f8] ;  /* 0x0000fe00ff1a0b82 */ /* 0x000e700000000800 */
[----:B------:R-:W2:Y:S01]  /*e890*/  @P0 LDC.64 R22, c[0x0][0x458] ;  /* 0x00011600ff160b82 */ /* 0x000ea20000000a00 */
[----:B----4-:R-:W-:-:S04]  /*e8a0*/  @P1 IMAD.WIDE R12, R31, 0x4, R20 ;  /* 0x000000041f0c1825 */ /* 0x010fc800078e0214 */
[----:B-1----:R-:W-:-:S04]  /*e8b0*/  @P0 IMAD R0, R19, R26, R0 ;  /* 0x0000001a13000224 */ /* 0x002fc800078e0200 */
[----:B------:R-:W-:-:S04]  /*e8c0*/  @P0 IMAD R21, R0, 0xe0, R3 ;  /* 0x000000e000150824 */ /* 0x000fc800078e0203 */
[----:B--2---:R-:W-:-:S06]  /*e8d0*/  @P0 IMAD.WIDE R20, R21, 0x4, R22 ;  /* 0x0000000415140825 */ /* 0x004fcc00078e0216 */
[----:B------:R-:W2:Y:S01]  /*e8e0*/  @P0 LDG.E.128 R20, desc[UR36][R20.64] ;  /* 0x0000002414140981 */ /* 0x000ea2000c1e1d00 */
[----:B---3--:R-:W1:Y:S08]  /*e8f0*/  @!P1 I2F.S8 R15, R2 ;  /* 0x00000002000f9306 */ /* 0x008e700000001400 */
[----:B------:R-:W3:Y:S08]  /*e900*/  @!P1 I2F.S8 R17, R2.B1 ;  /* 0x1000000200119306 */ /* 0x000ef00000001400 */
[----:B------:R-:W4:Y:S08]  /*e910*/  @!P1 I2F.S8 R27, R2.B2 ;  /* 0x20000002001b9306 */ /* 0x000f300000001400 */
[----:B------:R-:W0:Y:S01]  /*e920*/  @!P1 I2F.S8 R29, R2.B3 ;  /* 0x30000002001d9306 */ /* 0x000e220000001400 */
[C---:B-1----:R-:W-:Y:S01]  /*e930*/  @!P1 FMUL.FTZ R32, R24.reuse, R15 ;  /* 0x0000000f18209220 */ /* 0x042fe20000410000 */
[C---:B---3--:R-:W-:Y:S01]  /*e940*/  @!P1 FMUL.FTZ R33, R24.reuse, R17 ;  /* 0x0000001118219220 */ /* 0x048fe20000410000 */
[C---:B----4-:R-:W-:Y:S01]  /*e950*/  @!P1 FMUL.FTZ R34, R24.reuse, R27 ;  /* 0x0000001b18229220 */ /* 0x050fe20000410000 */
[----:B0-----:R-:W-:-:S06]  /*e960*/  @!P1 FMUL.FTZ R35, R24, R29 ;  /* 0x0000001d18239220 */ /* 0x001fcc0000410000 */
[----:B------:R-:W3:Y:S01]  /*e970*/  @P1 LDG.E.128 R32, desc[UR36][R12.64] ;  /* 0x000000240c201981 */ /* 0x000ee2000c1e1d00 */
[----:B------:R-:W-:Y:S02]  /*e980*/  IMAD R15, R14, R18, R3 ;  /* 0x000000120e0f7224 */ /* 0x000fe400078e0203 */
[----:B------:R-:W-:-:S03]  /*e990*/  IMAD R16, R16, 0xe0, RZ ;  /* 0x000000e010107824 */ /* 0x000fc600078e02ff */
[----:B------:R-:W-:Y:S02]  /*e9a0*/  SHF.R.S32.HI R17, RZ, 0x1f, R15 ;  /* 0x0000001fff117819 */ /* 0x000fe4000001140f */
[----:B------:R-:W-:-:S04]  /*e9b0*/  IADD3 R15, P1, PT, R16, R15, RZ ;  /* 0x0000000f100f7210 */ /* 0x000fc80007f3e0ff */
        /* <DEDUP_REMOVED lines=12> */
[----:B------:R-:W-:Y:S01]  /*ea80*/  PLOP3.LUT P0, PT, PT, PT, PT, 0x80, 0x8 ;  /* 0x000000000008781c */ /* 0x000fe20003f0f070 */
[C---:B------:R-:W-:Y:S01]  /*ea90*/  FFMA.FTZ R8, R87.reuse, R4, R8 ;  /* 0x0000000457087223 */ /* 0x040fe20000010008 */
[C---:B------:R-:W-:Y:S01]  /*eaa0*/  FFMA.FTZ R9, R87.reuse, R5, R9 ;  /* 0x0000000557097223 */ /* 0x040fe20000010009 */
[C---:B------:R-:W-:Y:S01]  /*eab0*/  FFMA.FTZ R10, R87.reuse, R6, R10 ;  /* 0x00000006570a7223 */ /* 0x040fe2000001000a */
[----:B------:R-:W-:-:S09]  /*eac0*/  FFMA.FTZ R11, R87, R7, R11 ;  /* 0x00000007570b7223 */ /* 0x000fd2000001000b */
.L_x_5125:
[----:B------:R-:W-:Y:S05]  /*ead0*/  BSYNC.RECONVERGENT B0 ;  /* 0x0000000000007941 */ /* 0x000fea0003800200 */
.L_x_5124:
[----:B------:R-:W-:Y:S06]  /*eae0*/  BAR.SYNC.DEFER_BLOCKING 0x0 ;  /* 0x0000000000007b1d */ /* 0x000fec0000010000 */
[----:B------:R-:W-:Y:S05]  /*eaf0*/  @!P0 EXIT ;  /* 0x000000000000894d */ /* 0x000fea0003800000 */
[----:B------:R-:W3:Y:S02]  /*eb00*/  LDCU UR4, c[0x0][0x478] ;  /* 0x00008f00ff0477ac */ /* 0x000ee40008000800 */
[----:B---3--:R-:W-:-:S09]  /*eb10*/  UISETP.NE.AND UP0, UPT, UR4, 0x2, UPT ;  /* 0x000000020400788c */ /* 0x008fd2000bf05270 */
[----:B------:R-:W-:Y:S05]  /*eb20*/  BRA.U UP0, `(.L_x_5153) ;  /* 0x00000001007c7547 */ /* 0x000fea000b800000 */
[----:B0----5:R-:W0:Y:S01]  /*eb30*/  LDC.64 R4, c[0x0][0x470] ;  /* 0x00011c00ff047b82 */ /* 0x021e220000000a00 */
[----:B------:R-:W3:Y:S01]  /*eb40*/  LDCU.64 UR4, c[0x0][0x380] ;  /* 0x00007000ff0477ac */ /* 0x000ee20008000a00 */
[----:B0-----:R-:W2:Y:S01]  /*eb50*/  LDG.E R4, desc[UR36][R4.64] ;  /* 0x0000002404047981 */ /* 0x001ea2000c1e1900 */
        /* <DEDUP_REMOVED lines=15> */
[----:B0-----:R-:W-:Y:S02]  /*ec50*/  PRMT R9, R9, 0x8880, RZ ;  /* 0x0000888009097816 */ /* 0x001fe400000000ff */
[----:B------:R-:W-:Y:S02]  /*ec60*/  LEA R5, R0, R5, 0x18 ;  /* 0x0000000500057211 */ /* 0x000fe400078ec0ff */
[----:B------:R-:W-:Y:S02]  /*ec70*/  PRMT R2, R9, 0x7710, RZ ;  /* 0x0000771009027816 */ /* 0x000fe400000000ff */
[----:B--2---:R-:W-:-:S04]  /*ec80*/  PRMT R4, R8, 0x8880, RZ ;  /* 0x0000888008047816 */ /* 0x004fc800000000ff */
        /* <DEDUP_REMOVED lines=9> */
.L_x_5153:
[----:B0----5:R-:W0:Y:S01]  /*ed20*/  LDC.64 R4, c[0x0][0x380] ;  /* 0x0000e000ff047b82 */ /* 0x021e220000000a00 */
[----:B------:R-:W-:-:S04]  /*ed30*/  IMAD.IADD R3, R14, 0x1, R3 ;  /* 0x000000010e037824 */ /* 0x000fc800078e0203 */
[----:B0-----:R-:W-:-:S05]  /*ed40*/  IMAD.WIDE R2, R3, 0x4, R4 ;  /* 0x0000000403027825 */ /* 0x001fca00078e0204 */
[----:B------:R-:W-:Y:S01]  /*ed50*/  STG.E.128 desc[UR36][R2.64], R8 ;  /* 0x0000000802007986 */ /* 0x000fe2000c101d24 */
[----:B------:R-:W-:Y:S05]  /*ed60*/  EXIT ;  /* 0x000000000000794d */ /* 0x000fea0003800000 */
.L_x_5084:
[----:B------:R-:W-:Y:S01]  /*ed70*/  HFMA2 R11, -RZ, RZ, 0, 1.847743988037109375e-06 ;  /* 0x0000001fff0b7431 */ /* 0x000fe200000001ff */
[----:B------:R-:W-:Y:S01]  /*ed80*/  BSSY B1, `(.L_x_5154) ;  /* 0x0000006000017945 */ /* 0x000fe20003800000 */
[----:B------:R-:W-:Y:S02]  /*ed90*/  IMAD.MOV.U32 R12, RZ, RZ, 0x2 ;  /* 0x00000002ff0c7424 */ /* 0x000fe400078e00ff */
[----:B------:R-:W-:-:S07]  /*eda0*/  IMAD.MOV.U32 R15, RZ, RZ, -0x1 ;  /* 0xffffffffff0f7424 */ /* 0x000fce00078e00ff */
[----:B------:R-:W-:Y:S05]  /*edb0*/  WARPSYNC.COLLECTIVE R15, `(.L_x_5155) ;  /* 0x000000000f087348 */ /* 0x000fea0003c00000 */
[----:B------:R0:W1:Y:S02]  /*edc0*/  SHFL.BFLY P6, R14, R13, R12, R11 ;  /* 0x0c00000c0d0e7389 */ /* 0x00006400000c000b */
[----:B01----:R-:W-:Y:S05]  /*edd0*/  ENDCOLLECTIVE ;  /* 0x000000000000791b */ /* 0x003fea0003800000 */
.L_x_5155:
[----:B------:R-:W-:Y:S05]  /*ede0*/  BSYNC B1 ;  /* 0x0000000000017941 */ /* 0x000fea0003800000 */
.L_x_5154:
[----:B------:R-:W-:Y:S01]  /*edf0*/  FADD.FTZ R13, R13, R14 ;  /* 0x0000000e0d0d7221 */ /* 0x000fe20000010000 */
[----:B------:R-:W-:Y:S02]  /*ee00*/  IMAD.MOV.U32 R12, RZ, RZ, 0x1 ;  /* 0x00000001ff0c7424 */ /* 0x000fe400078e00ff */
[----:B------:R-:W-:Y:S02]  /*ee10*/  IMAD.MOV.U32 R11, RZ, RZ, 0x1f ;  /* 0x0000001fff0b7424 */ /* 0x000fe400078e00ff */
[----:B------:R-:W-:-:S07]  /*ee20*/  IMAD.MOV.U32 R15, RZ, RZ, -0x1 ;  /* 0xffffffffff0f7424 */ /* 0x000fce00078e00ff */
[----:B------:R-:W-:Y:S05]  /*ee30*/  WARPSYNC.COLLECTIVE R15, `(.L_x_5156) ;  /* 0x000000000f087348 */ /* 0x000fea0003c00000 */
[----:B------:R0:W1:Y:S02]  /*ee40*/  SHFL.BFLY P6, R14, R13, R12, R11 ;  /* 0x0c00000c0d0e7389 */ /* 0x00006400000c000b */
[----:B01----:R-:W-:Y:S05]  /*ee50*/  ENDCOLLECTIVE ;  /* 0x000000000000791b */ /* 0x003fea0003800000 */
.L_x_5156:
[----:B------:R-:W-:Y:S05]  /*ee60*/  BRA `(.L_x_5157) ;  /* 0xffffffa4007c7947 */ /* 0x000fea000383ffff */
.L_x_5088:
[----:B------:R-:W-:Y:S01]  /*ee70*/  BSSY B0, `(.L_x_5158) ;  /* 0x0000008000007945 */ /* 0x000fe20003800000 */
[----:B------:R-:W-:Y:S01]  /*ee80*/  MOV R13, R0 ;  /* 0x00000000000d7202 */ /* 0x000fe20000000f00 */
[----:B------:R-:W-:Y:S02]  /*ee90*/  IMAD.MOV.U32 R12, RZ, RZ, 0x10 ;  /* 0x00000010ff0c7424 */ /* 0x000fe400078e00ff */
[----:B------:R-:W-:Y:S02]  /*eea0*/  IMAD.MOV.U32 R11, RZ, RZ, 0x1f ;  /* 0x0000001fff0b7424 */ /* 0x000fe400078e00ff */
[----:B------:R-:W-:-:S07]  /*eeb0*/  IMAD.MOV.U32 R15, RZ, RZ, -0x1 ;  /* 0xffffffffff0f7424 */ /* 0x000fce00078e00ff */
[----:B-123-5:R-:W-:Y:S05]  /*eec0*/  WARPSYNC.COLLECTIVE R15, `(.L_x_5159) ;  /* 0x000000000f087348 */ /* 0x02efea0003c00000 */
[----:B------:R0:W4:Y:S02]  /*eed0*/  SHFL.BFLY P6, R14, R13, R12, R11 ;  /* 0x0c00000c0d0e7389 */ /* 0x00012400000c000b */
[----:B012345:R-:W-:Y:S05]  /*eee0*/  ENDCOLLECTIVE ;  /* 0x000000000000791b */ /* 0x03ffea0003800000 */
.L_x_5159:
[----:B------:R-:W-:Y:S05]  /*eef0*/  BSYNC B0 ;  /* 0x0000000000007941 */ /* 0x000fea0003800000 */
.L_x_5158:
[----:B------:R-:W-:Y:S01]  /*ef00*/  FMNMX.FTZ R13, R14, R0, !PT ;  /* 0x000000000e0d7209 */ /* 0x000fe20007810000 */
[----:B------:R-:W-:Y:S02]  /*ef10*/  IMAD.MOV.U32 R12, RZ, RZ, 0x8 ;  /* 0x00000008ff0c7424 */ /* 0x000fe400078e00ff */
[----:B------:R-:W-:Y:S02]  /*ef20*/  HFMA2 R11, -RZ, RZ, 0, 1.847743988037109375e-06 ;  /* 0x0000001fff0b7431 */ /* 0x000fe400000001ff */
[----:B------:R-:W-:-:S07]  /*ef30*/  IMAD.MOV.U32 R15, RZ, RZ, -0x1 ;  /* 0xffffffffff0f7424 */ /* 0x000fce00078e00ff */
[----:B------:R-:W-:Y:S05]  /*ef40*/  WARPSYNC.COLLECTIVE R15, `(.L_x_5160) ;  /* 0x000000000f087348 */ /* 0x000fea0003c00000 */
[----:B------:R0:W1:Y:S02]  /*ef50*/  SHFL.BFLY P6, R14, R13, R12, R11 ;  /* 0x0c00000c0d0e7389 */ /* 0x00006400000c000b */
[----:B01----:R-:W-:Y:S05]  /*ef60*/  ENDCOLLECTIVE ;  /* 0x000000000000791b */ /* 0x003fea0003800000 */
.L_x_5160:
[----:B------:R-:W-:Y:S01]  /*ef70*/  IMAD.MOV.U32 R12, RZ, RZ, 0x4 ;  /* 0x00000004ff0c7424 */ /* 0x000fe200078e00ff */
[----:B------:R-:W-:-:S05]  /*ef80*/  FMNMX.FTZ R3, R13, R14, !PT ;  /* 0x0000000e0d037209 */ /* 0x000fca0007810000 */
[----:B------:R-:W-:-:S07]  /*ef90*/  IMAD.MOV.U32 R13, RZ, RZ, R3 ;  /* 0x000000ffff0d7224 */ /* 0x000fce00078e0003 */
[----:B------:R-:W-:Y:S05]  /*efa0*/  WARPSYNC.COLLECTIVE R15, `(.L_x_5161) ;  /* 0x000000000f087348 */ /* 0x000fea0003c00000 */
[----:B------:R0:W1:Y:S02]  /*efb0*/  SHFL.BFLY P6, R14, R13, R12, R11 ;  /* 0x0c00000c0d0e7389 */ /* 0x00006400000c000b */
[----:B01----:R-:W-:Y:S05]  /*efc0*/  ENDCOLLECTIVE ;  /* 0x000000000000791b */ /* 0x003fea0003800000 */
.L_x_5161:
[----:B------:R-:W-:Y:S05]  /*efd0*/  BRA `(.L_x_5162) ;  /* 0xffffffa400d47947 */ /* 0x000fea000383ffff */
.L_x_5163:
        /* <DEDUP_REMOVED lines=10> */
.L_x_5609:


//--------------------- .text._ZN4mmha33masked_multihead_attention_kernelIfLi224ELi256ELi1ELi64ELi256ELb0ELb0EEEv26Multihead_attention_paramsIT_XT5_EE --------------------------
	.section	.text._ZN4mmha33masked_multihead_attention_kernelIfLi224ELi256ELi1ELi64ELi256ELb0ELb0EEEv26Multihead_attention_paramsIT_XT5_EE,"ax",@progbits
	.align	128
        .global         _ZN4mmha33masked_multihead_attention_kernelIfLi224ELi256ELi1ELi64ELi256ELb0ELb0EEEv26Multihead_attention_paramsIT_XT5_EE
        .type           _ZN4mmha33masked_multihead_attention_kernelIfLi224ELi256ELi1ELi64ELi256ELb0ELb0EEEv26Multihead_attention_paramsIT_XT5_EE,@function
        .size           _ZN4mmha33masked_multihead_attention_kernelIfLi224ELi256ELi1ELi64ELi256ELb0ELb0EEEv26Multihead_attention_paramsIT_XT5_EE,(.L_x_5610 - _ZN4mmha33masked_multihead_attention_kernelIfLi224ELi256ELi1ELi64ELi256ELb0ELb0EEEv26Multihead_attention_paramsIT_XT5_EE)
        .other          _ZN4mmha33masked_multihead_attention_kernelIfLi224ELi256ELi1ELi64ELi256ELb0ELb0EEEv26Multihead_attention_paramsIT_XT5_EE,@"STO_CUDA_ENTRY STV_DEFAULT"
_ZN4mmha33masked_multihead_attention_kernelIfLi224ELi256ELi1ELi64ELi256ELb0ELb0EEEv26Multihead_attention_paramsIT_XT5_EE:
.text._ZN4mmha33masked_multihead_attention_kernelIfLi224ELi256ELi1ELi64ELi256ELb0ELb0EEEv26Multihead_attention_paramsIT_XT5_EE:
        /* <DEDUP_REMOVED lines=15> */
.L_x_5164:
        /* <DEDUP_REMOVED lines=101> */
[----:B---3--:R-:W4:Y:S01]  /*0740*/  @!P4 I2F.S8 R0, R6 ;  /* 0x000000060000c306 */ /* 0x008f220000001400 */
[----:B------:R-:W-:-:S07]  /*0750*/  UIADD3 UR4, UPT, UPT, UR45, 0x1, -UR8 ;  /* 0x000000012d047890 */ /* 0x000fce000fffe808 */
[----:B------:R-:W0:Y:S01]  /*0760*/  @!P4 I2F.S8 R2, R6.B1 ;  /* 0x100000060002c306 */ /* 0x000e220000001400 */
[----:B------:R-:W-:-:S07]  /*0770*/  @!UP1 UIADD3 UR41, UPT, UPT, UR41, -UR12, URZ ;  /* 0x8000000c29299290 */ /* 0x000fce000fffe0ff */
[----:B------:R-:W1:Y:S08]  /*0780*/  @!P4 I2F.S8 R4, R6.B2 ;  /* 0x200000060004c306 */ /* 0x000e700000001400 */
[----:B------:R-:W2:Y:S01]  /*0790*/  @!P4 I2F.S8 R12, R6.B3 ;  /* 0x30000006000cc306 */ /* 0x000ea20000001400 */
[----:B------:R-:W-:Y:S01]  /*07a0*/  @!UP2 UIADD3 UR41, UPT, UPT, -UR41, URZ, URZ ;  /* 0x000000ff2929a290 */ /* 0x000fe2000fffe1ff */
[----:B------:R-:W-:Y:S01]  /*07b0*/  VIMNMX R252, PT, PT, RZ, UR4, !PT ;  /* 0x00000004fffc7c48 */ /* 0x000fe2000ffe0100 */
        /* <DEDUP_REMOVED lines=25> */
.L_x_5166:
[----:B------:R-:W-:Y:S05]  /*0950*/  BSYNC.RECONVERGENT B0 ;  /* 0x0000000000007941 */ /* 0x000fea0003800200 */
.L_x_5165:
        /* <DEDUP_REMOVED lines=8> */
.L_x_5168:
[----:B------:R-:W-:Y:S05]  /*09e0*/  BSYNC.RECONVERGENT B0 ;  /* 0x0000000000007941 */ /* 0x000fea0003800200 */
.L_x_5167:
        /* <DEDUP_REMOVED lines=14> */
[----:B------:R-:W-:Y:S02]  /*0ad0*/  ISETP.NE.AND.EX P0, PT, RZ, UR5, PT, P0 ;  /* 0x00000005ff007c0c */ /* 0x000fe4000bf05300 */
[----:B------:R-:W-:Y:S01]  /*0ae0*/  ISETP.NE.AND.EX P1, PT, RZ, UR13, PT, P1 ;  /* 0x0000000dff007c0c */ /* 0x000fe2000bf25310 */
[----:B0-----:R-:W-:Y:S01]  /*0af0*/  UISETP.NE.U32.AND UP0, UPT, UR14, URZ, UPT ;  /* 0x000000ff0e00728c */ /* 0x001fe2000bf05070 */
[C---:B------:R-:W-:Y:S01]  /*0b00*/  ISETP.GT.U32.OR P0, PT, R23.reuse, 0x37, !P0 ;  /* 0x000000371700780c */ /* 0x040fe20004704470 */
[----:B------:R-:W-:Y:S01]  /*0b10*/  @!UP1 UIMAD UR7, UR38, UR9, URZ ;  /* 0x00000009260792a4 */ /* 0x000fe2000f8e02ff */
[----:B------:R-:W-:Y:S01]  /*0b20*/  ISETP.GT.U32.OR P1, PT, R23, 0x37, !P1 ;  /* 0x000000371700780c */ /* 0x000fe20004f24470 */
[----:B------:R-:W-:Y:S01]  /*0b30*/  UISETP.NE.AND.EX UP0, UPT, UR15, URZ, UPT, UP0 ;  /* 0x000000ff0f00728c */ /* 0x000fe2000bf05300 */
[----:B---3--:R-:W-:-:S03]  /*0b40*/  IMAD R9, R9, 0xe0, R10 ;  /* 0x000000e009097824 */ /* 0x008fc600078e020a */
[----:B------:R-:W-:Y:S02]  /*0b50*/  IMAD.U32 R0, RZ, RZ, UR7 ;  /* 0x00000007ff007e24 */ /* 0x000fe4000f8e00ff */
[----:B------:R-:W-:Y:S02]  /*0b60*/  PLOP3.LUT P3, PT, PT, PT, UP0, 0x80, 0x8 ;  /* 0x000000000008781c */ /* 0x000fe40003f6f008 */
[----:B------:R-:W-:Y:S02]  /*0b70*/  CS2R R30, SRZ ;  /* 0x00000000001e7805 */ /* 0x000fe4000001ff00 */
[----:B------:R-:W-:Y:S01]  /*0b80*/  CS2R R28, SRZ ;  /* 0x00000000001c7805 */ /* 0x000fe2000001ff00 */
[----:B------:R-:W-:Y:S01]  /*0b90*/  @!P2 IMAD R11, R0, 0xe0, R9 ;  /* 0x000000e0000ba824 */ /* 0x000fe200078e0209 */
[----:B-1----:R-:W0:Y:S01]  /*0ba0*/  @!P0 LDC.64 R2, c[0x0][0x390] ;  /* 0x0000e400ff028b82 */ /* 0x002e220000000a00 */
[----:B------:R-:W1:Y:S07]  /*0bb0*/  @UP0 LDCU.64 UR4, c[0x0][0x418] ;  /* 0x00008300ff0407ac */ /* 0x000e6e0008000a00 */
[----:B------:R-:W3:Y:S01]  /*0bc0*/  @!P1 LDC.64 R4, c[0x0][0x3a0] ;  /* 0x0000e800ff049b82 */ /* 0x000ee20000000a00 */
[----:B--2---:R-:W-:-:S05]  /*0bd0*/  @!P2 IMAD.WIDE R6, R11, 0x4, R6 ;  /* 0x000000040b06a825 */ /* 0x004fca00078e0206 */
[----:B------:R-:W2:Y:S02]  /*0be0*/  @!P2 LDG.E.128 R32, desc[UR36][R6.64] ;  /* 0x000000240620a981 */ /* 0x000ea4000c1e1d00 */
[----:B------:R-:W4:Y:S01]  /*0bf0*/  LDC R11, c[0x0][0x400] ;  /* 0x00010000ff0b7b82 */ /* 0x000f220000000800 */
[----:B-1----:R-:W-:Y:S01]  /*0c00*/  @UP0 UIMAD.WIDE.U32 UR6, UR6, 0x4, UR4 ;  /* 0x00000004060608a5 */ /* 0x002fe2000f8e0004 */
[----:B------:R-:W1:Y:S01]  /*0c10*/  LDCU.U8 UR4, c[0x0][0x404] ;  /* 0x00008080ff0477ac */ /* 0x000e620008000000 */
[----:B0-----:R-:W-:-:S04]  /*0c20*/  @!P0 IMAD.WIDE.U32 R2, R9, 0x4, R2 ;  /* 0x0000000409028825 */ /* 0x001fc800078e0002 */
[----:B------:R-:W-:Y:S01]  /*0c30*/  MOV R8, UR6 ;  /* 0x0000000600087c02 */ /* 0x000fe20008000f00 */
[----:B------:R-:W2:Y:S01]  /*0c40*/  @!P0 LDG.E.128 R12, desc[UR36][R2.64] ;  /* 0x00000024020c8981 */ /* 0x000ea2000c1e1d00 */
[----:B---3--:R-:W-:-:S04]  /*0c50*/  @!P1 IMAD.WIDE.U32 R4, R9, 0x4, R4 ;  /* 0x0000000409049825 */ /* 0x008fc800078e0004 */
[----:B------:R-:W-:Y:S01]  /*0c60*/  IMAD.U32 R9, RZ, RZ, UR7 ;  /* 0x00000007ff097e24 */ /* 0x000fe2000f8e00ff */
[----:B------:R-:W3:Y:S04]  /*0c70*/  @!P1 LDG.E.128 R28, desc[UR36][R4.64] ;  /* 0x00000024041c9981 */ /* 0x000ee8000c1e1d00 */
[----:B------:R-:W3:Y:S01]  /*0c80*/  @P3 LDG.E R8, desc[UR36][R8.64] ;  /* 0x0000002408083981 */ /* 0x000ee2000c1e1900 */
[----:B-1----:R-:W-:-:S04]  /*0c90*/  ISETP.NE.AND P0, PT, RZ, UR4, PT ;  /* 0x00000004ff007c0c */ /* 0x002fc8000bf05270 */
[----:B----4-:R-:W-:Y:S01]  /*0ca0*/  ISETP.LT.OR P0, PT, R11, 0x1, P0 ;  /* 0x000000010b00780c */ /* 0x010fe20000701670 */
[----:B------:R-:W-:Y:S01]  /*0cb0*/  UMOV UR39, URZ ;  /* 0x000000ff00277c82 */ /* 0x000fe20008000000 */
[----:B------:R-:W-:Y:S01]  /*0cc0*/  BSSY.RECONVERGENT B6, `(.L_x_5169) ;  /* 0x00000d0000067945 */ /* 0x000fe20003800200 */
[----:B--2---:R-:W-:Y:S01]  /*0cd0*/  FADD.FTZ R16, R12, R16 ;  /* 0x000000100c107221 */ /* 0x004fe20000010000 */
[----:B------:R-:W-:Y:S01]  /*0ce0*/  FADD.FTZ R17, R13, R17 ;  /* 0x000000110d117221 */ /* 0x000fe20000010000 */
[----:B------:R-:W-:Y:S01]  /*0cf0*/  FADD.FTZ R18, R14, R18 ;  /* 0x000000120e127221 */ /* 0x000fe20000010000 */
[----:B------:R-:W-:Y:S01]  /*0d00*/  FADD.FTZ R19, R15, R19 ;  /* 0x000000130f137221 */ /* 0x000fe20000010000 */
[----:B---3--:R-:W-:Y:S01]  /*0d10*/  FADD.FTZ R24, R28, R24 ;  /* 0x000000181c187221 */ /* 0x008fe20000010000 */
[----:B------:R-:W-:Y:S01]  /*0d20*/  FADD.FTZ R25, R29, R25 ;  /* 0x000000191d197221 */ /* 0x000fe20000010000 */
[----:B------:R-:W-:Y:S01]  /*0d30*/  FADD.FTZ R26, R30, R26 ;  /* 0x0000001a1e1a7221 */ /* 0x000fe20000010000 */
[----:B------:R-:W-:Y:S01]  /*0d40*/  FADD.FTZ R27, R31, R27 ;  /* 0x0000001b1f1b7221 */ /* 0x000fe20000010000 */
[----:B------:R-:W-:Y:S01]  /*0d50*/  @P3 R2UR UR39, R8 ;  /* 0x00000000082732ca */ /* 0x000fe200000e0000 */
[----:B------:R-:W-:Y:S01]  /*0d60*/  @!P2 FMUL.FTZ R24, R24, R32 ;  /* 0x000000201818a220 */ /* 0x000fe20000410000 */
[----:B------:R-:W-:Y:S01]  /*0d70*/  @!P2 FMUL.FTZ R25, R25, R33 ;  /* 0x000000211919a220 */ /* 0x000fe20000410000 */
[----:B------:R-:W-:Y:S01]  /*0d80*/  @!P2 FMUL.FTZ R26, R26, R34 ;  /* 0x000000221a1aa220 */ /* 0x000fe20000410000 */
[----:B------:R-:W-:Y:S01]  /*0d90*/  @!P2 FMUL.FTZ R27, R27, R35 ;  /* 0x000000231b1ba220 */ /* 0x000fe20000410000 */
[----:B------:R-:W-:Y:S10]  /*0da0*/  @P0 BRA `(.L_x_5170) ;  /* 0x0000000000ac0947 */ /* 0x000ff40003800000 */
        /* <DEDUP_REMOVED lines=43> */
.L_x_5170:
        /* <DEDUP_REMOVED lines=54> */
.L_x_5172:
[----:B------:R-:W0:Y:S01]  /*13c0*/  S2R R3, SR_CgaCtaId ;  /* 0x0000000000037919 */ /* 0x000e220000008800 */
[----:B------:R-:W1:Y:S01]  /*13d0*/  LDC R5, c[0x0][0x400] ;  /* 0x00010000ff057b82 */ /* 0x000e620000000800 */
[----:B------:R-:W-:Y:S01]  /*13e0*/  ISETP.NE.AND P6, PT, R30, RZ, PT ;  /* 0x000000ff1e00720c */ /* 0x000fe20003fc5270 */
[----:B------:R-:W-:Y:S05]  /*13f0*/  WARPSYNC.ALL ;  /* 0x0000000000007948 */ /* 0x000fea0003800000 */
[----:B------:R-:W-:-:S05]  /*1400*/  MOV R0, 0x400 ;  /* 0x0000040000007802 */ /* 0x000fca0000000f00 */
[----:B------:R-:W-:-:S05]  /*1410*/  VIADD R0, R0, 0x440 ;  /* 0x0000044000007836 */ /* 0x000fca0000000000 */
[----:B0-----:R-:W-:Y:S01]  /*1420*/  LEA R0, R3, R0, 0x18 ;  /* 0x0000000003007211 */ /* 0x001fe200078ec0ff */
[----:B------:R-:W-:-:S04]  /*1430*/  @!P6 IMAD R3, R29, R22, R28 ;  /* 0x000000161d03e224 */ /* 0x000fc800078e021c */
[----:B-1----:R-:W-:Y:S01]  /*1440*/  IMAD R2, R5, 0x4, R0 ;  /* 0x0000000405027824 */ /* 0x002fe200078e0200 */
[----:B------:R-:W-:-:S03]  /*1450*/  @!P6 LEA R4, R3, R0, 0x2 ;  /* 0x000000000304e211 */ /* 0x000fc600078e10ff */
[----:B------:R-:W-:Y:S02]  /*1460*/  @!P6 IMAD R3, R3, 0x4, R2 ;  /* 0x000000040303e824 */ /* 0x000fe400078e0202 */
        /* <DEDUP_REMOVED lines=11> */
[C---:B------:R-:W-:Y:S02]  /*1520*/  LEA R15, R3.reuse, R0, 0x2 ;  /* 0x00000000030f7211 */ /* 0x040fe400078e10ff */
[C---:B------:R-:W-:Y:S02]  /*1530*/  LEA R21, R3.reuse, R2, 0x2 ;  /* 0x0000000203157211 */ /* 0x040fe400078e10ff */
[----:B------:R-:W-:Y:S01]  /*1540*/  LEA.HI R4, R3, R3, RZ, 0x1 ;  /* 0x0000000303047211 */ /* 0x000fe200078f08ff */
[C---:B------:R-:W-:Y:S01]  /*1550*/  IMAD R20, R29.reuse, 0x4, R15 ;  /* 0x000000041d147824 */ /* 0x040fe200078e020f */
[----:B------:R-:W-:Y:S01]  /*1560*/  LEA R30, R29, R21, 0x2 ;  /* 0x000000151d1e7211 */ /* 0x000fe200078e10ff */
[----:B------:R0:W1:Y:S02]  /*1570*/  LDS R16, [R15] ;  /* 0x000000000f107984 */ /* 0x0000640000000800 */
[----:B------:R-:W-:Y:S02]  /*1580*/  IMAD.SHL.U32 R4, R4, 0x2, RZ ;  /* 0x0000000204047824 */ /* 0x000fe400078e00ff */
[----:B------:R0:W2:Y:S03]  /*1590*/  LDS R18, [R15+0x4] ;  /* 0x000004000f127984 */ /* 0x0000a60000000800 */
[----:B------:R-:W-:Y:S01]  /*15a0*/  LOP3.LUT R6, R4, 0xfffffffc, RZ, 0xc0, !PT ;  /* 0xfffffffc04067812 */ /* 0x000fe200078ec0ff */
[----:B------:R0:W3:Y:S03]  /*15b0*/  LDS R24, [R21] ;  /* 0x0000000015187984 */ /* 0x0000e60000000800 */
[----:B------:R-:W-:Y:S01]  /*15c0*/  ISETP.GE.AND P0, PT, R6, R5, PT ;  /* 0x000000050600720c */ /* 0x000fe20003f06270 */
        /* <DEDUP_REMOVED lines=46> */
.L_x_5176:
[----:B------:R-:W-:Y:S05]  /*18b0*/  BSYNC.RECONVERGENT B1 ;  /* 0x0000000000017941 */ /* 0x000fea0003800200 */
.L_x_5175:
        /* <DEDUP_REMOVED lines=8> */
.L_x_5174:
[----:B------:R-:W-:Y:S05]  /*1940*/  BSYNC.RECONVERGENT B0 ;  /* 0x0000000000007941 */ /* 0x000fea0003800200 */
.L_x_5173:
[----:B------:R-:W-:Y:S01]  /*1950*/  BAR.SYNC.DEFER_BLOCKING 0x0 ;  /* 0x0000000000007b1d */ /* 0x000fe20000010000 */
[----:B------:R-:W-:-:S04]  /*1960*/  @!P6 IMAD R29, R29, R22, R28 ;  /* 0x000000161d1de224 */ /* 0x000fc800078e021c */
[C---:B------:R-:W-:Y:S01]  /*1970*/  @!P6 IMAD R2, R29.reuse, 0x4, R2 ;  /* 0x000000041d02e824 */ /* 0x040fe200078e0202 */
[----:B------:R-:W-:-:S05]  /*1980*/  @!P6 LEA R0, R29, R0, 0x2 ;  /* 0x000000001d00e211 */ /* 0x000fca00078e10ff */
[----:B---3--:R0:W1:Y:S04]  /*1990*/  @!P6 LDS.128 R16, [R0] ;  /* 0x000000000010e984 */ /* 0x0080680000000c00 */
[----:B------:R0:W2:Y:S01]  /*19a0*/  @!P6 LDS.128 R24, [R2] ;  /* 0x000000000218e984 */ /* 0x0000a20000000c00 */
[----:B------:R-:W-:Y:S06]  /*19b0*/  BAR.SYNC.DEFER_BLOCKING 0x0 ;  /* 0x0000000000007b1d */ /* 0x000fec0000010000 */
.L_x_5171:
[----:B------:R-:W-:Y:S05]  /*19c0*/  BSYNC.RECONVERGENT B6 ;  /* 0x0000000000067941 */ /* 0x000fea0003800200 */
.L_x_5169:
        /* <DEDUP_REMOVED lines=12> */
[----:B------:R-:W-:-:S03]  /*1a90*/  @!P0 IMAD R5, R4, UR44, RZ ;  /* 0x0000002c04058c24 */ /* 0x000fc6000f8e02ff */
[----:B------:R-:W-:Y:S01]  /*1aa0*/  LEA R4, R23, UR4, 0x4 ;  /* 0x0000000417047c11 */ /* 0x000fe2000f8e20ff */
[----:B------:R-:W-:Y:S02]  /*1ab0*/  @!P0 IMAD R5, R5, 0x38, R0 ;  /* 0x0000003805058824 */ /* 0x000fe400078e0200 */
[----:B-12---:R-:W-:Y:S02]  /*1ac0*/  FMUL.FTZ R0, R24, R16 ;  /* 0x0000001018007220 */ /* 0x006fe40000410000 */
[----:B------:R0:W-:Y:S01]  /*1ad0*/  STS.128 [R4], R16 ;  /* 0x0000001004007388 */ /* 0x0001e20000000c00 */
[----:B------:R-:W-:-:S04]  /*1ae0*/  @!P0 IMAD.SHL.U32 R5, R5, 0x4, RZ ;  /* 0x0000000405058824 */ /* 0x000fc800078e00ff */
[----:B----4-:R-:W-:-:S04]  /*1af0*/  @!P0 IMAD.WIDE R2, R5, 0x4, R2 ;  /* 0x0000000405028825 */ /* 0x010fc800078e0202 */
[----:B------:R-:W-:Y:S01]  /*1b00*/  FFMA.FTZ R5, R25, R17, R0 ;  /* 0x0000001119057223 */ /* 0x000fe20000010000 */
[----:B------:R0:W-:Y:S03]  /*1b10*/  @!P0 STG.E.128 desc[UR36][R2.64], R24 ;  /* 0x0000001802008986 */ /* 0x0001e6000c101d24 */
[----:B------:R-:W-:-:S04]  /*1b20*/  FFMA.FTZ R0, R26, R18, R5 ;  /* 0x000000121a007223 */ /* 0x000fc80000010005 */
[----:B------:R-:W-:-:S07]  /*1b30*/  FFMA.FTZ R0, R27, R19, R0 ;  /* 0x000000131b007223 */ /* 0x000fce0000010000 */
.L_x_5178:
[----:B------:R-:W-:Y:S05]  /*1b40*/  BSYNC.RECONVERGENT B0 ;  /* 0x0000000000007941 */ /* 0x000fea0003800200 */
.L_x_5177:
        /* <DEDUP_REMOVED lines=27> */
[----:B0-----:R-:W-:-:S05]  /*1d00*/  MOV R2, 0xff7fffff ;  /* 0xff7fffff00027802 */ /* 0x001fca0000000f00 */
        /* <DEDUP_REMOVED lines=13> */
[----:B------:R-:W-:Y:S01]  /*1de0*/  IMAD.MOV.U32 R4, RZ, RZ, R2 ;  /* 0x000000ffff047224 */ /* 0x000fe200078e0002 */
        /* <DEDUP_REMOVED lines=10> */
.L_x_5181:
[----:B------:R-:W3:Y:S04]  /*1e90*/  LDL R2, [R1+0x43c] ;  /* 0x00043c0001027983 */ /* 0x000ee80000100800 */
[----:B---3--:R3:W-:Y:S02]  /*1ea0*/  STS [R0], R2 ;  /* 0x0000000200007388 */ /* 0x0087e40000000800 */
.L_x_5180:
[----:B------:R-:W-:Y:S05]  /*1eb0*/  BSYNC.RECONVERGENT B0 ;  /* 0x0000000000007941 */ /* 0x000fea0003800200 */
.L_x_5179:
[----:B---3--:R-:W-:Y:S01]  /*1ec0*/  IADD3 R0, PT, PT, R5, 0x1f, RZ ;  /* 0x0000001f05007810 */ /* 0x008fe20007ffe0ff */
[----:B------:R-:W3:Y:S01]  /*1ed0*/  LDCU UR4, c[0x0][0x3f0] ;  /* 0x00007e00ff0477ac */ /* 0x000ee20008000800 */
[----:B------:R-:W-:Y:S02]  /*1ee0*/  BSSY.RECONVERGENT B0, `(.L_x_5182) ;  /* 0x000088f000007945 */ /* 0x000fe40003800200 */
[----:B------:R-:W-:Y:S01]  /*1ef0*/  SHF.R.S32.HI R3, RZ, 0x1f, R0 ;  /* 0x0000001fff037819 */ /* 0x000fe20000011400 */
[----:B------:R-:W4:Y:S03]  /*1f00*/  LDCU UR16, c[0x0][0x410] ;  /* 0x00008200ff1077ac */ /* 0x000f260008000800 */
[----:B------:R-:W-:Y:S01]  /*1f10*/  LEA.HI R0, R3, R0, RZ, 0x5 ;  /* 0x0000000003007211 */ /* 0x000fe200078f28ff */
[----:B------:R-:W0:Y:S03]  /*1f20*/  LDCU.64 UR12, c[0x0][0x3b8] ;  /* 0x00007700ff0c77ac */ /* 0x000e260008000a00 */
[----:B------:R-:W-:Y:S01]  /*1f30*/  LOP3.LUT R0, R0, 0xffffffe0, RZ, 0xc0, !PT ;  /* 0xffffffe000007812 */ /* 0x000fe200078ec0ff */
[----:B------:R-:W0:Y:S01]  /*1f40*/  LDCU.64 UR18, c[0x0][0x438] ;  /* 0x00008700ff1277ac */ /* 0x000e220008000a00 */
[----:B------:R-:W-:Y:S02]  /*1f50*/  BAR.SYNC.DEFER_BLOCKING 0x0 ;  /* 0x0000000000007b1d */ /* 0x000fe40000010000 */
[----:B------:R-:W-:Y:S01]  /*1f60*/  ISETP.GE.AND P0, PT, R23, R0, PT ;  /* 0x000000001700720c */ /* 0x000fe20003f06270 */
[----:B---3--:R-:W-:-:S03]  /*1f70*/  UIMAD UR4, UR42, UR4, UR40 ;  /* 0x000000042a0472a4 */ /* 0x008fc6000f8e0228 */
[----:B------:R-:W3:Y:S01]  /*1f80*/  LDCU.64 UR14, c[0x0][0x448] ;  /* 0x00008900ff0e77ac */ /* 0x000ee20008000a00 */
[----:B------:R-:W-:-:S08]  /*1f90*/  UIMAD UR4, UR4, 0xe0, URZ ;  /* 0x000000e0040478a4 */ /* 0x000fd0000f8e02ff */
[----:B----4-:R-:W-:Y:S05]  /*1fa0*/  @P0 BRA `(.L_x_5183) ;  /* 0x0000008800080947 */ /* 0x010fea0003800000 */
[----:B------:R-:W4:Y:S01]  /*1fb0*/  LDC R2, c[0x0][0x3f4] ;  /* 0x0000fd00ff027b82 */ /* 0x000f220000000800 */
[----:B------:R-:W-:Y:S01]  /*1fc0*/  LDS.128 R12, [UR10+0x50] ;  /* 0x0000500aff0c7984 */ /* 0x000fe20008000c00 */
[----:B------:R-:W5:Y:S01]  /*1fd0*/  LDCU UR8, c[0x0][0x440] ;  /* 0x00008800ff0877ac */ /* 0x000f620008000800 */
[----:B------:R-:W-:Y:S02]  /*1fe0*/  IMAD.IADD R0, R252, 0x1, R0 ;  /* 0x00000001fc007824 */ /* 0x000fe400078e0200 */
[----:B------:R-:W-:Y:S01]  /*1ff0*/  LDS.128 R8, [UR10+0x60] ;  /* 0x0000600aff087984 */ /* 0x000fe20008000c00 */
[----:B------:R-:W0:Y:S02]  /*2000*/  LDCU.64 UR6, c[0x0][0x420] ;  /* 0x00008400ff0677ac */ /* 0x000e240008000a00 */
[----:B------:R-:W1:Y:S08]  /*2010*/  S2UR UR11, SR_CTAID.Y ;  /* 0x00000000000b79c3 */ /* 0x000e700000002600 */
[----:B------:R-:W5:Y:S01]  /*2020*/  S2UR UR5, SR_CTAID.X ;  /* 0x00000000000579c3 */ /* 0x000f620000002500 */
[----:B----4-:R-:W-:-:S02]  /*2030*/  IABS R3, R2 ;  /* 0x0000000200037213 */ /* 0x010fc40000000000 */
[----:B0-----:R-:W-:-:S03]  /*2040*/  ISETP.NE.U32.AND P0, PT, RZ, UR6, PT ;  /* 0x00000006ff007c0c */ /* 0x001fc6000bf05070 */
[----:B------:R-:W-:Y:S01]  /*2050*/  IMAD.MOV.U32 R6, RZ, RZ, R3 ;  /* 0x000000ffff067224 */ /* 0x000fe200078e0003 */
[----:B------:R-:W-:Y:S01]  /*2060*/  ISETP.NE.AND.EX P0, PT, RZ, UR7, PT, P0 ;  /* 0x00000007ff007c0c */ /* 0x000fe2000bf05300 */
[----:B-1----:R-:W-:Y:S02]  /*2070*/  IMAD R2, R2, UR11, RZ ;  /* 0x0000000b02027c24 */ /* 0x002fe4000f8e02ff */
[----:B------:R-:W0:Y:S01]  /*2080*/  I2F.RP R3, R6 ;  /* 0x0000000600037306 */ /* 0x000e220000209400 */
[----:B-----5:R-:W-:-:S07]  /*2090*/  UIMAD UR5, UR5, UR8, UR45 ;  /* 0x00000008050572a4 */ /* 0x020fce000f8e022d */
[----:B0-----:R-:W0:Y:S02]  /*20a0*/  MUFU.RCP R3, R3 ;  /* 0x0000000300037308 */ /* 0x001e240000001000 */
[----:B0-----:R-:W-:Y:S02]  /*20b0*/  IADD3 R4, PT, PT, R3, 0xffffffe, RZ ;  /* 0x0ffffffe03047810 */ /* 0x001fe40007ffe0ff */
[----:B------:R-:W0:Y:S04]  /*20c0*/  S2R R3, SR_TID.X ;  /* 0x0000000000037919 */ /* 0x000e280000002100 */
[----:B------:R1:W4:Y:S02]  /*20d0*/  F2I.FTZ.U32.TRUNC.NTZ R5, R4 ;  /* 0x0000000400057305 */ /* 0x000324000021f000 */
[----:B-1----:R-:W-:-:S02]  /*20e0*/  HFMA2 R4, -RZ, RZ, 0, 0 ;  /* 0x00000000ff047431 */ /* 0x002fc400000001ff */
[----:B----4-:R-:W-:-:S04]  /*20f0*/  IMAD.MOV R7, RZ, RZ, -R5 ;  /* 0x000000ffff077224 */ /* 0x010fc800078e0a05 */
[----:B------:R-:W-:-:S04]  /*2100*/  IMAD R7, R7, R6, RZ ;  /* 0x0000000607077224 */ /* 0x000fc800078e02ff */
[----:B------:R-:W-:-:S05]  /*2110*/  IMAD.HI.U32 R4, R5, R7, R4 ;  /* 0x0000000705047227 */ /* 0x000fca00078e0004 */
[----:B------:R-:W-:Y:S01]  /*2120*/  STL [R1+0x440], R4 ;  /* 0x0004400401007387 */ /* 0x000fe20000100800 */
[----:B0-----:R-:W-:-:S03]  /*2130*/  IADD3 R252, PT, PT, R252, R3, RZ ;  /* 0x00000003fcfc7210 */ /* 0x001fc60007ffe0ff */
[----:B------:R-:W0:Y:S01]  /*2140*/  LDS.128 R4, [UR10+0x40] ;  /* 0x0000400aff047984 */ /* 0x000e220008000c00 */
[----:B------:R-:W-:-:S03]  /*2150*/  LEA R3, R3, UR9, 0x2 ;  /* 0x0000000903037c11 */ /* 0x000fc6000f8e10ff */
        /* <DEDUP_REMOVED lines=187> */
[----:B0-----:R0:W-:Y:S04]  /*2d10*/  STL.64 [R1+0x30], R4 ;  /* 0x0000300401007387 */ /* 0x0011e80000100a00 */
[----:B------:R-:W-:Y:S04]  /*2d20*/  STL.64 [R1+0x38], R6 ;  /* 0x0000380601007387 */ /* 0x000fe80000100a00 */
[----:B------:R1:W-:Y:S01]  /*2d30*/  STL [R1+0x444], R0 ;  /* 0x0004440001007387 */ /* 0x0003e20000100800 */
[----:B0-----:R-:W-:-:S05]  /*2d40*/  IADD3 R5, P1, P2, R2, UR6, R252 ;  /* 0x0000000602057c10 */ /* 0x001fca000fa3e0fc */
[----:B------:R0:W-:Y:S01]  /*2d50*/  STL [R1+0x430], R5 ;  /* 0x0004300501007387 */ /* 0x0001e20000100800 */
[----:B-1----:R-:W-:Y:S01]  /*2d60*/  SHF.R.S32.HI R0, RZ, 0x1f, R2 ;  /* 0x0000001fff007819 */ /* 0x002fe20000011402 */
[----:B------:R-:W-:-:S03]  /*2d70*/  IMAD.U32 R2, RZ, RZ, UR8 ;  /* 0x00000008ff027e24 */ /* 0x000fc6000f8e00ff */
[----:B------:R-:W-:Y:S01]  /*2d80*/  IADD3.X R4, PT, PT, R0, UR7, RZ, P1, P2 ;  /* 0x0000000700047c10 */ /* 0x000fe20008fe44ff */
[----:B------:R-:W-:-:S04]  /*2d90*/  IMAD R0, R2, UR5, R252 ;  /* 0x0000000502007c24 */ /* 0x000fc8000f8e02fc */
[----:B------:R0:W-:Y:S04]  /*2da0*/  STL [R1+0x2c], R4 ;  /* 0x00002c0401007387 */ /* 0x0001e80000100800 */
[----:B------:R0:W-:Y:S04]  /*2db0*/  STL [R1+0x434], R0 ;  /* 0x0004340001007387 */ /* 0x0001e80000100800 */
[----:B------:R0:W-:Y:S02]  /*2dc0*/  STL [R1+0x438], R3 ;  /* 0x0004380301007387 */ /* 0x0001e40000100800 */
.L_x_5314:
[----:B------:R-:W4:Y:S01]  /*2dd0*/  LDL R2, [R1+0x440] ;  /* 0x0004400001027983 */ /* 0x000f220000100800 */
[----:B0-----:R-:W0:Y:S01]  /*2de0*/  LDC R3, c[0x0][0x3f4] ;  /* 0x0000fd00ff037b82 */ /* 0x001e220000000800 */
[----:B------:R-:W-:Y:S02]  /*2df0*/  IABS R0, R252 ;  /* 0x000000fc00007213 */ /* 0x000fe40000000000 */
[----:B-1---5:R1:W-:Y:S04]  /*2e00*/  STL [R1+0x44c], R5 ;  /* 0x00044c0501007387 */ /* 0x0223e80000100800 */
[----:B------:R2:W-:Y:S01]  /*2e10*/  STL [R1+0x448], R4 ;  /* 0x0004480401007387 */ /* 0x0005e20000100800 */
[----:B-1----:R-:W1:Y:S01]  /*2e20*/  LDC R5, c[0x0][0x3f4] ;  /* 0x0000fd00ff057b82 */ /* 0x002e620000000800 */
[----:B0-----:R-:W-:-:S04]  /*2e30*/  IABS R3, R3 ;  /* 0x0000000300037213 */ /* 0x001fc80000000000 */
[----:B--2---:R-:W-:Y:S02]  /*2e40*/  MOV R4, R3 ;  /* 0x0000000300047202 */ /* 0x004fe40000000f00 */
[----:B------:R-:W2:Y:S01]  /*2e50*/  LDL R3, [R1+0x430] ;  /* 0x0004300001037983 */ /* 0x000ea20000100800 */
[----:B----4-:R-:W-:-:S04]  /*2e60*/  IMAD.HI.U32 R2, R2, R0, RZ ;  /* 0x0000000002027227 */ /* 0x010fc800078e00ff */
[----:B------:R-:W-:-:S04]  /*2e70*/  IMAD.MOV R2, RZ, RZ, -R2 ;  /* 0x000000ffff027224 */ /* 0x000fc800078e0a02 */
[----:B------:R-:W-:Y:S02]  /*2e80*/  IMAD R0, R4, R2, R0 ;  /* 0x0000000204007224 */ /* 0x000fe400078e0200 */
[----:B------:R-:W2:Y:S01]  /*2e90*/  LDL R2, [R1+0x2c] ;  /* 0x00002c0001027983 */ /* 0x000ea20000100800 */
[----:B-1----:R-:W-:Y:S02]  /*2ea0*/  IABS R5, R5 ;  /* 0x0000000500057213 */ /* 0x002fe40000000000 */
[----:B--2---:R-:W-:-:S04]  /*2eb0*/  @P0 LOP3.LUT R3, R3, R2, RZ, 0x3c, !PT ;  /* 0x0000000203030212 */ /* 0x004fc800078e3cff */
[----:B------:R-:W-:-:S04]  /*2ec0*/  @P0 LOP3.LUT R2, R3, R2, RZ, 0x3c, !PT ;  /* 0x0000000203020212 */ /* 0x000fc800078e3cff */
[----:B------:R-:W-:-:S06]  /*2ed0*/  @P0 LOP3.LUT R3, R3, R2, RZ, 0x3c, !PT ;  /* 0x0000000203030212 */ /* 0x000fcc00078e3cff */
[----:B------:R0:W2:Y:S01]  /*2ee0*/  @P0 LDG.E.U8 R3, desc[UR36][R2.64] ;  /* 0x0000002402030981 */ /* 0x0000a2000c1e1100 */
[----:B------:R-:W-:Y:S01]  /*2ef0*/  ISETP.GT.U32.AND P1, PT, R5, R0, PT ;  /* 0x000000000500720c */ /* 0x000fe20003f24070 */
[----:B0-----:R-:W0:-:S12]  /*2f00*/  LDC R2, c[0x0][0x3f4] ;  /* 0x0000fd00ff027b82 */ /* 0x001e180000000800 */
[----:B------:R-:W-:-:S04]  /*2f10*/  @!P1 IADD3 R0, PT, PT, R0, -R4, RZ ;  /* 0x8000000400009210 */ /* 0x000fc80007ffe0ff */
[----:B------:R-:W-:Y:S02]  /*2f20*/  ISETP.GT.U32.AND P1, PT, R5, R0, PT ;  /* 0x000000000500720c */ /* 0x000fe40003f24070 */
[----:B------:R-:W-:Y:S01]  /*2f30*/  ISETP.GE.AND P2, PT, R252, RZ, PT ;  /* 0x000000fffc00720c */ /* 0x000fe20003f46270 */
[----:B------:R1:W5:Y:S10]  /*2f40*/  LDL.LU R5, [R1+0x44c] ;  /* 0x00044c0001057983 */ /* 0x0003740000300800 */
[----:B------:R-:W-:Y:S01]  /*2f50*/  @!P1 IMAD.IADD R0, R0, 0x1, -R4 ;  /* 0x0000000100009824 */ /* 0x000fe200078e0a04 */
[----:B0-----:R-:W-:Y:S01]  /*2f60*/  ISETP.NE.AND P4, PT, R2, RZ, PT ;  /* 0x000000ff0200720c */ /* 0x001fe20003f85270 */
[----:B------:R-:W-:Y:S03]  /*2f70*/  BSSY.RECONVERGENT B1, `(.L_x_5184) ;  /* 0x000001f000017945 */ /* 0x000fe60003800200 */
[----:B------:R-:W-:Y:S01]  /*2f80*/  MOV R2, R0 ;  /* 0x0000000000027202 */ /* 0x000fe20000000f00 */
[----:B------:R1:W5:Y:S01]  /*2f90*/  LDL.LU R4, [R1+0x448] ;  /* 0x0004480001047983 */ /* 0x0003620000300800 */
[----:B------:R-:W-:-:S03]  /*2fa0*/  ISETP.GE.AND P1, PT, R252, UR45, PT ;  /* 0x0000002dfc007c0c */ /* 0x000fc6000bf26270 */
[----:B------:R-:W-:Y:S01]  /*2fb0*/  @!P2 IMAD.MOV R2, RZ, RZ, -R2 ;  /* 0x000000ffff02a224 */ /* 0x000fe200078e0a02 */
[----:B--2---:R-:W-:Y:S02]  /*2fc0*/  ISETP.NE.AND P3, PT, R3, RZ, P0 ;  /* 0x000000ff0300720c */ /* 0x004fe40000765270 */
[----:B------:R-:W0:Y:S02]  /*2fd0*/  LDC R3, c[0x0][0x3f4] ;  /* 0x0000fd00ff037b82 */ /* 0x000e240000000800 */
[----:B0-----:R-:W-:-:S04]  /*2fe0*/  @!P4 LOP3.LUT R2, RZ, R3, RZ, 0x33, !PT ;  /* 0x00000003ff02c212 */ /* 0x001fc800078e33ff */
[C---:B------:R-:W-:Y:S01]  /*2ff0*/  SHF.L.U32 R0, R2.reuse, 0x2, RZ ;  /* 0x0000000202007819 */ /* 0x040fe200000006ff */
[----:B------:R-:W-:-:S05]  /*3000*/  IMAD.IADD R2, R2, 0x1, R3 ;  /* 0x0000000102027824 */ /* 0x000fca00078e0203 */
[----:B------:R0:W-:Y:S02]  /*3010*/  STL [R1+0x20], R2 ;  /* 0x0000200201007387 */ /* 0x0001e40000100800 */
[----:B0-----:R-:W-:Y:S01]  /*3020*/  IMAD R2, R3, 0xe0, RZ ;  /* 0x000000e003027824 */ /* 0x001fe200078e02ff */
[----:B-1----:R-:W-:Y:S06]  /*3030*/  @P1 BRA `(.L_x_5185) ;  /* 0x0000000000481947 */ /* 0x002fec0003800000 */
[----:B------:R0:W-:Y:S01]  /*3040*/  STL [R1+0x1c], RZ ;  /* 0x00001cff01007387 */ /* 0x0001e20000100800 */
[----:B------:R-:W-:-:S03]  /*3050*/  ISETP.GE.AND P2, PT, R0, R2, PT ;  /* 0x000000020000720c */ /* 0x000fc60003f46270 */
[----:B------:R0:W-:Y:S04]  /*3060*/  STL [R1+0x18], RZ ;  /* 0x000018ff01007387 */ /* 0x0001e80000100800 */
[----:B------:R0:W-:Y:S04]  /*3070*/  STL [R1+0x14], RZ ;  /* 0x000014ff01007387 */ /* 0x0001e80000100800 */
[----:B------:R0:W-:Y:S02]  /*3080*/  STL [R1+0x10], RZ ;  /* 0x000010ff01007387 */ /* 0x0001e40000100800 */
[----:B------:R-:W-:Y:S05]  /*3090*/  @P2 BRA `(.L_x_5185) ;  /* 0x0000000000302947 */ /* 0x000fea0003800000 */
[----:B------:R-:W-:Y:S01]  /*30a0*/  IMAD R2, R3, UR4, RZ ;  /* 0x0000000403027c24 */ /* 0x000fe2000f8e02ff */
[----:B------:R-:W-:Y:S04]  /*30b0*/  STL.64 [R1+0x450], R6 ;  /* 0x0004500601007387 */ /* 0x000fe80000100a00 */
[----:B------:R-:W-:Y:S01]  /*30c0*/  IADD3 R3, P2, PT, R0, R2, RZ ;  /* 0x0000000200037210 */ /* 0x000fe20007f5e0ff */
[----:B-----5:R1:W-:Y:S03]  /*30d0*/  STL.64 [R1+0x448], R4 ;  /* 0x0004480401007387 */ /* 0x0203e60000100a00 */
[----:B-1----:R-:W-:Y:S02]  /*30e0*/  LEA.HI.X.SX32 R4, R2, RZ, 0x1, P2 ;  /* 0x000000ff02047211 */ /* 0x002fe400010f0eff */
[----:B------:R-:W-:-:S04]  /*30f0*/  LEA R2, P2, R3, UR12, 0x2 ;  /* 0x0000000c03027c11 */ /* 0x000fc8000f8410ff */
[----:B------:R-:W-:-:S05]  /*3100*/  LEA.HI.X R3, R3, UR13, R4, 0x2, P2 ;  /* 0x0000000d03037c11 */ /* 0x000fca00090f1404 */
[----:B------:R-:W2:Y:S04]  /*3110*/  LDG.E.128 R4, desc[UR36][R2.64] ;  /* 0x0000002402047981 */ /* 0x000ea8000c1e1d00 */
[----:B--2---:R-:W-:Y:S04]  /*3120*/  STL.64 [R1+0x10], R4 ;  /* 0x0000100401007387 */ /* 0x004fe80000100a00 */
[----:B------:R1:W-:Y:S04]  /*3130*/  STL.64 [R1+0x18], R6 ;  /* 0x0000180601007387 */ /* 0x0003e80000100a00 */
[----:B-1----:R1:W5:Y:S04]  /*3140*/  LDL.LU.64 R6, [R1+0x450] ;  /* 0x0004500001067983 */ /* 0x0023680000300a00 */
[----:B------:R1:W5:Y:S02]  /*3150*/  LDL.LU.64 R4, [R1+0x448] ;  /* 0x0004480001047983 */ /* 0x0003640000300a00 */
.L_x_5185:
[----:B---3--:R-:W-:Y:S05]  /*3160*/  BSYNC.RECONVERGENT B1 ;  /* 0x0000000000017941 */ /* 0x008fea0003800200 */
.L_x_5184:
[----:B------:R-:W-:Y:S04]  /*3170*/  BSSY.RECONVERGENT B1, `(.L_x_5186) ;  /* 0x000001a000017945 */ /* 0x000fe80003800200 */
[----:B------:R-:W-:Y:S05]  /*3180*/  @P1 BRA `(.L_x_5187) ;  /* 0x0000000000601947 */ /* 0x000fea0003800000 */
[----:B------:R-:W2:Y:S01]  /*3190*/  LDL R3, [R1+0x20] ;  /* 0x0000200001037983 */ /* 0x000ea20000100800 */
[----:B------:R-:W3:Y:S03]  /*31a0*/  LDC R2, c[0x0][0x3f4] ;  /* 0x0000fd00ff027b82 */ /* 0x000ee60000000800 */
[----:B------:R4:W-:Y:S04]  /*31b0*/  STL [R1+0xc], RZ ;  /* 0x00000cff01007387 */ /* 0x0009e80000100800 */
[----:B------:R4:W-:Y:S04]  /*31c0*/  STL [R1+0x8], RZ ;  /* 0x000008ff01007387 */ /* 0x0009e80000100800 */
[----:B------:R4:W-:Y:S04]  /*31d0*/  STL [R1+0x4], RZ ;  /* 0x000004ff01007387 */ /* 0x0009e80000100800 */
[----:B------:R4:W-:Y:S01]  /*31e0*/  STL [R1], RZ ;  /* 0x000000ff01007387 */ /* 0x0009e20000100800 */
[----:B---3--:R-:W-:Y:S01]  /*31f0*/  IMAD R2, R2, 0xe0, RZ ;  /* 0x000000e002027824 */ /* 0x008fe200078e02ff */
[----:B--2---:R-:W-:-:S04]  /*3200*/  SHF.L.U32 R3, R3, 0x2, RZ ;  /* 0x0000000203037819 */ /* 0x004fc800000006ff */
[----:B------:R-:W-:-:S13]  /*3210*/  ISETP.GE.AND P2, PT, R3, R2, PT ;  /* 0x000000020300720c */ /* 0x000fda0003f46270 */
[----:B----4-:R-:W-:Y:S05]  /*3220*/  @P2 BRA `(.L_x_5187) ;  /* 0x0000000000382947 */ /* 0x010fea0003800000 */
[----:B------:R-:W2:Y:S01]  /*3230*/  LDC R2, c[0x0][0x3f4] ;  /* 0x0000fd00ff027b82 */ /* 0x000ea20000000800 */
[----:B-----5:R-:W-:Y:S04]  /*3240*/  STL.64 [R1+0x450], R6 ;  /* 0x0004500601007387 */ /* 0x020fe80000100a00 */
[----:B------:R3:W-:Y:S02]  /*3250*/  STL.64 [R1+0x448], R4 ;  /* 0x0004480401007387 */ /* 0x0007e40000100a00 */
[----:B---3--:R-:W-:Y:S01]  /*3260*/  SHF.R.S32.HI R4, RZ, 0x1f, R3 ;  /* 0x0000001fff047819 */ /* 0x008fe20000011403 */
[----:B--2---:R-:W-:-:S05]  /*3270*/  IMAD R2, R2, UR4, RZ ;  /* 0x0000000402027c24 */ /* 0x004fca000f8e02ff */
[----:B------:R-:W-:-:S04]  /*3280*/  IADD3 R3, P2, PT, R2, R3, RZ ;  /* 0x0000000302037210 */ /* 0x000fc80007f5e0ff */
[----:B------:R-:W-:Y:S02]  /*3290*/  LEA.HI.X.SX32 R4, R2, R4, 0x1, P2 ;  /* 0x0000000402047211 */ /* 0x000fe400010f0eff */
[----:B------:R-:W-:-:S04]  /*32a0*/  LEA R2, P2, R3, UR12, 0x2 ;  /* 0x0000000c03027c11 */ /* 0x000fc8000f8410ff */
[----:B------:R-:W-:-:S05]  /*32b0*/  LEA.HI.X R3, R3, UR13, R4, 0x2, P2 ;  /* 0x0000000d03037c11 */ /* 0x000fca00090f1404 */
[----:B------:R-:W2:Y:S04]  /*32c0*/  LDG.E.128 R4, desc[UR36][R2.64] ;  /* 0x0000002402047981 */ /* 0x000ea8000c1e1d00 */
[----:B--2---:R-:W-:Y:S04]  /*32d0*/  STL.64 [R1], R4 ;  /* 0x0000000401007387 */ /* 0x004fe80000100a00 */
[----:B------:R2:W-:Y:S04]  /*32e0*/  STL.64 [R1+0x8], R6 ;  /* 0x0000080601007387 */ /* 0x0005e80000100a00 */
[----:B--2---:R2:W5:Y:S04]  /*32f0*/  LDL.LU.64 R6, [R1+0x450] ;  /* 0x0004500001067983 */ /* 0x0045680000300a00 */
[----:B------:R2:W5:Y:S02]  /*3300*/  LDL.LU.64 R4, [R1+0x448] ;  /* 0x0004480001047983 */ /* 0x0005640000300a00 */
.L_x_5187:
[----:B------:R-:W-:Y:S05]  /*3310*/  BSYNC.RECONVERGENT B1 ;  /* 0x0000000000017941 */ /* 0x000fea0003800200 */
.L_x_5186:
[----:B------:R-:W-:Y:S04]  /*3320*/  BSSY.RECONVERGENT B1, `(.L_x_5188) ;  /* 0x0000011000017945 */ /* 0x000fe80003800200 */
[----:B------:R-:W-:Y:S05]  /*3330*/  @P1 BRA `(.L_x_5189) ;  /* 0x00000000003c1947 */ /* 0x000fea0003800000 */
[----:B------:R-:W3:Y:S01]  /*3340*/  LDC R2, c[0x0][0x3f4] ;  /* 0x0000fd00ff027b82 */ /* 0x000ee20000000800 */
[----:B-----5:R-:W-:Y:S01]  /*3350*/  CS2R R6, SRZ ;  /* 0x0000000000067805 */ /* 0x020fe2000001ff00 */
[----:B---3--:R-:W-:-:S06]  /*3360*/  IMAD R4, R2, 0xe0, RZ ;  /* 0x000000e002047824 */ /* 0x008fcc00078e02ff */
[----:B------:R-:W3:Y:S02]  /*3370*/  LDC R2, c[0x0][0x3f4] ;  /* 0x0000fd00ff027b82 */ /* 0x000ee40000000800 */
[----:B---3--:R-:W-:-:S05]  /*3380*/  IMAD R3, R2, 0x8, R0 ;  /* 0x0000000802037824 */ /* 0x008fca00078e0200 */
        /* <DEDUP_REMOVED lines=8> */
[----:B------:R-:W-:-:S05]  /*3410*/  LEA.HI.X R3, R3, UR13, R4, 0x2, P2 ;  /* 0x0000000d03037c11 */ /* 0x000fca00090f1404 */
[----:B------:R3:W5:Y:S04]  /*3420*/  LDG.E.128 R4, desc[UR36][R2.64] ;  /* 0x0000002402047981 */ /* 0x000768000c1e1d00 */
.L_x_5189:
[----:B------:R-:W-:Y:S05]  /*3430*/  BSYNC.RECONVERGENT B1 ;  /* 0x0000000000017941 */ /* 0x000fea0003800200 */
.L_x_5188:
[----:B------:R-:W-:Y:S04]  /*3440*/  BSSY.RECONVERGENT B1, `(.L_x_5190) ;  /* 0x0000013000017945 */ /* 0x000fe80003800200 */
[----:B------:R-:W-:Y:S05]  /*3450*/  @P1 BRA `(.L_x_5191) ;  /* 0x0000000000441947 */ /* 0x000fea0003800000 */
[----:B---3--:R-:W3:Y:S01]  /*3460*/  LDL R2, [R1+0x20] ;  /* 0x0000200001027983 */ /* 0x008ee20000100800 */
[----:B------:R-:W4:Y:S01]  /*3470*/  LDC R3, c[0x0][0x3f4] ;  /* 0x0000fd00ff037b82 */ /* 0x000f220000000800 */
[----:B------:R-:W-:Y:S01]  /*3480*/  CS2R R10, SRZ ;  /* 0x00000000000a7805 */ /* 0x000fe2000001ff00 */
[----:B----4-:R-:W-:-:S06]  /*3490*/  IMAD R8, R3, 0xe0, RZ ;  /* 0x000000e003087824 */ /* 0x010fcc00078e02ff */
[----:B------:R-:W3:Y:S02]  /*34a0*/  LDC R3, c[0x0][0x3f4] ;  /* 0x0000fd00ff037b82 */ /* 0x000ee40000000800 */
[----:B---3--:R-:W-:-:S05]  /*34b0*/  LEA R2, R3, R2, 0x1 ;  /* 0x0000000203027211 */ /* 0x008fca00078e08ff */
        /* <DEDUP_REMOVED lines=11> */
.L_x_5191:
[----:B------:R-:W-:Y:S05]  /*3570*/  BSYNC.RECONVERGENT B1 ;  /* 0x0000000000017941 */ /* 0x000fea0003800200 */
.L_x_5190:
[----:B---34-:R-:W3:Y:S01]  /*3580*/  LDL.LU R3, [R1+0x20] ;  /* 0x0000200001037983 */ /* 0x018ee20000300800 */
[----:B------:R-:W3:Y:S01]  /*3590*/  LDC R2, c[0x0][0x3f4] ;  /* 0x0000fd00ff027b82 */ /* 0x000ee20000000800 */
[----:B------:R-:W-:Y:S01]  /*35a0*/  BSSY.RECONVERGENT B1, `(.L_x_5192) ;  /* 0x0000012000017945 */ /* 0x000fe20003800200 */
[----:B---3--:R-:W-:-:S05]  /*35b0*/  LEA R3, R2, R3, 0x2 ;  /* 0x0000000302037211 */ /* 0x008fca00078e10ff */
[----:B------:R3:W-:Y:S01]  /*35c0*/  STL [R1+0x20], R3 ;  /* 0x0000200301007387 */ /* 0x0007e20000100800 */
[----:B------:R-:W-:Y:S05]  /*35d0*/  @P1 BRA `(.L_x_5193) ;  /* 0x0000000000381947 */ /* 0x000fea0003800000 */
[----:B---3--:R-:W3:Y:S01]  /*35e0*/  LDC R3, c[0x0][0x3f4] ;  /* 0x0000fd00ff037b82 */ /* 0x008ee20000000800 */
[----:B------:R-:W-:Y:S01]  /*35f0*/  CS2R R14, SRZ ;  /* 0x00000000000e7805 */ /* 0x000fe2000001ff00 */
[----:B---3--:R-:W-:Y:S02]  /*3600*/  IMAD R12, R3, 0xe0, RZ ;  /* 0x000000e0030c7824 */ /* 0x008fe400078e02ff */
[----:B------:R-:W-:-:S05]  /*3610*/  IMAD R3, R2, 0x10, R0 ;  /* 0x0000001002037824 */ /* 0x000fca00078e0200 */
        /* <DEDUP_REMOVED lines=10> */
.L_x_5193:
[----:B------:R-:W-:Y:S05]  /*36c0*/  BSYNC.RECONVERGENT B1 ;  /* 0x0000000000017941 */ /* 0x000fea0003800200 */
.L_x_5192:
[----:B------:R-:W-:Y:S04]  /*36d0*/  BSSY.RECONVERGENT B1, `(.L_x_5194) ;  /* 0x0000012000017945 */ /* 0x000fe80003800200 */
[----:B------:R-:W-:Y:S05]  /*36e0*/  @P1 BRA `(.L_x_5195) ;  /* 0x0000000000401947 */ /* 0x000fea0003800000 */
[----:B---34-:R-:W3:Y:S01]  /*36f0*/  LDL R3, [R1+0x20] ;  /* 0x0000200001037983 */ /* 0x018ee20000100800 */
[----:B------:R-:W4:Y:S01]  /*3700*/  LDC R2, c[0x0][0x3f4] ;  /* 0x0000fd00ff027b82 */ /* 0x000f220000000800 */
[----:B------:R-:W-:Y:S02]  /*3710*/  CS2R R18, SRZ ;  /* 0x0000000000127805 */ /* 0x000fe4000001ff00 */
[----:B------:R-:W-:Y:S01]  /*3720*/  CS2R R16, SRZ ;  /* 0x0000000000107805 */ /* 0x000fe2000001ff00 */
[----:B----4-:R-:W-:Y:S01]  /*3730*/  IMAD R2, R2, 0xe0, RZ ;  /* 0x000000e002027824 */ /* 0x010fe200078e02ff */
[----:B---3--:R-:W-:-:S04]  /*3740*/  SHF.L.U32 R3, R3, 0x2, RZ ;  /* 0x0000000203037819 */ /* 0x008fc800000006ff */
[----:B------:R-:W-:-:S13]  /*3750*/  ISETP.GE.AND P2, PT, R3, R2, PT ;  /* 0x000000020300720c */ /* 0x000fda0003f46270 */
[----:B------:R-:W-:Y:S05]  /*3760*/  @P2 BRA `(.L_x_5195) ;  /* 0x0000000000202947 */ /* 0x000fea0003800000 */
[----:B------:R-:W3:Y:S01]  /*3770*/  LDC R2, c[0x0][0x3f4] ;  /* 0x0000fd00ff027b82 */ /* 0x000ee20000000800 */
[----:B------:R-:W-:Y:S01]  /*3780*/  SHF.R.S32.HI R16, RZ, 0x1f, R3 ;  /* 0x0000001fff107819 */ /* 0x000fe20000011403 */
[----:B---3--:R-:W-:-:S05]  /*3790*/  IMAD R2, R2, UR4, RZ ;  /* 0x0000000402027c24 */ /* 0x008fca000f8e02ff */
[----:B------:R-:W-:-:S04]  /*37a0*/  IADD3 R3, P2, PT, R2, R3, RZ ;  /* 0x0000000302037210 */ /* 0x000fc80007f5e0ff */
[----:B------:R-:W-:Y:S02]  /*37b0*/  LEA.HI.X.SX32 R16, R2, R16, 0x1, P2 ;  /* 0x0000001002107211 */ /* 0x000fe400010f0eff */
[----:B------:R-:W-:-:S04]  /*37c0*/  LEA R2, P2, R3, UR12, 0x2 ;  /* 0x0000000c03027c11 */ /* 0x000fc8000f8410ff */
[----:B------:R-:W-:-:S05]  /*37d0*/  LEA.HI.X R3, R3, UR13, R16, 0x2, P2 ;  /* 0x0000000d03037c11 */ /* 0x000fca00090f1410 */
[----:B------:R3:W5:Y:S04]  /*37e0*/  LDG.E.128 R16, desc[UR36][R2.64] ;  /* 0x0000002402107981 */ /* 0x000768000c1e1d00 */
.L_x_5195:
[----:B------:R-:W-:Y:S05]  /*37f0*/  BSYNC.RECONVERGENT B1 ;  /* 0x0000000000017941 */ /* 0x000fea0003800200 */
.L_x_5194:
[----:B---34-:R-:W3:Y:S01]  /*3800*/  LDL.LU R3, [R1+0x20] ;  /* 0x0000200001037983 */ /* 0x018ee20000300800 */
[----:B------:R-:W3:Y:S01]  /*3810*/  LDC R2, c[0x0][0x3f4] ;  /* 0x0000fd00ff027b82 */ /* 0x000ee20000000800 */
[----:B------:R-:W-:Y:S01]  /*3820*/  BSSY.RECONVERGENT B1, `(.L_x_5196) ;  /* 0x0000012000017945 */ /* 0x000fe20003800200 */
[----:B---3--:R-:W-:-:S05]  /*3830*/  IMAD.IADD R3, R3, 0x1, R2 ;  /* 0x0000000103037824 */ /* 0x008fca00078e0202 */
[----:B------:R3:W-:Y:S01]  /*3840*/  STL [R1+0x20], R3 ;  /* 0x0000200301007387 */ /* 0x0007e20000100800 */
[----:B------:R-:W-:Y:S05]  /*3850*/  @P1 BRA `(.L_x_5197) ;  /* 0x0000000000381947 */ /* 0x000fea0003800000 */
[----:B------:R-:W4:Y:S01]  /*3860*/  LDC R20, c[0x0][0x3f4] ;  /* 0x0000fd00ff147b82 */ /* 0x000f220000000800 */
[----:B---3--:R-:W-:Y:S02]  /*3870*/  SHF.L.U32 R3, R3, 0x2, RZ ;  /* 0x0000000203037819 */ /* 0x008fe400000006ff */
[----:B------:R-:W-:Y:S01]  /*3880*/  CS2R R22, SRZ ;  /* 0x0000000000167805 */ /* 0x000fe2000001ff00 */
[----:B----4-:R-:W-:-:S05]  /*3890*/  IMAD R20, R20, 0xe0, RZ ;  /* 0x000000e014147824 */ /* 0x010fca00078e02ff */
        /* <DEDUP_REMOVED lines=10> */
.L_x_5197:
[----:B------:R-:W-:Y:S05]  /*3940*/  BSYNC.RECONVERGENT B1 ;  /* 0x0000000000017941 */ /* 0x000fea0003800200 */
.L_x_5196:
        /* <DEDUP_REMOVED lines=20> */
.L_x_5199:
[----:B------:R-:W-:Y:S05]  /*3a90*/  BSYNC.RECONVERGENT B1 ;  /* 0x0000000000017941 */ /* 0x000fea0003800200 */
.L_x_5198:
[----:B---34-:R-:W3:Y:S01]  /*3aa0*/  LDL.LU R3, [R1+0x20] ;  /* 0x0000200001037983 */ /* 0x018ee20000300800 */
[----:B------:R-:W3:Y:S01]  /*3ab0*/  LDC R2, c[0x0][0x3f4] ;  /* 0x0000fd00ff027b82 */ /* 0x000ee20000000800 */
[----:B------:R-:W-:Y:S01]  /*3ac0*/  BSSY.RECONVERGENT B1, `(.L_x_5200) ;  /* 0x0000012000017945 */ /* 0x000fe20003800200 */
[----:B---3--:R-:W-:-:S05]  /*3ad0*/  IMAD R3, R2, 0x2, R3 ;  /* 0x0000000202037824 */ /* 0x008fca00078e0203 */
[----:B------:R3:W-:Y:S01]  /*3ae0*/  STL [R1+0x20], R3 ;  /* 0x0000200301007387 */ /* 0x0007e20000100800 */
[----:B------:R-:W-:Y:S05]  /*3af0*/  @P1 BRA `(.L_x_5201) ;  /* 0x0000000000381947 */ /* 0x000fea0003800000 */
[----:B---3--:R-:W3:Y:S01]  /*3b00*/  LDC R3, c[0x0][0x3f4] ;  /* 0x0000fd00ff037b82 */ /* 0x008ee20000000800 */
[----:B------:R-:W-:Y:S01]  /*3b10*/  CS2R R30, SRZ ;  /* 0x00000000001e7805 */ /* 0x000fe2000001ff00 */
[----:B---3--:R-:W-:Y:S01]  /*3b20*/  IMAD R28, R3, 0xe0, RZ ;  /* 0x000000e0031c7824 */ /* 0x008fe200078e02ff */
[----:B------:R-:W-:-:S04]  /*3b30*/  LEA R3, R2, R0, 0x5 ;  /* 0x0000000002037211 */ /* 0x000fc800078e28ff */
        /* <DEDUP_REMOVED lines=10> */
.L_x_5201:
[----:B------:R-:W-:Y:S05]  /*3be0*/  BSYNC.RECONVERGENT B1 ;  /* 0x0000000000017941 */ /* 0x000fea0003800200 */
.L_x_5200:
[----:B------:R-:W-:Y:S04]  /*3bf0*/  BSSY.RECONVERGENT B1, `(.L_x_5202) ;  /* 0x0000012000017945 */ /* 0x000fe80003800200 */
[----:B------:R-:W-:Y:S05]  /*3c00*/  @P1 BRA `(.L_x_5203) ;  /* 0x0000000000401947 */ /* 0x000fea0003800000 */
[----:B---34-:R-:W3:Y:S01]  /*3c10*/  LDL R3, [R1+0x20] ;  /* 0x0000200001037983 */ /* 0x018ee20000100800 */
[----:B------:R-:W4:Y:S01]  /*3c20*/  LDC R2, c[0x0][0x3f4] ;  /* 0x0000fd00ff027b82 */ /* 0x000f220000000800 */
[----:B------:R-:W-:Y:S02]  /*3c30*/  CS2R R34, SRZ ;  /* 0x0000000000227805 */ /* 0x000fe4000001ff00 */
[----:B------:R-:W-:Y:S01]  /*3c40*/  CS2R R32, SRZ ;  /* 0x0000000000207805 */ /* 0x000fe2000001ff00 */
[----:B----4-:R-:W-:Y:S02]  /*3c50*/  IMAD R2, R2, 0xe0, RZ ;  /* 0x000000e002027824 */ /* 0x010fe400078e02ff */
[----:B---3--:R-:W-:-:S05]  /*3c60*/  IMAD.SHL.U32 R3, R3, 0x4, RZ ;  /* 0x0000000403037824 */ /* 0x008fca00078e00ff */
        /* <DEDUP_REMOVED lines=10> */
.L_x_5203:
[----:B------:R-:W-:Y:S05]  /*3d10*/  BSYNC.RECONVERGENT B1 ;  /* 0x0000000000017941 */ /* 0x000fea0003800200 */
.L_x_5202:
[----:B---34-:R-:W3:Y:S01]  /*3d20*/  LDL.LU R3, [R1+0x20] ;  /* 0x0000200001037983 */ /* 0x018ee20000300800 */
[----:B------:R-:W3:Y:S01]  /*3d30*/  LDC R2, c[0x0][0x3f4] ;  /* 0x0000fd00ff027b82 */ /* 0x000ee20000000800 */
[----:B------:R-:W-:Y:S01]  /*3d40*/  BSSY.RECONVERGENT B1, `(.L_x_5204) ;  /* 0x0000012000017945 */ /* 0x000fe20003800200 */
[----:B---3--:R-:W-:-:S05]  /*3d50*/  IADD3 R3, PT, PT, R3, R2, RZ ;  /* 0x0000000203037210 */ /* 0x008fca0007ffe0ff */
[----:B------:R3:W-:Y:S01]  /*3d60*/  STL [R1+0x20], R3 ;  /* 0x0000200301007387 */ /* 0x0007e20000100800 */
[----:B------:R-:W-:Y:S05]  /*3d70*/  @P1 BRA `(.L_x_5205) ;  /* 0x0000000000381947 */ /* 0x000fea0003800000 */
[----:B------:R-:W4:Y:S01]  /*3d80*/  LDC R36, c[0x0][0x3f4] ;  /* 0x0000fd00ff247b82 */ /* 0x000f220000000800 */
[----:B---3--:R-:W-:Y:S01]  /*3d90*/  IMAD.SHL.U32 R3, R3, 0x4, RZ ;  /* 0x0000000403037824 */ /* 0x008fe200078e00ff */
        /* <DEDUP_REMOVED lines=12> */
.L_x_5205:
[----:B------:R-:W-:Y:S05]  /*3e60*/  BSYNC.RECONVERGENT B1 ;  /* 0x0000000000017941 */ /* 0x000fea0003800200 */
.L_x_5204:
        /* <DEDUP_REMOVED lines=20> */
.L_x_5207:
[----:B------:R-:W-:Y:S05]  /*3fb0*/  BSYNC.RECONVERGENT B1 ;  /* 0x0000000000017941 */ /* 0x000fea0003800200 */
.L_x_5206:
        /* <DEDUP_REMOVED lines=20> */
.L_x_5209:
[----:B------:R-:W-:Y:S05]  /*4100*/  BSYNC.RECONVERGENT B1 ;  /* 0x0000000000017941 */ /* 0x000fea0003800200 */
.L_x_5208:
        /* <DEDUP_REMOVED lines=20> */
.L_x_5211:
[----:B------:R-:W-:Y:S05]  /*4250*/  BSYNC.RECONVERGENT B1 ;  /* 0x0000000000017941 */ /* 0x000fea0003800200 */
.L_x_5210:
        /* <DEDUP_REMOVED lines=20> */
.L_x_5213:
[----:B------:R-:W-:Y:S05]  /*43a0*/  BSYNC.RECONVERGENT B1 ;  /* 0x0000000000017941 */ /* 0x000fea0003800200 */
.L_x_5212:
        /* <DEDUP_REMOVED lines=20> */
.L_x_5215:
[----:B------:R-:W-:Y:S05]  /*44f0*/  BSYNC.RECONVERGENT B1 ;  /* 0x0000000000017941 */ /* 0x000fea0003800200 */
.L_x_5214:
[----:B------:R-:W-:Y:S04]  /*4500*/  BSSY.RECONVERGENT B1, `(.L_x_5216) ;  /* 0x0000011000017945 */ /* 0x000fe80003800200 */
[----:B------:R-:W-:Y:S05]  /*4510*/  @P1 BRA `(.L_x_5217) ;  /* 0x00000000003c1947 */ /* 0x000fea0003800000 */
[----:B----4-:R-:W4:Y:S01]  /*4520*/  LDC R2, c[0x0][0x3f4] ;  /* 0x0000fd00ff027b82 */ /* 0x010f220000000800 */
[----:B------:R-:W-:Y:S01]  /*4530*/  CS2R R62, SRZ ;  /* 0x00000000003e7805 */ /* 0x000fe2000001ff00 */
[----:B----4-:R-:W-:-:S06]  /*4540*/  IMAD R60, R2, 0xe0, RZ ;  /* 0x000000e0023c7824 */ /* 0x010fcc00078e02ff */
[----:B------:R-:W3:Y:S02]  /*4550*/  LDC R2, c[0x0][0x3f4] ;  /* 0x0000fd00ff027b82 */ /* 0x000ee40000000800 */
[----:B---3--:R-:W-:-:S04]  /*4560*/  LEA R3, R2, R0, 0x6 ;  /* 0x0000000002037211 */ /* 0x008fc800078e30ff */
        /* <DEDUP_REMOVED lines=10> */
.L_x_5217:
[----:B------:R-:W-:Y:S05]  /*4610*/  BSYNC.RECONVERGENT B1 ;  /* 0x0000000000017941 */ /* 0x000fea0003800200 */
.L_x_5216:
[----:B---34-:R-:W3:Y:S01]  /*4620*/  LDL.LU R3, [R1+0x20] ;  /* 0x0000200001037983 */ /* 0x018ee20000300800 */
[----:B------:R-:W4:Y:S01]  /*4630*/  LDC R2, c[0x0][0x3f4] ;  /* 0x0000fd00ff027b82 */ /* 0x000f220000000800 */
[----:B------:R-:W-:Y:S01]  /*4640*/  BSSY.RECONVERGENT B1, `(.L_x_5218) ;  /* 0x0000013000017945 */ /* 0x000fe20003800200 */
[C---:B----4-:R-:W-:Y:S01]  /*4650*/  IMAD R0, R2.reuse, 0x80, R0 ;  /* 0x0000008002007824 */ /* 0x050fe200078e0200 */
[----:B---3--:R-:W-:-:S05]  /*4660*/  LEA R3, R2, R3, 0x1 ;  /* 0x0000000302037211 */ /* 0x008fca00078e08ff */
        /* <DEDUP_REMOVED lines=16> */
.L_x_5219:
[----:B------:R-:W-:Y:S05]  /*4770*/  BSYNC.RECONVERGENT B1 ;  /* 0x0000000000017941 */ /* 0x000fea0003800200 */
.L_x_5218:
        /* <DEDUP_REMOVED lines=20> */
.L_x_5221:
[----:B------:R-:W-:Y:S05]  /*48c0*/  BSYNC.RECONVERGENT B1 ;  /* 0x0000000000017941 */ /* 0x000fea0003800200 */
.L_x_5220:
        /* <DEDUP_REMOVED lines=20> */
.L_x_5223:
[----:B------:R-:W-:Y:S05]  /*4a10*/  BSYNC.RECONVERGENT B1 ;  /* 0x0000000000017941 */ /* 0x000fea0003800200 */
.L_x_5222:
        /* <DEDUP_REMOVED lines=20> */
.L_x_5225:
[----:B------:R-:W-:Y:S05]  /*4b60*/  BSYNC.RECONVERGENT B1 ;  /* 0x0000000000017941 */ /* 0x000fea0003800200 */
.L_x_5224:
        /* <DEDUP_REMOVED lines=20> */
.L_x_5227:
[----:B------:R-:W-:Y:S05]  /*4cb0*/  BSYNC.RECONVERGENT B1 ;  /* 0x0000000000017941 */ /* 0x000fea0003800200 */
.L_x_5226:
        /* <DEDUP_REMOVED lines=20> */
.L_x_5229:
[----:B------:R-:W-:Y:S05]  /*4e00*/  BSYNC.RECONVERGENT B1 ;  /* 0x0000000000017941 */ /* 0x000fea0003800200 */
.L_x_5228:
        /* <DEDUP_REMOVED lines=20> */
.L_x_5231:
[----:B------:R-:W-:Y:S05]  /*4f50*/  BSYNC.RECONVERGENT B1 ;  /* 0x0000000000017941 */ /* 0x000fea0003800200 */
.L_x_5230:
        /* <DEDUP_REMOVED lines=20> */
.L_x_5233:
[----:B------:R-:W-:Y:S05]  /*50a0*/  BSYNC.RECONVERGENT B1 ;  /* 0x0000000000017941 */ /* 0x000fea0003800200 */
.L_x_5232:
        /* <DEDUP_REMOVED lines=20> */
.L_x_5235:
[----:B------:R-:W-:Y:S05]  /*51f0*/  BSYNC.RECONVERGENT B1 ;  /* 0x0000000000017941 */ /* 0x000fea0003800200 */
.L_x_5234:
        /* <DEDUP_REMOVED lines=20> */
.L_x_5237:
[----:B------:R-:W-:Y:S05]  /*5340*/  BSYNC.RECONVERGENT B1 ;  /* 0x0000000000017941 */ /* 0x000fea0003800200 */
.L_x_5236:
        /* <DEDUP_REMOVED lines=20> */
.L_x_5239:
[----:B------:R-:W-:Y:S05]  /*5490*/  BSYNC.RECONVERGENT B1 ;  /* 0x0000000000017941 */ /* 0x000fea0003800200 */
.L_x_5238:
        /* <DEDUP_REMOVED lines=20> */
.L_x_5241:
[----:B------:R-:W-:Y:S05]  /*55e0*/  BSYNC.RECONVERGENT B1 ;  /* 0x0000000000017941 */ /* 0x000fea0003800200 */
.L_x_5240:
        /* <DEDUP_REMOVED lines=20> */
.L_x_5243:
[----:B------:R-:W-:Y:S05]  /*5730*/  BSYNC.RECONVERGENT B1 ;  /* 0x0000000000017941 */ /* 0x000fea0003800200 */
.L_x_5242:
        /* <DEDUP_REMOVED lines=20> */
.L_x_5245:
[----:B------:R-:W-:Y:S05]  /*5880*/  BSYNC.RECONVERGENT B1 ;  /* 0x0000000000017941 */ /* 0x000fea0003800200 */
.L_x_5244:
        /* <DEDUP_REMOVED lines=20> */
.L_x_5247:
[----:B------:R-:W-:Y:S05]  /*59d0*/  BSYNC.RECONVERGENT B1 ;  /* 0x0000000000017941 */ /* 0x000fea0003800200 */
.L_x_5246:
[----:B------:R-:W-:Y:S04]  /*59e0*/  BSSY.RECONVERGENT B1, `(.L_x_5248) ;  /* 0x0000010000017945 */ /* 0x000fe80003800200 */
[----:B------:R-:W-:Y:S05]  /*59f0*/  @P1 BRA `(.L_x_5249) ;  /* 0x0000000000381947 */ /* 0x000fea0003800000 */
[----:B----4-:R-:W4:Y:S01]  /*5a00*/  LDC R2, c[0x0][0x3f4] ;  /* 0x0000fd00ff027b82 */ /* 0x010f220000000800 */
[----:B------:R-:W-:Y:S02]  /*5a10*/  CS2R R126, SRZ ;  /* 0x00000000007e7805 */ /* 0x000fe4000001ff00 */
[----:B------:R-:W-:Y:S01]  /*5a20*/  CS2R R124, SRZ ;  /* 0x00000000007c7805 */ /* 0x000fe2000001ff00 */
[----:B----4-:R-:W-:-:S05]  /*5a30*/  IMAD R2, R2, 0xe0, RZ ;  /* 0x000000e002027824 */ /* 0x010fca00078e02ff */
[----:B------:R-:W-:-:S13]  /*5a40*/  ISETP.GE.AND P2, PT, R0, R2, PT ;  /* 0x000000020000720c */ /* 0x000fda0003f46270 */
[----:B------:R-:W-:Y:S05]  /*5a50*/  @P2 BRA `(.L_x_5249) ;  /* 0x0000000000202947 */ /* 0x000fea0003800000 */
[----:B------:R-:W4:Y:S01]  /*5a60*/  LDC R2, c[0x0][0x3f4] ;  /* 0x0000fd00ff027b82 */ /* 0x000f220000000800 */
[----:B---3--:R-:W-:Y:S01]  /*5a70*/  SHF.R.S32.HI R3, RZ, 0x1f, R0 ;  /* 0x0000001fff037819 */ /* 0x008fe20000011400 */
[----:B----4-:R-:W-:-:S05]  /*5a80*/  IMAD R2, R2, UR4, RZ ;  /* 0x0000000402027c24 */ /* 0x010fca000f8e02ff */
[----:B------:R-:W-:-:S04]  /*5a90*/  IADD3 R0, P2, PT, R2, R0, RZ ;  /* 0x0000000002007210 */ /* 0x000fc80007f5e0ff */
[----:B------:R-:W-:Y:S02]  /*5aa0*/  LEA.HI.X.SX32 R3, R2, R3, 0x1, P2 ;  /* 0x0000000302037211 */ /* 0x000fe400010f0eff */
[----:B------:R-:W-:-:S04]  /*5ab0*/  LEA R2, P2, R0, UR12, 0x2 ;  /* 0x0000000c00027c11 */ /* 0x000fc8000f8410ff */
[----:B------:R-:W-:-:S05]  /*5ac0*/  LEA.HI.X R3, R0, UR13, R3, 0x2, P2 ;  /* 0x0000000d00037c11 */ /* 0x000fca00090f1403 */
[----:B------:R3:W5:Y:S04]  /*5ad0*/  LDG.E.128 R124, desc[UR36][R2.64] ;  /* 0x00000024027c7981 */ /* 0x000768000c1e1d00 */
.L_x_5249:
[----:B------:R-:W-:Y:S05]  /*5ae0*/  BSYNC.RECONVERGENT B1 ;  /* 0x0000000000017941 */ /* 0x000fea0003800200 */
.L_x_5248:
[----:B------:R-:W2:Y:S01]  /*5af0*/  LDL.LU R0, [R1+0x20] ;  /* 0x0000200001007983 */ /* 0x000ea20000300800 */
[----:B---34-:R-:W2:Y:S01]  /*5b00*/  LDC R2, c[0x0][0x3f4] ;  /* 0x0000fd00ff027b82 */ /* 0x018ea20000000800 */
[----:B------:R-:W-:Y:S01]  /*5b10*/  BSSY.RECONVERGENT B1, `(.L_x_5250) ;  /* 0x0000011000017945 */ /* 0x000fe20003800200 */
[----:B--2---:R-:W-:-:S03]  /*5b20*/  LEA R0, R2, R0, 0x1 ;  /* 0x0000000002007211 */ /* 0x004fc600078e08ff */
[----:B------:R-:W-:Y:S05]  /*5b30*/  @P1 BRA `(.L_x_5251) ;  /* 0x0000000000381947 */ /* 0x000fea0003800000 */
[----:B------:R-:W2:Y:S01]  /*5b40*/  LDC R3, c[0x0][0x3f4] ;  /* 0x0000fd00ff037b82 */ /* 0x000ea20000000800 */
[----:B------:R-:W-:Y:S01]  /*5b50*/  CS2R R130, SRZ ;  /* 0x0000000000827805 */ /* 0x000fe2000001ff00 */
[----:B--2---:R-:W-:Y:S02]  /*5b60*/  IMAD R128, R3, 0xe0, RZ ;  /* 0x000000e003807824 */ /* 0x004fe400078e02ff */
        /* <DEDUP_REMOVED lines=11> */
.L_x_5251:
[----:B------:R-:W-:Y:S05]  /*5c20*/  BSYNC.RECONVERGENT B1 ;  /* 0x0000000000017941 */ /* 0x000fea0003800200 */
.L_x_5250:
[----:B--2---:R-:W2:Y:S01]  /*5c30*/  LDC R2, c[0x0][0x3f4] ;  /* 0x0000fd00ff027b82 */ /* 0x004ea20000000800 */
[----:B------:R-:W-:Y:S01]  /*5c40*/  BSSY.RECONVERGENT B1, `(.L_x_5252) ;  /* 0x0000011000017945 */ /* 0x000fe20003800200 */
[----:B--2---:R-:W-:-:S03]  /*5c50*/  IADD3 R0, PT, PT, R0, R2, RZ ;  /* 0x0000000200007210 */ /* 0x004fc60007ffe0ff */
        /* <DEDUP_REMOVED lines=15> */
.L_x_5253:
[----:B------:R-:W-:Y:S05]  /*5d50*/  BSYNC.RECONVERGENT B1 ;  /* 0x0000000000017941 */ /* 0x000fea0003800200 */
.L_x_5252:
        /* <DEDUP_REMOVED lines=18> */
.L_x_5255:
[----:B------:R-:W-:Y:S05]  /*5e80*/  BSYNC.RECONVERGENT B1 ;  /* 0x0000000000017941 */ /* 0x000fea0003800200 */
.L_x_5254:
        /* <DEDUP_REMOVED lines=18> */
.L_x_5257:
[----:B------:R-:W-:Y:S05]  /*5fb0*/  BSYNC.RECONVERGENT B1 ;  /* 0x0000000000017941 */ /* 0x000fea0003800200 */
.L_x_5256:
        /* <DEDUP_REMOVED lines=18> */
.L_x_5259:
[----:B------:R-:W-:Y:S05]  /*60e0*/  BSYNC.RECONVERGENT B1 ;  /* 0x0000000000017941 */ /* 0x000fea0003800200 */
.L_x_5258:
        /* <DEDUP_REMOVED lines=18> */
.L_x_5261:
[----:B------:R-:W-:Y:S05]  /*6210*/  BSYNC.RECONVERGENT B1 ;  /* 0x0000000000017941 */ /* 0x000fea0003800200 */
.L_x_5260:
        /* <DEDUP_REMOVED lines=18> */
.L_x_5263:
[----:B------:R-:W-:Y:S05]  /*6340*/  BSYNC.RECONVERGENT B1 ;  /* 0x0000000000017941 */ /* 0x000fea0003800200 */
.L_x_5262:
        /* <DEDUP_REMOVED lines=18> */
.L_x_5265:
[----:B------:R-:W-:Y:S05]  /*6470*/  BSYNC.RECONVERGENT B1 ;  /* 0x0000000000017941 */ /* 0x000fea0003800200 */
.L_x_5264:
        /* <DEDUP_REMOVED lines=18> */
.L_x_5267:
[----:B------:R-:W-:Y:S05]  /*65a0*/  BSYNC.RECONVERGENT B1 ;  /* 0x0000000000017941 */ /* 0x000fea0003800200 */
.L_x_5266:
        /* <DEDUP_REMOVED lines=18> */
.L_x_5269:
[----:B------:R-:W-:Y:S05]  /*66d0*/  BSYNC.RECONVERGENT B1 ;  /* 0x0000000000017941 */ /* 0x000fea0003800200 */
.L_x_5268:
        /* <DEDUP_REMOVED lines=18> */
.L_x_5271:
[----:B------:R-:W-:Y:S05]  /*6800*/  BSYNC.RECONVERGENT B1 ;  /* 0x0000000000017941 */ /* 0x000fea0003800200 */
.L_x_5270:
        /* <DEDUP_REMOVED lines=18> */
.L_x_5273:
[----:B------:R-:W-:Y:S05]  /*6930*/  BSYNC.RECONVERGENT B1 ;  /* 0x0000000000017941 */ /* 0x000fea0003800200 */
.L_x_5272:
        /* <DEDUP_REMOVED lines=18> */
.L_x_5275:
[----:B------:R-:W-:Y:S05]  /*6a60*/  BSYNC.RECONVERGENT B1 ;  /* 0x0000000000017941 */ /* 0x000fea0003800200 */
.L_x_5274:
        /* <DEDUP_REMOVED lines=18> */
.L_x_5277:
[----:B------:R-:W-:Y:S05]  /*6b90*/  BSYNC.RECONVERGENT B1 ;  /* 0x0000000000017941 */ /* 0x000fea0003800200 */
.L_x_5276:
        /* <DEDUP_REMOVED lines=18> */
.L_x_5279:
[----:B------:R-:W-:Y:S05]  /*6cc0*/  BSYNC.RECONVERGENT B1 ;  /* 0x0000000000017941 */ /* 0x000fea0003800200 */
.L_x_5278:
        /* <DEDUP_REMOVED lines=18> */
.L_x_5281:
[----:B------:R-:W-:Y:S05]  /*6df0*/  BSYNC.RECONVERGENT B1 ;  /* 0x0000000000017941 */ /* 0x000fea0003800200 */
.L_x_5280:
        /* <DEDUP_REMOVED lines=18> */
.L_x_5283:
[----:B------:R-:W-:Y:S05]  /*6f20*/  BSYNC.RECONVERGENT B1 ;  /* 0x0000000000017941 */ /* 0x000fea0003800200 */
.L_x_5282:
        /* <DEDUP_REMOVED lines=18> */
.L_x_5285:
[----:B------:R-:W-:Y:S05]  /*7050*/  BSYNC.RECONVERGENT B1 ;  /* 0x0000000000017941 */ /* 0x000fea0003800200 */
.L_x_5284:
        /* <DEDUP_REMOVED lines=18> */
.L_x_5287:
[----:B------:R-:W-:Y:S05]  /*7180*/  BSYNC.RECONVERGENT B1 ;  /* 0x0000000000017941 */ /* 0x000fea0003800200 */
.L_x_5286:
        /* <DEDUP_REMOVED lines=18> */
.L_x_5289:
[----:B------:R-:W-:Y:S05]  /*72b0*/  BSYNC.RECONVERGENT B1 ;  /* 0x0000000000017941 */ /* 0x000fea0003800200 */
.L_x_5288:
        /* <DEDUP_REMOVED lines=18> */
.L_x_5291:
[----:B------:R-:W-:Y:S05]  /*73e0*/  BSYNC.RECONVERGENT B1 ;  /* 0x0000000000017941 */ /* 0x000fea0003800200 */
.L_x_5290:
        /* <DEDUP_REMOVED lines=18> */
.L_x_5293:
[----:B------:R-:W-:Y:S05]  /*7510*/  BSYNC.RECONVERGENT B1 ;  /* 0x0000000000017941 */ /* 0x000fea0003800200 */
.L_x_5292:
        /* <DEDUP_REMOVED lines=18> */
.L_x_5295:
[----:B------:R-:W-:Y:S05]  /*7640*/  BSYNC.RECONVERGENT B1 ;  /* 0x0000000000017941 */ /* 0x000fea0003800200 */
.L_x_5294:
        /* <DEDUP_REMOVED lines=18> */
.L_x_5297:
[----:B------:R-:W-:Y:S05]  /*7770*/  BSYNC.RECONVERGENT B1 ;  /* 0x0000000000017941 */ /* 0x000fea0003800200 */
.L_x_5296:
        /* <DEDUP_REMOVED lines=18> */
.L_x_5299:
[----:B------:R-:W-:Y:S05]  /*78a0*/  BSYNC.RECONVERGENT B1 ;  /* 0x0000000000017941 */ /* 0x000fea0003800200 */
.L_x_5298:
        /* <DEDUP_REMOVED lines=18> */
.L_x_5301:
[----:B------:R-:W-:Y:S05]  /*79d0*/  BSYNC.RECONVERGENT B1 ;  /* 0x0000000000017941 */ /* 0x000fea0003800200 */
.L_x_5300:
        /* <DEDUP_REMOVED lines=18> */
.L_x_5303:
[----:B------:R-:W-:Y:S05]  /*7b00*/  BSYNC.RECONVERGENT B1 ;  /* 0x0000000000017941 */ /* 0x000fea0003800200 */
.L_x_5302:
        /* <DEDUP_REMOVED lines=18> */
.L_x_5305:
[----:B------:R-:W-:Y:S05]  /*7c30*/  BSYNC.RECONVERGENT B1 ;  /* 0x0000000000017941 */ /* 0x000fea0003800200 */
.L_x_5304:
        /* <DEDUP_REMOVED lines=18> */
.L_x_5307:
[----:B------:R-:W-:Y:S05]  /*7d60*/  BSYNC.RECONVERGENT B1 ;  /* 0x0000000000017941 */ /* 0x000fea0003800200 */
.L_x_5306:
        /* <DEDUP_REMOVED lines=18> */
.L_x_5309:
[----:B------:R-:W-:Y:S05]  /*7e90*/  BSYNC.RECONVERGENT B1 ;  /* 0x0000000000017941 */ /* 0x000fea0003800200 */
.L_x_5308:
[----:B------:R-:W-:Y:S04]  /*7ea0*/  BSSY.RECONVERGENT B1, `(.L_x_5310) ;  /* 0x0000012000017945 */ /* 0x000fe80003800200 */
[----:B------:R-:W-:Y:S05]  /*7eb0*/  @P1 BRA `(.L_x_5311) ;  /* 0x0000000000401947 */ /* 0x000fea0003800000 */
[----:B--2---:R-:W2:Y:S01]  /*7ec0*/  LDC R2, c[0x0][0x3f4] ;  /* 0x0000fd00ff027b82 */ /* 0x004ea20000000800 */
[----:B------:R-:W-:Y:S01]  /*7ed0*/  CS2R R250, SRZ ;  /* 0x0000000000fa7805 */ /* 0x000fe2000001ff00 */
[----:B--2---:R-:W-:-:S06]  /*7ee0*/  IMAD R248, R2, 0xe0, RZ ;  /* 0x000000e002f87824 */ /* 0x004fcc00078e02ff */
[----:B------:R-:W2:Y:S02]  /*7ef0*/  LDC R2, c[0x0][0x3f4] ;  /* 0x0000fd00ff027b82 */ /* 0x000ea40000000800 */
[----:B--2---:R-:W-:-:S05]  /*7f00*/  IADD3 R0, PT, PT, R0, R2, RZ ;  /* 0x0000000200007210 */ /* 0x004fca0007ffe0ff */
        /* <DEDUP_REMOVED lines=11> */
.L_x_5311:
[----:B------:R-:W-:Y:S05]  /*7fc0*/  BSYNC.RECONVERGENT B1 ;  /* 0x0000000000017941 */ /* 0x000fea0003800200 */
.L_x_5310:
[----:B------:R-:W-:Y:S04]  /*7fd0*/  BSSY.RECONVERGENT B1, `(.L_x_5312) ;  /* 0x000026a000017945 */ /* 0x000fe80003800200 */
[----:B------:R-:W-:Y:S05]  /*7fe0*/  @P1 BRA `(.L_x_5313) ;  /* 0x0000002400a01947 */ /* 0x000fea0003800000 */
[----:B------:R-:W-:Y:S01]  /*7ff0*/  ISETP.NE.U32.AND P1, PT, RZ, UR14, PT ;  /* 0x0000000eff007c0c */ /* 0x000fe2000bf25070 */
[----:B-----5:R4:W-:Y:S03]  /*8000*/  STL [R1+0x4c4], R135 ;  /* 0x0004c48701007387 */ /* 0x0209e60000100800 */
[----:B------:R-:W-:Y:S01]  /*8010*/  ISETP.NE.AND.EX P1, PT, RZ, UR15, PT, P1 ;  /* 0x0000000fff007c0c */ /* 0x000fe2000bf25310 */
[----:B----4-:R-:W4:Y:S04]  /*8020*/  LDL R135, [R1] ;  /* 0x0000000001877983 */ /* 0x010f280000100800 */
[----:B------:R0:W-:Y:S08]  /*8030*/  STL [R1+0x4c0], R139 ;  /* 0x0004c08b01007387 */ /* 0x0001f00000100800 */
[----:B--23--:R-:W2:Y:S01]  /*8040*/  @P1 LDC.64 R2, c[0x0][0x448] ;  /* 0x00011200ff021b82 */ /* 0x00cea20000000a00 */
[----:B------:R-:W2:Y:S01]  /*8050*/  @P1 S2R R0, SR_CTAID.X ;  /* 0x0000000000001919 */ /* 0x000ea20000002500 */
[----:B0-----:R-:W3:Y:S04]  /*8060*/  LDL R139, [R1+0x4] ;  /* 0x00000400018b7983 */ /* 0x001ee80000100800 */
[----:B------:R0:W-:Y:S04]  /*8070*/  STL [R1+0x4bc], R143 ;  /* 0x0004bc8f01007387 */ /* 0x0001e80000100800 */
[----:B0-----:R-:W3:Y:S04]  /*8080*/  LDL R143, [R1+0x3e8] ;  /* 0x0003e800018f7983 */ /* 0x001ee80000100800 */
[----:B------:R0:W-:Y:S01]  /*8090*/  STL [R1+0x4b8], R147 ;  /* 0x0004b89301007387 */ /* 0x0001e20000100800 */
[----:B--2---:R-:W-:-:S03]  /*80a0*/  @P1 IMAD.WIDE.U32 R2, R0, 0x4, R2 ;  /* 0x0000000400021825 */ /* 0x004fc600078e0002 */
[----:B0-----:R-:W2:Y:S04]  /*80b0*/  LDL R147, [R1+0x384] ;  /* 0x0003840001937983 */ /* 0x001ea80000100800 */
[----:B------:R-:W4:Y:S04]  /*80c0*/  @P1 LDG.E R3, desc[UR36][R2.64] ;  /* 0x0000002402031981 */ /* 0x000f28000c1e1900 */
[----:B------:R0:W-:Y:S04]  /*80d0*/  STL [R1+0x4b4], R151 ;  /* 0x0004b49701007387 */ /* 0x0001e80000100800 */
[----:B0-----:R-:W2:Y:S04]  /*80e0*/  LDL R151, [R1+0x380] ;  /* 0x0003800001977983 */ /* 0x001ea80000100800 */
        /* <DEDUP_REMOVED lines=49> */
[----:B------:R-:W3:Y:S04]  /*8400*/  LDL R2, [R1+0x410] ;  /* 0x0004100001027983 */ /* 0x000ee80000100800 */
[----:B------:R-:W2:Y:S04]  /*8410*/  LDL R0, [R1+0x414] ;  /* 0x0004140001007983 */ /* 0x000ea80000100800 */
[----:B0-----:R-:W2:Y:S04]  /*8420*/  LDL R251, [R1+0x420] ;  /* 0x0004200001fb7983 */ /* 0x001ea80000100800 */
[----:B----4-:R0:W-:Y:S04]  /*8430*/  @P1 STL [R1+0x24], R3 ;  /* 0x0000240301001387 */ /* 0x0101e80000100800 */
[----:B0-----:R-:W4:Y:S01]  /*8440*/  LDL R3, [R1+0x10] ;  /* 0x0000100001037983 */ /* 0x001f220000100800 */
[----:B---3--:R-:W-:-:S03]  /*8450*/  FMUL.FTZ R2, R2, R135 ;  /* 0x0000008702027220 */ /* 0x008fc60000410000 */
[----:B------:R-:W3:Y:S01]  /*8460*/  LDL.LU R135, [R1+0x4c4] ;  /* 0x0004c40001877983 */ /* 0x000ee20000300800 */
[----:B--2---:R-:W-:-:S03]  /*8470*/  FMUL.FTZ R0, R0, R139 ;  /* 0x0000008b00007220 */ /* 0x004fc60000410000 */
[----:B------:R-:W2:Y:S01]  /*8480*/  LDL.LU R139, [R1+0x4c0] ;  /* 0x0004c000018b7983 */ /* 0x000ea20000300800 */
[----:B------:R-:W-:-:S04]  /*8490*/  FFMA.FTZ R0, R243, R247, R0 ;  /* 0x000000f7f3007223 */ /* 0x000fc80000010000 */
[----:B------:R-:W-:Y:S01]  /*84a0*/  FFMA.FTZ R0, R235, R5, R0 ;  /* 0x00000005eb007223 */ /* 0x000fe20000010000 */
[----:B----4-:R-:W-:-:S04]  /*84b0*/  FFMA.FTZ R2, R251, R3, R2 ;  /* 0x00000003fb027223 */ /* 0x010fc80000010002 */
        /* <DEDUP_REMOVED lines=11> */
[----:B------:R-:W-:Y:S01]  /*8570*/  FMUL.FTZ R3, R195, R199 ;  /* 0x000000c7c3037220 */ /* 0x000fe20000410000 */
[----:B------:R-:W-:Y:S02]  /*8580*/  FFMA.FTZ R0, R171, R29, R0 ;  /* 0x0000001dab007223 */ /* 0x000fe40000010000 */
[----:B------:R-:W-:Y:S01]  /*8590*/  FFMA.FTZ R2, R175, R28, R2 ;  /* 0x0000001caf027223 */ /* 0x000fe20000010002 */
[----:B------:R-:W-:Y:S01]  /*85a0*/  FFMA.FTZ R3, R179, R183, R3 ;  /* 0x000000b7b3037223 */ /* 0x000fe20000010003 */
[----:B------:R-:W-:Y:S02]  /*85b0*/  FFMA.FTZ R0, R159, R33, R0 ;  /* 0x000000219f007223 */ /* 0x000fe40000010000 */
[----:B------:R-:W-:Y:S01]  /*85c0*/  FFMA.FTZ R2, R163, R32, R2 ;  /* 0x00000020a3027223 */ /* 0x000fe20000010002 */
[----:B------:R0:W-:Y:S01]  /*85d0*/  STL [R1+0x448], R4 ;  /* 0x0004480401007387 */ /* 0x0001e20000100800 */
[----:B------:R-:W-:-:S02]  /*85e0*/  FFMA.FTZ R3, R167, R6, R3 ;  /* 0x00000006a7037223 */ /* 0x000fc40000010003 */
[----:B------:R-:W-:Y:S01]  /*85f0*/  FFMA.FTZ R2, R151, R36, R2 ;  /* 0x0000002497027223 */ /* 0x000fe20000010002 */
[----:B------:R4:W-:Y:S01]  /*8600*/  STL [R1+0x44c], R5 ;  /* 0x00044c0501007387 */ /* 0x0009e20000100800 */
[----:B------:R-:W-:-:S03]  /*8610*/  FFMA.FTZ R0, R147, R37, R0 ;  /* 0x0000002593007223 */ /* 0x000fc60000010000 */
[----:B------:R-:W3:Y:S01]  /*8620*/  LDL R151, [R1+0x3d8] ;  /* 0x0003d80001977983 */ /* 0x000ee20000100800 */
[----:B------:R-:W-:-:S03]  /*8630*/  FFMA.FTZ R3, R155, R10, R3 ;  /* 0x0000000a9b037223 */ /* 0x000fc60000010003 */
[----:B------:R-:W2:Y:S04]  /*8640*/  LDL R147, [R1+0x374] ;  /* 0x0003740001937983 */ /* 0x000ea80000100800 */
[----:B------:R-:W2:Y:S01]  /*8650*/  LDL R243, [R1+0x3c8] ;  /* 0x0003c80001f37983 */ /* 0x000ea20000100800 */
[----:B------:R-:W-:-:S03]  /*8660*/  FFMA.FTZ R3, R143, R14, R3 ;  /* 0x0000000e8f037223 */ /* 0x000fc60000010003 */
        /* <DEDUP_REMOVED lines=21> */
[----:B0-----:R-:W2:Y:S04]  /*87c0*/  LDL R4, [R1+0x348] ;  /* 0x0003480001047983 */ /* 0x001ea80000100800 */
[----:B------:R-:W2:Y:S04]  /*87d0*/  LDL R187, [R1+0x300] ;  /* 0x0003000001bb7983 */ /* 0x000ea80000100800 */
[----:B------:R-:W2:Y:S04]  /*87e0*/  LDL R171, [R1+0x2f4] ;  /* 0x0002f40001ab7983 */ /* 0x000ea80000100800 */
[----:B------:R-:W2:Y:S04]  /*87f0*/  LDL R175, [R1+0x2f0] ;  /* 0x0002f00001af7983 */ /* 0x000ea80000100800 */
[----:B------:R-:W2:Y:S04]  /*8800*/  LDL R159, [R1+0x2e0] ;  /* 0x0002e000019f7983 */ /* 0x000ea80000100800 */
[----:B----4-:R-:W4:Y:S01]  /*8810*/  LDL R5, [R1+0x2e4] ;  /* 0x0002e40001057983 */ /* 0x010f220000100800 */
[----:B---3--:R-:W-:Y:S01]  /*8820*/  FFMA.FTZ R3, R151, R18, R3 ;  /* 0x0000001297037223 */ /* 0x008fe20000010003 */
[----:B--2---:R-:W-:-:S03]  /*8830*/  FFMA.FTZ R0, R147, R41, R0 ;  /* 0x0000002993007223 */ /* 0x004fc60000010000 */
[----:B------:R-:W-:Y:S01]  /*8840*/  FFMA.FTZ R3, R243, R22, R3 ;  /* 0x00000016f3037223 */ /* 0x000fe20000010003 */
[----:B------:R-:W-:-:S03]  /*8850*/  FFMA.FTZ R0, R247, R45, R0 ;  /* 0x0000002df7007223 */ /* 0x000fc60000010000 */
[----:B------:R-:W-:Y:S01]  /*8860*/  FFMA.FTZ R3, R231, R26, R3 ;  /* 0x0000001ae7037223 */ /* 0x000fe20000010003 */
[----:B------:R-:W-:Y:S02]  /*8870*/  FFMA.FTZ R2, R143, R40, R2 ;  /* 0x000000288f027223 */ /* 0x000fe40000010002 */
[----:B------:R-:W2:Y:S01]  /*8880*/  LDL.LU R143, [R1+0x4bc] ;  /* 0x0004bc00018f7983 */ /* 0x000ea20000300800 */
[----:B------:R-:W-:-:S03]  /*8890*/  FFMA.FTZ R0, R235, R49, R0 ;  /* 0x00000031eb007223 */ /* 0x000fc60000010000 */
[----:B------:R-:W3:Y:S01]  /*88a0*/  LDL.LU R147, [R1+0x4b8] ;  /* 0x0004b80001937983 */ /* 0x000ee20000300800 */
[----:B------:R-:W-:-:S03]  /*88b0*/  FFMA.FTZ R3, R155, R30, R3 ;  /* 0x0000001e9b037223 */ /* 0x000fc60000010003 */
[----:B------:R-:W3:Y:S01]  /*88c0*/  LDL.LU R151, [R1+0x4b4] ;  /* 0x0004b40001977983 */ /* 0x000ee20000300800 */
[----:B------:R-:W-:-:S03]  /*88d0*/  FFMA.FTZ R0, R163, R53, R0 ;  /* 0x00000035a3007223 */ /* 0x000fc60000010000 */
[----:B------:R-:W2:Y:S04]  /*88e0*/  LDL R155, [R1+0x2d4] ;  /* 0x0002d400019b7983 */ /* 0x000ea80000100800 */
        /* <DEDUP_REMOVED lines=51> */
[----:B------:R-:W-:-:S04]  /*8c20*/  FFMA.FTZ R0, R251, R85, R0 ;  /* 0x00000055fb007223 */ /* 0x000fc80000010000 */
[----:B------:R-:W-:Y:S01]  /*8c30*/  FFMA.FTZ R0, R239, R89, R0 ;  /* 0x00000059ef007223 */ /* 0x000fe20000010000 */
[----:B------:R-:W-:Y:S02]  /*8c40*/  FFMA.FTZ R3, R4, R58, R3 ;  /* 0x0000003a04037223 */ /* 0x000fe40000010003 */
[----:B------:R-:W4:Y:S02]  /*8c50*/  LDL R4, [R1+0x2a8] ;  /* 0x0002a80001047983 */ /* 0x000f240000100800 */
[----:B------:R-:W-:-:S04]  /*8c60*/  FFMA.FTZ R3, R247, R62, R3 ;  /* 0x0000003ef7037223 */ /* 0x000fc80000010003 */
[----:B------:R-:W-:-:S04]  /*8c70*/  FFMA.FTZ R3, R235, R66, R3 ;  /* 0x00000042eb037223 */ /* 0x000fc80000010003 */
[----:B------:R-:W-:Y:S01]  /*8c80*/  FFMA.FTZ R3, R159, R70, R3 ;  /* 0x000000469f037223 */ /* 0x000fe20000010003 */
[----:B--2---:R-:W-:Y:S02]  /*8c90*/  FFMA.FTZ R2, R155, R84, R2 ;  /* 0x000000549b027223 */ /* 0x004fe40000010002 */
[----:B------:R-:W2:Y:S01]  /*8ca0*/  LDL.LU R155, [R1+0x4b0] ;  /* 0x0004b000019b7983 */ /* 0x000ea20000300800 */
[----:B---3--:R-:W-:-:S03]  /*8cb0*/  FFMA.FTZ R0, R163, R93, R0 ;  /* 0x0000005da3007223 */ /* 0x008fc60000010000 */
[----:B------:R-:W3:Y:S04]  /*8cc0*/  LDL R159, [R1+0x234] ;  /* 0x00023400019f7983 */ /* 0x000ee80000100800 */
[----:B------:R-:W2:Y:S01]  /*8cd0*/  LDL R163, [R1+0x230] ;  /* 0x0002300001a37983 */ /* 0x000ea20000100800 */
[----:B------:R-:W-:Y:S01]  /*8ce0*/  FFMA.FTZ R2, R243, R88, R2 ;  /* 0x00000058f3027223 */ /* 0x000fe20000010002 */
[----:B------:R-:W-:Y:S01]  /*8cf0*/  FFMA.FTZ R0, R223, R97, R0 ;  /* 0x00000061df007223 */ /* 0x000fe20000010000 */
[----:B------:R-:W-:Y:S01]  /*8d00*/  FFMA.FTZ R3, R219, R74, R3 ;  /* 0x0000004adb037223 */ /* 0x000fe20000010003 */
[----:B------:R-:W2:Y:S01]  /*8d10*/  LDL R243, [R1+0x200] ;  /* 0x0002000001f37983 */ /* 0x000ea20000100800 */
[----:B------:R-:W-:Y:S01]  /*8d20*/  FFMA.FTZ R2, R231, R92, R2 ;  /* 0x0000005ce7027223 */ /* 0x000fe20000010002 */
[----:B------:R-:W-:Y:S01]  /*8d30*/  FFMA.FTZ R0, R211, R101, R0 ;  /* 0x00000065d3007223 */ /* 0x000fe20000010000 */
[----:B------:R-:W-:Y:S01]  /*8d40*/  FFMA.FTZ R3, R207, R78, R3 ;  /* 0x0000004ecf037223 */ /* 0x000fe20000010003 */
[----:B------:R-:W2:Y:S01]  /*8d50*/  LDL R231, [R1+0x1f0] ;  /* 0x0001f00001e77983 */ /* 0x000ea20000100800 */
[----:B------:R-:W-:Y:S01]  /*8d60*/  FFMA.FTZ R2, R227, R96, R2 ;  /* 0x00000060e3027223 */ /* 0x000fe20000010002 */
[----:B------:R-:W-:Y:S01]  /*8d70*/  FFMA.FTZ R0, R199, R105, R0 ;  /* 0x00000069c7007223 */ /* 0x000fe20000010000 */
[----:B----4-:R-:W-:Y:S01]  /*8d80*/  FFMA.FTZ R3, R195, R82, R3 ;  /* 0x00000052c3037223 */ /* 0x010fe20000010003 */
[----:B------:R-:W4:Y:S01]  /*8d90*/  LDL R219, [R1+0x1e0] ;  /* 0x0001e00001db7983 */ /* 0x000f220000100800 */
[----:B------:R-:W-:-:S03]  /*8da0*/  FFMA.FTZ R2, R215, R100, R2 ;  /* 0x00000064d7027223 */ /* 0x000fc60000010002 */
        /* <DEDUP_REMOVED lines=46> */
[----:B------:R-:W4:Y:S01]  /*9090*/  LDL R243, [R1+0x164] ;  /* 0x0001640001f37983 */ /* 0x000f220000100800 */
[----:B---3--:R-:W-:-:S03]  /*90a0*/  FFMA.FTZ R3, R159, R106, R3 ;  /* 0x0000006a9f037223 */ /* 0x008fc60000010003 */
[----:B------:R-:W3:Y:S01]  /*90b0*/  LDL R159, [R1+0x1f8] ;  /* 0x0001f800019f7983 */ /* 0x000ee20000100800 */
[----:B--2---:R-:W-:-:S03]  /*90c0*/  FFMA.FTZ R0, R163, R129, R0 ;  /* 0x00000081a3007223 */ /* 0x004fc60000010000 */
        /* <DEDUP_REMOVED lines=10> */
[----:B------:R-:W-:-:S02]  /*9170*/  FFMA.FTZ R3, R211, R118, R3 ;  /* 0x00000076d3037223 */ /* 0x000fc40000010003 */
[----:B------:R-:W2:Y:S01]  /*9180*/  LDL R227, [R1+0x1b8] ;  /* 0x0001b80001e37983 */ /* 0x000ea20000100800 */
[----:B------:R-:W-:Y:S01]  /*9190*/  FFMA.FTZ R2, R195, R148, R2 ;  /* 0x00000094c3027223 */ /* 0x000fe20000010002 */
[----:B----4-:R-:W-:Y:S01]  /*91a0*/  FFMA.FTZ R0, R215, R141, R0 ;  /* 0x0000008dd7007223 */ /* 0x010fe20000010000 */
[----:B------:R-:W-:Y:S01]  /*91b0*/  FFMA.FTZ R3, R199, R122, R3 ;  /* 0x0000007ac7037223 */ /* 0x000fe20000010003 */
[----:B------:R-:W4:Y:S01]  /*91c0*/  LDL R215, [R1+0x1a8] ;  /* 0x0001a80001d77983 */ /* 0x000f220000100800 */
[----:B------:R-:W-:Y:S01]  /*91d0*/  FFMA.FTZ R2, R183, R152, R2 ;  /* 0x00000098b7027223 */ /* 0x000fe20000010002 */
[----:B------:R-:W-:Y:S01]  /*91e0*/  FFMA.FTZ R0, R203, R145, R0 ;  /* 0x00000091cb007223 */ /* 0x000fe20000010000 */
[----:B------:R-:W-:Y:S01]  /*91f0*/  FFMA.FTZ R3, R187, R126, R3 ;  /* 0x0000007ebb037223 */ /* 0x000fe20000010003 */
[----:B------:R-:W4:Y:S04]  /*9200*/  LDL R203, [R1+0x198] ;  /* 0x0001980001cb7983 */ /* 0x000f280000100800 */
[----:B------:R-:W4:Y:S01]  /*9210*/  LDL R235, [R1+0x150] ;  /* 0x0001500001eb7983 */ /* 0x000f220000100800 */
[----:B------:R-:W-:Y:S01]  /*9220*/  FFMA.FTZ R2, R179, R156, R2 ;  /* 0x0000009cb3027223 */ /* 0x000fe20000010002 */
[----:B------:R-:W-:Y:S01]  /*9230*/  FFMA.FTZ R0, R191, R149, R0 ;  /* 0x00000095bf007223 */ /* 0x000fe20000010000 */
[----:B------:R-:W-:Y:S01]  /*9240*/  FFMA.FTZ R3, R4, R130, R3 ;  /* 0x0000008204037223 */ /* 0x000fe20000010003 */
[----:B------:R-:W4:Y:S01]  /*9250*/  LDL R219, [R1+0x144] ;  /* 0x0001440001db7983 */ /* 0x000f220000100800 */
[----:B------:R-:W-:-:S03]  /*9260*/  FFMA.FTZ R2, R167, R160, R2 ;  /* 0x000000a0a7027223 */ /* 0x000fc60000010002 */
[----:B------:R-:W4:Y:S01]  /*9270*/  LDL R167, [R1+0x1e8] ;  /* 0x0001e80001a77983 */ /* 0x000f220000100800 */
[----:B------:R-:W-:Y:S01]  /*9280*/  FFMA.FTZ R0, R5, R153, R0 ;  /* 0x0000009905007223 */ /* 0x000fe20000010000 */
[----:B------:R-:W-:Y:S02]  /*9290*/  FFMA.FTZ R3, R171, R134, R3 ;  /* 0x00000086ab037223 */ /* 0x000fe40000010003 */
        /* <DEDUP_REMOVED lines=18> */
[----:B----4-:R-:W-:-:S04]  /*93c0*/  FFMA.FTZ R3, R167, R142, R3 ;  /* 0x0000008ea7037223 */ /* 0x010fc80000010003 */
[----:B------:R-:W-:-:S04]  /*93d0*/  FFMA.FTZ R3, R251, R146, R3 ;  /* 0x00000092fb037223 */ /* 0x000fc80000010003 */
[----:B------:R-:W-:-:S04]  /*93e0*/  FFMA.FTZ R3, R239, R150, R3 ;  /* 0x00000096ef037223 */ /* 0x000fc80000010003 */
[----:B------:R-:W-:-:S04]  /*93f0*/  FFMA.FTZ R3, R227, R154, R3 ;  /* 0x0000009ae3037223 */ /* 0x000fc80000010003 */
[----:B------:R-:W-:-:S04]  /*9400*/  FFMA.FTZ R3, R215, R158, R3 ;  /* 0x0000009ed7037223 */ /* 0x000fc80000010003 */
[----:B------:R-:W-:-:S04]  /*9410*/  FFMA.FTZ R3, R203, R162, R3 ;  /* 0x000000a2cb037223 */ /* 0x000fc80000010003 */
[----:B------:R-:W-:Y:S01]  /*9420*/  FFMA.FTZ R3, R4, R166, R3 ;  /* 0x000000a604037223 */ /* 0x000fe20000010003 */
[----:B---3--:R-:W-:Y:S02]  /*9430*/  FFMA.FTZ R2, R159, R164, R2 ;  /* 0x000000a49f027223 */ /* 0x008fe40000010002 */
[----:B------:R-:W3:Y:S01]  /*9440*/  LDL.LU R159, [R1+0x4ac] ;  /* 0x0004ac00019f7983 */ /* 0x000ee20000300800 */
[----:B--2---:R-:W-:Y:S01]  /*9450*/  FFMA.FTZ R0, R163, R165, R0 ;  /* 0x000000a5a3007223 */ /* 0x004fe20000010000 */
[----:B------:R-:W-:Y:S02]  /*9460*/  FFMA.FTZ R2, R171, R168, R2 ;  /* 0x000000a8ab027223 */ /* 0x000fe40000010002 */
[----:B------:R-:W2:Y:S01]  /*9470*/  LDL.LU R163, [R1+0x4a8] ;  /* 0x0004a80001a37983 */ /* 0x000ea20000300800 */
[----:B------:R-:W-:-:S03]  /*9480*/  FFMA.FTZ R0, R175, R169, R0 ;  /* 0x000000a9af007223 */ /* 0x000fc60000010000 */
[----:B------:R-:W4:Y:S04]  /*9490*/  LDL.LU R167, [R1+0x4a4] ;  /* 0x0004a40001a77983 */ /* 0x000f280000300800 */
[----:B------:R-:W4:Y:S04]  /*94a0*/  LDL.LU R171, [R1+0x4a0] ;  /* 0x0004a00001ab7983 */ /* 0x000f280000300800 */
[----:B------:R-:W4:Y:S04]  /*94b0*/  LDL.LU R175, [R1+0x49c] ;  /* 0x00049c0001af7983 */ /* 0x000f280000300800 */
[----:B------:R-:W3:Y:S01]  /*94c0*/  LDL R4, [R1+0x168] ;  /* 0x0001680001047983 */ /* 0x000ee20000100800 */
[----:B------:R-:W-:Y:S01]  /*94d0*/  FFMA.FTZ R0, R243, R173, R0 ;  /* 0x000000adf3007223 */ /* 0x000fe20000010000 */
[----:B------:R-:W-:-:S02]  /*94e0*/  FFMA.FTZ R2, R247, R172, R2 ;  /* 0x000000acf7027223 */ /* 0x000fc40000010002 */
[----:B------:R-:W2:Y:S01]  /*94f0*/  LDL R251, [R1+0xe0] ;  /* 0x0000e00001fb7983 */ /* 0x000ea20000100800 */
        /* <DEDUP_REMOVED lines=16> */
[----:B------:R-:W2:Y:S01]  /*9600*/  LDL R179, [R1+0xf0] ;  /* 0x0000f00001b37983 */ /* 0x000ea20000100800 */
        /* <DEDUP_REMOVED lines=17> */
[----:B--2---:R-:W-:Y:S01]  /*9720*/  FFMA.FTZ R2, R179, R200, R2 ;  /* 0x000000c8b3027223 */ /* 0x004fe20000010002 */
[----:B----4-:R-:W-:-:S03]  /*9730*/  FFMA.FTZ R0, R183, R201, R0 ;  /* 0x000000c9b7007223 */ /* 0x010fc60000010000 */
[----:B------:R-:W-:Y:S01]  /*9740*/  FFMA.FTZ R2, R251, R204, R2 ;  /* 0x000000ccfb027223 */ /* 0x000fe20000010002 */
[----:B------:R-:W-:Y:S01]  /*9750*/  FFMA.FTZ R3, R187, R178, R3 ;  /* 0x000000b2bb037223 */ /* 0x000fe20000010003 */
[----:B------:R-:W2:Y:S01]  /*9760*/  LDL.LU R179, [R1+0x498] ;  /* 0x0004980001b37983 */ /* 0x000ea20000300800 */
[----:B------:R-:W-:Y:S01]  /*9770*/  FFMA.FTZ R0, R247, R205, R0 ;  /* 0x000000cdf7007223 */ /* 0x000fe20000010000 */
[----:B------:R-:W-:Y:S01]  /*9780*/  FFMA.FTZ R2, R239, R208, R2 ;  /* 0x000000d0ef027223 */ /* 0x000fe20000010002 */
[----:B------:R-:W-:Y:S01]  /*9790*/  FFMA.FTZ R3, R243, R182, R3 ;  /* 0x000000b6f3037223 */ /* 0x000fe20000010003 */
[----:B------:R-:W4:Y:S01]  /*97a0*/  LDL.LU R183, [R1+0x494] ;  /* 0x0004940001b77983 */ /* 0x000f220000300800 */
[----:B------:R-:W-:Y:S01]  /*97b0*/  FFMA.FTZ R0, R235, R209, R0 ;  /* 0x000000d1eb007223 */ /* 0x000fe20000010000 */
[----:B------:R-:W-:Y:S01]  /*97c0*/  FFMA.FTZ R2, R227, R212, R2 ;  /* 0x000000d4e3027223 */ /* 0x000fe20000010002 */
[----:B------:R-:W-:Y:S01]  /*97d0*/  FFMA.FTZ R3, R231, R186, R3 ;  /* 0x000000bae7037223 */ /* 0x000fe20000010003 */
[----:B------:R-:W4:Y:S01]  /*97e0*/  LDL.LU R187, [R1+0x490] ;  /* 0x0004900001bb7983 */ /* 0x000f220000300800 */
[----:B------:R-:W-:-:S03]  /*97f0*/  FFMA.FTZ R0, R223, R213, R0 ;  /* 0x000000d5df007223 */ /* 0x000fc60000010000 */
[----:B------:R-:W2:Y:S01]  /*9800*/  LDL R235, [R1+0x64] ;  /* 0x0000640001eb7983 */ /* 0x000ea20000100800 */
[----:B------:R-:W-:-:S03]  /*9810*/  FFMA.FTZ R2, R215, R216, R2 ;  /* 0x000000d8d7027223 */ /* 0x000fc60000010002 */
[----:B------:R-:W4:Y:S01]  /*9820*/  LDL R247, [R1+0x70] ;  /* 0x0000700001f77983 */ /* 0x000f220000100800 */
        /* <DEDUP_REMOVED lines=33> */
[----:B------:R-:W-:Y:S01]  /*9a40*/  FFMA.FTZ R2, R247, R232, R2 ;  /* 0x000000e8f7027223 */ /* 0x000fe20000010002 */
[----:B------:R-:W-:Y:S01]  /*9a50*/  FFMA.FTZ R3, R243, R210, R3 ;  /* 0x000000d2f3037223 */ /* 0x000fe20000010003 */
[----:B------:R-:W4:Y:S01]  /*9a60*/  LDL R235, [R1+0xc] ;  /* 0x00000c0001eb7983 */ /* 0x000f220000100800 */
[----:B------:R-:W0:Y:S01]  /*9a70*/  @P1 LDC R243, c[0x0][0x408] ;  /* 0x00010200fff31b82 */ /* 0x000e220000000800 */
[----:B---3--:R-:W-:Y:S01]  /*9a80*/  FFMA.FTZ R0, R4, R241, R0 ;  /* 0x000000f104007223 */ /* 0x008fe20000010000 */
[----:B------:R-:W-:Y:S01]  /*9a90*/  ISETP.NE.U32.AND P2, PT, RZ, UR18, PT ;  /* 0x00000012ff007c0c */ /* 0x000fe2000bf45070 */
        /* <DEDUP_REMOVED lines=10> */
[----:B------:R-:W-:-:S02]  /*9b40*/  FFMA.FTZ R203, R203, R222, R3 ;  /* 0x000000decbcb7223 */ /* 0x000fc40000010003 */
[----:B------:R-:W3:Y:S01]  /*9b50*/  LDL R223, [R1+0x42c] ;  /* 0x00042c0001df7983 */ /* 0x000ee20000100800 */
[----:B------:R-:W-:-:S03]  /*9b60*/  FFMA.FTZ R3, R211, R248, R2 ;  /* 0x000000f8d3037223 */ /* 0x000fc60000010002 */
[----:B------:R-:W3:Y:S01]  /*9b70*/  LDL R219, [R1+0x40c] ;  /* 0x00040c0001db7983 */ /* 0x000ee20000100800 */
[----:B------:R-:W-:-:S03]  /*9b80*/  FADD.FTZ R3, R3, R0 ;  /* 0x0000000003037221 */ /* 0x000fc60000010000 */
[----:B------:R-:W3:Y:S04]  /*9b90*/  LDL R215, [R1+0x3fc] ;  /* 0x0003fc0001d77983 */ /* 0x000ee80000100800 */
[----:B------:R-:W3:Y:S04]  /*9ba0*/  LDL R239, [R1+0x434] ;  /* 0x0004340001ef7983 */ /* 0x000ee80000100800 */
[----:B------:R-:W3:Y:S04]  /*9bb0*/  LDL R211, [R1+0x3dc] ;  /* 0x0003dc0001d37983 */ /* 0x000ee80000100800 */
[----:B------:R-:W3:Y:S04]  /*9bc0*/  LDL R207, [R1+0x3cc] ;  /* 0x0003cc0001cf7983 */ /* 0x000ee80000100800 */
[----:B------:R-:W3:Y:S01]  /*9bd0*/  LDL R247, [R1+0x36c] ;  /* 0x00036c0001f77983 */ /* 0x000ee20000100800 */
[----:B--2---:R-:W-:-:S03]  /*9be0*/  FFMA.FTZ R2, R191, R226, R203 ;  /* 0x000000e2bf027223 */ /* 0x004fc600000100cb */
[----:B------:R-:W2:Y:S04]  /*9bf0*/  LDL R191, [R1+0x48] ;  /* 0x0000480001bf7983 */ /* 0x000ea80000100800 */
[----:B------:R-:W2:Y:S01]  /*9c00*/  LDL R203, [R1+0x3bc] ;  /* 0x0003bc0001cb7983 */ /* 0x000ea20000100800 */
[----:B----4-:R-:W-:Y:S02]  /*9c10*/  FFMA.FTZ R0, R199, R230, R2 ;  /* 0x000000e6c7007223 */ /* 0x010fe40000010002 */
[----:B------:R-:W0:Y:S01]  /*9c20*/  @P1 LDC R2, c[0x0][0x430] ;  /* 0x00010c00ff021b82 */ /* 0x000e220000000800 */
[----:B------:R-:W4:Y:S01]  /*9c30*/  LDL R199, [R1+0x3ac] ;  /* 0x0003ac0001c77983 */ /* 0x000f220000100800 */
[----:B------:R-:W-:-:S03]  /*9c40*/  FFMA.FTZ R0, R195, R234, R0 ;  /* 0x000000eac3007223 */ /* 0x000fc60000010000 */
[----:B------:R-:W4:Y:S01]  /*9c50*/  LDL R195, [R1+0x39c] ;  /* 0x00039c0001c37983 */ /* 0x000f220000100800 */
[----:B------:R-:W-:-:S03]  /*9c60*/  FFMA.FTZ R0, R5, R238, R0 ;  /* 0x000000ee05007223 */ /* 0x000fc60000010000 */
[----:B------:R-:W4:Y:S01]  /*9c70*/  LDL R5, [R1+0x38] ;  /* 0x0000380001057983 */ /* 0x000f220000100800 */
[----:B---3--:R-:W-:-:S03]  /*9c80*/  FFMA.FTZ R0, R4, R242, R0 ;  /* 0x000000f204007223 */ /* 0x008fc60000010000 */
[----:B------:R-:W3:Y:S01]  /*9c90*/  LDL R4, [R1+0x3ec] ;  /* 0x0003ec0001047983 */ /* 0x000ee20000100800 */
[----:B--2---:R-:W-:-:S03]  /*9ca0*/  FFMA.FTZ R0, R191, R246, R0 ;  /* 0x000000f6bf007223 */ /* 0x004fc60000010000 */
[----:B------:R-:W2:Y:S01]  /*9cb0*/  LDL R191, [R1+0x38c] ;  /* 0x00038c0001bf7983 */ /* 0x000ea20000100800 */
[----:B----4-:R-:W-:-:S04]  /*9cc0*/  FFMA.FTZ R0, R5, R250, R0 ;  /* 0x000000fa05007223 */ /* 0x010fc80000010000 */
[----:B------:R-:W-:Y:S01]  /*9cd0*/  FADD.FTZ R5, R0, R3 ;  /* 0x0000000300057221 */ /* 0x000fe20000010000 */
[----:B0-----:R-:W-:Y:S02]  /*9ce0*/  @P1 IADD3 R0, PT, PT, R2, R243, RZ ;  /* 0x000000f302001210 */ /* 0x001fe40007ffe0ff */
[----:B------:R-:W-:Y:S01]  /*9cf0*/  ISETP.NE.AND.EX P2, PT, RZ, UR19, PT, P2 ;  /* 0x00000013ff007c0c */ /* 0x000fe2000bf45320 */
[----:B------:R-:W4:Y:S01]  /*9d00*/  LDL R243, [R1+0x35c] ;  /* 0x00035c0001f37983 */ /* 0x000f220000100800 */
[----:B------:R-:W-:Y:S01]  /*9d10*/  @P1 ISETP.GE.AND P4, PT, R252, R0, PT ;  /* 0x00000000fc00120c */ /* 0x000fe20003f86270 */
[----:B------:R-:W-:Y:S02]  /*9d20*/  FMUL.FTZ R0, R231, R235 ;  /* 0x000000ebe7007220 */ /* 0x000fe40000410000 */
[----:B------:R-:W4:Y:S02]  /*9d30*/  LDL R235, [R1+0x33c] ;  /* 0x00033c0001eb7983 */ /* 0x000f240000100800 */
[----:B------:R-:W-:-:S02]  /*9d40*/  FFMA.FTZ R0, R223, R227, R0 ;  /* 0x000000e3df007223 */ /* 0x000fc40000010000 */
[----:B------:R-:W4:Y:S02]  /*9d50*/  LDL R231, [R1+0x32c] ;  /* 0x00032c0001e77983 */ /* 0x000f240000100800 */
[----:B------:R-:W-:Y:S02]  /*9d60*/  FFMA.FTZ R0, R219, R7, R0 ;  /* 0x00000007db007223 */ /* 0x000fe40000010000 */
[----:B------:R-:W0:Y:S01]  /*9d70*/  @P2 LDC.64 R2, c[0x0][0x438] ;  /* 0x00010e00ff022b82 */ /* 0x000e220000000a00 */
[----:B------:R-:W4:Y:S01]  /*9d80*/  LDL R227, [R1+0x31c] ;  /* 0x00031c0001e37983 */ /* 0x000f220000100800 */
[----:B------:R-:W-:-:S03]  /*9d90*/  FFMA.FTZ R0, R215, R11, R0 ;  /* 0x0000000bd7007223 */ /* 0x000fc60000010000 */
[----:B------:R-:W4:Y:S04]  /*9da0*/  LDL R223, [R1+0x30c] ;  /* 0x00030c0001df7983 */ /* 0x000f280000100800 */
[----:B------:R-:W4:Y:S04]  /*9db0*/  LDL R219, [R1+0x2fc] ;  /* 0x0002fc0001db7983 */ /* 0x000f280000100800 */
[----:B------:R-:W4:Y:S01]  /*9dc0*/  LDL R215, [R1+0x2ec] ;  /* 0x0002ec0001d77983 */ /* 0x000f220000100800 */
[----:B---3--:R-:W-:-:S03]  /*9dd0*/  FFMA.FTZ R0, R4, R15, R0 ;  /* 0x0000000f04007223 */ /* 0x008fc60000010000 */
[----:B------:R-:W3:Y:S01]  /*9de0*/  LDL R4, [R1+0x37c] ;  /* 0x00037c0001047983 */ /* 0x000ee20000100800 */
[----:B0-----:R-:W-:-:S03]  /*9df0*/  @P2 IMAD.WIDE R2, R239, 0x4, R2 ;  /* 0x00000004ef022825 */ /* 0x001fc600078e0202 */
[----:B------:R-:W4:Y:S01]  /*9e00*/  LDL R239, [R1+0x34c] ;  /* 0x00034c0001ef7983 */ /* 0x000f220000100800 */
[----:B------:R-:W-:-:S03]  /*9e10*/  FFMA.FTZ R0, R211, R19, R0 ;  /* 0x00000013d3007223 */ /* 0x000fc60000010000 */
[----:B------:R-:W4:Y:S04]  /*9e20*/  LDL R211, [R1+0x2dc] ;  /* 0x0002dc0001d37983 */ /* 0x000f280000100800 */
[----:B------:R0:W4:Y:S04]  /*9e30*/  @P2 LDG.E R3, desc[UR36][R2.64] ;  /* 0x0000002402032981 */ /* 0x000128000c1e1900 */
        /* <DEDUP_REMOVED lines=62> */
[----:B------:R-:W3:Y:S02]  /*a220*/  LDL R207, [R1+0xfc] ;  /* 0x0000fc0001cf7983 */ /* 0x000ee40000100800 */
[----:B------:R-:W-:Y:S02]  /*a230*/  FFMA.FTZ R0, R203, R167, R0 ;  /* 0x000000a7cb007223 */ /* 0x000fe40000010000 */
[----:B------:R-:W3:Y:S02]  /*a240*/  LDL R203, [R1+0x10c] ;  /* 0x00010c0001cb7983 */ /* 0x000ee40000100800 */
[----:B------:R-:W-:-:S02]  /*a250*/  FFMA.FTZ R0, R199, R171, R0 ;  /* 0x000000abc7007223 */ /* 0x000fc40000010000 */
[----:B------:R-:W3:Y:S02]  /*a260*/  LDL R199, [R1+0x11c] ;  /* 0x00011c0001c77983 */ /* 0x000ee40000100800 */
[----:B------:R-:W-:Y:S02]  /*a270*/  FFMA.FTZ R0, R195, R175, R0 ;  /* 0x000000afc3007223 */ /* 0x000fe40000010000 */
[----:B------:R-:W3:Y:S02]  /*a280*/  LDL R195, [R1+0x12c] ;  /* 0x00012c0001c37983 */ /* 0x000ee40000100800 */
[----:B--2---:R-:W-:Y:S02]  /*a290*/  FFMA.FTZ R0, R191, R179, R0 ;  /* 0x000000b3bf007223 */ /* 0x004fe40000010000 */
[----:B------:R-:W2:Y:S04]  /*a2a0*/  LDL R191, [R1+0x13c] ;  /* 0x00013c0001bf7983 */ /* 0x000ea80000100800 */
[----:B------:R-:W3:Y:S04]  /*a2b0*/  LDL R211, [R1+0xec] ;  /* 0x0000ec0001d37983 */ /* 0x000ee80000100800 */
[----:B------:R-:W3:Y:S04]  /*a2c0*/  LDL R215, [R1+0xdc] ;  /* 0x0000dc0001d77983 */ /* 0x000ee80000100800 */
[----:B------:R-:W3:Y:S04]  /*a2d0*/  LDL R219, [R1+0xcc] ;  /* 0x0000cc0001db7983 */ /* 0x000ee80000100800 */
[----:B------:R-:W3:Y:S04]  /*a2e0*/  LDL R223, [R1+0xbc] ;  /* 0x0000bc0001df7983 */ /* 0x000ee80000100800 */
[----:B------:R-:W3:Y:S01]  /*a2f0*/  LDL R227, [R1+0xac] ;  /* 0x0000ac0001e37983 */ /* 0x000ee20000100800 */
[----:B----4-:R-:W-:-:S03]  /*a300*/  FFMA.FTZ R0, R2, R183, R0 ;  /* 0x000000b702007223 */ /* 0x010fc60000010000 */
        /* <DEDUP_REMOVED lines=39> */
[----:B--2---:R-:W-:Y:S01]  /*a580*/  FFMA.FTZ R0, R2, R251, R0 ;  /* 0x000000fb02007223 */ /* 0x004fe20000010000 */
[----:B0-----:R-:W-:-:S03]  /*a590*/  @P1 SEL R2, RZ, UR39, P4 ;  /* 0x00000027ff021c07 */ /* 0x001fc6000a000000 */
[----:B------:R-:W-:Y:S01]  /*a5a0*/  FADD.FTZ R0, R0, R5 ;  /* 0x0000000500007221 */ /* 0x000fe20000010000 */
[----:B------:R-:W-:Y:S01]  /*a5b0*/  @P1 IADD3 R2, PT, PT, R252, -UR45, R2 ;  /* 0x8000002dfc021c10 */ /* 0x000fe2000fffe002 */
[----:B------:R4:W5:Y:S02]  /*a5c0*/  LDL.LU R5, [R1+0x44c] ;  /* 0x00044c0001057983 */ /* 0x0009640000300800 */
[----:B------:R-:W-:Y:S01]  /*a5d0*/  FMUL.FTZ R0, R0, UR16 ;  /* 0x0000001000007c20 */ /* 0x000fe20008410000 */
[----:B------:R-:W-:-:S03]  /*a5e0*/  @P1 I2FP.F32.S32 R2, R2 ;  /* 0x0000000200021245 */ /* 0x000fc60000201400 */
[----:B------:R-:W-:Y:S02]  /*a5f0*/  @P2 FADD.FTZ R0, R0, R3 ;  /* 0x0000000300002221 */ /* 0x000fe40000010000 */
[----:B------:R-:W2:Y:S02]  /*a600*/  LDL R3, [R1+0x43c] ;  /* 0x00043c0001037983 */ /* 0x000ea40000100800 */
[----:B------:R-:W-:Y:S02]  /*a610*/  @P1 FFMA.FTZ R0, R2, R4, R0 ;  /* 0x0000000402001223 */ /* 0x000fe40000010000 */
[----:B------:R4:W5:Y:S04]  /*a620*/  LDL.LU R4, [R1+0x448] ;  /* 0x0004480001047983 */ /* 0x0009680000300800 */
[----:B------:R-:W3:Y:S01]  /*a630*/  LDL R2, [R1+0x438] ;  /* 0x0004380001027983 */ /* 0x000ee20000100800 */
[----:B--2---:R-:W-:-:S05]  /*a640*/  @!P3 FMNMX.FTZ R3, R3, R0, !PT ;  /* 0x000000000303b209 */ /* 0x004fca0007810000 */
[----:B------:R4:W-:Y:S04]  /*a650*/  @!P3 STL [R1+0x43c], R3 ;  /* 0x00043c030100b387 */ /* 0x0009e80000100800 */
[----:B---3--:R4:W-:Y:S02]  /*a660*/  STS [R2], R0 ;  /* 0x0000000002007388 */ /* 0x0089e40000000800 */
.L_x_5313:
[----:B------:R-:W-:Y:S05]  /*a670*/  BSYNC.RECONVERGENT B1 ;  /* 0x0000000000017941 */ /* 0x000fea0003800200 */
.L_x_5312:
[----:B----4-:R-:W4:Y:S04]  /*a680*/  LDL.LU R0, [R1+0x438] ;  /* 0x0004380001007983 */ /* 0x010f280000300800 */
[----:B-----5:R0:W-:Y:S04]  /*a690*/  STL [R1+0x44c], R5 ;  /* 0x00044c0501007387 */ /* 0x0201e80000100800 */
[----:B0-----:R-:W4:Y:S04]  /*a6a0*/  LDL.LU R5, [R1+0x430] ;  /* 0x0004300001057983 */ /* 0x001f280000300800 */
[----:B------:R4:W-:Y:S04]  /*a6b0*/  STL [R1+0x448], R4 ;  /* 0x0004480401007387 */ /* 0x0009e80000100800 */
[----:B--23--:R-:W2:Y:S04]  /*a6c0*/  LDL.LU R3, [R1+0x434] ;  /* 0x0004340001037983 */ /* 0x00cea80000300800 */
[----:B------:R-:W3:Y:S01]  /*a6d0*/  LDL.LU R2, [R1+0x2c] ;  /* 0x00002c0001027983 */ /* 0x000ee20000300800 */
[----:B----4-:R-:W-:-:S03]  /*a6e0*/  IMAD.MOV.U32 R4, RZ, RZ, R0 ;  /* 0x000000ffff047224 */ /* 0x010fc600078e0000 */
[----:B------:R-:W4:Y:S01]  /*a6f0*/  LDL R0, [R1+0x444] ;  /* 0x0004440001007983 */ /* 0x000f220000100800 */
[----:B------:R-:W-:Y:S01]  /*a700*/  VIADD R4, R4, 0x400 ;  /* 0x0000040004047836 */ /* 0x000fe20000000000 */
[----:B------:R-:W-:-:S05]  /*a710*/  IADD3 R5, P1, PT, R5, 0x100, RZ ;  /* 0x0000010005057810 */ /* 0x000fca0007f3e0ff */
[----:B------:R0:W-:Y:S01]  /*a720*/  STL [R1+0x430], R5 ;  /* 0x0004300501007387 */ /* 0x0001e20000100800 */
[----:B--2---:R-:W-:Y:S01]  /*a730*/  IADD3 R3, PT, PT, R3, 0x100, RZ ;  /* 0x0000010003037810 */ /* 0x004fe20007ffe0ff */
[----:B---3--:R-:W-:Y:S02]  /*a740*/  IMAD.X R2, RZ, RZ, R2, P1 ;  /* 0x000000ffff027224 */ /* 0x008fe400008e0602 */
[----:B0-----:R0:W5:Y:S04]  /*a750*/  LDL.LU R5, [R1+0x44c] ;  /* 0x00044c0001057983 */ /* 0x0011680000300800 */
[----:B------:R2:W-:Y:S01]  /*a760*/  STL [R1+0x438], R4 ;  /* 0x0004380401007387 */ /* 0x0005e20000100800 */
[----:B------:R-:W-:-:S03]  /*a770*/  IADD3 R252, PT, PT, R252, 0x100, RZ ;  /* 0x00000100fcfc7810 */ /* 0x000fc60007ffe0ff */
[----:B--2---:R0:W5:Y:S04]  /*a780*/  LDL.LU R4, [R1+0x448] ;  /* 0x0004480001047983 */ /* 0x0041680000300800 */
[----:B------:R0:W-:Y:S04]  /*a790*/  STL [R1+0x434], R3 ;  /* 0x0004340301007387 */ /* 0x0001e80000100800 */
[----:B------:R0:W-:Y:S01]  /*a7a0*/  STL [R1+0x2c], R2 ;  /* 0x00002c0201007387 */ /* 0x0001e20000100800 */
[----:B----4-:R-:W-:-:S13]  /*a7b0*/  ISETP.GE.AND P1, PT, R252, R0, PT ;  /* 0x00000000fc00720c */ /* 0x010fda0003f26270 */
[----:B0-----:R-:W-:Y:S05]  /*a7c0*/  @!P1 BRA `(.L_x_5314) ;  /* 0xffffff8400809947 */ /* 0x001fea000383ffff */
.L_x_5183:
[----:B0--3--:R-:W-:Y:S05]  /*a7d0*/  BSYNC.RECONVERGENT B0 ;  /* 0x0000000000007941 */ /* 0x009fea0003800200 */
.L_x_5182:
[----:B------:R-:W3:Y:S01]  /*a7e0*/  LDL.LU R2, [R1+0x43c] ;  /* 0x00043c0001027983 */ /* 0x000ee20000300800 */
[----:B------:R-:W0:Y:S01]  /*a7f0*/  S2UR UR10, SR_CgaCtaId ;  /* 0x00000000000a79c3 */ /* 0x000e220000008800 */
[----:B------:R-:W-:Y:S01]  /*a800*/  UMOV UR8, 0x400 ;  /* 0x0000040000087882 */ /* 0x000fe20000000000 */
[----:B------:R-:W4:Y:S01]  /*a810*/  LDCU UR5, c[0x0][0x3f4] ;  /* 0x00007e80ff0577ac */ /* 0x000f220008000800 */
[----:B------:R-:W-:Y:S01]  /*a820*/  BSSY.RECONVERGENT B0, `(.L_x_5315) ;  /* 0x000018d000007945 */ /* 0x000fe20003800200 */
[----:B------:R-:W-:Y:S02]  /*a830*/  UIADD3 UR9, UPT, UPT, UR45, 0x1, URZ ;  /* 0x000000012d097890 */ /* 0x000fe4000fffe0ff */
[----:B----4-:R-:W-:Y:S02]  /*a840*/  UIADD3 UR5, UPT, UPT, UR45, 0x1, -UR5 ;  /* 0x000000012d057890 */ /* 0x010fe4000fffe805 */
[----:B0-----:R-:W-:Y:S02]  /*a850*/  ULEA UR11, UR10, UR8, 0x18 ;  /* 0x000000080a0b7291 */ /* 0x001fe4000f8ec0ff */
[----:B------:R-:W-:-:S04]  /*a860*/  UISETP.LT.AND UP0, UPT, URZ, UR5, UPT ;  /* 0x00000005ff00728c */ /* 0x000fc8000bf01270 */
[----:B------:R-:W-:Y:S01]  /*a870*/  USEL UR5, URZ, UR5, !UP0 ;  /* 0x00000005ff057287 */ /* 0x000fe2000c000000 */
[----:B---3--:R-:W0:Y:S02]  /*a880*/  SHFL.BFLY PT, R0, R2, 0x10, 0x1f ;  /* 0x0e001f0002007f89 */ /* 0x008e2400000e0000 */
[----:B0-----:R-:W-:-:S05]  /*a890*/  FMNMX.FTZ R3, R0, R2, !PT ;  /* 0x0000000200037209 */ /* 0x001fca0007810000 */
[----:B------:R-:W0:Y:S02]  /*a8a0*/  SHFL.BFLY PT, R0, R3, 0x8, 0x1f ;  /* 0x0d001f0003007f89 */ /* 0x000e2400000e0000 */
[----:B0----5:R-:W-:Y:S02]  /*a8b0*/  FMNMX.FTZ R4, R3, R0, !PT ;  /* 0x0000000003047209 */ /* 0x021fe40007810000 */
[----:B------:R-:W0:Y:S03]  /*a8c0*/  S2R R0, SR_TID.X ;  /* 0x0000000000007919 */ /* 0x000e260000002100 */
[----:B------:R-:W3:Y:S02]  /*a8d0*/  SHFL.BFLY PT, R5, R4, 0x4, 0x1f ;  /* 0x0c801f0004057f89 */ /* 0x000ee400000e0000 */
[----:B---3--:R-:W-:Y:S01]  /*a8e0*/  FMNMX.FTZ R5, R4, R5, !PT ;  /* 0x0000000504057209 */ /* 0x008fe20007810000 */
[----:B0-----:R-:W-:-:S04]  /*a8f0*/  IMAD.SHL.U32 R13, R0, 0x4, RZ ;  /* 0x00000004000d7824 */ /* 0x001fc800078e00ff */
[----:B------:R-:W0:Y:S02]  /*a900*/  SHFL.BFLY PT, R2, R5, 0x2, 0x1f ;  /* 0x0c401f0005027f89 */ /* 0x000e2400000e0000 */
[----:B0-----:R-:W-:Y:S02]  /*a910*/  FMNMX.FTZ R6, R5, R2, !PT ;  /* 0x0000000205067209 */ /* 0x001fe40007810000 */
[----:B------:R-:W-:Y:S02]  /*a920*/  LOP3.LUT P1, R2, R0, 0x1f, RZ, 0xc0, !PT ;  /* 0x0000001f00027812 */ /* 0x000fe4000782c0ff */
        /* <DEDUP_REMOVED lines=8> */
[----:B0-----:R-:W-:-:S05]  /*a9b0*/  VIADD R3, R0, UR5 ;  /* 0x0000000500037c36 */ /* 0x001fca0008000000 */
[----:B------:R-:W0:Y:S01]  /*a9c0*/  @!P0 LDS R5, [R4] ;  /* 0x0000000004058984 */ /* 0x000e220000000800 */
[----:B------:R-:W-:-:S03]  /*a9d0*/  ISETP.GT.AND P0, PT, R3, UR45, PT ;  /* 0x0000002d03007c0c */ /* 0x000fc6000bf04270 */
[----:B0-----:R-:W0:Y:S02]  /*a9e0*/  SHFL.BFLY PT, R6, R5, 0x4, 0x1f ;  /* 0x0c801f0005067f89 */ /* 0x001e2400000e0000 */
[----:B0-----:R-:W-:Y:S01]  /*a9f0*/  FMNMX.FTZ R6, R6, R5, !PT ;  /* 0x0000000506067209 */ /* 0x001fe20007810000 */
[----:B------:R-:W-:-:S04]  /*aa00*/  HFMA2 R5, -RZ, RZ, 0, 0 ;  /* 0x00000000ff057431 */ /* 0x000fc800000001ff */
[----:B------:R-:W0:Y:S02]  /*aa10*/  SHFL.BFLY PT, R7, R6, 0x2, 0x1f ;  /* 0x0c401f0006077f89 */ /* 0x000e2400000e0000 */
[----:B0-----:R-:W-:-:S05]  /*aa20*/  FMNMX.FTZ R7, R6, R7, !PT ;  /* 0x0000000706077209 */ /* 0x001fca0007810000 */
[----:B------:R-:W0:Y:S02]  /*aa30*/  SHFL.BFLY PT, R8, R7, 0x1, 0x1f ;  /* 0x0c201f0007087f89 */ /* 0x000e2400000e0000 */
[----:B0-----:R-:W-:-:S05]  /*aa40*/  FMNMX.FTZ R8, R7, R8, !PT ;  /* 0x0000000807087209 */ /* 0x001fca0007810000 */
[----:B--2---:R0:W2:Y:S01]  /*aa50*/  SHFL.IDX PT, R25, R8, RZ, 0x1f ;  /* 0x00001fff08197589 */ /* 0x0040a200000e0000 */
[----:B------:R-:W-:Y:S05]  /*aa60*/  @P0 BRA `(.L_x_5316) ;  /* 0x0000001400a00947 */ /* 0x000fea0003800000 */
[----:B------:R-:W3:Y:S02]  /*aa70*/  LDC.64 R6, c[0x0][0x420] ;  /* 0x00010800ff067b82 */ /* 0x000ee40000000a00 */
[----:B---3--:R-:W-:-:S04]  /*aa80*/  ISETP.NE.U32.AND P0, PT, R6, RZ, PT ;  /* 0x000000ff0600720c */ /* 0x008fc80003f05070 */
[----:B------:R-:W-:-:S13]  /*aa90*/  ISETP.NE.AND.EX P0, PT, R7, RZ, PT, P0 ;  /* 0x000000ff0700720c */ /* 0x000fda0003f05300 */
[----:B------:R-:W-:Y:S05]  /*aaa0*/  @P0 BRA `(.L_x_5317) ;  /* 0x0000001000040947 */ /* 0x000fea0003800000 */
[----:B0-----:R-:W-:Y:S01]  /*aab0*/  MOV R8, UR9 ;  /* 0x0000000900087c02 */ /* 0x001fe20008000f00 */
[----:B------:R-:W-:Y:S01]  /*aac0*/  BSSY.RECONVERGENT B1, `(.L_x_5318) ;  /* 0x000001d000017945 */ /* 0x000fe20003800200 */
[----:B------:R-:W-:Y:S02]  /*aad0*/  LOP3.LUT R6, RZ, R0, RZ, 0x33, !PT ;  /* 0x00000000ff067212 */ /* 0x000fe400078e33ff */
[----:B------:R-:W-:-:S04]  /*aae0*/  VIADDMNMX R5, R3, 0x100, R8, !PT ;  /* 0x0000010003057846 */ /* 0x000fc80007800108 */
[----:B------:R-:W-:Y:S02]  /*aaf0*/  IADD3 R7, PT, PT, R5, -UR5, R6 ;  /* 0x8000000505077c10 */ /* 0x000fe4000fffe006 */
[----:B------:R-:W-:Y:S02]  /*ab00*/  MOV R6, R3 ;  /* 0x0000000300067202 */ /* 0x000fe40000000f00 */
[C---:B------:R-:W-:Y:S02]  /*ab10*/  LOP3.LUT R5, R7.reuse, 0x300, RZ, 0xc0, !PT ;  /* 0x0000030007057812 */ /* 0x040fe400078ec0ff */
[----:B------:R-:W-:Y:S02]  /*ab20*/  ISETP.GE.U32.AND P1, PT, R7, 0x300, PT ;  /* 0x000003000700780c */ /* 0x000fe40003f26070 */
[----:B------:R-:W-:Y:S01]  /*ab30*/  ISETP.NE.AND P0, PT, R5, 0x300, PT ;  /* 0x000003000500780c */ /* 0x000fe20003f05270 */
[----:B------:R-:W-:-:S12]  /*ab40*/  IMAD.MOV.U32 R5, RZ, RZ, RZ ;  /* 0x000000ffff057224 */ /* 0x000fd800078e00ff */
[----:B------:R-:W-:Y:S05]  /*ab50*/  @!P0 BRA `(.L_x_5319) ;  /* 0x00000000004c8947 */ /* 0x000fea0003800000 */
[----:B------:R-:W-:Y:S01]  /*ab60*/  UIADD3 UR6, UPT, UPT, UR8, 0x440, URZ ;  /* 0x0000044008067890 */ /* 0x000fe2000fffe0ff */
[----:B------:R-:W-:Y:S02]  /*ab70*/  LEA.HI R5, R7, 0x1, RZ, 0x18 ;  /* 0x0000000107057811 */ /* 0x000fe400078fc0ff */
[----:B------:R-:W-:Y:S01]  /*ab80*/  MOV R6, R3 ;  /* 0x0000000300067202 */ /* 0x000fe20000000f00 */
[----:B------:R-:W-:Y:S01]  /*ab90*/  ULEA UR6, UR10, UR6, 0x18 ;  /* 0x000000060a067291 */ /* 0x000fe2000f8ec0ff */
[----:B------:R-:W-:Y:S01]  /*aba0*/  LOP3.LUT R7, R5, 0x3, RZ, 0xc0, !PT ;  /* 0x0000000305077812 */ /* 0x000fe200078ec0ff */
[----:B------:R-:W-:-:S04]  /*abb0*/  IMAD.MOV.U32 R5, RZ, RZ, RZ ;  /* 0x000000ffff057224 */ /* 0x000fc800078e00ff */
[----:B------:R-:W-:Y:S01]  /*abc0*/  IMAD.MOV R8, RZ, RZ, -R7 ;  /* 0x000000ffff087224 */ /* 0x000fe200078e0a07 */
[----:B------:R-:W-:-:S07]  /*abd0*/  IADD3 R7, PT, PT, R13, UR6, RZ ;  /* 0x000000060d077c10 */ /* 0x000fce000fffe0ff */
.L_x_5320:
[----:B------:R-:W2:Y:S01]  /*abe0*/  LDS R9, [R7] ;  /* 0x0000000007097984 */ /* 0x000ea20000000800 */
[----:B------:R-:W-:Y:S01]  /*abf0*/  VIADD R8, R8, 0x1 ;  /* 0x0000000108087836 */ /* 0x000fe20000000000 */
[----:B------:R-:W-:-:S04]  /*ac00*/  IADD3 R6, PT, PT, R6, 0x100, RZ ;  /* 0x0000010006067810 */ /* 0x000fc80007ffe0ff */
        /* <DEDUP_REMOVED lines=8> */
.L_x_5319:
[----:B------:R-:W-:Y:S05]  /*ac90*/  BSYNC.RECONVERGENT B1 ;  /* 0x0000000000017941 */ /* 0x000fea0003800200 */
.L_x_5318:
[----:B------:R-:W-:Y:S05]  /*aca0*/  @!P1 BRA `(.L_x_5316) ;  /* 0x0000001400109947 */ /* 0x000fea0003800000 */
[----:B------:R-:W-:Y:S01]  /*acb0*/  UIADD3 UR6, UPT, UPT, UR8, 0x440, URZ ;  /* 0x0000044008067890 */ /* 0x000fe2000fffe0ff */
[----:B------:R-:W-:Y:S01]  /*acc0*/  IADD3 R15, PT, PT, R6, 0x400, RZ ;  /* 0x00000400060f7810 */ /* 0x000fe20007ffe0ff */
[----:B------:R-:W-:Y:S02]  /*acd0*/  USHF.L.U32 UR7, UR5, 0x2, URZ ;  /* 0x0000000205077899 */ /* 0x000fe400080006ff */
[----:B------:R-:W-:Y:S01]  /*ace0*/  ULEA UR6, UR10, UR6, 0x18 ;  /* 0x000000060a067291 */ /* 0x000fe2000f8ec0ff */
[----:B------:R-:W-:-:S03]  /*acf0*/  ISETP.GT.AND P0, PT, R15, UR45, PT ;  /* 0x0000002d0f007c0c */ /* 0x000fc6000bf04270 */
[----:B------:R-:W-:-:S05]  /*ad00*/  LEA R7, R6, -UR7, 0x2 ;  /* 0x8000000706077c11 */ /* 0x000fca000f8e10ff */
[----:B------:R-:W2:Y:S01]  /*ad10*/  LDS R8, [R7+UR6] ;  /* 0x0000000607087984 */ /* 0x000ea20008000800 */
[----:B------:R-:W-:-:S03]  /*ad20*/  VIADD R6, R7, UR6 ;  /* 0x0000000607067c36 */ /* 0x000fc60008000000 */
[----:B------:R-:W0:Y:S04]  /*ad30*/  LDS R9, [R7+UR6+0x400] ;  /* 0x0004000607097984 */ /* 0x000e280008000800 */
[----:B------:R-:W3:Y:S04]  /*ad40*/  LDS R10, [R7+UR6+0x800] ;  /* 0x00080006070a7984 */ /* 0x000ee80008000800 */
[----:B------:R-:W4:Y:S01]  /*ad50*/  LDS R11, [R7+UR6+0xc00] ;  /* 0x000c0006070b7984 */ /* 0x000f220008000800 */
[----:B--2---:R-:W-:-:S04]  /*ad60*/  FADD.FTZ R8, -R25, R8 ;  /* 0x0000000819087221 */ /* 0x004fc80000010100 */
[----:B------:R-:W-:Y:S01]  /*ad70*/  FMUL.FTZ R8, R8, 1.4426950216293334961 ;  /* 0x3fb8aa3b08087820 */ /* 0x000fe20000410000 */
[C---:B0-----:R-:W-:Y:S01]  /*ad80*/  FADD.FTZ R9, -R25.reuse, R9 ;  /* 0x0000000919097221 */ /* 0x041fe20000010100 */
[----:B---3--:R-:W-:-:S03]  /*ad90*/  FADD.FTZ R10, -R25, R10 ;  /* 0x0000000a190a7221 */ /* 0x008fc60000010100 */
[----:B------:R-:W-:Y:S01]  /*ada0*/  FMUL.FTZ R9, R9, 1.4426950216293334961 ;  /* 0x3fb8aa3b09097820 */ /* 0x000fe20000410000 */
[----:B------:R-:W0:Y:S01]  /*adb0*/  MUFU.EX2 R8, R8 ;  /* 0x0000000800087308 */ /* 0x000e220000000800 */
[----:B----4-:R-:W-:Y:S01]  /*adc0*/  FADD.FTZ R12, -R25, R11 ;  /* 0x0000000b190c7221 */ /* 0x010fe20000010100 */
[----:B------:R-:W-:Y:S02]  /*add0*/  FMUL.FTZ R11, R10, 1.4426950216293334961 ;  /* 0x3fb8aa3b0a0b7820 */ /* 0x000fe40000410000 */
[----:B------:R-:W2:Y:S01]  /*ade0*/  MUFU.EX2 R10, R9 ;  /* 0x00000009000a7308 */ /* 0x000ea20000000800 */
[----:B------:R-:W-:-:S03]  /*adf0*/  FMUL.FTZ R14, R12, 1.4426950216293334961 ;  /* 0x3fb8aa3b0c0e7820 */ /* 0x000fc60000410000 */
[----:B------:R-:W3:Y:S04]  /*ae00*/  MUFU.EX2 R12, R11 ;  /* 0x0000000b000c7308 */ /* 0x000ee80000000800 */
[----:B------:R-:W4:Y:S01]  /*ae10*/  MUFU.EX2 R14, R14 ;  /* 0x0000000e000e7308 */ /* 0x000f220000000800 */
[----:B0-----:R-:W-:Y:S01]  /*ae20*/  FADD.FTZ R5, R5, R8 ;  /* 0x0000000805057221 */ /* 0x001fe20000010000 */
[----:B------:R0:W-:Y:S03]  /*ae30*/  STS [R7+UR6], R8 ;  /* 0x0000000807007988 */ /* 0x0001e60008000806 */
[----:B--2---:R-:W-:Y:S01]  /*ae40*/  FADD.FTZ R5, R5, R10 ;  /* 0x0000000a05057221 */ /* 0x004fe20000010000 */
[----:B------:R0:W-:Y:S03]  /*ae50*/  STS [R7+UR6+0x400], R10 ;  /* 0x0004000a07007988 */ /* 0x0001e60008000806 */
[----:B---3--:R-:W-:Y:S01]  /*ae60*/  FADD.FTZ R5, R5, R12 ;  /* 0x0000000c05057221 */ /* 0x008fe20000010000 */
        /* <DEDUP_REMOVED lines=13> */
.L_x_5323:
        /* <DEDUP_REMOVED lines=8> */
[----:B------:R-:W5:Y:S04]  /*afc0*/  LDS R14, [R6+0x1000] ;  /* 0x00100000060e7984 */ /* 0x000f680000000800 */
[----:B-1----:R-:W1:Y:S04]  /*afd0*/  LDS R16, [R6+0x1400] ;  /* 0x0014000006107984 */ /* 0x002e680000000800 */
[----:B------:R-:W1:Y:S04]  /*afe0*/  LDS R17, [R6+0x1800] ;  /* 0x0018000006117984 */ /* 0x000e680000000800 */
[----:B------:R-:W1:Y:S04]  /*aff0*/  LDS R18, [R6+0x1c00] ;  /* 0x001c000006127984 */ /* 0x000e680000000800 */
[----:B------:R-:W1:Y:S01]  /*b000*/  LDS R19, [R6+0x2000] ;  /* 0x0020000006137984 */ /* 0x000e620000000800 */
[----:B0-----:R-:W-:-:S03]  /*b010*/  FADD.FTZ R7, -R25, R7 ;  /* 0x0000000719077221 */ /* 0x001fc60000010100 */
[----:B------:R-:W0:Y:S01]  /*b020*/  LDS R20, [R6+0x2400] ;  /* 0x0024000006147984 */ /* 0x000e220000000800 */
[----:B--2---:R-:W-:Y:S01]  /*b030*/  FADD.FTZ R8, -R25, R8 ;  /* 0x0000000819087221 */ /* 0x004fe20000010100 */
[----:B------:R-:W-:Y:S02]  /*b040*/  FMUL.FTZ R7, R7, 1.4426950216293334961 ;  /* 0x3fb8aa3b07077820 */ /* 0x000fe40000410000 */
[----:B------:R-:W2:Y:S01]  /*b050*/  LDS R21, [R6+0x2800] ;  /* 0x0028000006157984 */ /* 0x000ea20000000800 */
[C---:B---3--:R-:W-:Y:S01]  /*b060*/  FADD.FTZ R9, -R25.reuse, R9 ;  /* 0x0000000919097221 */ /* 0x048fe20000010100 */
[----:B------:R-:W-:Y:S02]  /*b070*/  FMUL.FTZ R8, R8, 1.4426950216293334961 ;  /* 0x3fb8aa3b08087820 */ /* 0x000fe40000410000 */
[----:B------:R-:W3:Y:S01]  /*b080*/  MUFU.EX2 R7, R7 ;  /* 0x0000000700077308 */ /* 0x000ee20000000800 */
[----:B------:R-:W2:Y:S01]  /*b090*/  LDS R22, [R6+0x2c00] ;  /* 0x002c000006167984 */ /* 0x000ea20000000800 */
[----:B----4-:R-:W-:Y:S01]  /*b0a0*/  FADD.FTZ R10, -R25, R10 ;  /* 0x0000000a190a7221 */ /* 0x010fe20000010100 */
[----:B------:R-:W-:Y:S01]  /*b0b0*/  FMUL.FTZ R9, R9, 1.4426950216293334961 ;  /* 0x3fb8aa3b09097820 */ /* 0x000fe20000410000 */
[----:B------:R-:W4:Y:S01]  /*b0c0*/  MUFU.EX2 R8, R8 ;  /* 0x0000000800087308 */ /* 0x000f220000000800 */
[----:B------:R-:W2:Y:S01]  /*b0d0*/  LDS R23, [R6+0x3000] ;  /* 0x0030000006177984 */ /* 0x000ea20000000800 */
[C---:B-----5:R-:W-:Y:S01]  /*b0e0*/  FADD.FTZ R11, -R25.reuse, R11 ;  /* 0x0000000b190b7221 */ /* 0x060fe20000010100 */
[----:B------:R-:W-:Y:S01]  /*b0f0*/  FMUL.FTZ R10, R10, 1.4426950216293334961 ;  /* 0x3fb8aa3b0a0a7820 */ /* 0x000fe20000410000 */
[----:B------:R-:W-:Y:S01]  /*b100*/  FADD.FTZ R12, -R25, R12 ;  /* 0x0000000c190c7221 */ /* 0x000fe20000010100 */
[----:B------:R-:W5:Y:S01]  /*b110*/  MUFU.EX2 R9, R9 ;  /* 0x0000000900097308 */ /* 0x000f620000000800 */
[----:B------:R-:W2:Y:S01]  /*b120*/  LDS R24, [R6+0x3400] ;  /* 0x0034000006187984 */ /* 0x000ea20000000800 */
[----:B------:R-:W-:Y:S01]  /*b130*/  FMUL.FTZ R11, R11, 1.4426950216293334961 ;  /* 0x3fb8aa3b0b0b7820 */ /* 0x000fe20000410000 */
[----:B------:R-:W-:Y:S01]  /*b140*/  FADD.FTZ R14, -R25, R14 ;  /* 0x0000000e190e7221 */ /* 0x000fe20000010100 */
[----:B------:R-:W5:Y:S01]  /*b150*/  MUFU.EX2 R10, R10 ;  /* 0x0000000a000a7308 */ /* 0x000f620000000800 */
[----:B------:R-:W-:Y:S01]  /*b160*/  FMUL.FTZ R12, R12, 1.4426950216293334961 ;  /* 0x3fb8aa3b0c0c7820 */ /* 0x000fe20000410000 */
[----:B---3--:R-:W-:Y:S01]  /*b170*/  FADD.FTZ R5, R7, R5 ;  /* 0x0000000507057221 */ /* 0x008fe20000010000 */
[----:B-1----:R-:W-:Y:S01]  /*b180*/  FADD.FTZ R16, -R25, R16 ;  /* 0x0000001019107221 */ /* 0x002fe20000010100 */
[----:B------:R-:W1:Y:S01]  /*b190*/  MUFU.EX2 R11, R11 ;  /* 0x0000000b000b7308 */ /* 0x000e620000000800 */
        /* <DEDUP_REMOVED lines=13> */
[----:B-1----:R-:W-:Y:S01]  /*b270*/  FADD.FTZ R5, R5, R11 ;  /* 0x0000000b05057221 */ /* 0x002fe20000010000 */
[----:B0-----:R-:W-:Y:S01]  /*b280*/  FADD.FTZ R20, -R25, R20 ;  /* 0x0000001419147221 */ /* 0x001fe20000010100 */
[----:B------:R-:W0:Y:S01]  /*b290*/  MUFU.EX2 R17, R17 ;  /* 0x0000001100117308 */ /* 0x000e220000000800 */
[----:B------:R-:W-:Y:S01]  /*b2a0*/  FMUL.FTZ R19, R19, 1.4426950216293334961 ;  /* 0x3fb8aa3b13137820 */ /* 0x000fe20000410000 */
[----:B---3--:R-:W-:Y:S01]  /*b2b0*/  FADD.FTZ R5, R5, R12 ;  /* 0x0000000c05057221 */ /* 0x008fe20000010000 */
[----:B--2---:R-:W-:Y:S01]  /*b2c0*/  FADD.FTZ R21, -R25, R21 ;  /* 0x0000001519157221 */ /* 0x004fe20000010100 */
        /* <DEDUP_REMOVED lines=43> */
.L_x_5322:
[----:B------:R-:W-:Y:S05]  /*b580*/  BSYNC.RECONVERGENT B1 ;  /* 0x0000000000017941 */ /* 0x000fea0003800200 */
.L_x_5321:
        /* <DEDUP_REMOVED lines=11> */
[----:B------:R-:W5:Y:S04]  /*b640*/  LDS R12, [R6+0xc00] ;  /* 0x000c0000060c7984 */ /* 0x000f680000000800 */
[----:B------:R-:W5:Y:S04]  /*b650*/  LDS R14, [R6+0x1000] ;  /* 0x00100000060e7984 */ /* 0x000f680000000800 */
[----:B-1----:R-:W1:Y:S01]  /*b660*/  LDS R16, [R6+0x1400] ;  /* 0x0014000006107984 */ /* 0x002e620000000800 */
[C---:B0-----:R-:W-:Y:S01]  /*b670*/  FADD.FTZ R7, -R25.reuse, R7 ;  /* 0x0000000719077221 */ /* 0x041fe20000010100 */
[----:B--2---:R-:W-:-:S03]  /*b680*/  FADD.FTZ R8, -R25, R8 ;  /* 0x0000000819087221 */ /* 0x004fc60000010100 */
[----:B------:R-:W-:Y:S01]  /*b690*/  FMUL.FTZ R7, R7, 1.4426950216293334961 ;  /* 0x3fb8aa3b07077820 */ /* 0x000fe20000410000 */
[----:B---3--:R-:W-:Y:S01]  /*b6a0*/  FADD.FTZ R9, -R25, R9 ;  /* 0x0000000919097221 */ /* 0x008fe20000010100 */
[----:B------:R-:W-:-:S04]  /*b6b0*/  FMUL.FTZ R8, R8, 1.4426950216293334961 ;  /* 0x3fb8aa3b08087820 */ /* 0x000fc80000410000 */
[----:B------:R-:W0:Y:S01]  /*b6c0*/  MUFU.EX2 R7, R7 ;  /* 0x0000000700077308 */ /* 0x000e220000000800 */
[----:B----4-:R-:W-:Y:S01]  /*b6d0*/  FADD.FTZ R10, -R25, R10 ;  /* 0x0000000a190a7221 */ /* 0x010fe20000010100 */
[----:B------:R-:W-:Y:S02]  /*b6e0*/  FMUL.FTZ R9, R9, 1.4426950216293334961 ;  /* 0x3fb8aa3b09097820 */ /* 0x000fe40000410000 */
[----:B------:R-:W2:Y:S01]  /*b6f0*/  MUFU.EX2 R8, R8 ;  /* 0x0000000800087308 */ /* 0x000ea20000000800 */
[C---:B-----5:R-:W-:Y:S01]  /*b700*/  FADD.FTZ R11, -R25.reuse, R11 ;  /* 0x0000000b190b7221 */ /* 0x060fe20000010100 */
        /* <DEDUP_REMOVED lines=9> */
[----:B-1----:R-:W-:Y:S01]  /*b7a0*/  FADD.FTZ R16, -R25, R16 ;  /* 0x0000001019107221 */ /* 0x002fe20000010100 */
[----:B------:R-:W-:Y:S01]  /*b7b0*/  FMUL.FTZ R14, R14, 1.4426950216293334961 ;  /* 0x3fb8aa3b0e0e7820 */ /* 0x000fe20000410000 */
[----:B--2---:R-:W-:Y:S01]  /*b7c0*/  FADD.FTZ R5, R5, R8 ;  /* 0x0000000805057221 */ /* 0x004fe20000010000 */
        /* <DEDUP_REMOVED lines=19> */
.L_x_5325:
[----:B------:R-:W-:Y:S05]  /*b900*/  BSYNC.RECONVERGENT B1 ;  /* 0x0000000000017941 */ /* 0x000fea0003800200 */
.L_x_5324:
[----:B------:R-:W-:-:S13]  /*b910*/  ISETP.GT.AND P1, PT, R15, UR45, PT ;  /* 0x0000002d0f007c0c */ /* 0x000fda000bf24270 */
[----:B------:R-:W-:Y:S05]  /*b920*/  @!P0 BRA P1, `(.L_x_5316) ;  /* 0x0000000400f08947 */ /* 0x000fea0000800000 */
[----:B------:R-:W0:Y:S04]  /*b930*/  LDS R7, [R6+-0x800] ;  /* 0xfff8000006077984 */ /* 0x000e280000000800 */
[----:B------:R-:W2:Y:S04]  /*b940*/  LDS R8, [R6+-0x400] ;  /* 0xfffc000006087984 */ /* 0x000ea80000000800 */
[----:B------:R-:W3:Y:S04]  /*b950*/  LDS R9, [R6] ;  /* 0x0000000006097984 */ /* 0x000ee80000000800 */
[----:B------:R-:W4:Y:S01]  /*b960*/  LDS R10, [R6+0x400] ;  /* 0x00040000060a7984 */ /* 0x000f220000000800 */
        /* <DEDUP_REMOVED lines=9> */
[----:B------:R-:W-:-:S03]  /*ba00*/  FMUL.FTZ R10, R10, 1.4426950216293334961 ;  /* 0x3fb8aa3b0a0a7820 */ /* 0x000fc60000410000 */
[----:B------:R-:W3:Y:S04]  /*ba10*/  MUFU.EX2 R9, R9 ;  /* 0x0000000900097308 */ /* 0x000ee80000000800 */
[----:B------:R-:W4:Y:S01]  /*ba20*/  MUFU.EX2 R10, R10 ;  /* 0x0000000a000a7308 */ /* 0x000f220000000800 */
[----:B0-----:R0:W-:Y:S01]  /*ba30*/  STS [R6+-0x800], R7 ;  /* 0xfff8000706007388 */ /* 0x0011e20000000800 */
        /* <DEDUP_REMOVED lines=8> */
.L_x_5317:
[----:B0-----:R-:W-:Y:S01]  /*bac0*/  IMAD.U32 R8, RZ, RZ, UR9 ;  /* 0x00000009ff087e24 */ /* 0x001fe2000f8e00ff */
[----:B------:R-:W0:Y:S01]  /*bad0*/  S2UR UR6, SR_CTAID.Y ;  /* 0x00000000000679c3 */ /* 0x000e220000002600 */
[----:B------:R-:W-:Y:S01]  /*bae0*/  LOP3.LUT R9, RZ, R0, RZ, 0x33, !PT ;  /* 0x00000000ff097212 */ /* 0x000fe200078e33ff */
[----:B------:R-:W-:Y:S02]  /*baf0*/  BSSY.RECONVERGENT B1, `(.L_x_5326) ;  /* 0x0000027000017945 */ /* 0x000fe40003800200 */
[----:B------:R-:W-:-:S04]  /*bb00*/  VIADDMNMX R8, R3, 0x100, R8, !PT ;  /* 0x0000010003087846 */ /* 0x000fc80007800108 */
[----:B------:R-:W0:Y:S01]  /*bb10*/  LDC R5, c[0x0][0x3f4] ;  /* 0x0000fd00ff057b82 */ /* 0x000e220000000800 */
[----:B------:R-:W-:-:S04]  /*bb20*/  IADD3 R9, PT, PT, R8, -UR5, R9 ;  /* 0x8000000508097c10 */ /* 0x000fc8000fffe009 */
[C---:B------:R-:W-:Y:S02]  /*bb30*/  LOP3.LUT R8, R9.reuse, 0x300, RZ, 0xc0, !PT ;  /* 0x0000030009087812 */ /* 0x040fe400078ec0ff */
[----:B------:R-:W-:Y:S02]  /*bb40*/  ISETP.GE.U32.AND P1, PT, R9, 0x300, PT ;  /* 0x000003000900780c */ /* 0x000fe40003f26070 */
[----:B------:R-:W-:Y:S01]  /*bb50*/  ISETP.NE.AND P0, PT, R8, 0x300, PT ;  /* 0x000003000800780c */ /* 0x000fe20003f05270 */
[----:B------:R-:W-:Y:S02]  /*bb60*/  IMAD.MOV.U32 R8, RZ, RZ, R3 ;  /* 0x000000ffff087224 */ /* 0x000fe400078e0003 */
[----:B0-----:R-:W-:Y:S02]  /*bb70*/  IMAD R15, R5, UR6, RZ ;  /* 0x00000006050f7c24 */ /* 0x001fe4000f8e02ff */
[----:B------:R-:W-:-:S03]  /*bb80*/  HFMA2 R5, -RZ, RZ, 0, 0 ;  /* 0x00000000ff057431 */ /* 0x000fc600000001ff */
[----:B-1----:R-:W-:-:S05]  /*bb90*/  SHF.R.S32.HI R16, RZ, 0x1f, R15 ;  /* 0x0000001fff107819 */ /* 0x002fca000001140f */
[----:B------:R-:W-:Y:S05]  /*bba0*/  @!P0 BRA `(.L_x_5327) ;  /* 0x00000000006c8947 */ /* 0x000fea0003800000 */
[----:B------:R-:W-:Y:S01]  /*bbb0*/  UIADD3 UR6, UPT, UPT, UR8, 0x440, URZ ;  /* 0x0000044008067890 */ /* 0x000fe2000fffe0ff */
[----:B------:R-:W-:Y:S01]  /*bbc0*/  LEA.HI R5, R9, 0x1, RZ, 0x18 ;  /* 0x0000000109057811 */ /* 0x000fe200078fc0ff */
[--C-:B------:R-:W-:Y:S01]  /*bbd0*/  IMAD.MOV.U32 R8, RZ, RZ, R3.reuse ;  /* 0x000000ffff087224 */ /* 0x100fe200078e0003 */
[----:B------:R-:W-:Y:S01]  /*bbe0*/  IADD3 R14, P0, P2, R15, R6, R3 ;  /* 0x000000060f0e7210 */ /* 0x000fe20007a1e003 */
[----:B------:R-:W-:Y:S01]  /*bbf0*/  ULEA UR6, UR10, UR6, 0x18 ;  /* 0x000000060a067291 */ /* 0x000fe2000f8ec0ff */
[----:B------:R-:W-:Y:S02]  /*bc00*/  LOP3.LUT R6, R5, 0x3, RZ, 0xc0, !PT ;  /* 0x0000000305067812 */ /* 0x000fe400078ec0ff */
[----:B------:R-:W-:Y:S02]  /*bc10*/  IADD3.X R7, PT, PT, R16, R7, RZ, P0, P2 ;  /* 0x0000000710077210 */ /* 0x000fe400007e44ff */
[----:B------:R-:W-:Y:S01]  /*bc20*/  MOV R5, RZ ;  /* 0x000000ff00057202 */ /* 0x000fe20000000f00 */
[----:B------:R-:W-:Y:S01]  /*bc30*/  VIADD R9, R13, UR6 ;  /* 0x000000060d097c36 */ /* 0x000fe20008000000 */
[----:B------:R-:W-:-:S07]  /*bc40*/  IADD3 R10, PT, PT, -R6, RZ, RZ ;  /* 0x000000ff060a7210 */ /* 0x000fce0007ffe1ff */
.L_x_5328:
[----:B------:R-:W-:-:S06]  /*bc50*/  MOV R6, R14 ;  /* 0x0000000e00067202 */ /* 0x000fcc0000000f00 */
[----:B------:R0:W3:Y:S01]  /*bc60*/  LDG.E.U8 R6, desc[UR36][R6.64] ;  /* 0x0000002406067981 */ /* 0x0000e2000c1e1100 */
[----:B------:R-:W-:Y:S01]  /*bc70*/  IMAD.MOV.U32 R12, RZ, RZ, RZ ;  /* 0x000000ffff0c7224 */ /* 0x000fe200078e00ff */
[----:B------:R-:W-:Y:S01]  /*bc80*/  IADD3 R10, PT, PT, R10, 0x1, RZ ;  /* 0x000000010a0a7810 */ /* 0x000fe20007ffe0ff */
[----:B------:R-:W-:Y:S01]  /*bc90*/  VIADD R8, R8, 0x100 ;  /* 0x0000010008087836 */ /* 0x000fe20000000000 */
[----:B------:R-:W-:-:S04]  /*bca0*/  IADD3 R14, P2, PT, R14, 0x100, RZ ;  /* 0x000001000e0e7810 */ /* 0x000fc80007f5e0ff */
[----:B0-----:R-:W-:Y:S02]  /*bcb0*/  IADD3.X R7, PT, PT, RZ, R7, RZ, P2, !PT ;  /* 0x00000007ff077210 */ /* 0x001fe400017fe4ff */
[----:B---3--:R-:W-:-:S13]  /*bcc0*/  ISETP.NE.AND P0, PT, R6, RZ, PT ;  /* 0x000000ff0600720c */ /* 0x008fda0003f05270 */
[----:B------:R-:W2:Y:S02]  /*bcd0*/  @!P0 LDS R11, [R9] ;  /* 0x00000000090b8984 */ /* 0x000ea40000000800 */
[----:B--2---:R-:W-:-:S04]  /*bce0*/  @!P0 FADD.FTZ R11, -R25, R11 ;  /* 0x0000000b190b8221 */ /* 0x004fc80000010100 */
[----:B------:R-:W-:-:S04]  /*bcf0*/  @!P0 FMUL.FTZ R11, R11, 1.4426950216293334961 ;  /* 0x3fb8aa3b0b0b8820 */ /* 0x000fc80000410000 */
[----:B------:R-:W0:Y:S01]  /*bd00*/  @!P0 MUFU.EX2 R12, R11 ;  /* 0x0000000b000c8308 */ /* 0x000e220000000800 */
[----:B------:R-:W-:Y:S01]  /*bd10*/  ISETP.NE.AND P0, PT, R10, RZ, PT ;  /* 0x000000ff0a00720c */ /* 0x000fe20003f05270 */
[----:B0-----:R0:W-:Y:S01]  /*bd20*/  STS [R9], R12 ;  /* 0x0000000c09007388 */ /* 0x0011e20000000800 */
[----:B------:R-:W-:Y:S01]  /*bd30*/  FADD.FTZ R5, R12, R5 ;  /* 0x000000050c057221 */ /* 0x000fe20000010000 */
[----:B0-----:R-:W-:-:S10]  /*bd40*/  VIADD R9, R9, 0x400 ;  /* 0x0000040009097836 */ /* 0x001fd40000000000 */
[----:B------:R-:W-:Y:S05]  /*bd50*/  @P0 BRA `(.L_x_5328) ;  /* 0xfffffffc00bc0947 */ /* 0x000fea000383ffff */
.L_x_5327:
[----:B------:R-:W-:Y:S05]  /*bd60*/  BSYNC.RECONVERGENT B1 ;  /* 0x0000000000017941 */ /* 0x000fea0003800200 */
.L_x_5326:
[----:B------:R-:W-:Y:S05]  /*bd70*/  @!P1 BRA `(.L_x_5316) ;  /* 0x0000000000dc9947 */ /* 0x000fea0003800000 */
[----:B------:R-:W0:Y:S01]  /*bd80*/  S2R R10, SR_CgaCtaId ;  /* 0x00000000000a7919 */ /* 0x000e220000008800 */
[----:B------:R-:W1:Y:S01]  /*bd90*/  LDCU.64 UR12, c[0x0][0x420] ;  /* 0x00008400ff0c77ac */ /* 0x000e620008000a00 */
[----:B------:R-:W-:Y:S01]  /*bda0*/  MOV R6, 0x400 ;  /* 0x0000040000067802 */ /* 0x000fe20000000f00 */
[----:B------:R-:W-:-:S03]  /*bdb0*/  USHF.L.U32 UR6, UR5, 0x2, URZ ;  /* 0x0000000205067899 */ /* 0x000fc600080006ff */
[----:B------:R-:W-:-:S03]  /*bdc0*/  IADD3 R7, PT, PT, R6, 0x440, RZ ;  /* 0x0000044006077810 */ /* 0x000fc60007ffe0ff */
[----:B------:R-:W-:Y:S02]  /*bdd0*/  LEA R6, R8, -UR6, 0x2 ;  /* 0x8000000608067c11 */ /* 0x000fe4000f8e10ff */
[----:B-1----:R-:W-:-:S04]  /*bde0*/  IADD3 R11, P0, P1, R15, UR12, R8 ;  /* 0x0000000c0f0b7c10 */ /* 0x002fc8000f91e008 */
[----:B------:R-:W-:Y:S02]  /*bdf0*/  IADD3 R11, P2, PT, R11, 0x200, RZ ;  /* 0x000002000b0b7810 */ /* 0x000fe40007f5e0ff */
[----:B0-----:R-:W-:Y:S02]  /*be00*/  LEA R9, R10, R7, 0x18 ;  /* 0x000000070a097211 */ /* 0x001fe400078ec0ff */
[----:B------:R-:W-:Y:S02]  /*be10*/  IADD3.X R7, PT, PT, R16, UR13, RZ, P0, P1 ;  /* 0x0000000d10077c10 */ /* 0x000fe400087e24ff */
[----:B------:R-:W-:-:S03]  /*be20*/  IADD3 R9, PT, PT, R6, 0x800, R9 ;  /* 0x0000080006097810 */ /* 0x000fc60007ffe009 */
[----:B------:R-:W-:-:S07]  /*be30*/  IMAD.X R7, RZ, RZ, R7, P2 ;  /* 0x000000ffff077224 */ /* 0x000fce00010e0607 */
.L_x_5329:
[----:B------:R-:W-:-:S05]  /*be40*/  MOV R6, R11 ;  /* 0x0000000b00067202 */ /* 0x000fca0000000f00 */
[----:B------:R-:W3:Y:S04]  /*be50*/  LDG.E.U8 R14, desc[UR36][R6.64+-0x200] ;  /* 0xfffe0024060e7981 */ /* 0x000ee8000c1e1100 */
[----:B------:R-:W4:Y:S04]  /*be60*/  LDG.E.U8 R10, desc[UR36][R6.64+-0x100] ;  /* 0xffff0024060a7981 */ /* 0x000f28000c1e1100 */
[----:B------:R-:W5:Y:S04]  /*be70*/  LDG.E.U8 R11, desc[UR36][R6.64] ;  /* 0x00000024060b7981 */ /* 0x000f68000c1e1100 */
[----:B------:R-:W2:Y:S01]  /*be80*/  LDG.E.U8 R12, desc[UR36][R6.64+0x100] ;  /* 0x00010024060c7981 */ /* 0x000ea2000c1e1100 */
[----:B------:R-:W-:Y:S01]  /*be90*/  IMAD.MOV.U32 R16, RZ, RZ, RZ ;  /* 0x000000ffff107224 */ /* 0x000fe200078e00ff */
[----:B------:R-:W-:Y:S01]  /*bea0*/  MOV R18, RZ ;  /* 0x000000ff00127202 */ /* 0x000fe20000000f00 */
[----:B------:R-:W-:Y:S01]  /*beb0*/  VIADD R8, R8, 0x400 ;  /* 0x0000040008087836 */ /* 0x000fe20000000000 */
[----:B---3--:R-:W-:-:S02]  /*bec0*/  ISETP.NE.AND P0, PT, R14, RZ, PT ;  /* 0x000000ff0e00720c */ /* 0x008fc40003f05270 */
[----:B----4-:R-:W-:Y:S02]  /*bed0*/  ISETP.NE.AND P1, PT, R10, RZ, PT ;  /* 0x000000ff0a00720c */ /* 0x010fe40003f25270 */
[----:B-----5:R-:W-:Y:S02]  /*bee0*/  ISETP.NE.AND P2, PT, R11, RZ, PT ;  /* 0x000000ff0b00720c */ /* 0x020fe40003f45270 */
[----:B--2---:R-:W-:-:S07]  /*bef0*/  ISETP.NE.AND P3, PT, R12, RZ, PT ;  /* 0x000000ff0c00720c */ /* 0x004fce0003f65270 */
[----:B------:R-:W0:Y:S04]  /*bf00*/  @!P0 LDS R10, [R9+-0x800] ;  /* 0xfff80000090a8984 */ /* 0x000e280000000800 */
[----:B------:R-:W1:Y:S04]  /*bf10*/  @!P1 LDS R12, [R9+-0x400] ;  /* 0xfffc0000090c9984 */ /* 0x000e680000000800 */
[----:B------:R-:W2:Y:S04]  /*bf20*/  @!P2 LDS R15, [R9] ;  /* 0x00000000090fa984 */ /* 0x000ea80000000800 */
[----:B------:R-:W3:Y:S01]  /*bf30*/  @!P3 LDS R17, [R9+0x400] ;  /* 0x000400000911b984 */ /* 0x000ee20000000800 */
[----:B0-----:R-:W-:Y:S01]  /*bf40*/  @!P0 FADD.FTZ R11, -R25, R10 ;  /* 0x0000000a190b8221 */ /* 0x001fe20000010100 */
[----:B------:R-:W-:-:S03]  /*bf50*/  IMAD.MOV.U32 R10, RZ, RZ, RZ ;  /* 0x000000ffff0a7224 */ /* 0x000fc600078e00ff */
[----:B------:R-:W-:Y:S01]  /*bf60*/  @!P0 FMUL.FTZ R11, R11, 1.4426950216293334961 ;  /* 0x3fb8aa3b0b0b8820 */ /* 0x000fe20000410000 */
[C---:B-1----:R-:W-:Y:S01]  /*bf70*/  @!P1 FADD.FTZ R14, -R25.reuse, R12 ;  /* 0x0000000c190e9221 */ /* 0x042fe20000010100 */
[----:B------:R-:W-:Y:S02]  /*bf80*/  HFMA2 R12, -RZ, RZ, 0, 0 ;  /* 0x00000000ff0c7431 */ /* 0x000fe400000001ff */
[----:B------:R0:W1:Y:S01]  /*bf90*/  @!P0 MUFU.EX2 R10, R11 ;  /* 0x0000000b000a8308 */ /* 0x0000620000000800 */
[----:B------:R-:W-:Y:S01]  /*bfa0*/  @!P1 FMUL.FTZ R14, R14, 1.4426950216293334961 ;  /* 0x3fb8aa3b0e0e9820 */ /* 0x000fe20000410000 */
[C---:B--2---:R-:W-:Y:S01]  /*bfb0*/  @!P2 FADD.FTZ R15, -R25.reuse, R15 ;  /* 0x0000000f190fa221 */ /* 0x044fe20000010100 */
[----:B------:R-:W-:Y:S01]  /*bfc0*/  ISETP.GT.AND P0, PT, R8, UR45, PT ;  /* 0x0000002d08007c0c */ /* 0x000fe2000bf04270 */
[----:B---3--:R-:W-:Y:S01]  /*bfd0*/  @!P3 FADD.FTZ R17, -R25, R17 ;  /* 0x000000111911b221 */ /* 0x008fe20000010100 */
[----:B------:R-:W2:Y:S01]  /*bfe0*/  @!P1 MUFU.EX2 R12, R14 ;  /* 0x0000000e000c9308 */ /* 0x000ea20000000800 */
[----:B------:R-:W-:-:S02]  /*bff0*/  @!P2 FMUL.FTZ R15, R15, 1.4426950216293334961 ;  /* 0x3fb8aa3b0f0fa820 */ /* 0x000fc40000410000 */
        /* <DEDUP_REMOVED lines=15> */
.L_x_5316:
[----:B------:R-:W-:Y:S05]  /*c0f0*/  BSYNC.RECONVERGENT B0 ;  /* 0x0000000000007941 */ /* 0x000fea0003800200 */
.L_x_5315:
[----:B0-----:R-:W0:Y:S01]  /*c100*/  SHFL.BFLY PT, R6, R5, 0x10, 0x1f ;  /* 0x0e001f0005067f89 */ /* 0x001e2200000e0000 */
[C---:B------:R-:W-:Y:S01]  /*c110*/  ISETP.NE.AND P0, PT, R2.reuse, RZ, PT ;  /* 0x000000ff0200720c */ /* 0x040fe20003f05270 */
[----:B------:R-:W3:Y:S01]  /*c120*/  LDCU.U8 UR8, c[0x0][0x48c] ;  /* 0x00009180ff0877ac */ /* 0x000ee20008000000 */
[----:B------:R-:W-:Y:S01]  /*c130*/  ISETP.GT.U32.AND P1, PT, R2, 0x7, PT ;  /* 0x000000070200780c */ /* 0x000fe20003f24070 */
[----:B------:R-:W4:Y:S01]  /*c140*/  S2R R12, SR_CTAID.X ;  /* 0x00000000000c7919 */ /* 0x000f220000002500 */
[----:B------:R-:W4:Y:S09]  /*c150*/  S2UR UR6, SR_CTAID.Y ;  /* 0x00000000000679c3 */ /* 0x000f320000002600 */
[----:B------:R-:W-:-:S04]  /*c160*/  @!P0 SHF.R.U32.HI R2, RZ, 0x3, R0 ;  /* 0x00000003ff028819 */ /* 0x000fc80000011600 */
[----:B------:R-:W-:Y:S01]  /*c170*/  @!P0 LOP3.LUT R11, R2, 0x7c, RZ, 0xc0, !PT ;  /* 0x0000007c020b8812 */ /* 0x000fe200078ec0ff */
[----:B---3--:R-:W-:Y:S01]  /*c180*/  UISETP.NE.AND UP0, UPT, UR8, URZ, UPT ;  /* 0x000000ff0800728c */ /* 0x008fe2000bf05270 */
        /* <DEDUP_REMOVED lines=8> */
[----:B0-----:R-:W-:Y:S02]  /*c210*/  FADD.FTZ R10, R9, R10 ;  /* 0x0000000a090a7221 */ /* 0x001fe40000010000 */
[----:B------:R-:W4:Y:S03]  /*c220*/  LDC R9, c[0x0][0x3f8] ;  /* 0x0000fe00ff097b82 */ /* 0x000f260000000800 */
[----:B------:R-:W-:Y:S05]  /*c230*/  @!P0 STS [R11+UR11+0x20], R10 ;  /* 0x0000200a0b008988 */ /* 0x000fea000800080b */
[----:B------:R-:W-:Y:S01]  /*c240*/  BAR.SYNC.DEFER_BLOCKING 0x0 ;  /* 0x0000000000007b1d */ /* 0x000fe20000010000 */
[----:B------:R-:W-:Y:S01]  /*c250*/  ISETP.GT.AND P0, PT, R3, UR45, PT ;  /* 0x0000002d03007c0c */ /* 0x000fe2000bf04270 */
[----:B----4-:R-:W-:-:S04]  /*c260*/  IMAD R33, R9, UR6, R12 ;  /* 0x0000000609217c24 */ /* 0x010fc8000f8e020c */
        /* <DEDUP_REMOVED lines=10> */
[----:B------:R0:W3:Y:S01]  /*c310*/  MUFU.RCP R31, R6 ;  /* 0x00000006001f7308 */ /* 0x0000e20000001000 */
[----:B------:R-:W-:Y:S05]  /*c320*/  BRA.U !UP0, `(.L_x_5330) ;  /* 0x0000000108187547 */ /* 0x000fea000b800000 */
[----:B------:R-:W4:Y:S08]  /*c330*/  LDC R2, c[0x0][0x488] ;  /* 0x00012200ff027b82 */ /* 0x000f300000000800 */
[----:B------:R-:W4:Y:S08]  /*c340*/  LDC R4, c[0x0][0x40c] ;  /* 0x00010300ff047b82 */ /* 0x000f300000000800 */
[----:B------:R-:W5:Y:S01]  /*c350*/  LDC R5, c[0x0][0x3f4] ;  /* 0x0000fd00ff057b82 */ /* 0x000f620000000800 */
[----:B----4-:R-:W-:-:S04]  /*c360*/  IMAD R2, R33, R2, R4 ;  /* 0x0000000221027224 */ /* 0x010fc800078e0204 */
[----:B-----5:R-:W-:-:S05]  /*c370*/  IMAD R4, R2, R5, RZ ;  /* 0x0000000502047224 */ /* 0x020fca00078e02ff */
[----:B------:R-:W-:-:S07]  /*c380*/  SHF.R.S32.HI R5, RZ, 0x1f, R4 ;  /* 0x0000001fff057819 */ /* 0x000fce0000011404 */
.L_x_5330:
        /* <DEDUP_REMOVED lines=22> */
[----:B----4-:R-:W-:-:S06]  /*c4f0*/  ULEA UR6, UR7, UR6, 0x18 ;  /* 0x0000000607067291 */ /* 0x010fcc000f8ec0ff */
[----:B------:R-:W-:-:S07]  /*c500*/  IADD3 R2, PT, PT, R13, UR6, RZ ;  /* 0x000000060d027c10 */ /* 0x000fce000fffe0ff */
.L_x_5336:
[----:B------:R-:W3:Y:S01]  /*c510*/  LDS R4, [R2] ;  /* 0x0000000002047984 */ /* 0x000ee20000000800 */
[----:B------:R-:W-:-:S05]  /*c520*/  VIADD R5, R5, 0x1 ;  /* 0x0000000105057836 */ /* 0x000fca0000000000 */
[----:B------:R-:W-:Y:S01]  /*c530*/  ISETP.NE.AND P0, PT, R5, RZ, PT ;  /* 0x000000ff0500720c */ /* 0x000fe20003f05270 */
[----:B---3--:R-:W-:-:S05]  /*c540*/  FMUL.FTZ R7, R4, R31 ;  /* 0x0000001f04077220 */ /* 0x008fca0000410000 */
[----:B------:R3:W-:Y:S02]  /*c550*/  STS [R2], R7 ;  /* 0x0000000702007388 */ /* 0x0007e40000000800 */
[----:B---3--:R-:W-:-:S05]  /*c560*/  IADD3 R2, PT, PT, R2, 0x400, RZ ;  /* 0x0000040002027810 */ /* 0x008fca0007ffe0ff */
[----:B------:R-:W-:Y:S05]  /*c570*/  @P0 BRA `(.L_x_5336) ;  /* 0xfffffffc00e40947 */ /* 0x000fea000383ffff */
.L_x_5335:
[----:B------:R-:W-:Y:S05]  /*c580*/  BSYNC.RECONVERGENT B1 ;  /* 0x0000000000017941 */ /* 0x000fea0003800200 */
.L_x_5334:
[----:B------:R-:W-:Y:S05]  /*c590*/  @!P1 BRA `(.L_x_5332) ;  /* 0x00000014001c9947 */ /* 0x000fea0003800000 */
[----:B------:R-:W4:Y:S01]  /*c5a0*/  S2UR UR7, SR_CgaCtaId ;  /* 0x00000000000779c3 */ /* 0x000f220000008800 */
[----:B------:R-:W-:Y:S01]  /*c5b0*/  UMOV UR6, 0x400 ;  /* 0x0000040000067882 */ /* 0x000fe20000000000 */
[----:B------:R-:W-:Y:S02]  /*c5c0*/  USHF.L.U32 UR10, UR5, 0x2, URZ ;  /* 0x00000002050a7899 */ /* 0x000fe400080006ff */
[----:B------:R-:W-:-:S04]  /*c5d0*/  UIADD3 UR6, UPT, UPT, UR6, 0x440, URZ ;  /* 0x0000044006067890 */ /* 0x000fc8000fffe0ff */
[----:B------:R-:W-:Y:S01]  /*c5e0*/  LEA R2, R3, -UR10, 0x2 ;  /* 0x8000000a03027c11 */ /* 0x000fe2000f8e10ff */
[----:B----4-:R-:W-:-:S09]  /*c5f0*/  ULEA UR6, UR7, UR6, 0x18 ;  /* 0x0000000607067291 */ /* 0x010fd2000f8ec0ff */
[----:B------:R-:W3:Y:S04]  /*c600*/  LDS R4, [R2+UR6] ;  /* 0x0000000602047984 */ /* 0x000ee80008000800 */
[----:B0-----:R-:W0:Y:S04]  /*c610*/  LDS R6, [R2+UR6+0x400] ;  /* 0x0004000602067984 */ /* 0x001e280008000800 */
[----:B------:R-:W4:Y:S04]  /*c620*/  LDS R8, [R2+UR6+0x800] ;  /* 0x0008000602087984 */ /* 0x000f280008000800 */
[----:B------:R-:W5:Y:S01]  /*c630*/  LDS R10, [R2+UR6+0xc00] ;  /* 0x000c0006020a7984 */ /* 0x000f620008000800 */
[-C--:B---3--:R-:W-:Y:S01]  /*c640*/  FMUL.FTZ R5, R4, R31.reuse ;  /* 0x0000001f04057220 */ /* 0x088fe20000410000 */
[----:B------:R-:W-:Y:S01]  /*c650*/  VIADD R4, R3, 0x400 ;  /* 0x0000040003047836 */ /* 0x000fe20000000000 */
[----:B------:R-:W-:Y:S01]  /*c660*/  IADD3 R3, PT, PT, R2, UR6, RZ ;  /* 0x0000000602037c10 */ /* 0x000fe2000fffe0ff */
[----:B0-----:R-:W-:-:S02]  /*c670*/  FMUL.FTZ R7, R6, R31 ;  /* 0x0000001f06077220 */ /* 0x001fc40000410000 */
[----:B------:R0:W-:Y:S01]  /*c680*/  STS [R2+UR6], R5 ;  /* 0x0000000502007988 */ /* 0x0001e20008000806 */
[----:B------:R-:W-:Y:S01]  /*c690*/  ISETP.GT.AND P0, PT, R4, UR45, PT ;  /* 0x0000002d04007c0c */ /* 0x000fe2000bf04270 */
[-C--:B----4-:R-:W-:Y:S02]  /*c6a0*/  FMUL.FTZ R9, R8, R31.reuse ;  /* 0x0000001f08097220 */ /* 0x090fe40000410000 */
[----:B------:R0:W-:Y:S01]  /*c6b0*/  STS [R2+UR6+0x400], R7 ;  /* 0x0004000702007988 */ /* 0x0001e20008000806 */
[----:B-----5:R-:W-:-:S03]  /*c6c0*/  FMUL.FTZ R11, R10, R31 ;  /* 0x0000001f0a0b7220 */ /* 0x020fc60000410000 */
[----:B------:R0:W-:Y:S04]  /*c6d0*/  STS [R2+UR6+0x800], R9 ;  /* 0x0008000902007988 */ /* 0x0001e80008000806 */
[----:B------:R0:W-:Y:S02]  /*c6e0*/  STS [R2+UR6+0xc00], R11 ;  /* 0x000c000b02007988 */ /* 0x0001e40008000806 */
        /* <DEDUP_REMOVED lines=10> */
.L_x_5339:
[----:B------:R-:W0:Y:S01]  /*c790*/  LDS R2, [R3+-0x800] ;  /* 0xfff8000003027984 */ /* 0x000e220000000800 */
[----:B------:R-:W-:-:S03]  /*c7a0*/  IADD3 R4, PT, PT, R4, 0x1000, RZ ;  /* 0x0000100004047810 */ /* 0x000fc60007ffe0ff */
[----:B------:R-:W3:Y:S01]  /*c7b0*/  LDS R5, [R3+-0x400] ;  /* 0xfffc000003057984 */ /* 0x000ee20000000800 */
[----:B------:R-:W-:-:S03]  /*c7c0*/  ISETP.GE.AND P1, PT, R4, R35, PT ;  /* 0x000000230400720c */ /* 0x000fc60003f26270 */
[----:B------:R-:W4:Y:S04]  /*c7d0*/  LDS R7, [R3] ;  /* 0x0000000003077984 */ /* 0x000f280000000800 */
[----:B------:R-:W5:Y:S04]  /*c7e0*/  LDS R9, [R3+0x400] ;  /* 0x0004000003097984 */ /* 0x000f680000000800 */
[----:B------:R-:W5:Y:S04]  /*c7f0*/  LDS R11, [R3+0x800] ;  /* 0x00080000030b7984 */ /* 0x000f680000000800 */
[----:B------:R-:W5:Y:S04]  /*c800*/  LDS R15, [R3+0xc00] ;  /* 0x000c0000030f7984 */ /* 0x000f680000000800 */
[----:B-1----:R-:W-:Y:S04]  /*c810*/  LDS R17, [R3+0x1000] ;  /* 0x0010000003117984 */ /* 0x002fe80000000800 */
[----:B------:R-:W1:Y:S04]  /*c820*/  LDS R18, [R3+0x1400] ;  /* 0x0014000003127984 */ /* 0x000e680000000800 */
[----:B------:R-:W1:Y:S04]  /*c830*/  LDS R19, [R3+0x1800] ;  /* 0x0018000003137984 */ /* 0x000e680000000800 */
[----:B------:R-:W1:Y:S04]  /*c840*/  LDS R21, [R3+0x1c00] ;  /* 0x001c000003157984 */ /* 0x000e680000000800 */
[----:B------:R-:W1:Y:S01]  /*c850*/  LDS R23, [R3+0x2000] ;  /* 0x0020000003177984 */ /* 0x000e620000000800 */
[----:B0-----:R-:W-:-:S03]  /*c860*/  FMUL.FTZ R2, R31, R2 ;  /* 0x000000021f027220 */ /* 0x001fc60000410000 */
[----:B--2---:R-:W0:Y:S01]  /*c870*/  LDS R25, [R3+0x2400] ;  /* 0x0024000003197984 */ /* 0x004e220000000800 */
[----:B---3--:R-:W-:-:S03]  /*c880*/  FMUL.FTZ R6, R31, R5 ;  /* 0x000000051f067220 */ /* 0x008fc60000410000 */
[----:B------:R-:W2:Y:S01]  /*c890*/  LDS R26, [R3+0x2800] ;  /* 0x00280000031a7984 */ /* 0x000ea20000000800 */
[----:B----4-:R-:W-:-:S03]  /*c8a0*/  FMUL.FTZ R8, R31, R7 ;  /* 0x000000071f087220 */ /* 0x010fc60000410000 */
[----:B------:R-:W3:Y:S01]  /*c8b0*/  LDS R27, [R3+0x2c00] ;  /* 0x002c0000031b7984 */ /* 0x000ee20000000800 */
[----:B-----5:R-:W-:-:S03]  /*c8c0*/  FMUL.FTZ R10, R31, R9 ;  /* 0x000000091f0a7220 */ /* 0x020fc60000410000 */
[----:B------:R-:W4:Y:S01]  /*c8d0*/  LDS R28, [R3+0x3000] ;  /* 0x00300000031c7984 */ /* 0x000f220000000800 */
[----:B------:R-:W-:-:S03]  /*c8e0*/  FMUL.FTZ R14, R31, R11 ;  /* 0x0000000b1f0e7220 */ /* 0x000fc60000410000 */
[----:B------:R-:W5:Y:S01]  /*c8f0*/  LDS R29, [R3+0x3400] ;  /* 0x00340000031d7984 */ /* 0x000f620000000800 */
[----:B------:R-:W-:-:S03]  /*c900*/  FMUL.FTZ R16, R31, R15 ;  /* 0x0000000f1f107220 */ /* 0x000fc60000410000 */
[----:B------:R1:W-:Y:S04]  /*c910*/  STS [R3+-0x800], R2 ;  /* 0xfff8000203007388 */ /* 0x0003e80000000800 */
[----:B------:R0:W-:Y:S01]  /*c920*/  STS [R3+-0x400], R6 ;  /* 0xfffc000603007388 */ /* 0x0001e20000000800 */
[----:B-1----:R-:W-:-:S03]  /*c930*/  FMUL.FTZ R18, R31, R18 ;  /* 0x000000121f127220 */ /* 0x002fc60000410000 */
[----:B------:R3:W-:Y:S01]  /*c940*/  STS [R3], R8 ;  /* 0x0000000803007388 */ /* 0x0007e20000000800 */
[C---:B------:R-:W-:Y:S01]  /*c950*/  FMUL.FTZ R20, R31.reuse, R19 ;  /* 0x000000131f147220 */ /* 0x040fe20000410000 */
[C---:B------:R-:W-:Y:S02]  /*c960*/  FMUL.FTZ R2, R31.reuse, R17 ;  /* 0x000000111f027220 */ /* 0x040fe40000410000 */
[----:B------:R5:W-:Y:S01]  /*c970*/  STS [R3+0x400], R10 ;  /* 0x0004000a03007388 */ /* 0x000be20000000800 */
[C---:B------:R-:W-:Y:S01]  /*c980*/  FMUL.FTZ R22, R31.reuse, R21 ;  /* 0x000000151f167220 */ /* 0x040fe20000410000 */
[C---:B------:R-:W-:Y:S02]  /*c990*/  FMUL.FTZ R24, R31.reuse, R23 ;  /* 0x000000171f187220 */ /* 0x040fe40000410000 */
[----:B------:R-:W-:Y:S01]  /*c9a0*/  STS [R3+0x800], R14 ;  /* 0x0008000e03007388 */ /* 0x000fe20000000800 */
[----:B0-----:R-:W-:-:S03]  /*c9b0*/  FMUL.FTZ R6, R31, R25 ;  /* 0x000000191f067220 */ /* 0x001fc60000410000 */
[----:B------:R-:W-:Y:S01]  /*c9c0*/  STS [R3+0xc00], R16 ;  /* 0x000c001003007388 */ /* 0x000fe20000000800 */
[----:B--2---:R-:W-:-:S03]  /*c9d0*/  FMUL.FTZ R26, R31, R26 ;  /* 0x0000001a1f1a7220 */ /* 0x004fc60000410000 */
        /* <DEDUP_REMOVED lines=15> */
.L_x_5338:
[----:B------:R-:W-:Y:S05]  /*cad0*/  BSYNC.RECONVERGENT B1 ;  /* 0x0000000000017941 */ /* 0x000fea0003800200 */
.L_x_5337:
[----:B------:R-:W-:Y:S01]  /*cae0*/  IADD3 R2, PT, PT, -R4, UR45, RZ ;  /* 0x0000002d04027c10 */ /* 0x000fe2000fffe1ff */
[----:B------:R-:W-:Y:S03]  /*caf0*/  BSSY.RECONVERGENT B1, `(.L_x_5340) ;  /* 0x000001e000017945 */ /* 0x000fe60003800200 */
        /* <DEDUP_REMOVED lines=8> */
[----:B------:R-:W2:Y:S04]  /*cb80*/  LDS R11, [R3+0x800] ;  /* 0x00080000030b7984 */ /* 0x000ea80000000800 */
[----:B------:R-:W2:Y:S04]  /*cb90*/  LDS R15, [R3+0xc00] ;  /* 0x000c0000030f7984 */ /* 0x000ea80000000800 */
[----:B-1----:R-:W1:Y:S04]  /*cba0*/  LDS R17, [R3+0x1000] ;  /* 0x0010000003117984 */ /* 0x002e680000000800 */
[----:B------:R-:W1:Y:S01]  /*cbb0*/  LDS R19, [R3+0x1400] ;  /* 0x0014000003137984 */ /* 0x000e620000000800 */
[C---:B0-----:R-:W-:Y:S01]  /*cbc0*/  FMUL.FTZ R2, R31.reuse, R2 ;  /* 0x000000021f027220 */ /* 0x041fe20000410000 */
[----:B---3--:R-:W-:-:S04]  /*cbd0*/  FMUL.FTZ R6, R31, R5 ;  /* 0x000000051f067220 */ /* 0x008fc80000410000 */
[----:B------:R-:W-:Y:S01]  /*cbe0*/  STS [R3+-0x800], R2 ;  /* 0xfff8000203007388 */ /* 0x000fe20000000800 */
[----:B----4-:R-:W-:-:S03]  /*cbf0*/  FMUL.FTZ R8, R31, R7 ;  /* 0x000000071f087220 */ /* 0x010fc60000410000 */
[----:B------:R-:W-:Y:S01]  /*cc00*/  STS [R3+-0x400], R6 ;  /* 0xfffc000603007388 */ /* 0x000fe20000000800 */
[----:B-----5:R-:W-:-:S03]  /*cc10*/  FMUL.FTZ R10, R31, R9 ;  /* 0x000000091f0a7220 */ /* 0x020fc60000410000 */
[----:B------:R-:W-:Y:S01]  /*cc20*/  STS [R3], R8 ;  /* 0x0000000803007388 */ /* 0x000fe20000000800 */
[----:B--2---:R-:W-:-:S03]  /*cc30*/  FMUL.FTZ R14, R31, R11 ;  /* 0x0000000b1f0e7220 */ /* 0x004fc60000410000 */
[----:B------:R-:W-:Y:S01]  /*cc40*/  STS [R3+0x400], R10 ;  /* 0x0004000a03007388 */ /* 0x000fe20000000800 */
[----:B------:R-:W-:-:S03]  /*cc50*/  FMUL.FTZ R16, R31, R15 ;  /* 0x0000000f1f107220 */ /* 0x000fc60000410000 */
[----:B------:R-:W-:Y:S01]  /*cc60*/  STS [R3+0x800], R14 ;  /* 0x0008000e03007388 */ /* 0x000fe20000000800 */
[----:B-1----:R-:W-:-:S03]  /*cc70*/  FMUL.FTZ R18, R31, R17 ;  /* 0x000000111f127220 */ /* 0x002fc60000410000 */
[----:B------:R-:W-:Y:S01]  /*cc80*/  STS [R3+0xc00], R16 ;  /* 0x000c001003007388 */ /* 0x000fe20000000800 */
[----:B------:R-:W-:-:S03]  /*cc90*/  FMUL.FTZ R20, R31, R19 ;  /* 0x000000131f147220 */ /* 0x000fc60000410000 */
[----:B------:R-:W-:Y:S04]  /*cca0*/  STS [R3+0x1000], R18 ;  /* 0x0010001203007388 */ /* 0x000fe80000000800 */
[----:B------:R0:W-:Y:S02]  /*ccb0*/  STS [R3+0x1400], R20 ;  /* 0x0014001403007388 */ /* 0x0001e40000000800 */
[----:B0-----:R-:W-:-:S07]  /*ccc0*/  VIADD R3, R3, 0x2000 ;  /* 0x0000200003037836 */ /* 0x001fce0000000000 */
.L_x_5341:
[----:B------:R-:W-:Y:S05]  /*ccd0*/  BSYNC.RECONVERGENT B1 ;  /* 0x0000000000017941 */ /* 0x000fea0003800200 */
.L_x_5340:
[----:B------:R-:W-:-:S13]  /*cce0*/  ISETP.GT.AND P1, PT, R4, UR45, PT ;  /* 0x0000002d04007c0c */ /* 0x000fda000bf24270 */
        /* <DEDUP_REMOVED lines=14> */
.L_x_5333:
[----:B------:R-:W-:Y:S01]  /*cdd0*/  MOV R2, UR9 ;  /* 0x0000000900027c02 */ /* 0x000fe20008000f00 */
[----:B------:R-:W-:Y:S01]  /*cde0*/  BSSY.RECONVERGENT B1, `(.L_x_5342) ;  /* 0x0000024000017945 */ /* 0x000fe20003800200 */
[----:B------:R-:W-:Y:S02]  /*cdf0*/  LOP3.LUT R7, RZ, R0, RZ, 0x33, !PT ;  /* 0x00000000ff077212 */ /* 0x000fe400078e33ff */
[----:B------:R-:W-:-:S04]  /*ce00*/  VIADDMNMX R2, R3, 0x100, R2, !PT ;  /* 0x0000010003027846 */ /* 0x000fc80007800102 */
        /* <DEDUP_REMOVED lines=10> */
[----:B------:R-:W-:Y:S01]  /*ceb0*/  UIADD3 UR6, UPT, UPT, UR6, 0x440, URZ ;  /* 0x0000044006067890 */ /* 0x000fe2000fffe0ff */
[C---:B------:R-:W-:Y:S01]  /*cec0*/  IMAD.SHL.U32 R6, R2.reuse, 0x100, RZ ;  /* 0x0000010002067824 */ /* 0x040fe200078e00ff */
[----:B------:R-:W-:Y:S02]  /*ced0*/  IADD3.X R8, PT, PT, RZ, R5, RZ, P0, !PT ;  /* 0x00000005ff087210 */ /* 0x000fe400007fe4ff */
[----:B------:R-:W-:-:S02]  /*cee0*/  LOP3.LUT R2, R2, 0x3, RZ, 0xc0, !PT ;  /* 0x0000000302027812 */ /* 0x000fc400078ec0ff */
[----:B------:R-:W-:-:S05]  /*cef0*/  LOP3.LUT R6, R6, 0x300, RZ, 0xc0, !PT ;  /* 0x0000030006067812 */ /* 0x000fca00078ec0ff */
[----:B------:R-:W-:Y:S01]  /*cf00*/  IMAD.IADD R3, R3, 0x1, R6 ;  /* 0x0000000103037824 */ /* 0x000fe200078e0206 */
[----:B----4-:R-:W-:-:S04]  /*cf10*/  LEA R10, P0, R11, UR10, 0x2 ;  /* 0x0000000a0b0a7c11 */ /* 0x010fc8000f8010ff */
[----:B------:R-:W-:Y:S01]  /*cf20*/  LEA.HI.X R11, R11, UR11, R8, 0x2, P0 ;  /* 0x0000000b0b0b7c11 */ /* 0x000fe200080f1408 */
[----:B0-----:R-:W-:Y:S01]  /*cf30*/  ULEA UR6, UR7, UR6, 0x18 ;  /* 0x0000000607067291 */ /* 0x001fe2000f8ec0ff */
[----:B------:R-:W-:-:S05]  /*cf40*/  IADD3 R8, PT, PT, -R2, RZ, RZ ;  /* 0x000000ff02087210 */ /* 0x000fca0007ffe1ff */
[----:B------:R-:W-:-:S07]  /*cf50*/  VIADD R2, R13, UR6 ;  /* 0x000000060d027c36 */ /* 0x000fce0008000000 */
.L_x_5344:
[----:B----4-:R-:W3:Y:S01]  /*cf60*/  LDS R6, [R2] ;  /* 0x0000000002067984 */ /* 0x010ee20000000800 */
[----:B------:R-:W-:Y:S01]  /*cf70*/  IMAD.MOV.U32 R7, RZ, RZ, R11 ;  /* 0x000000ffff077224 */ /* 0x000fe200078e000b */
[----:B------:R-:W-:-:S04]  /*cf80*/  IADD3 R8, PT, PT, R8, 0x1, RZ ;  /* 0x0000000108087810 */ /* 0x000fc80007ffe0ff */
[----:B------:R-:W-:Y:S01]  /*cf90*/  ISETP.NE.AND P0, PT, R8, RZ, PT ;  /* 0x000000ff0800720c */ /* 0x000fe20003f05270 */
[----:B---3--:R-:W-:Y:S01]  /*cfa0*/  FMUL.FTZ R9, R6, R31 ;  /* 0x0000001f06097220 */ /* 0x008fe20000410000 */
[----:B------:R-:W-:Y:S02]  /*cfb0*/  MOV R6, R10 ;  /* 0x0000000a00067202 */ /* 0x000fe40000000f00 */
[----:B------:R-:W-:Y:S02]  /*cfc0*/  IADD3 R10, P2, PT, R10, 0x400, RZ ;  /* 0x000004000a0a7810 */ /* 0x000fe40007f5e0ff */
[----:B------:R0:W-:Y:S03]  /*cfd0*/  STS [R2], R9 ;  /* 0x0000000902007388 */ /* 0x0001e60000000800 */
[----:B------:R-:W-:Y:S01]  /*cfe0*/  IMAD.X R11, RZ, RZ, R11, P2 ;  /* 0x000000ffff0b7224 */ /* 0x000fe200010e060b */
[----:B------:R4:W-:Y:S01]  /*cff0*/  STG.E desc[UR36][R6.64], R9 ;  /* 0x0000000906007986 */ /* 0x0009e2000c101924 */
[----:B0-----:R-:W-:-:S02]  /*d000*/  IADD3 R2, PT, PT, R2, 0x400, RZ ;  /* 0x0000040002027810 */ /* 0x001fc40007ffe0ff */
[----:B------:R-:W-:Y:S05]  /*d010*/  @P0 BRA `(.L_x_5344) ;  /* 0xfffffffc00d00947 */ /* 0x000fea000383ffff */
.L_x_5343:
[----:B------:R-:W-:Y:S05]  /*d020*/  BSYNC.RECONVERGENT B1 ;  /* 0x0000000000017941 */ /* 0x000fea0003800200 */
.L_x_5342:
[----:B------:R-:W-:Y:S05]  /*d030*/  @!P1 BRA `(.L_x_5332) ;  /* 0x0000000800749947 */ /* 0x000fea0003800000 */
[----:B----4-:R-:W0:Y:S01]  /*d040*/  S2R R7, SR_CgaCtaId ;  /* 0x0000000000077919 */ /* 0x010e220000008800 */
[----:B------:R-:W4:Y:S01]  /*d050*/  LDCU.64 UR6, c[0x0][0x480] ;  /* 0x00009000ff0677ac */ /* 0x000f220008000a00 */
[C---:B------:R-:W-:Y:S01]  /*d060*/  IADD3 R8, PT, PT, -R3.reuse, UR45, RZ ;  /* 0x0000002d03087c10 */ /* 0x040fe2000fffe1ff */
[----:B------:R-:W-:Y:S01]  /*d070*/  BSSY.RECONVERGENT B1, `(.L_x_5345) ;  /* 0x000005b000017945 */ /* 0x000fe20003800200 */
[----:B------:R-:W-:Y:S02]  /*d080*/  IADD3 R4, P0, PT, R3, R4, RZ ;  /* 0x0000000403047210 */ /* 0x000fe40007f1e0ff */
[----:B------:R-:W-:Y:S02]  /*d090*/  ISETP.GT.AND P1, PT, R8, 0xbff, PT ;  /* 0x00000bff0800780c */ /* 0x000fe40003f24270 */
[----:B------:R-:W-:Y:S01]  /*d0a0*/  MOV R2, 0x400 ;  /* 0x0000040000027802 */ /* 0x000fe20000000f00 */
[----:B------:R-:W-:-:S03]  /*d0b0*/  IMAD.X R5, RZ, RZ, R5, P0 ;  /* 0x000000ffff057224 */ /* 0x000fc600000e0605 */
[----:B------:R-:W-:Y:S02]  /*d0c0*/  IADD3 R2, PT, PT, R2, 0x440, RZ ;  /* 0x0000044002027810 */ /* 0x000fe40007ffe0ff */
[----:B----4-:R-:W-:Y:S01]  /*d0d0*/  LEA R6, P0, R4, UR6, 0x2 ;  /* 0x0000000604067c11 */ /* 0x010fe2000f8010ff */
[----:B------:R-:W-:-:S03]  /*d0e0*/  USHF.L.U32 UR6, UR5, 0x2, URZ ;  /* 0x0000000205067899 */ /* 0x000fc600080006ff */
[----:B------:R-:W-:Y:S02]  /*d0f0*/  LEA.HI.X R5, R4, UR7, R5, 0x2, P0 ;  /* 0x0000000704057c11 */ /* 0x000fe400080f1405 */
[----:B------:R-:W-:-:S05]  /*d100*/  IADD3 R4, P0, PT, R6, 0x800, RZ ;  /* 0x0000080006047810 */ /* 0x000fca0007f1e0ff */
[----:B------:R-:W-:Y:S01]  /*d110*/  IMAD.X R5, RZ, RZ, R5, P0 ;  /* 0x000000ffff057224 */ /* 0x000fe200000e0605 */
[----:B------:R-:W-:Y:S02]  /*d120*/  PLOP3.LUT P0, PT, PT, PT, PT, 0x80, 0x8 ;  /* 0x000000000008781c */ /* 0x000fe40003f0f070 */
[----:B0-----:R-:W-:Y:S02]  /*d130*/  LEA R7, R7, R2, 0x18 ;  /* 0x0000000207077211 */ /* 0x001fe400078ec0ff */
[----:B------:R-:W-:-:S04]  /*d140*/  LEA R2, R3, -UR6, 0x2 ;  /* 0x8000000603027c11 */ /* 0x000fc8000f8e10ff */
[----:B------:R-:W-:Y:S01]  /*d150*/  IADD3 R2, PT, PT, R2, 0x800, R7 ;  /* 0x0000080002027810 */ /* 0x000fe20007ffe007 */
[----:B------:R-:W-:Y:S06]  /*d160*/  @!P1 BRA `(.L_x_5346) ;  /* 0x00000004002c9947 */ /* 0x000fec0003800000 */
[----:B------:R-:W-:Y:S02]  /*d170*/  MOV R30, UR45 ;  /* 0x0000002d001e7c02 */ /* 0x000fe40008000f00 */
[----:B------:R-:W-:-:S03]  /*d180*/  PLOP3.LUT P0, PT, PT, PT, PT, 0x8, 0x80 ;  /* 0x000000000080781c */ /* 0x000fc60003f0e170 */
[----:B------:R-:W-:-:S10]  /*d190*/  VIADD R30, R30, 0xfffff401 ;  /* 0xfffff4011e1e7836 */ /* 0x000fd40000000000 */
.L_x_5347:
[----:B------:R-:W3:Y:S01]  /*d1a0*/  LDS R6, [R2+-0x800] ;  /* 0xfff8000002067984 */ /* 0x000ee20000000800 */
[----:B------:R-:W-:-:S03]  /*d1b0*/  IADD3 R3, PT, PT, R3, 0x1000, RZ ;  /* 0x0000100003037810 */ /* 0x000fc60007ffe0ff */
[----:B------:R-:W0:Y:S01]  /*d1c0*/  LDS R8, [R2+-0x400] ;  /* 0xfffc000002087984 */ /* 0x000e220000000800 */
[----:B------:R-:W-:-:S03]  /*d1d0*/  ISETP.GE.AND P1, PT, R3, R30, PT ;  /* 0x0000001e0300720c */ /* 0x000fc60003f26270 */
[----:B------:R-:W4:Y:S04]  /*d1e0*/  LDS R14, [R2+0x400] ;  /* 0x00040000020e7984 */ /* 0x000f280000000800 */
[----:B------:R-:W5:Y:S04]  /*d1f0*/  LDS R10, [R2] ;  /* 0x00000000020a7984 */ /* 0x000f680000000800 */
[----:B------:R-:W-:Y:S04]  /*d200*/  LDS R22, [R2+0x1400] ;  /* 0x0014000002167984 */ /* 0x000fe80000000800 */
[----:B------:R-:W-:Y:S04]  /*d210*/  LDS R24, [R2+0x1c00] ;  /* 0x001c000002187984 */ /* 0x000fe80000000800 */
[----:B-1----:R-:W1:Y:S04]  /*d220*/  LDS R16, [R2+0x800] ;  /* 0x0008000002107984 */ /* 0x002e680000000800 */
[----:B------:R-:W1:Y:S04]  /*d230*/  LDS R18, [R2+0xc00] ;  /* 0x000c000002127984 */ /* 0x000e680000000800 */
[----:B------:R-:W1:Y:S04]  /*d240*/  LDS R20, [R2+0x1000] ;  /* 0x0010000002147984 */ /* 0x000e680000000800 */
[----:B------:R-:W1:Y:S01]  /*d250*/  LDS R23, [R2+0x1800] ;  /* 0x0018000002177984 */ /* 0x000e620000000800 */
[----:B---3--:R-:W-:-:S03]  /*d260*/  FMUL.FTZ R7, R31, R6 ;  /* 0x000000061f077220 */ /* 0x008fc60000410000 */
[----:B--2---:R-:W2:Y:S01]  /*d270*/  LDS R25, [R2+0x2000] ;  /* 0x0020000002197984 */ /* 0x004ea20000000800 */
[----:B0-----:R-:W-:-:S03]  /*d280*/  FMUL.FTZ R9, R31, R8 ;  /* 0x000000081f097220 */ /* 0x001fc60000410000 */
[----:B------:R-:W-:Y:S01]  /*d290*/  LDS R6, [R2+0x3400] ;  /* 0x0034000002067984 */ /* 0x000fe20000000800 */
[----:B----4-:R-:W-:-:S03]  /*d2a0*/  FMUL.FTZ R15, R31, R14 ;  /* 0x0000000e1f0f7220 */ /* 0x010fc60000410000 */
[----:B------:R-:W-:Y:S01]  /*d2b0*/  LDS R26, [R2+0x2400] ;  /* 0x00240000021a7984 */ /* 0x000fe20000000800 */
[----:B-----5:R-:W-:-:S03]  /*d2c0*/  FMUL.FTZ R11, R31, R10 ;  /* 0x0000000a1f0b7220 */ /* 0x020fc60000410000 */
[----:B------:R-:W0:Y:S04]  /*d2d0*/  LDS R27, [R2+0x2800] ;  /* 0x00280000021b7984 */ /* 0x000e280000000800 */
[----:B------:R-:W-:Y:S04]  /*d2e0*/  LDS R28, [R2+0x2c00] ;  /* 0x002c0000021c7984 */ /* 0x000fe80000000800 */
[----:B------:R-:W3:Y:S01]  /*d2f0*/  LDS R29, [R2+0x3000] ;  /* 0x00300000021d7984 */ /* 0x000ee20000000800 */
[----:B-1----:R-:W-:-:S03]  /*d300*/  FMUL.FTZ R17, R31, R16 ;  /* 0x000000101f117220 */ /* 0x002fc60000410000 */
[----:B------:R-:W-:Y:S01]  /*d310*/  STG.E desc[UR36][R4.64+-0x800], R7 ;  /* 0xfff8000704007986 */ /* 0x000fe2000c101924 */
[----:B------:R-:W-:-:S03]  /*d320*/  FMUL.FTZ R19, R31, R18 ;  /* 0x000000121f137220 */ /* 0x000fc60000410000 */
[----:B------:R1:W-:Y:S01]  /*d330*/  STS [R2+-0x800], R7 ;  /* 0xfff8000702007388 */ /* 0x0003e20000000800 */
[----:B------:R-:W-:-:S03]  /*d340*/  FMUL.FTZ R21, R31, R20 ;  /* 0x000000141f157220 */ /* 0x000fc60000410000 */
[----:B------:R-:W-:Y:S01]  /*d350*/  STG.E desc[UR36][R4.64+-0x400], R9 ;  /* 0xfffc000904007986 */ /* 0x000fe2000c101924 */
[----:B------:R-:W-:-:S03]  /*d360*/  FMUL.FTZ R23, R31, R23 ;  /* 0x000000171f177220 */ /* 0x000fc60000410000 */
[----:B------:R4:W-:Y:S01]  /*d370*/  STS [R2+-0x400], R9 ;  /* 0xfffc000902007388 */ /* 0x0009e20000000800 */
[----:B-1----:R-:W-:-:S03]  /*d380*/  FMUL.FTZ R7, R31, R22 ;  /* 0x000000161f077220 */ /* 0x002fc60000410000 */
[----:B------:R-:W-:Y:S01]  /*d390*/  STG.E desc[UR36][R4.64+0x400], R15 ;  /* 0x0004000f04007986 */ /* 0x000fe2000c101924 */
[----:B--2---:R-:W-:-:S03]  /*d3a0*/  FMUL.FTZ R25, R31, R25 ;  /* 0x000000191f197220 */ /* 0x004fc60000410000 */
[----:B------:R1:W-:Y:S01]  /*d3b0*/  STS [R2+0x400], R15 ;  /* 0x0004000f02007388 */ /* 0x0003e20000000800 */
[----:B----4-:R-:W-:-:S03]  /*d3c0*/  FMUL.FTZ R9, R31, R24 ;  /* 0x000000181f097220 */ /* 0x010fc60000410000 */
[----:B------:R-:W-:Y:S04]  /*d3d0*/  STG.E desc[UR36][R4.64], R11 ;  /* 0x0000000b04007986 */ /* 0x000fe8000c101924 */
[----:B------:R2:W-:Y:S01]  /*d3e0*/  STS [R2], R11 ;  /* 0x0000000b02007388 */ /* 0x0005e20000000800 */
[C---:B0-----:R-:W-:Y:S01]  /*d3f0*/  FMUL.FTZ R27, R31.reuse, R27 ;  /* 0x0000001b1f1b7220 */ /* 0x041fe20000410000 */
[C---:B-1----:R-:W-:Y:S01]  /*d400*/  FMUL.FTZ R15, R31.reuse, R6 ;  /* 0x000000061f0f7220 */ /* 0x042fe20000410000 */
[----:B------:R-:W-:Y:S01]  /*d410*/  IADD3 R6, P2, PT, R4, 0x4000, RZ ;  /* 0x0000400004067810 */ /* 0x000fe20007f5e0ff */
[----:B------:R-:W-:Y:S04]  /*d420*/  STG.E desc[UR36][R4.64+0x1400], R7 ;  /* 0x0014000704007986 */ /* 0x000fe8000c101924 */
[----:B------:R0:W-:Y:S01]  /*d430*/  STS [R2+0x1400], R7 ;  /* 0x0014000702007388 */ /* 0x0001e20000000800 */
[C---:B---3--:R-:W-:Y:S01]  /*d440*/  FMUL.FTZ R29, R31.reuse, R29 ;  /* 0x0000001d1f1d7220 */ /* 0x048fe20000410000 */
[----:B--2---:R-:W-:-:S02]  /*d450*/  FMUL.FTZ R11, R31, R26 ;  /* 0x0000001a1f0b7220 */ /* 0x004fc40000410000 */
        /* <DEDUP_REMOVED lines=26> */
[----:B-1----:R-:W-:Y:S01]  /*d600*/  IADD3 R2, PT, PT, R2, 0x4000, RZ ;  /* 0x0000400002027810 */ /* 0x002fe20007ffe0ff */
[----:B------:R-:W-:Y:S06]  /*d610*/  @!P1 BRA `(.L_x_5347) ;  /* 0xfffffff800e09947 */ /* 0x000fec000383ffff */
.L_x_5346:
[----:B------:R-:W-:Y:S05]  /*d620*/  BSYNC.RECONVERGENT B1 ;  /* 0x0000000000017941 */ /* 0x000fea0003800200 */
.L_x_5345:
[----:B------:R-:W-:Y:S01]  /*d630*/  IADD3 R6, PT, PT, -R3, UR45, RZ ;  /* 0x0000002d03067c10 */ /* 0x000fe2000fffe1ff */
[----:B------:R-:W-:Y:S03]  /*d640*/  BSSY.RECONVERGENT B1, `(.L_x_5348) ;  /* 0x000002a000017945 */ /* 0x000fe60003800200 */
[----:B------:R-:W-:-:S13]  /*d650*/  ISETP.GT.AND P1, PT, R6, 0x3ff, PT ;  /* 0x000003ff0600780c */ /* 0x000fda0003f24270 */
[----:B------:R-:W-:Y:S05]  /*d660*/  @!P1 BRA `(.L_x_5349) ;  /* 0x00000000009c9947 */ /* 0x000fea0003800000 */
[----:B------:R-:W3:Y:S01]  /*d670*/  LDS R6, [R2+-0x800] ;  /* 0xfff8000002067984 */ /* 0x000ee20000000800 */
[----:B------:R-:W-:Y:S02]  /*d680*/  PLOP3.LUT P0, PT, PT, PT, PT, 0x8, 0x80 ;  /* 0x000000000080781c */ /* 0x000fe40003f0e170 */
[----:B------:R-:W-:Y:S01]  /*d690*/  IADD3 R3, PT, PT, R3, 0x800, RZ ;  /* 0x0000080003037810 */ /* 0x000fe20007ffe0ff */
[----:B------:R-:W0:Y:S04]  /*d6a0*/  LDS R8, [R2+-0x400] ;  /* 0xfffc000002087984 */ /* 0x000e280000000800 */
[----:B------:R-:W4:Y:S04]  /*d6b0*/  LDS R10, [R2] ;  /* 0x00000000020a7984 */ /* 0x000f280000000800 */
[----:B------:R-:W5:Y:S04]  /*d6c0*/  LDS R14, [R2+0x400] ;  /* 0x00040000020e7984 */ /* 0x000f680000000800 */
[----:B-1----:R-:W1:Y:S04]  /*d6d0*/  LDS R16, [R2+0x800] ;  /* 0x0008000002107984 */ /* 0x002e680000000800 */
[----:B------:R-:W2:Y:S04]  /*d6e0*/  LDS R18, [R2+0xc00] ;  /* 0x000c000002127984 */ /* 0x000ea80000000800 */
[----:B------:R-:W2:Y:S04]  /*d6f0*/  LDS R20, [R2+0x1000] ;  /* 0x0010000002147984 */ /* 0x000ea80000000800 */
[----:B------:R-:W2:Y:S01]  /*d700*/  LDS R22, [R2+0x1400] ;  /* 0x0014000002167984 */ /* 0x000ea20000000800 */
[C---:B---3--:R-:W-:Y:S01]  /*d710*/  FMUL.FTZ R7, R31.reuse, R6 ;  /* 0x000000061f077220 */ /* 0x048fe20000410000 */
[----:B------:R-:W-:Y:S01]  /*d720*/  IADD3 R6, P1, PT, R4, 0x2000, RZ ;  /* 0x0000200004067810 */ /* 0x000fe20007f3e0ff */
[----:B0-----:R-:W-:-:S03]  /*d730*/  FMUL.FTZ R9, R31, R8 ;  /* 0x000000081f097220 */ /* 0x001fc60000410000 */
[----:B------:R-:W-:Y:S01]  /*d740*/  STG.E desc[UR36][R4.64+-0x800], R7 ;  /* 0xfff8000704007986 */ /* 0x000fe2000c101924 */
[----:B----4-:R-:W-:-:S03]  /*d750*/  FMUL.FTZ R11, R31, R10 ;  /* 0x0000000a1f0b7220 */ /* 0x010fc60000410000 */
[----:B------:R-:W-:Y:S01]  /*d760*/  STS [R2+-0x800], R7 ;  /* 0xfff8000702007388 */ /* 0x000fe20000000800 */
[----:B-----5:R-:W-:-:S03]  /*d770*/  FMUL.FTZ R15, R31, R14 ;  /* 0x0000000e1f0f7220 */ /* 0x020fc60000410000 */
[----:B------:R-:W-:Y:S01]  /*d780*/  STG.E desc[UR36][R4.64+-0x400], R9 ;  /* 0xfffc000904007986 */ /* 0x000fe2000c101924 */
[----:B-1----:R-:W-:-:S03]  /*d790*/  FMUL.FTZ R17, R31, R16 ;  /* 0x000000101f117220 */ /* 0x002fc60000410000 */
[----:B------:R0:W-:Y:S01]  /*d7a0*/  STS [R2+-0x400], R9 ;  /* 0xfffc000902007388 */ /* 0x0001e20000000800 */
[----:B--2---:R-:W-:-:S03]  /*d7b0*/  FMUL.FTZ R19, R31, R18 ;  /* 0x000000121f137220 */ /* 0x004fc60000410000 */
        /* <DEDUP_REMOVED lines=17> */
[----:B-1----:R-:W-:-:S07]  /*d8d0*/  VIADD R2, R2, 0x2000 ;  /* 0x0000200002027836 */ /* 0x002fce0000000000 */
.L_x_5349:
[----:B------:R-:W-:Y:S05]  /*d8e0*/  BSYNC.RECONVERGENT B1 ;  /* 0x0000000000017941 */ /* 0x000fea0003800200 */
.L_x_5348:
[----:B------:R-:W-:-:S13]  /*d8f0*/  ISETP.LE.OR P0, PT, R3, UR45, P0 ;  /* 0x0000002d03007c0c */ /* 0x000fda0008703670 */
[----:B------:R-:W-:Y:S05]  /*d900*/  @!P0 BRA `(.L_x_5332) ;  /* 0x0000000000408947 */ /* 0x000fea0003800000 */
[----:B------:R-:W3:Y:S04]  /*d910*/  LDS R3, [R2+-0x800] ;  /* 0xfff8000002037984 */ /* 0x000ee80000000800 */
[----:B------:R-:W0:Y:S04]  /*d920*/  LDS R6, [R2+-0x400] ;  /* 0xfffc000002067984 */ /* 0x000e280000000800 */
[----:B------:R-:W4:Y:S04]  /*d930*/  LDS R8, [R2] ;  /* 0x0000000002087984 */ /* 0x000f280000000800 */
[----:B------:R-:W5:Y:S01]  /*d940*/  LDS R10, [R2+0x400] ;  /* 0x00040000020a7984 */ /* 0x000f620000000800 */
[-C--:B---3--:R-:W-:Y:S01]  /*d950*/  FMUL.FTZ R3, R3, R31.reuse ;  /* 0x0000001f03037220 */ /* 0x088fe20000410000 */
[----:B0-----:R-:W-:-:S04]  /*d960*/  FMUL.FTZ R7, R6, R31 ;  /* 0x0000001f06077220 */ /* 0x001fc80000410000 */
        /* <DEDUP_REMOVED lines=10> */
.L_x_5332:
[----:B------:R-:W-:Y:S05]  /*da10*/  BSYNC.RECONVERGENT B0 ;  /* 0x0000000000007941 */ /* 0x000fea0003800200 */
.L_x_5331:
[----:B------:R-:W-:Y:S01]  /*da20*/  USHF.R.S32.HI UR6, URZ, 0x1f, UR45 ;  /* 0x0000001fff067899 */ /* 0x000fe2000801142d */
[----:B------:R-:W-:Y:S01]  /*da30*/  SHF.R.U32.HI R14, RZ, 0x6, R0 ;  /* 0x00000006ff0e7819 */ /* 0x000fe20000011600 */
[----:B------:R-:W1:Y:S01]  /*da40*/  LDCU.64 UR8, c[0x0][0x3b0] ;  /* 0x00007600ff0877ac */ /* 0x000e620008000a00 */
[----:B------:R-:W-:Y:S02]  /*da50*/  LOP3.LUT R13, R13, 0xfc, RZ, 0xc0, !PT ;  /* 0x000000fc0d0d7812 */ /* 0x000fe400078ec0ff */
[----:B0---4-:R-:W-:Y:S01]  /*da60*/  CS2R R6, SRZ ;  /* 0x0000000000067805 */ /* 0x011fe2000001ff00 */
[----:B------:R-:W-:-:S04]  /*da70*/  ULEA.HI UR6, UR6, UR45, URZ, 0x2 ;  /* 0x0000002d06067291 */ /* 0x000fc8000f8f10ff */
[----:B------:R-:W-:-:S04]  /*da80*/  ULOP3.LUT UR6, UR6, 0xfffffffc, URZ, 0xc0, !UPT ;  /* 0xfffffffc06067892 */ /* 0x000fc8000f8ec0ff */
[----:B------:R-:W-:-:S06]  /*da90*/  UIADD3 UR6, UPT, UPT, -UR6, UR45, URZ ;  /* 0x0000002d06067290 */ /* 0x000fcc000fffe1ff */
[----:B------:R-:W-:Y:S02]  /*daa0*/  ISETP.NE.AND P0, PT, R14, UR6, PT ;  /* 0x000000060e007c0c */ /* 0x000fe4000bf05270 */
[----:B-1----:R-:W-:Y:S02]  /*dab0*/  ISETP.EQ.U32.AND P1, PT, RZ, UR8, PT ;  /* 0x00000008ff007c0c */ /* 0x002fe4000bf22070 */
[----:B------:R-:W-:-:S04]  /*dac0*/  ISETP.GT.U32.OR P0, PT, R13, 0xdf, P0 ;  /* 0x000000df0d00780c */ /* 0x000fc80000704470 */
[----:B------:R-:W-:-:S13]  /*dad0*/  ISETP.EQ.OR.EX P0, PT, RZ, UR9, P0, P1 ;  /* 0x00000009ff007c0c */ /* 0x000fda0008702710 */
[----:B------:R-:W0:Y:S01]  /*dae0*/  @!P0 LDC.64 R2, c[0x0][0x3b0] ;  /* 0x0000ec00ff028b82 */ /* 0x000e220000000a00 */
        /* <DEDUP_REMOVED lines=9> */
[----:B------:R-:W-:-:S09]  /*db80*/  CS2R R8, SRZ ;  /* 0x0000000000087805 */ /* 0x000fd2000001ff00 */
[----:B0-----:R-:W-:Y:S05]  /*db90*/  @P0 BRA `(.L_x_5351) ;  /* 0x0000002000740947 */ /* 0x001fea0003800000 */
[----:B------:R-:W0:Y:S01]  /*dba0*/  LDCU UR7, c[0x0][0x3f4] ;  /* 0x00007e80ff0777ac */ /* 0x000e220008000800 */
[----:B------:R-:W1:Y:S01]  /*dbb0*/  LDC.64 R2, c[0x0][0x3c0] ;  /* 0x0000f000ff027b82 */ /* 0x000e620000000a00 */
[----:B------:R-:W-:Y:S01]  /*dbc0*/  VIADD R15, R14, UR5 ;  /* 0x000000050e0f7c36 */ /* 0x000fe20008000000 */
[----:B------:R-:W-:Y:S01]  /*dbd0*/  BSSY.RECONVERGENT B1, `(.L_x_5352) ;  /* 0x00000bc000017945 */ /* 0x000fe20003800200 */
[----:B------:R-:W-:Y:S01]  /*dbe0*/  HFMA2 R11, -RZ, RZ, 0, 0 ;  /* 0x00000000ff0b7431 */ /* 0x000fe200000001ff */
[----:B0-----:R-:W-:-:S04]  /*dbf0*/  MOV R18, UR7 ;  /* 0x0000000700127c02 */ /* 0x001fc80008000f00 */
[C---:B------:R-:W-:Y:S01]  /*dc00*/  VIMNMX R20, PT, PT, R18.reuse, UR45, PT ;  /* 0x0000002d12147c48 */ /* 0x040fe2000bfe0100 */
[----:B------:R-:W-:-:S03]  /*dc10*/  IMAD R17, R18, UR4, R13 ;  /* 0x0000000412117c24 */ /* 0x000fc6000f8e020d */
[----:B------:R-:W-:Y:S01]  /*dc20*/  ISETP.GE.AND P0, PT, R15, R20, PT ;  /* 0x000000140f00720c */ /* 0x000fe20003f06270 */
[----:B-1----:R-:W-:-:S12]  /*dc30*/  IMAD.WIDE R2, R17, 0x4, R2 ;  /* 0x0000000411027825 */ /* 0x002fd800078e0202 */
[----:B------:R-:W-:Y:S05]  /*dc40*/  @P0 BRA `(.L_x_5353) ;  /* 0x0000000800d00947 */ /* 0x000fea0003800000 */
[----:B------:R-:W-:Y:S01]  /*dc50*/  ULOP3.LUT UR7, URZ, UR5, URZ, 0x33, !UPT ;  /* 0x00000005ff077292 */ /* 0x000fe2000f8e33ff */
[----:B------:R-:W-:Y:S01]  /*dc60*/  VIADDMNMX R9, R15, 0x4, R20, !PT ;  /* 0x000000040f097846 */ /* 0x000fe20007800114 */
[----:B------:R-:W-:Y:S01]  /*dc70*/  BSSY.RECONVERGENT B2, `(.L_x_5354) ;  /* 0x0000058000027945 */ /* 0x000fe20003800200 */
[----:B------:R-:W-:Y:S01]  /*dc80*/  IMAD.MOV.U32 R17, RZ, RZ, R15 ;  /* 0x000000ffff117224 */ /* 0x000fe200078e000f */
[----:B------:R-:W-:Y:S02]  /*dc90*/  CS2R R10, SRZ ;  /* 0x00000000000a7805 */ /* 0x000fe4000001ff00 */
[----:B------:R-:W-:Y:S02]  /*dca0*/  IADD3 R58, PT, PT, -R14, UR7, R9 ;  /* 0x000000070e3a7c10 */ /* 0x000fe4000fffe109 */
[----:B------:R-:W-:Y:S02]  /*dcb0*/  CS2R R8, SRZ ;  /* 0x0000000000087805 */ /* 0x000fe4000001ff00 */
[----:B------:R-:W-:-:S02]  /*dcc0*/  ISETP.GE.U32.AND P0, PT, R58, 0x1c, PT ;  /* 0x0000001c3a00780c */ /* 0x000fc40003f06070 */
[----:B------:R-:W-:-:S04]  /*dcd0*/  LEA.HI R59, R58, 0x1, RZ, 0x1e ;  /* 0x000000013a3b7811 */ /* 0x000fc800078ff0ff */
[----:B------:R-:W-:-:S04]  /*dce0*/  LOP3.LUT R66, R59, 0x7, RZ, 0xc0, !PT ;  /* 0x000000073b427812 */ /* 0x000fc800078ec0ff */
[----:B------:R-:W-:-:S03]  /*dcf0*/  ISETP.NE.AND P1, PT, R66, RZ, PT ;  /* 0x000000ff4200720c */ /* 0x000fc60003f25270 */
[----:B------:R-:W-:Y:S10]  /*dd00*/  @!P0 BRA `(.L_x_5355) ;  /* 0x0000000400388947 */ /* 0x000ff40003800000 */
[----:B------:R-:W0:Y:S01]  /*dd10*/  S2R R17, SR_CgaCtaId ;  /* 0x0000000000117919 */ /* 0x000e220000008800 */
[----:B------:R-:W-:Y:S01]  /*dd20*/  MOV R8, 0x400 ;  /* 0x0000040000087802 */ /* 0x000fe20000000f00 */
[----:B------:R-:W-:Y:S01]  /*dd30*/  IMAD.MOV.U32 R19, RZ, RZ, RZ ;  /* 0x000000ffff137224 */ /* 0x000fe200078e00ff */
[----:B------:R-:W-:Y:S02]  /*dd40*/  LOP3.LUT R64, R59, 0x7ffffff8, RZ, 0xc0, !PT ;  /* 0x7ffffff83b407812 */ /* 0x000fe400078ec0ff */
[----:B------:R-:W-:-:S04]  /*dd50*/  IADD3 R8, PT, PT, R8, 0x440, RZ ;  /* 0x0000044008087810 */ /* 0x000fc80007ffe0ff */
[----:B0-----:R-:W-:Y:S01]  /*dd60*/  LEA R65, R17, R8, 0x18 ;  /* 0x0000000811417211 */ /* 0x001fe200078ec0ff */
[----:B------:R-:W-:Y:S01]  /*dd70*/  IMAD.MOV.U32 R8, RZ, RZ, RZ ;  /* 0x000000ffff087224 */ /* 0x000fe200078e00ff */
[----:B------:R-:W-:-:S07]  /*dd80*/  MOV R17, R15 ;  /* 0x0000000f00117202 */ /* 0x000fce0000000f00 */
.L_x_5356:
[----:B------:R-:W-:-:S04]  /*dd90*/  IMAD R27, R17, 0xe0, RZ ;  /* 0x000000e0111b7824 */ /* 0x000fc800078e02ff */
[C---:B------:R-:W-:Y:S01]  /*dda0*/  IMAD.WIDE.U32 R20, R27.reuse, 0x4, R2 ;  /* 0x000000041b147825 */ /* 0x040fe200078e0002 */
[----:B------:R-:W-:-:S03]  /*ddb0*/  IADD3 R23, PT, PT, R27, 0x380, RZ ;  /* 0x000003801b177810 */ /* 0x000fc60007ffe0ff */
[----:B--2---:R-:W-:Y:S01]  /*ddc0*/  VIADD R25, R27, 0x700 ;  /* 0x000007001b197836 */ /* 0x004fe20000000000 */
[----:B------:R0:W2:Y:S01]  /*ddd0*/  LDG.E.128 R36, desc[UR36][R20.64] ;  /* 0x0000002414247981 */ /* 0x0000a2000c1e1d00 */
[----:B------:R-:W-:Y:S01]  /*dde0*/  IMAD.WIDE.U32 R22, R23, 0x4, R2 ;  /* 0x0000000417167825 */ /* 0x000fe200078e0002 */
[----:B------:R-:W-:-:S03]  /*ddf0*/  IADD3 R29, PT, PT, R27, 0xa80, RZ ;  /* 0x00000a801b1d7810 */ /* 0x000fc60007ffe0ff */
[--C-:B------:R-:W-:Y:S01]  /*de00*/  IMAD.WIDE.U32 R24, R25, 0x4, R2.reuse ;  /* 0x0000000419187825 */ /* 0x100fe200078e0002 */
[----:B------:R-:W4:Y:S03]  /*de10*/  LDG.E.128 R40, desc[UR36][R22.64] ;  /* 0x0000002416287981 */ /* 0x000f26000c1e1d00 */
[----:B---3--:R-:W-:Y:S01]  /*de20*/  VIADD R31, R27, 0xe00 ;  /* 0x00000e001b1f7836 */ /* 0x008fe20000000000 */
[----:B------:R-:W3:Y:S01]  /*de30*/  LDG.E.128 R44, desc[UR36][R24.64] ;  /* 0x00000024182c7981 */ /* 0x000ee2000c1e1d00 */
[----:B------:R-:W-:Y:S01]  /*de40*/  IMAD.WIDE.U32 R28, R29, 0x4, R2 ;  /* 0x000000041d1c7825 */ /* 0x000fe200078e0002 */
[----:B------:R-:W-:-:S03]  /*de50*/  IADD3 R33, PT, PT, R27, 0x1180, RZ ;  /* 0x000011801b217810 */ /* 0x000fc60007ffe0ff */
[--C-:B------:R-:W-:Y:S01]  /*de60*/  IMAD.WIDE.U32 R30, R31, 0x4, R2.reuse ;  /* 0x000000041f1e7825 */ /* 0x100fe200078e0002 */
[----:B------:R1:W3:Y:S03]  /*de70*/  LDG.E.128 R48, desc[UR36][R28.64] ;  /* 0x000000241c307981 */ /* 0x0002e6000c1e1d00 */
[----:B------:R-:W-:Y:S01]  /*de80*/  VIADD R35, R27, 0x1500 ;  /* 0x000015001b237836 */ /* 0x000fe20000000000 */
[----:B------:R1:W3:Y:S01]  /*de90*/  LDG.E.128 R52, desc[UR36][R30.64] ;  /* 0x000000241e347981 */ /* 0x0002e2000c1e1d00 */
[----:B------:R-:W-:Y:S01]  /*dea0*/  IMAD.WIDE.U32 R32, R33, 0x4, R2 ;  /* 0x0000000421207825 */ /* 0x000fe200078e0002 */
[----:B------:R-:W-:-:S03]  /*deb0*/  IADD3 R27, PT, PT, R27, 0x1880, RZ ;  /* 0x000018801b1b7810 */ /* 0x000fc60007ffe0ff */
[--C-:B0-----:R-:W-:Y:S01]  /*dec0*/  IMAD.WIDE.U32 R20, R35, 0x4, R2.reuse ;  /* 0x0000000423147825 */ /* 0x101fe200078e0002 */
[----:B------:R0:W3:Y:S03]  /*ded0*/  LDG.E.128 R60, desc[UR36][R32.64] ;  /* 0x00000024203c7981 */ /* 0x0000e6000c1e1d00 */
[----:B------:R-:W-:Y:S02]  /*dee0*/  IMAD.WIDE.U32 R26, R27, 0x4, R2 ;  /* 0x000000041b1a7825 */ /* 0x000fe400078e0002 */
[----:B------:R-:W3:Y:S04]  /*def0*/  LDG.E.128 R20, desc[UR36][R20.64] ;  /* 0x0000002414147981 */ /* 0x000ee8000c1e1d00 */
[----:B------:R-:W3:Y:S01]  /*df00*/  LDG.E.128 R24, desc[UR36][R26.64] ;  /* 0x000000241a187981 */ /* 0x000ee2000c1e1d00 */
[----:B------:R-:W-:-:S05]  /*df10*/  VIADD R34, R17, -UR5 ;  /* 0x8000000511227c36 */ /* 0x000fca0008000000 */
[----:B------:R-:W-:-:S05]  /*df20*/  LEA R34, R34, R65, 0x2 ;  /* 0x0000004122227211 */ /* 0x000fca00078e10ff */
[----:B-1----:R-:W2:Y:S04]  /*df30*/  LDS R28, [R34] ;  /* 0x00000000221c7984 */ /* 0x002ea80000000800 */
[----:B------:R-:W4:Y:S04]  /*df40*/  LDS R35, [R34+0x10] ;  /* 0x0000100022237984 */ /* 0x000f280000000800 */
[----:B------:R-:W3:Y:S04]  /*df50*/  LDS R30, [R34+0x20] ;  /* 0x00002000221e7984 */ /* 0x000ee80000000800 */
[----:B------:R-:W1:Y:S04]  /*df60*/  LDS R31, [R34+0x30] ;  /* 0x00003000221f7984 */ /* 0x000e680000000800 */
[----:B------:R-:W1:Y:S04]  /*df70*/  LDS R56, [R34+0x40] ;  /* 0x0000400022387984 */ /* 0x000e680000000800 */
[----:B0-----:R-:W0:Y:S04]  /*df80*/  LDS R32, [R34+0x50] ;  /* 0x0000500022207984 */ /* 0x001e280000000800 */
[----:B------:R-:W0:Y:S04]  /*df90*/  LDS R33, [R34+0x60] ;  /* 0x0000600022217984 */ /* 0x000e280000000800 */
[----:B------:R-:W0:Y:S01]  /*dfa0*/  LDS R57, [R34+0x70] ;  /* 0x0000700022397984 */ /* 0x000e220000000800 */
[----:B------:R-:W-:-:S05]  /*dfb0*/  VIADD R19, R19, 0x8 ;  /* 0x0000000813137836 */ /* 0x000fca0000000000 */
[----:B------:R-:W-:Y:S02]  /*dfc0*/  ISETP.NE.AND P0, PT, R19, R64, PT ;  /* 0x000000401300720c */ /* 0x000fe40003f05270 */
[----:B------:R-:W-:Y:S01]  /*dfd0*/  IADD3 R17, PT, PT, R17, 0x20, RZ ;  /* 0x0000002011117810 */ /* 0x000fe20007ffe0ff */
        /* <DEDUP_REMOVED lines=8> */
[-C--:B---3--:R-:W-:Y:S01]  /*e060*/  FFMA.FTZ R8, R45, R30.reuse, R8 ;  /* 0x0000001e2d087223 */ /* 0x088fe20000010008 */
[-C--:B------:R-:W-:Y:S01]  /*e070*/  FFMA.FTZ R9, R46, R30.reuse, R9 ;  /* 0x0000001e2e097223 */ /* 0x080fe20000010009 */
[-C--:B------:R-:W-:Y:S01]  /*e080*/  FFMA.FTZ R29, R44, R30.reuse, R29 ;  /* 0x0000001e2c1d7223 */ /* 0x080fe2000001001d */
[----:B------:R-:W-:Y:S01]  /*e090*/  FFMA.FTZ R28, R47, R30, R28 ;  /* 0x0000001e2f1c7223 */ /* 0x000fe2000001001c */
[-C--:B-1----:R-:W-:Y:S01]  /*e0a0*/  FFMA.FTZ R8, R49, R31.reuse, R8 ;  /* 0x0000001f31087223 */ /* 0x082fe20000010008 */
[-C--:B------:R-:W-:Y:S01]  /*e0b0*/  FFMA.FTZ R9, R50, R31.reuse, R9 ;  /* 0x0000001f32097223 */ /* 0x080fe20000010009 */
[-C--:B------:R-:W-:Y:S01]  /*e0c0*/  FFMA.FTZ R29, R48, R31.reuse, R29 ;  /* 0x0000001f301d7223 */ /* 0x080fe2000001001d */
[----:B------:R-:W-:Y:S01]  /*e0d0*/  FFMA.FTZ R28, R51, R31, R28 ;  /* 0x0000001f331c7223 */ /* 0x000fe2000001001c */
[-C--:B------:R-:W-:Y:S01]  /*e0e0*/  FFMA.FTZ R8, R53, R56.reuse, R8 ;  /* 0x0000003835087223 */ /* 0x080fe20000010008 */
        /* <DEDUP_REMOVED lines=16> */
.L_x_5355:
[----:B------:R-:W-:Y:S05]  /*e1f0*/  BSYNC.RECONVERGENT B2 ;  /* 0x0000000000027941 */ /* 0x000fea0003800200 */
.L_x_5354:
[----:B------:R-:W-:Y:S05]  /*e200*/  @!P1 BRA `(.L_x_5353) ;  /* 0x0000000400609947 */ /* 0x000fea0003800000 */
[----:B------:R-:W-:Y:S01]  /*e210*/  ISETP.GE.U32.AND P0, PT, R66, 0x4, PT ;  /* 0x000000044200780c */ /* 0x000fe20003f06070 */
[----:B------:R-:W-:Y:S01]  /*e220*/  BSSY.RECONVERGENT B2, `(.L_x_5357) ;  /* 0x000002a000027945 */ /* 0x000fe20003800200 */
[----:B------:R-:W-:-:S11]  /*e230*/  LOP3.LUT P1, R59, R59, 0x3, RZ, 0xc0, !PT ;  /* 0x000000033b3b7812 */ /* 0x000fd6000782c0ff */
[----:B------:R-:W-:Y:S05]  /*e240*/  @!P0 BRA `(.L_x_5358) ;  /* 0x00000000009c8947 */ /* 0x000fea0003800000 */
[----:B------:R-:W-:-:S04]  /*e250*/  IMAD R19, R17, 0xe0, RZ ;  /* 0x000000e011137824 */ /* 0x000fc800078e02ff */
[C---:B------:R-:W-:Y:S01]  /*e260*/  IMAD.WIDE.U32 R20, R19.reuse, 0x4, R2 ;  /* 0x0000000413147825 */ /* 0x040fe200078e0002 */
[----:B--2---:R-:W-:-:S03]  /*e270*/  IADD3 R25, PT, PT, R19, 0x700, RZ ;  /* 0x0000070013197810 */ /* 0x004fc60007ffe0ff */
[----:B------:R-:W-:Y:S01]  /*e280*/  VIADD R23, R19, 0x380 ;  /* 0x0000038013177836 */ /* 0x000fe20000000000 */
[----:B---3--:R0:W2:Y:S03]  /*e290*/  LDG.E.128 R28, desc[UR36][R20.64] ;  /* 0x00000024141c7981 */ /* 0x0080a6000c1e1d00 */
[----:B------:R-:W-:-:S04]  /*e2a0*/  IMAD.WIDE.U32 R22, R23, 0x4, R2 ;  /* 0x0000000417167825 */ /* 0x000fc800078e0002 */
[----:B------:R-:W-:Y:S01]  /*e2b0*/  VIADD R27, R19, 0xa80 ;  /* 0x00000a80131b7836 */ /* 0x000fe20000000000 */
[----:B------:R1:W3:Y:S01]  /*e2c0*/  LDG.E.128 R32, desc[UR36][R22.64] ;  /* 0x0000002416207981 */ /* 0x0002e2000c1e1d00 */
[----:B------:R-:W-:-:S04]  /*e2d0*/  IMAD.WIDE.U32 R24, R25, 0x4, R2 ;  /* 0x0000000419187825 */ /* 0x000fc800078e0002 */
[----:B------:R-:W-:Y:S01]  /*e2e0*/  IMAD.WIDE.U32 R26, R27, 0x4, R2 ;  /* 0x000000041b1a7825 */ /* 0x000fe200078e0002 */
[----:B------:R4:W3:Y:S04]  /*e2f0*/  LDG.E.128 R36, desc[UR36][R24.64] ;  /* 0x0000002418247981 */ /* 0x0008e8000c1e1d00 */
[----:B------:R-:W3:Y:S01]  /*e300*/  LDG.E.128 R40, desc[UR36][R26.64] ;  /* 0x000000241a287981 */ /* 0x000ee2000c1e1d00 */
[----:B------:R-:W0:Y:S01]  /*e310*/  S2UR UR8, SR_CgaCtaId ;  /* 0x00000000000879c3 */ /* 0x000e220000008800 */
[----:B------:R-:W-:Y:S02]  /*e320*/  UMOV UR7, 0x400 ;  /* 0x0000040000077882 */ /* 0x000fe40000000000 */
[----:B------:R-:W-:Y:S01]  /*e330*/  UIADD3 UR7, UPT, UPT, UR7, 0x440, URZ ;  /* 0x0000044007077890 */ /* 0x000fe2000fffe0ff */
[----:B------:R-:W-:-:S03]  /*e340*/  IADD3 R19, PT, PT, R17, -UR5, RZ ;  /* 0x8000000511137c10 */ /* 0x000fc6000fffe0ff */
[----:B0-----:R-:W-:-:S06]  /*e350*/  ULEA UR7, UR8, UR7, 0x18 ;  /* 0x0000000708077291 */ /* 0x001fcc000f8ec0ff */
[----:B------:R-:W-:-:S05]  /*e360*/  LEA R19, R19, UR7, 0x2 ;  /* 0x0000000713137c11 */ /* 0x000fca000f8e10ff */
[----:B------:R-:W2:Y:S04]  /*e370*/  LDS R20, [R19] ;  /* 0x0000000013147984 */ /* 0x000ea80000000800 */
[----:B-1----:R-:W3:Y:S04]  /*e380*/  LDS R22, [R19+0x10] ;  /* 0x0000100013167984 */ /* 0x002ee80000000800 */
[----:B------:R-:W0:Y:S04]  /*e390*/  LDS R23, [R19+0x20] ;  /* 0x0000200013177984 */ /* 0x000e280000000800 */
[----:B----4-:R-:W1:Y:S01]  /*e3a0*/  LDS R24, [R19+0x30] ;  /* 0x0000300013187984 */ /* 0x010e620000000800 */
[----:B------:R-:W-:-:S02]  /*e3b0*/  VIADD R17, R17, 0x10 ;  /* 0x0000001011117836 */ /* 0x000fc40000000000 */
[-C--:B--2---:R-:W-:Y:S01]  /*e3c0*/  FFMA.FTZ R21, R28, R20.reuse, R8 ;  /* 0x000000141c157223 */ /* 0x084fe20000010008 */
[-C--:B------:R-:W-:Y:S01]  /*e3d0*/  FFMA.FTZ R8, R29, R20.reuse, R9 ;  /* 0x000000141d087223 */ /* 0x080fe20000010009 */
[-C--:B------:R-:W-:Y:S01]  /*e3e0*/  FFMA.FTZ R9, R30, R20.reuse, R10 ;  /* 0x000000141e097223 */ /* 0x080fe2000001000a */
[----:B------:R-:W-:Y:S02]  /*e3f0*/  FFMA.FTZ R20, R31, R20, R11 ;  /* 0x000000141f147223 */ /* 0x000fe4000001000b */
[-C--:B---3--:R-:W-:Y:S01]  /*e400*/  FFMA.FTZ R8, R33, R22.reuse, R8 ;  /* 0x0000001621087223 */ /* 0x088fe20000010008 */
[-C--:B------:R-:W-:Y:S01]  /*e410*/  FFMA.FTZ R9, R34, R22.reuse, R9 ;  /* 0x0000001622097223 */ /* 0x080fe20000010009 */
[-C--:B------:R-:W-:Y:S01]  /*e420*/  FFMA.FTZ R21, R32, R22.reuse, R21 ;  /* 0x0000001620157223 */ /* 0x080fe20000010015 */
[----:B------:R-:W-:Y:S01]  /*e430*/  FFMA.FTZ R20, R35, R22, R20 ;  /* 0x0000001623147223 */ /* 0x000fe20000010014 */
[-C--:B0-----:R-:W-:Y:S01]  /*e440*/  FFMA.FTZ R10, R37, R23.reuse, R8 ;  /* 0x00000017250a7223 */ /* 0x081fe20000010008 */
[-C--:B------:R-:W-:Y:S01]  /*e450*/  FFMA.FTZ R11, R38, R23.reuse, R9 ;  /* 0x00000017260b7223 */ /* 0x080fe20000010009 */
[-C--:B------:R-:W-:Y:S01]  /*e460*/  FFMA.FTZ R21, R36, R23.reuse, R21 ;  /* 0x0000001724157223 */ /* 0x080fe20000010015 */
[----:B------:R-:W-:Y:S01]  /*e470*/  FFMA.FTZ R20, R39, R23, R20 ;  /* 0x0000001727147223 */ /* 0x000fe20000010014 */
[-C--:B-1----:R-:W-:Y:S01]  /*e480*/  FFMA.FTZ R9, R41, R24.reuse, R10 ;  /* 0x0000001829097223 */ /* 0x082fe2000001000a */
[-C--:B------:R-:W-:Y:S01]  /*e490*/  FFMA.FTZ R10, R42, R24.reuse, R11 ;  /* 0x000000182a0a7223 */ /* 0x080fe2000001000b */
[-C--:B------:R-:W-:Y:S01]  /*e4a0*/  FFMA.FTZ R8, R40, R24.reuse, R21 ;  /* 0x0000001828087223 */ /* 0x080fe20000010015 */
[----:B------:R-:W-:-:S07]  /*e4b0*/  FFMA.FTZ R11, R43, R24, R20 ;  /* 0x000000182b0b7223 */ /* 0x000fce0000010014 */
.L_x_5358:
[----:B------:R-:W-:Y:S05]  /*e4c0*/  BSYNC.RECONVERGENT B2 ;  /* 0x0000000000027941 */ /* 0x000fea0003800200 */
.L_x_5357:
[----:B------:R-:W-:Y:S05]  /*e4d0*/  @!P1 BRA `(.L_x_5353) ;  /* 0x0000000000ac9947 */ /* 0x000fea0003800000 */
[----:B------:R-:W-:Y:S01]  /*e4e0*/  ISETP.NE.AND P1, PT, R59, 0x1, PT ;  /* 0x000000013b00780c */ /* 0x000fe20003f25270 */
[----:B------:R-:W-:Y:S01]  /*e4f0*/  BSSY.RECONVERGENT B2, `(.L_x_5359) ;  /* 0x000001a000027945 */ /* 0x000fe20003800200 */
[----:B------:R-:W-:-:S11]  /*e500*/  LOP3.LUT P0, RZ, R58, 0x4, RZ, 0xc0, !PT ;  /* 0x000000043aff7812 */ /* 0x000fd6000780c0ff */
[----:B------:R-:W-:Y:S05]  /*e510*/  @!P1 BRA `(.L_x_5360) ;  /* 0x00000000005c9947 */ /* 0x000fea0003800000 */
[----:B------:R-:W-:-:S05]  /*e520*/  IMAD R21, R17, 0xe0, RZ ;  /* 0x000000e011157824 */ /* 0x000fca00078e02ff */
[C---:B------:R-:W-:Y:S01]  /*e530*/  IADD3 R23, PT, PT, R21.reuse, 0x380, RZ ;  /* 0x0000038015177810 */ /* 0x040fe20007ffe0ff */
[----:B------:R-:W-:-:S04]  /*e540*/  IMAD.WIDE.U32 R20, R21, 0x4, R2 ;  /* 0x0000000415147825 */ /* 0x000fc800078e0002 */
[----:B------:R-:W-:Y:S01]  /*e550*/  IMAD.WIDE.U32 R22, R23, 0x4, R2 ;  /* 0x0000000417167825 */ /* 0x000fe200078e0002 */
[----:B--2---:R-:W2:Y:S04]  /*e560*/  LDG.E.128 R24, desc[UR36][R20.64] ;  /* 0x0000002414187981 */ /* 0x004ea8000c1e1d00 */
[----:B------:R-:W4:Y:S01]  /*e570*/  LDG.E.128 R32, desc[UR36][R22.64] ;  /* 0x0000002416207981 */ /* 0x000f22000c1e1d00 */
[----:B------:R-:W0:Y:S01]  /*e580*/  S2UR UR8, SR_CgaCtaId ;  /* 0x00000000000879c3 */ /* 0x000e220000008800 */
[----:B------:R-:W-:Y:S01]  /*e590*/  UMOV UR7, 0x400 ;  /* 0x0000040000077882 */ /* 0x000fe20000000000 */
[C---:B------:R-:W-:Y:S01]  /*e5a0*/  VIADD R19, R17.reuse, -UR5 ;  /* 0x8000000511137c36 */ /* 0x040fe20008000000 */
[----:B------:R-:W-:Y:S01]  /*e5b0*/  UIADD3 UR7, UPT, UPT, UR7, 0x440, URZ ;  /* 0x0000044007077890 */ /* 0x000fe2000fffe0ff */
[----:B------:R-:W-:-:S03]  /*e5c0*/  IADD3 R17, PT, PT, R17, 0x8, RZ ;  /* 0x0000000811117810 */ /* 0x000fc60007ffe0ff */
[----:B0-----:R-:W-:-:S06]  /*e5d0*/  ULEA UR7, UR8, UR7, 0x18 ;  /* 0x0000000708077291 */ /* 0x001fcc000f8ec0ff */
[----:B------:R-:W-:-:S05]  /*e5e0*/  LEA R19, R19, UR7, 0x2 ;  /* 0x0000000713137c11 */ /* 0x000fca000f8e10ff */
[----:B------:R-:W2:Y:S04]  /*e5f0*/  LDS R28, [R19] ;  /* 0x00000000131c7984 */ /* 0x000ea80000000800 */
[----:B------:R-:W4:Y:S01]  /*e600*/  LDS R30, [R19+0x10] ;  /* 0x00001000131e7984 */ /* 0x000f220000000800 */
[-C--:B--2---:R-:W-:Y:S01]  /*e610*/  FFMA.FTZ R29, R24, R28.reuse, R8 ;  /* 0x0000001c181d7223 */ /* 0x084fe20000010008 */
[-C--:B------:R-:W-:Y:S01]  /*e620*/  FFMA.FTZ R20, R25, R28.reuse, R9 ;  /* 0x0000001c19147223 */ /* 0x080fe20000010009 */
[-C--:B------:R-:W-:Y:S01]  /*e630*/  FFMA.FTZ R21, R26, R28.reuse, R10 ;  /* 0x0000001c1a157223 */ /* 0x080fe2000001000a */
[----:B------:R-:W-:Y:S01]  /*e640*/  FFMA.FTZ R28, R27, R28, R11 ;  /* 0x0000001c1b1c7223 */ /* 0x000fe2000001000b */
[-C--:B----4-:R-:W-:Y:S01]  /*e650*/  FFMA.FTZ R8, R32, R30.reuse, R29 ;  /* 0x0000001e20087223 */ /* 0x090fe2000001001d */
[-C--:B------:R-:W-:Y:S01]  /*e660*/  FFMA.FTZ R9, R33, R30.reuse, R20 ;  /* 0x0000001e21097223 */ /* 0x080fe20000010014 */
[-C--:B------:R-:W-:Y:S01]  /*e670*/  FFMA.FTZ R10, R34, R30.reuse, R21 ;  /* 0x0000001e220a7223 */ /* 0x080fe20000010015 */
[----:B------:R-:W-:-:S07]  /*e680*/  FFMA.FTZ R11, R35, R30, R28 ;  /* 0x0000001e230b7223 */ /* 0x000fce000001001c */
.L_x_5360:
[----:B------:R-:W-:Y:S05]  /*e690*/  BSYNC.RECONVERGENT B2 ;  /* 0x0000000000027941 */ /* 0x000fea0003800200 */
.L_x_5359:
[----:B------:R-:W-:Y:S05]  /*e6a0*/  @P0 BRA `(.L_x_5353) ;  /* 0x0000000000380947 */ /* 0x000fea0003800000 */
[----:B------:R-:W-:-:S04]  /*e6b0*/  IMAD R21, R17, 0xe0, RZ ;  /* 0x000000e011157824 */ /* 0x000fc800078e02ff */
[----:B------:R-:W-:-:S06]  /*e6c0*/  IMAD.WIDE.U32 R20, R21, 0x4, R2 ;  /* 0x0000000415147825 */ /* 0x000fcc00078e0002 */
[----:B------:R-:W4:Y:S01]  /*e6d0*/  LDG.E.128 R20, desc[UR36][R20.64] ;  /* 0x0000002414147981 */ /* 0x000f22000c1e1d00 */
[----:B------:R-:W0:Y:S01]  /*e6e0*/  S2UR UR8, SR_CgaCtaId ;  /* 0x00000000000879c3 */ /* 0x000e220000008800 */
[----:B------:R-:W-:Y:S01]  /*e6f0*/  UMOV UR7, 0x400 ;  /* 0x0000040000077882 */ /* 0x000fe20000000000 */
[----:B------:R-:W-:Y:S01]  /*e700*/  VIADD R17, R17, -UR5 ;  /* 0x8000000511117c36 */ /* 0x000fe20008000000 */
[----:B------:R-:W-:-:S04]  /*e710*/  UIADD3 UR7, UPT, UPT, UR7, 0x440, URZ ;  /* 0x0000044007077890 */ /* 0x000fc8000fffe0ff */
[----:B0-----:R-:W-:-:S06]  /*e720*/  ULEA UR7, UR8, UR7, 0x18 ;  /* 0x0000000708077291 */ /* 0x001fcc000f8ec0ff */
[----:B------:R-:W-:-:S06]  /*e730*/  LEA R17, R17, UR7, 0x2 ;  /* 0x0000000711117c11 */ /* 0x000fcc000f8e10ff */
[----:B------:R-:W4:Y:S02]  /*e740*/  LDS R17, [R17] ;  /* 0x0000000011117984 */ /* 0x000f240000000800 */
[-C--:B----4-:R-:W-:Y:S01]  /*e750*/  FFMA.FTZ R8, R20, R17.reuse, R8 ;  /* 0x0000001114087223 */ /* 0x090fe20000010008 */
[-C--:B------:R-:W-:Y:S01]  /*e760*/  FFMA.FTZ R9, R21, R17.reuse, R9 ;  /* 0x0000001115097223 */ /* 0x080fe20000010009 */
[-C--:B------:R-:W-:Y:S01]  /*e770*/  FFMA.FTZ R10, R22, R17.reuse, R10 ;  /* 0x00000011160a7223 */ /* 0x080fe2000001000a */
[----:B------:R-:W-:-:S07]  /*e780*/  FFMA.FTZ R11, R23, R17, R11 ;  /* 0x00000011170b7223 */ /* 0x000fce000001000b */
.L_x_5353:
[----:B------:R-:W-:Y:S05]  /*e790*/  BSYNC.RECONVERGENT B1 ;  /* 0x0000000000017941 */ /* 0x000fea0003800200 */
.L_x_5352:
[----:B------:R-:W-:Y:S01]  /*e7a0*/  ISETP.GE.AND P0, PT, R15, UR45, PT ;  /* 0x0000002d0f007c0c */ /* 0x000fe2000bf06270 */
[----:B------:R-:W-:-:S12]  /*e7b0*/  BSSY.RECONVERGENT B3, `(.L_x_5361) ;  /* 0x000011f000037945 */ /* 0x000fd80003800200 */
[----:B------:R-:W-:Y:S05]  /*e7c0*/  @P0 BRA `(.L_x_5362) ;  /* 0x0000001000740947 */ /* 0x000fea0003800000 */
[----:B------:R-:W-:Y:S01]  /*e7d0*/  HFMA2 R20, -RZ, RZ, 0, 2.384185791015625e-07 ;  /* 0x00000004ff147431 */ /* 0x000fe200000001ff */
[----:B------:R-:W-:Y:S01]  /*e7e0*/  ULOP3.LUT UR7, URZ, UR5, URZ, 0x33, !UPT ;  /* 0x00000005ff077292 */ /* 0x000fe2000f8e33ff */
[----:B------:R-:W-:Y:S03]  /*e7f0*/  BSSY.RECONVERGENT B2, `(.L_x_5363) ;  /* 0x00000a4000027945 */ /* 0x000fe60003800200 */
[----:B------:R-:W-:-:S04]  /*e800*/  VIADDMNMX R17, R15, R20, UR45, !PT ;  /* 0x0000002d0f117e46 */ /* 0x000fc8000f800114 */
[----:B--2---:R-:W-:-:S04]  /*e810*/  IADD3 R25, PT, PT, -R14, UR7, R17 ;  /* 0x000000070e197c10 */ /* 0x004fc8000fffe111 */
        /* <DEDUP_REMOVED lines=8> */
[----:B------:R-:W-:Y:S01]  /*e8a0*/  VIADD R15, R15, 0x8 ;  /* 0x000000080f0f7836 */ /* 0x000fe20000000000 */
[----:B------:R-:W-:Y:S02]  /*e8b0*/  IADD3 R19, PT, PT, -R18, RZ, RZ ;  /* 0x000000ff12137210 */ /* 0x000fe40007ffe1ff */
[----:B------:R-:W1:Y:S01]  /*e8c0*/  LDC R28, c[0x0][0x3f4] ;  /* 0x0000fd00ff1c7b82 */ /* 0x000e620000000800 */
[----:B0-----:R-:W-:-:S06]  /*e8d0*/  ULEA UR7, UR8, UR7, 0x18 ;  /* 0x0000000708077291 */ /* 0x001fcc000f8ec0ff */
[----:B------:R-:W-:-:S05]  /*e8e0*/  LEA R17, R14, UR7, 0x2 ;  /* 0x000000070e117c11 */ /* 0x000fca000f8e10ff */
[----:B------:R-:W-:-:S07]  /*e8f0*/  VIADD R17, R17, 0x20 ;  /* 0x0000002011117836 */ /* 0x000fce0000000000 */
.L_x_5374:
[C---:B------:R-:W-:Y:S01]  /*e900*/  VIADD R23, R15.reuse, 0xfffffff8 ;  /* 0xfffffff80f177836 */ /* 0x040fe20000000000 */
[----:B-1----:R-:W-:Y:S01]  /*e910*/  MOV R18, R28 ;  /* 0x0000001c00127202 */ /* 0x002fe20000000f00 */
[----:B------:R-:W-:Y:S01]  /*e920*/  VIADD R27, R15, 0xfffffffc ;  /* 0xfffffffc0f1b7836 */ /* 0x000fe20000000000 */
[----:B------:R-:W-:Y:S01]  /*e930*/  IADD3 R19, PT, PT, R19, 0x4, RZ ;  /* 0x0000000413137810 */ /* 0x000fe20007ffe0ff */
[----:B------:R-:W-:Y:S01]  /*e940*/  BSSY.RECONVERGENT B4, `(.L_x_5366) ;  /* 0x0000026000047945 */ /* 0x000fe20003800200 */
[-C--:B------:R-:W-:Y:S02]  /*e950*/  ISETP.GE.AND P4, PT, R23, R18.reuse, PT ;  /* 0x000000121700720c */ /* 0x080fe40003f86270 */
[----:B------:R-:W-:Y:S02]  /*e960*/  IADD3 R29, PT, PT, R15, 0x4, RZ ;  /* 0x000000040f1d7810 */ /* 0x000fe40007ffe0ff */
[----:B------:R-:W-:Y:S02]  /*e970*/  ISETP.NE.AND P0, PT, R19, RZ, PT ;  /* 0x000000ff1300720c */ /* 0x000fe40003f05270 */
[----:B------:R-:W-:-:S02]  /*e980*/  ISETP.GE.AND P1, PT, R27, R18, PT ;  /* 0x000000121b00720c */ /* 0x000fc40003f26270 */
[-C--:B------:R-:W-:Y:S02]  /*e990*/  ISETP.GE.AND P2, PT, R15, R18.reuse, PT ;  /* 0x000000120f00720c */ /* 0x080fe40003f46270 */
[----:B------:R-:W-:-:S03]  /*e9a0*/  ISETP.GE.AND P3, PT, R29, R18, PT ;  /* 0x000000121d00720c */ /* 0x000fc60003f66270 */
[----:B------:R-:W-:Y:S10]  /*e9b0*/  @!P4 BRA `(.L_x_5367) ;  /* 0x000000000078c947 */ /* 0x000ff40003800000 */
[----:B---3--:R-:W-:Y:S02]  /*e9c0*/  IABS R31, R18 ;  /* 0x00000012001f7213 */ /* 0x008fe40000000000 */
        /* <DEDUP_REMOVED lines=8> */
[----:B-1----:R-:W-:-:S05]  /*ea50*/  IADD3 R20, PT, PT, RZ, -R21, RZ ;  /* 0x80000015ff147210 */ /* 0x002fca0007ffe0ff */
        /* <DEDUP_REMOVED lines=15> */
[----:B------:R-:W0:Y:S02]  /*eb50*/  LDG.E.128 R20, desc[UR36][R20.64] ;  /* 0x0000002414147981 */ /* 0x000e24000c1e1d00 */
[-C--:B0-----:R-:W-:Y:S01]  /*eb60*/  FFMA.FTZ R8, R20, R24.reuse, R8 ;  /* 0x0000001814087223 */ /* 0x081fe20000010008 */
[-C--:B------:R-:W-:Y:S01]  /*eb70*/  FFMA.FTZ R9, R21, R24.reuse, R9 ;  /* 0x0000001815097223 */ /* 0x080fe20000010009 */
[-C--:B------:R-:W-:Y:S01]  /*eb80*/  FFMA.FTZ R10, R22, R24.reuse, R10 ;  /* 0x00000018160a7223 */ /* 0x080fe2000001000a */
[----:B------:R-:W-:-:S07]  /*eb90*/  FFMA.FTZ R11, R23, R24, R11 ;  /* 0x00000018170b7223 */ /* 0x000fce000001000b */
.L_x_5367:
[----:B------:R-:W-:Y:S05]  /*eba0*/  BSYNC.RECONVERGENT B4 ;  /* 0x0000000000047941 */ /* 0x000fea0003800200 */
.L_x_5366:
        /* <DEDUP_REMOVED lines=12> */
[----:B---3--:R-:W-:Y:S02]  /*ec70*/  IMAD R31, R20, R23, RZ ;  /* 0x00000017141f7224 */ /* 0x008fe400078e02ff */
        /* <DEDUP_REMOVED lines=19> */
.L_x_5369:
[----:B------:R-:W-:Y:S05]  /*edb0*/  BSYNC.RECONVERGENT B4 ;  /* 0x0000000000047941 */ /* 0x000fea0003800200 */
.L_x_5368:
        /* <DEDUP_REMOVED lines=32> */
.L_x_5371:
[----:B------:R-:W-:Y:S05]  /*efc0*/  BSYNC.RECONVERGENT B4 ;  /* 0x0000000000047941 */ /* 0x000fea0003800200 */
.L_x_5370:
        /* <DEDUP_REMOVED lines=10> */
[----:B0-----:R-:W0:Y:S01]  /*f070*/  LDS R24, [R17+0x10] ;  /* 0x0000100011187984 */ /* 0x001e220000000800 */
        /* <DEDUP_REMOVED lines=21> */
.L_x_5373:
[----:B------:R-:W-:Y:S05]  /*f1d0*/  BSYNC.RECONVERGENT B4 ;  /* 0x0000000000047941 */ /* 0x000fea0003800200 */
.L_x_5372:
[----:B------:R-:W-:Y:S01]  /*f1e0*/  VIADD R15, R15, 0x10 ;  /* 0x000000100f0f7836 */ /* 0x000fe20000000000 */
[----:B------:R-:W-:Y:S01]  /*f1f0*/  IADD3 R17, PT, PT, R17, 0x40, RZ ;  /* 0x0000004011117810 */ /* 0x000fe20007ffe0ff */
[----:B------:R-:W-:Y:S06]  /*f200*/  @P0 BRA `(.L_x_5374) ;  /* 0xfffffff400bc0947 */ /* 0x000fec000383ffff */
[----:B------:R-:W-:Y:S05]  /*f210*/  BSYNC.RECONVERGENT B1 ;  /* 0x0000000000017941 */ /* 0x000fea0003800200 */
.L_x_5365:
[----:B------:R-:W-:-:S07]  /*f220*/  VIADD R15, R15, 0xfffffff8 ;  /* 0xfffffff80f0f7836 */ /* 0x000fce0000000000 */
.L_x_5364:
[----:B------:R-:W-:Y:S05]  /*f230*/  BSYNC.RECONVERGENT B2 ;  /* 0x0000000000027941 */ /* 0x000fea0003800200 */
.L_x_5363:
        /* <DEDUP_REMOVED lines=9> */
[C---:B------:R-:W-:Y:S01]  /*f2d0*/  VIADD R17, R15.reuse, -UR5 ;  /* 0x800000050f117c36 */ /* 0x040fe20008000000 */
[----:B------:R-:W-:Y:S01]  /*f2e0*/  IADD3 R27, PT, PT, R15, 0x4, RZ ;  /* 0x000000040f1b7810 */ /* 0x000fe20007ffe0ff */
[----:B------:R-:W-:Y:S03]  /*f2f0*/  BSSY.RECONVERGENT B2, `(.L_x_5377) ;  /* 0x0000022000027945 */ /* 0x000fe60003800200 */
[----:B------:R-:W-:Y:S01]  /*f300*/  ISETP.GE.AND P2, PT, R27, R18, PT ;  /* 0x000000121b00720c */ /* 0x000fe20003f46270 */
[----:B0-----:R-:W-:-:S06]  /*f310*/  ULEA UR7, UR8, UR7, 0x18 ;  /* 0x0000000708077291 */ /* 0x001fcc000f8ec0ff */
[----:B------:R-:W-:Y:S01]  /*f320*/  LEA R24, R17, UR7, 0x2 ;  /* 0x0000000711187c11 */ /* 0x000fe2000f8e10ff */
[----:B------:R-:W-:Y:S06]  /*f330*/  @!P0 BRA `(.L_x_5378) ;  /* 0x0000000000748947 */ /* 0x000fec0003800000 */
[----:B------:R-:W-:Y:S01]  /*f340*/  IABS R22, R18 ;  /* 0x0000001200167213 */ /* 0x000fe20000000000 */
[----:B------:R-:W-:Y:S01]  /*f350*/  HFMA2 R20, -RZ, RZ, 0, 0 ;  /* 0x00000000ff147431 */ /* 0x000fe200000001ff */
        /* <DEDUP_REMOVED lines=19> */
[----:B------:R-:W-:Y:S02]  /*f490*/  IMAD R21, R17, 0xe0, RZ ;  /* 0x000000e011157824 */ /* 0x000fe400078e02ff */
[----:B------:R-:W0:Y:S02]  /*f4a0*/  LDS R17, [R24] ;  /* 0x0000000018117984 */ /* 0x000e240000000800 */
[----:B------:R-:W-:-:S06]  /*f4b0*/  IMAD.WIDE.U32 R20, R21, 0x4, R2 ;  /* 0x0000000415147825 */ /* 0x000fcc00078e0002 */
[----:B------:R-:W0:Y:S02]  /*f4c0*/  LDG.E.128 R20, desc[UR36][R20.64] ;  /* 0x0000002414147981 */ /* 0x000e24000c1e1d00 */
[-C--:B0-----:R-:W-:Y:S01]  /*f4d0*/  FFMA.FTZ R8, R20, R17.reuse, R8 ;  /* 0x0000001114087223 */ /* 0x081fe20000010008 */
[-C--:B------:R-:W-:Y:S01]  /*f4e0*/  FFMA.FTZ R9, R21, R17.reuse, R9 ;  /* 0x0000001115097223 */ /* 0x080fe20000010009 */
[-C--:B------:R-:W-:Y:S01]  /*f4f0*/  FFMA.FTZ R10, R22, R17.reuse, R10 ;  /* 0x00000011160a7223 */ /* 0x080fe2000001000a */
[----:B------:R-:W-:-:S07]  /*f500*/  FFMA.FTZ R11, R23, R17, R11 ;  /* 0x00000011170b7223 */ /* 0x000fce000001000b */
.L_x_5378:
[----:B------:R-:W-:Y:S05]  /*f510*/  BSYNC.RECONVERGENT B2 ;  /* 0x0000000000027941 */ /* 0x000fea0003800200 */
.L_x_5377:
[----:B------:R-:W-:Y:S04]  /*f520*/  BSSY.RECONVERGENT B2, `(.L_x_5379) ;  /* 0x000001f000027945 */ /* 0x000fe80003800200 */
[----:B------:R-:W-:Y:S05]  /*f530*/  @!P2 BRA `(.L_x_5380) ;  /* 0x000000000074a947 */ /* 0x000fea0003800000 */
[----:B------:R-:W-:Y:S01]  /*f540*/  IABS R22, R18 ;  /* 0x0000001200167213 */ /* 0x000fe20000000000 */
[----:B------:R-:W-:Y:S01]  /*f550*/  IMAD.MOV.U32 R20, RZ, RZ, RZ ;  /* 0x000000ffff147224 */ /* 0x000fe200078e00ff */
        /* <DEDUP_REMOVED lines=19> */
[----:B------:R-:W-:Y:S02]  /*f690*/  IMAD R21, R17, 0xe0, RZ ;  /* 0x000000e011157824 */ /* 0x000fe400078e02ff */
[----:B------:R-:W0:Y:S02]  /*f6a0*/  LDS R17, [R24+0x10] ;  /* 0x0000100018117984 */ /* 0x000e240000000800 */
[----:B------:R-:W-:-:S06]  /*f6b0*/  IMAD.WIDE.U32 R20, R21, 0x4, R2 ;  /* 0x0000000415147825 */ /* 0x000fcc00078e0002 */
[----:B------:R-:W0:Y:S02]  /*f6c0*/  LDG.E.128 R20, desc[UR36][R20.64] ;  /* 0x0000002414147981 */ /* 0x000e24000c1e1d00 */
[-C--:B0-----:R-:W-:Y:S01]  /*f6d0*/  FFMA.FTZ R8, R20, R17.reuse, R8 ;  /* 0x0000001114087223 */ /* 0x081fe20000010008 */
[-C--:B------:R-:W-:Y:S01]  /*f6e0*/  FFMA.FTZ R9, R21, R17.reuse, R9 ;  /* 0x0000001115097223 */ /* 0x080fe20000010009 */
[-C--:B------:R-:W-:Y:S01]  /*f6f0*/  FFMA.FTZ R10, R22, R17.reuse, R10 ;  /* 0x00000011160a7223 */ /* 0x080fe2000001000a */
[----:B------:R-:W-:-:S07]  /*f700*/  FFMA.FTZ R11, R23, R17, R11 ;  /* 0x00000011170b7223 */ /* 0x000fce000001000b */
.L_x_5380:
[----:B------:R-:W-:Y:S05]  /*f710*/  BSYNC.RECONVERGENT B2 ;  /* 0x0000000000027941 */ /* 0x000fea0003800200 */
.L_x_5379:
[----:B------:R-:W-:-:S07]  /*f720*/  IADD3 R15, PT, PT, R15, 0x8, RZ ;  /* 0x000000080f0f7810 */ /* 0x000fce0007ffe0ff */
.L_x_5376:
[----:B------:R-:W-:Y:S05]  /*f730*/  BSYNC.RECONVERGENT B1 ;  /* 0x0000000000017941 */ /* 0x000fea0003800200 */
.L_x_5375:
[----:B------:R-:W-:-:S04]  /*f740*/  LOP3.LUT P0, RZ, R25, 0x4, RZ, 0xc0, !PT ;  /* 0x0000000419ff7812 */ /* 0x000fc8000780c0ff */
[----:B------:R-:W-:-:S13]  /*f750*/  ISETP.LT.OR P0, PT, R15, R18, P0 ;  /* 0x000000120f00720c */ /* 0x000fda0000701670 */
[----:B------:R-:W-:Y:S05]  /*f760*/  @P0 BRA `(.L_x_5362) ;  /* 0x00000000008c0947 */ /* 0x000fea0003800000 */
        /* <DEDUP_REMOVED lines=23> */
[----:B------:R-:W2:Y:S01]  /*f8e0*/  LDG.E.128 R20, desc[UR36][R2.64] ;  /* 0x0000002402147981 */ /* 0x000ea2000c1e1d00 */
[----:B------:R-:W0:Y:S01]  /*f8f0*/  S2UR UR8, SR_CgaCtaId ;  /* 0x00000000000879c3 */ /* 0x000e220000008800 */
[----:B------:R-:W-:Y:S01]  /*f900*/  UMOV UR7, 0x400 ;  /* 0x0000040000077882 */ /* 0x000fe20000000000 */
[----:B------:R-:W-:Y:S01]  /*f910*/  IADD3 R15, PT, PT, R15, -UR5, RZ ;  /* 0x800000050f0f7c10 */ /* 0x000fe2000fffe0ff */
[----:B------:R-:W-:-:S04]  /*f920*/  UIADD3 UR7, UPT, UPT, UR7, 0x440, URZ ;  /* 0x0000044007077890 */ /* 0x000fc8000fffe0ff */
[----:B0-----:R-:W-:-:S06]  /*f930*/  ULEA UR7, UR8, UR7, 0x18 ;  /* 0x0000000708077291 */ /* 0x001fcc000f8ec0ff */
[----:B------:R-:W-:-:S06]  /*f940*/  LEA R15, R15, UR7, 0x2 ;  /* 0x000000070f0f7c11 */ /* 0x000fcc000f8e10ff */
[----:B------:R-:W2:Y:S02]  /*f950*/  LDS R15, [R15] ;  /* 0x000000000f0f7984 */ /* 0x000ea40000000800 */
[-C--:B--2---:R-:W-:Y:S01]  /*f960*/  FFMA.FTZ R8, R20, R15.reuse, R8 ;  /* 0x0000000f14087223 */ /* 0x084fe20000010008 */
[-C--:B------:R-:W-:Y:S01]  /*f970*/  FFMA.FTZ R9, R21, R15.reuse, R9 ;  /* 0x0000000f15097223 */ /* 0x080fe20000010009 */
[-C--:B------:R-:W-:Y:S01]  /*f980*/  FFMA.FTZ R10, R22, R15.reuse, R10 ;  /* 0x0000000f160a7223 */ /* 0x080fe2000001000a */
[----:B------:R-:W-:-:S07]  /*f990*/  FFMA.FTZ R11, R23, R15, R11 ;  /* 0x0000000f170b7223 */ /* 0x000fce000001000b */
.L_x_5362:
[----:B------:R-:W-:Y:S05]  /*f9a0*/  BSYNC.RECONVERGENT B3 ;  /* 0x0000000000037941 */ /* 0x000fea0003800200 */
.L_x_5361:
[----:B------:R-:W-:-:S13]  /*f9b0*/  ISETP.NE.AND P0, PT, R14, UR6, PT ;  /* 0x000000060e007c0c */ /* 0x000fda000bf05270 */
[----:B------:R-:W-:Y:S05]  /*f9c0*/  @P0 BRA `(.L_x_5351) ;  /* 0x0000000000e80947 */ /* 0x000fea0003800000 */
[----:B------:R-:W0:Y:S01]  /*f9d0*/  LDC R2, c[0x0][0x478] ;  /* 0x00011e00ff027b82 */ /* 0x000e220000000800 */
[----:B---3--:R-:W-:Y:S01]  /*f9e0*/  VIADD R31, R13, UR43 ;  /* 0x0000002b0d1f7c36 */ /* 0x008fe20008000000 */
[----:B------:R-:W1:Y:S01]  /*f9f0*/  LDCU.64 UR8, c[0x0][0x460] ;  /* 0x00008c00ff0877ac */ /* 0x000e620008000a00 */
[----:B------:R-:W-:Y:S01]  /*fa00*/  UMOV UR7, 0x400 ;  /* 0x0000040000077882 */ /* 0x000fe20000000000 */
[----:B------:R-:W3:Y:S01]  /*fa10*/  LDCU.64 UR10, c[0x0][0x3c0] ;  /* 0x00007800ff0a77ac */ /* 0x000ee20008000a00 */
[----:B0-----:R-:W-:-:S13]  /*fa20*/  ISETP.NE.AND P1, PT, R2, 0x2, PT ;  /* 0x000000020200780c */ /* 0x001fda0003f25270 */
[----:B------:R-:W0:Y:S08]  /*fa30*/  @!P1 LDC.64 R2, c[0x0][0x3a8] ;  /* 0x0000ea00ff029b82 */ /* 0x000e300000000a00 */
[----:B--2---:R-:W2:Y:S08]  /*fa40*/  @!P1 LDC.64 R24, c[0x0][0x468] ;  /* 0x00011a00ff189b82 */ /* 0x004eb00000000a00 */
[----:B------:R-:W4:Y:S01]  /*fa50*/  @P1 LDC.64 R20, c[0x0][0x3a8] ;  /* 0x0000ea00ff141b82 */ /* 0x000f220000000a00 */
[----:B0-----:R-:W-:-:S04]  /*fa60*/  @!P1 IADD3 R2, P0, PT, R31, R2, RZ ;  /* 0x000000021f029210 */ /* 0x001fc80007f1e0ff */
[----:B------:R-:W-:Y:S01]  /*fa70*/  @!P1 LEA.HI.X.SX32 R3, R31, R3, 0x1, P0 ;  /* 0x000000031f039211 */ /* 0x000fe200000f0eff */
[----:B--2---:R-:W2:Y:S04]  /*fa80*/  @!P1 LDG.E R24, desc[UR36][R24.64+0x8] ;  /* 0x0000082418189981 */ /* 0x004ea8000c1e1900 */
[----:B------:R-:W3:Y:S01]  /*fa90*/  @!P1 LDG.E R15, desc[UR36][R2.64] ;  /* 0x00000024020f9981 */ /* 0x000ee2000c1e1900 */
[----:B-1----:R-:W-:-:S04]  /*faa0*/  ISETP.NE.U32.AND P0, PT, RZ, UR8, PT ;  /* 0x00000008ff007c0c */ /* 0x002fc8000bf05070 */
[----:B------:R-:W-:-:S13]  /*fab0*/  ISETP.NE.AND.EX P0, PT, RZ, UR9, PT, P0 ;  /* 0x00000009ff007c0c */ /* 0x000fda000bf05300 */
[----:B------:R-:W0:Y:S08]  /*fac0*/  @P0 LDC R33, c[0x0][0x3f8] ;  /* 0x0000fe00ff210b82 */ /* 0x000e300000000800 */
[----:B------:R-:W1:Y:S01]  /*fad0*/  @P0 LDC.64 R22, c[0x0][0x458] ;  /* 0x00011600ff160b82 */ /* 0x000e620000000a00 */
[----:B----4-:R-:W-:-:S04]  /*fae0*/  @P1 IMAD.WIDE R2, R31, 0x4, R20 ;  /* 0x000000041f021825 */ /* 0x010fc800078e0214 */
[----:B0-----:R-:W-:-:S04]  /*faf0*/  @P0 IMAD R12, R33, UR38, R12 ;  /* 0x00000026210c0c24 */ /* 0x001fc8000f8e020c */
[----:B------:R-:W-:-:S04]  /*fb00*/  @P0 IMAD R21, R12, 0xe0, R13 ;  /* 0x000000e00c150824 */ /* 0x000fc800078e020d */
[----:B-1----:R-:W-:-:S06]  /*fb10*/  @P0 IMAD.WIDE R20, R21, 0x4, R22 ;  /* 0x0000000415140825 */ /* 0x002fcc00078e0216 */
[----:B------:R-:W4:Y:S01]  /*fb20*/  @P0 LDG.E.128 R20, desc[UR36][R20.64] ;  /* 0x0000002414140981 */ /* 0x000f22000c1e1d00 */
[----:B---3--:R-:W2:Y:S08]  /*fb30*/  @!P1 I2F.S8 R17, R15 ;  /* 0x0000000f00119306 */ /* 0x008eb00000001400 */
[----:B------:R-:W0:Y:S08]  /*fb40*/  @!P1 I2F.S8 R19, R15.B1 ;  /* 0x1000000f00139306 */ /* 0x000e300000001400 */
[----:B------:R-:W1:Y:S08]  /*fb50*/  @!P1 I2F.S8 R27, R15.B2 ;  /* 0x2000000f001b9306 */ /* 0x000e700000001400 */
[----:B------:R-:W3:Y:S01]  /*fb60*/  @!P1 I2F.S8 R29, R15.B3 ;  /* 0x3000000f001d9306 */ /* 0x000ee20000001400 */
[C---:B--2---:R-:W-:Y:S01]  /*fb70*/  @!P1 FMUL.FTZ R32, R24.reuse, R17 ;  /* 0x0000001118209220 */ /* 0x044fe20000410000 */
[C---:B0-----:R-:W-:Y:S01]  /*fb80*/  @!P1 FMUL.FTZ R33, R24.reuse, R19 ;  /* 0x0000001318219220 */ /* 0x041fe20000410000 */
[C---:B-1----:R-:W-:Y:S01]  /*fb90*/  @!P1 FMUL.FTZ R34, R24.reuse, R27 ;  /* 0x0000001b18229220 */ /* 0x042fe20000410000 */
[----:B---3--:R-:W-:-:S06]  /*fba0*/  @!P1 FMUL.FTZ R35, R24, R29 ;  /* 0x0000001d18239220 */ /* 0x008fcc0000410000 */
[----:B------:R0:W2:Y:S01]  /*fbb0*/  @P1 LDG.E.128 R32, desc[UR36][R2.64] ;  /* 0x0000002402201981 */ /* 0x0000a2000c1e1d00 */
[----:B------:R-:W1:Y:S01]  /*fbc0*/  S2UR UR8, SR_CgaCtaId ;  /* 0x00000000000879c3 */ /* 0x000e620000008800 */
[----:B------:R-:W-:Y:S02]  /*fbd0*/  UIADD3 UR9, UPT, UPT, UR7, 0x440, URZ ;  /* 0x0000044007097890 */ /* 0x000fe4000fffe0ff */
[----:B------:R-:W-:Y:S01]  /*fbe0*/  UIADD3 UR7, UPT, UPT, -UR5, UR45, URZ ;  /* 0x0000002d05077290 */ /* 0x000fe2000fffe1ff */
[----:B------:R-:W-:Y:S01]  /*fbf0*/  IMAD R18, R16, R18, R13 ;  /* 0x0000001210127224 */ /* 0x000fe200078e020d */
[----:B-1----:R-:W-:-:S04]  /*fc00*/  ULEA UR8, UR8, UR9, 0x18 ;  /* 0x0000000908087291 */ /* 0x002fc8000f8ec0ff */
[----:B------:R-:W-:Y:S02]  /*fc10*/  ULEA UR7, UR7, UR8, 0x2 ;  /* 0x0000000807077291 */ /* 0x000fe4000f8e10ff */
[----:B------:R-:W-:Y:S01]  /*fc20*/  UIMAD UR8, UR41, 0xe0, URZ ;  /* 0x000000e0290878a4 */ /* 0x000fe2000f8e02ff */
[----:B0-----:R-:W-:-:S06]  /*fc30*/  SHF.R.S32.HI R2, RZ, 0x1f, R18 ;  /* 0x0000001fff027819 */ /* 0x001fcc0000011412 */
[----:B------:R-:W0:Y:S01]  /*fc40*/  LDS R15, [UR7] ;  /* 0x00000007ff0f7984 */ /* 0x000e220008000800 */
[----:B------:R-:W-:Y:S02]  /*fc50*/  IADD3 R18, P1, PT, R18, UR8, RZ ;  /* 0x0000000812127c10 */ /* 0x000fe4000ff3e0ff */
[----:B------:R-:W-:-:S04]  /*fc60*/  MOV R3, UR8 ;  /* 0x0000000800037c02 */ /* 0x000fc80008000f00 */
[----:B------:R-:W-:Y:S02]  /*fc70*/  LEA.HI.X.SX32 R3, R3, R2, 0x1, P1 ;  /* 0x0000000203037211 */ /* 0x000fe400008f0eff */
[----:B------:R-:W-:-:S04]  /*fc80*/  LEA R2, P1, R18, UR10, 0x2 ;  /* 0x0000000a12027c11 */ /* 0x000fc8000f8210ff */
[----:B------:R-:W-:Y:S01]  /*fc90*/  LEA.HI.X R3, R18, UR11, R3, 0x2, P1 ;  /* 0x0000000b12037c11 */ /* 0x000fe200088f1403 */
[----:B--2--5:R-:W-:Y:S01]  /*fca0*/  FADD.FTZ R4, R32, R4 ;  /* 0x0000000420047221 */ /* 0x024fe20000010000 */
[----:B------:R-:W-:Y:S01]  /*fcb0*/  FADD.FTZ R5, R33, R5 ;  /* 0x0000000521057221 */ /* 0x000fe20000010000 */
[----:B------:R-:W-:Y:S01]  /*fcc0*/  FADD.FTZ R6, R34, R6 ;  /* 0x0000000622067221 */ /* 0x000fe20000010000 */
[----:B------:R-:W-:Y:S01]  /*fcd0*/  FADD.FTZ R7, R35, R7 ;  /* 0x0000000723077221 */ /* 0x000fe20000010000 */
[----:B----4-:R-:W-:Y:S01]  /*fce0*/  @P0 FMUL.FTZ R4, R4, R20 ;  /* 0x0000001404040220 */ /* 0x010fe20000410000 */
        /* <DEDUP_REMOVED lines=8> */
.L_x_5351:
[----:B------:R-:W-:Y:S05]  /*fd70*/  BSYNC.RECONVERGENT B0 ;  /* 0x0000000000007941 */ /* 0x000fea0003800200 */
.L_x_5350:
[----:B------:R-:W-:Y:S01]  /*fd80*/  BAR.SYNC.DEFER_BLOCKING 0x0 ;  /* 0x0000000000007b1d */ /* 0x000fe20000010000 */
[----:B------:R-:W-:-:S04]  /*fd90*/  ISETP.GT.U32.AND P1, PT, R13, 0xdf, PT ;  /* 0x000000df0d00780c */ /* 0x000fc80003f24070 */
[----:B------:R-:W-:-:S09]  /*fda0*/  ISETP.GT.U32.OR P0, PT, R0, 0x3f, P1 ;  /* 0x0000003f0000780c */ /* 0x000fd20000f04470 */
[----:B------:R-:W-:Y:S05]  /*fdb0*/  @P1 BRA `(.L_x_5381) ;  /* 0x0000000000741947 */ /* 0x000fea0003800000 */
[----:B------:R-:W0:Y:S01]  /*fdc0*/  S2UR UR5, SR_CgaCtaId ;  /* 0x00000000000579c3 */ /* 0x000e220000008800 */
[----:B------:R-:W-:Y:S01]  /*fdd0*/  UMOV UR4, 0x400 ;  /* 0x0000040000047882 */ /* 0x000fe20000000000 */
[----:B-1----:R-:W-:Y:S01]  /*fde0*/  LOP3.LUT R2, R0, 0x380, RZ, 0xc0, !PT ;  /* 0x0000038000027812 */ /* 0x002fe200078ec0ff */
        /* <DEDUP_REMOVED lines=26> */
.L_x_5381:
[----:B------:R-:W-:Y:S05]  /*ff90*/  @P0 EXIT ;  /* 0x000000000000094d */ /* 0x000fea0003800000 */
[----:B------:R-:W0:Y:S02]  /*ffa0*/  LDCU UR4, c[0x0][0x478] ;  /* 0x00008f00ff0477ac */ /* 0x000e240008000800 */
[----:B0-----:R-:W-:-:S09]  /*ffb0*/  UISETP.NE.AND UP0, UPT, UR4, 0x2, UPT ;  /* 0x000000020400788c */ /* 0x001fd2000bf05270 */
[----:B------:R-:W-:Y:S05]  /*ffc0*/  BRA.U UP0, `(.L_x_5382) ;  /* 0x00000001007c7547 */ /* 0x000fea000b800000 */
[----:B-1----:R-:W0:Y:S01]  /*ffd0*/  LDC.64 R2, c[0x0][0x470] ;  /* 0x00011c00ff027b82 */ /* 0x002e220000000a00 */
[----:B------:R-:W1:Y:S01]  /*ffe0*/  LDCU.64 UR4, c[0x0][0x380] ;  /* 0x00007000ff0477ac */ /* 0x000e620008000a00 */
        /* <DEDUP_REMOVED lines=24> */
[----:B-1----:R-:W-:-:S03]  /*10170*/  IADD3 R2, P0, PT, R13, UR4, RZ ;  /* 0x000000040d027c10 */ /* 0x002fc6000ff1e0ff */
[----:B------:R-:W-:Y:S01]  /*10180*/  IMAD.IADD R5, R4, 0x1, R5 ;  /* 0x0000000104057824 */ /* 0x000fe200078e0205 */
[----:B------:R-:W-:-:S05]  /*10190*/  LEA.HI.X.SX32 R3, R13, UR5, 0x1, P0 ;  /* 0x000000050d037c11 */ /* 0x000fca00080f0eff */
[----:B------:R-:W-:Y:S01]  /*101a0*/  STG.E desc[UR36][R2.64], R5 ;  /* 0x0000000502007986 */ /* 0x000fe2000c101924 */
[----:B------:R-:W-:Y:S05]  /*101b0*/  EXIT ;  /* 0x000000000000794d */ /* 0x000fea0003800000 */
.L_x_5382:
[----:B-1----:R-:W0:Y:S01]  /*101c0*/  LDC.64 R2, c[0x0][0x380] ;  /* 0x0000e000ff027b82 */ /* 0x002e220000000a00 */
[----:B------:R-:W-:-:S05]  /*101d0*/  IADD3 R13, PT, PT, R16, R13, RZ ;  /* 0x0000000d100d7210 */ /* 0x000fca0007ffe0ff */
[----:B0-----:R-:W-:-:S05]  /*101e0*/  IMAD.WIDE R2, R13, 0x4, R2 ;  /* 0x000000040d027825 */ /* 0x001fca00078e0202 */
[----:B------:R-:W-:Y:S01]  /*101f0*/  STG.E.128 desc[UR36][R2.64], R8 ;  /* 0x0000000802007986 */ /* 0x000fe2000c101d24 */
[----:B------:R-:W-:Y:S05]  /*10200*/  EXIT ;  /* 0x000000000000794d */ /* 0x000fea0003800000 */
.L_x_5383:
        /* <DEDUP_REMOVED lines=15> */
.L_x_5610:


//--------------------- .text._ZN4mmha33masked_multihead_attention_kernelIfLi224ELi256ELi2ELi64ELi128ELb0ELb0EEEv26Multihead_attention_paramsIT_XT5_EE --------------------------
	.section	.text._ZN4mmha33masked_multihead_attention_kernelIfLi224ELi256ELi2ELi64ELi128ELb0ELb0EEEv26Multihead_attention_paramsIT_XT5_EE,"ax",@progbits
	.align	128
        .global         _ZN4mmha33masked_multihead_attention_kernelIfLi224ELi256ELi2ELi64ELi128ELb0ELb0EEEv26Multihead_attention_paramsIT_XT5_EE
        .type           _ZN4mmha33masked_multihead_attention_kernelIfLi224ELi256ELi2ELi64ELi128ELb0ELb0EEEv26Multihead_attention_paramsIT_XT5_EE,@function
        .size           _ZN4mmha33masked_multihead_attention_kernelIfLi224ELi256ELi2ELi64ELi128ELb0ELb0EEEv26Multihead_attention_paramsIT_XT5_EE,(.L_x_5611 - _ZN4mmha33masked_multihead_attention_kernelIfLi224ELi256ELi2ELi64ELi128ELb0ELb0EEEv26Multihead_attention_paramsIT_XT5_EE)
        .other          _ZN4mmha33masked_multihead_attention_kernelIfLi224ELi256ELi2ELi64ELi128ELb0ELb0EEEv26Multihead_attention_paramsIT_XT5_EE,@"STO_CUDA_ENTRY STV_DEFAULT"
_ZN4mmha33masked_multihead_attention_kernelIfLi224ELi256ELi2ELi64ELi128ELb0ELb0EEEv26Multihead_attention_paramsIT_XT5_EE:
.text._ZN4mmha33masked_multihead_attention_kernelIfLi224ELi256ELi2ELi64ELi128ELb0ELb0EEEv26Multihead_attention_paramsIT_XT5_EE:
        /* <DEDUP_REMOVED lines=15> */
.L_x_5384:
[----:B------:R-:W1:Y:S01]  /*00f0*/  LDCU.64 UR4, c[0x0][0x4a0] ;  /* 0x00009400ff0477ac */ /* 0x000e620008000a00 */
[----:B------:R-:W2:Y:S01]  /*0100*/  LDC R5, c[0x0][0x478] ;  /* 0x00011e00ff057b82 */ /* 0x000ea20000000800 */
[----:B------:R-:W3:Y:S01]  /*0110*/  S2R R6, SR_CTAID.Y ;  /* 0x0000000000067919 */ /* 0x000ee20000002600 */
[----:B------:R-:W4:Y:S01]  /*0120*/  LDCU UR14, c[0x0][0x3f0] ;  /* 0x00007e00ff0e77ac */ /* 0x000f220008000800 */
[----:B------:R-:W2:Y:S01]  /*0130*/  LDCU UR8, c[0x0][0x3e8] ;  /* 0x00007d00ff0877ac */ /* 0x000ea20008000800 */
[----:B------:R-:W3:Y:S04]  /*0140*/  S2R R22, SR_TID.X ;  /* 0x0000000000167919 */ /* 0x000ee80000002100 */
[----:B------:R-:W2:Y:S01]  /*0150*/  S2UR UR42, SR_CTAID.X ;  /* 0x00000000002a79c3 */ /* 0x000ea20000002500 */
[----:B------:R-:W2:Y:S01]  /*0160*/  LDCU UR10, c[0x0][0x3f8] ;  /* 0x00007f00ff0a77ac */ /* 0x000ea20008000800 */
[----:B------:R-:W3:Y:S01]  /*0170*/  LDCU.64 UR12, c[0x0][0x460] ;  /* 0x00008c00ff0c77ac */ /* 0x000ee20008000a00 */
[----:B-1----:R-:W-:Y:S01]  /*0180*/  UISETP.NE.U32.AND UP0, UPT, UR4, URZ, UPT ;  /* 0x000000ff0400728c */ /* 0x002fe2000bf05070 */
[----:B----4-:R-:W-:-:S03]  /*0190*/  IMAD.U32 R0, RZ, RZ, UR14 ;  /* 0x0000000eff007e24 */ /* 0x010fc6000f8e00ff */
[----:B------:R-:W-:Y:S02]  /*01a0*/  UISETP.NE.AND.EX UP0, UPT, UR5, URZ, UPT, UP0 ;  /* 0x000000ff0500728c */ /* 0x000fe4000bf05300 */
[----:B------:R-:W-:-:S04]  /*01b0*/  IABS R0, R0 ;  /* 0x0000000000007213 */ /* 0x000fc80000000000 */
[----:B------:R-:W-:Y:S02]  /*01c0*/  PLOP3.LUT P1, PT, PT, PT, UP0, 0x80, 0x8 ;  /* 0x000000000008781c */ /* 0x000fe40003f2f008 */
[----:B------:R-:W-:-:S03]  /*01d0*/  R2UR UR11, R0 ;  /* 0x00000000000b72ca */ /* 0x000fc600000e0000 */
[----:B------:R-:W1:Y:S10]  /*01e0*/  @UP0 LDCU.64 UR4, c[0x0][0x4a0] ;  /* 0x00009400ff0407ac */ /* 0x000e740008000a00 */
[----:B------:R-:W4:Y:S01]  /*01f0*/  I2F.RP R0, UR11 ;  /* 0x0000000b00007d06 */ /* 0x000f220008209400 */
[----:B-1----:R-:W-:-:S06]  /*0200*/  @UP0 UIMAD.WIDE.U32 UR4, UR6, 0x4, UR4 ;  /* 0x00000004060408a5 */ /* 0x002fcc000f8e0004 */
[----:B------:R-:W-:Y:S01]  /*0210*/  IMAD.U32 R2, RZ, RZ, UR4 ;  /* 0x00000004ff027e24 */ /* 0x000fe2000f8e00ff */
[----:B----4-:R-:W1:Y:S01]  /*0220*/  MUFU.RCP R0, R0 ;  /* 0x0000000000007308 */ /* 0x010e620000001000 */
[----:B------:R-:W-:-:S05]  /*0230*/  IMAD.U32 R3, RZ, RZ, UR5 ;  /* 0x00000005ff037e24 */ /* 0x000fca000f8e00ff */
[----:B0-----:R0:W4:Y:S01]  /*0240*/  @P1 LDG.E R7, desc[UR36][R2.64] ;  /* 0x0000002402071981 */ /* 0x001122000c1e1900 */
[----:B--2---:R-:W-:Y:S01]  /*0250*/  ISETP.NE.AND P4, PT, R5, 0x2, PT ;  /* 0x000000020500780c */ /* 0x004fe20003f85270 */
[----:B------:R-:W-:Y:S02]  /*0260*/  UISETP.NE.AND UP1, UPT, UR8, URZ, UPT ;  /* 0x000000ff0800728c */ /* 0x000fe4000bf25270 */
[----:B------:R-:W-:Y:S01]  /*0270*/  UIMAD UR44, UR6, UR10, UR42 ;  /* 0x0000000a062c72a4 */ /* 0x000fe2000f8e022a */
[----:B-1----:R-:W-:-:S09]  /*0280*/  IADD3 R4, PT, PT, R0, 0xffffffe, RZ ;  /* 0x0ffffffe00047810 */ /* 0x002fd20007ffe0ff */
[----:B0-----:R-:W0:Y:S01]  /*0290*/  @!P4 LDC.64 R2, c[0x0][0x398] ;  /* 0x0000e600ff02cb82 */ /* 0x001e220000000a00 */
[----:B------:R-:W-:Y:S01]  /*02a0*/  @UP1 UIMAD UR8, UR6, UR8, URZ ;  /* 0x00000008060812a4 */ /* 0x000fe2000f8e02ff */
[----:B------:R-:W1:Y:S01]  /*02b0*/  F2I.FTZ.U32.TRUNC.NTZ R4, R4 ;  /* 0x0000000400047305 */ /* 0x000e62000021f000 */
[----:B------:R-:W-:Y:S02]  /*02c0*/  @!UP1 UIMAD UR43, UR44, 0xe0, URZ ;  /* 0x000000e02c2b98a4 */ /* 0x000fe4000f8e02ff */
[----:B------:R-:W-:Y:S01]  /*02d0*/  @UP1 UIMAD UR43, UR42, 0xe0, UR8 ;  /* 0x000000e02a2b18a4 */ /* 0x000fe2000f8e0208 */
[----:B---3--:R-:W-:Y:S01]  /*02e0*/  IMAD.SHL.U32 R10, R22, 0x4, RZ ;  /* 0x00000004160a7824 */ /* 0x008fe200078e00ff */
[----:B------:R-:W-:-:S05]  /*02f0*/  IABS R0, R6 ;  /* 0x0000000600007213 */ /* 0x000fca0000000000 */
[----:B------:R-:W2:Y:S01]  /*0300*/  LDCU UR8, c[0x0][0x3f4] ;  /* 0x00007e80ff0877ac */ /* 0x000ea20008000800 */
[----:B------:R-:W-:Y:S01]  /*0310*/  VIADD R13, R10, UR43 ;  /* 0x0000002b0a0d7c36 */ /* 0x000fe20008000000 */
[----:B-1----:R-:W-:Y:S02]  /*0320*/  R2UR UR5, R4 ;  /* 0x00000000040572ca */ /* 0x002fe400000e0000 */
[----:B------:R-:W1:Y:S02]  /*0330*/  @!P4 LDC.64 R4, c[0x0][0x468] ;  /* 0x00011a00ff04cb82 */ /* 0x000e640000000a00 */
[----:B0-----:R-:W-:-:S04]  /*0340*/  @!P4 IADD3 R2, P0, PT, R13, R2, RZ ;  /* 0x000000020d02c210 */ /* 0x001fc80007f1e0ff */
[----:B------:R-:W-:-:S05]  /*0350*/  @!P4 LEA.HI.X.SX32 R3, R13, R3, 0x1, P0 ;  /* 0x000000030d03c211 */ /* 0x000fca00000f0eff */
[----:B------:R-:W3:Y:S04]  /*0360*/  @!P4 LDG.E R6, desc[UR36][R2.64] ;  /* 0x000000240206c981 */ /* 0x000ee8000c1e1900 */
[----:B-1----:R0:W3:Y:S01]  /*0370*/  @!P4 LDG.E R5, desc[UR36][R4.64+0x4] ;  /* 0x000004240405c981 */ /* 0x0020e2000c1e1900 */
[----:B------:R-:W-:Y:S01]  /*0380*/  R2UR UR9, R0 ;  /* 0x00000000000972ca */ /* 0x000fe200000e0000 */
[----:B------:R-:W-:Y:S01]  /*0390*/  UIADD3 UR7, UPT, UPT, URZ, -UR5, URZ ;  /* 0x80000005ff077290 */ /* 0x000fe2000fffe0ff */
[----:B------:R-:W-:-:S03]  /*03a0*/  UMOV UR4, URZ ;  /* 0x000000ff00047c82 */ /* 0x000fc60008000000 */
[----:B------:R-:W-:-:S04]  /*03b0*/  UIMAD UR7, UR7, UR11, URZ ;  /* 0x0000000b070772a4 */ /* 0x000fc8000f8e02ff */
[----:B------:R-:W-:-:S04]  /*03c0*/  UIMAD.WIDE.U32 UR4, UR5, UR7, UR4 ;  /* 0x00000007050472a5 */ /* 0x000fc8000f8e0004 */
[----:B------:R-:W-:Y:S01]  /*03d0*/  UIMAD.WIDE.U32 UR4, UR5, UR9, URZ ;  /* 0x00000009050472a5 */ /* 0x000fe2000f8e00ff */
[----:B--2---:R-:W-:-:S06]  /*03e0*/  IMAD.U32 R0, RZ, RZ, UR8 ;  /* 0x00000008ff007e24 */ /* 0x004fcc000f8e00ff */
[----:B------:R-:W-:Y:S01]  /*03f0*/  UMOV UR7, UR5 ;  /* 0x0000000500077c82 */ /* 0x000fe20008000000 */
[----:B------:R-:W-:Y:S01]  /*0400*/  IABS R0, R0 ;  /* 0x0000000000007213 */ /* 0x000fe20000000000 */
[----:B------:R-:W-:-:S04]  /*0410*/  UIADD3 UR4, UPT, UPT, -UR7, URZ, URZ ;  /* 0x000000ff07047290 */ /* 0x000fc8000fffe1ff */
[----:B------:R-:W-:Y:S01]  /*0420*/  UIMAD UR4, UR11, UR4, UR9 ;  /* 0x000000040b0472a4 */ /* 0x000fe2000f8e0209 */
[----:B------:R-:W-:-:S03]  /*0430*/  R2UR UR9, R0 ;  /* 0x00000000000972ca */ /* 0x000fc600000e0000 */
[----:B------:R-:W-:Y:S02]  /*0440*/  UISETP.GT.U32.AND UP2, UPT, UR11, UR4, UPT ;  /* 0x000000040b00728c */ /* 0x000fe4000bf44070 */
[----:B------:R-:W-:-:S08]  /*0450*/  UISETP.NE.U32.AND UP1, UPT, UR12, URZ, UPT ;  /* 0x000000ff0c00728c */ /* 0x000fd0000bf25070 */
[----:B------:R-:W1:Y:S01]  /*0460*/  I2F.RP R0, UR9 ;  /* 0x0000000900007d06 */ /* 0x000e620008209400 */
[----:B------:R-:W-:Y:S02]  /*0470*/  @!UP2 UIADD3 UR4, UPT, UPT, UR4, -UR11, URZ ;  /* 0x8000000b0404a290 */ /* 0x000fe4000fffe0ff */
[----:B------:R-:W-:Y:S02]  /*0480*/  UISETP.NE.AND.EX UP1, UPT, UR13, URZ, UPT, UP1 ;  /* 0x000000ff0d00728c */ /* 0x000fe4000bf25310 */
[----:B------:R-:W-:Y:S02]  /*0490*/  UISETP.GE.U32.AND UP4, UPT, UR4, UR11, UPT ;  /* 0x0000000b0400728c */ /* 0x000fe4000bf86070 */
[----:B------:R-:W-:Y:S02]  /*04a0*/  ULOP3.LUT UR4, UR6, UR14, URZ, 0x3c, !UPT ;  /* 0x0000000e06047292 */ /* 0x000fe4000f8e3cff */
[----:B------:R-:W-:Y:S02]  /*04b0*/  @!UP2 UIADD3 UR7, UPT, UPT, UR7, 0x1, URZ ;  /* 0x000000010707a890 */ /* 0x000fe4000fffe0ff */
[----:B------:R-:W-:Y:S01]  /*04c0*/  UISETP.GE.AND UP3, UPT, UR4, URZ, UPT ;  /* 0x000000ff0400728c */ /* 0x000fe2000bf66270 */
[----:B-1----:R-:W0:Y:S06]  /*04d0*/  MUFU.RCP R0, R0 ;  /* 0x0000000000007308 */ /* 0x002e2c0000001000 */
[----:B------:R-:W1:Y:S01]  /*04e0*/  @UP1 LDCU.64 UR4, c[0x0][0x460] ;  /* 0x00008c00ff0417ac */ /* 0x000e620008000a00 */
[----:B------:R-:W-:-:S02]  /*04f0*/  UISETP.NE.AND UP2, UPT, UR14, URZ, UPT ;  /* 0x000000ff0e00728c */ /* 0x000fc4000bf45270 */
[----:B------:R-:W-:-:S07]  /*0500*/  @UP4 UIADD3 UR7, UPT, UPT, UR7, 0x1, URZ ;  /* 0x0000000107074890 */ /* 0x000fce000fffe0ff */
[----:B------:R-:W-:Y:S02]  /*0510*/  UMOV UR41, UR7 ;  /* 0x0000000700297c82 */ /* 0x000fe40008000000 */
[----:B------:R-:W-:Y:S01]  /*0520*/  @!UP3 UIADD3 UR41, UPT, UPT, -UR41, URZ, URZ ;  /* 0x000000ff2929b290 */ /* 0x000fe2000fffe1ff */
[----:B0-----:R-:W-:Y:S01]  /*0530*/  VIADD R4, R0, 0xffffffe ;  /* 0x0ffffffe00047836 */ /* 0x001fe20000000000 */
[----:B------:R-:W-:Y:S01]  /*0540*/  @!UP2 ULOP3.LUT UR41, URZ, UR14, URZ, 0x33, !UPT ;  /* 0x0000000eff29a292 */ /* 0x000fe2000f8e33ff */
[----:B------:R-:W0:Y:S03]  /*0550*/  @UP0 LDCU UR7, c[0x0][0x430] ;  /* 0x00008600ff0707ac */ /* 0x000e260008000800 */
[----:B-1----:R-:W-:Y:S01]  /*0560*/  @UP1 UIMAD.WIDE UR4, UR41, 0x4, UR4 ;  /* 0x00000004290418a5 */ /* 0x002fe2000f8e0204 */
[----:B------:R-:W1:Y:S01]  /*0570*/  F2I.FTZ.U32.TRUNC.NTZ R4, R4 ;  /* 0x0000000400047305 */ /* 0x000e62000021f000 */
[----:B------:R-:W0:Y:S04]  /*0580*/  @!UP0 LDCU UR45, c[0x0][0x40c] ;  /* 0x00008180ff2d87ac */ /* 0x000e280008000800 */
[----:B------:R-:W-:-:S02]  /*0590*/  MOV R2, UR4 ;  /* 0x0000000400027c02 */ /* 0x000fc40008000f00 */
[----:B------:R-:W-:Y:S01]  /*05a0*/  PLOP3.LUT P3, PT, PT, PT, UP1, 0x80, 0x8 ;  /* 0x000000000008781c */ /* 0x000fe20003f6f018 */
[----:B------:R-:W-:Y:S01]  /*05b0*/  IMAD.U32 R3, RZ, RZ, UR5 ;  /* 0x00000005ff037e24 */ /* 0x000fe2000f8e00ff */
[----:B-1----:R-:W-:-:S11]  /*05c0*/  R2UR UR5, R4 ;  /* 0x00000000040572ca */ /* 0x002fd600000e0000 */
        /* <DEDUP_REMOVED lines=8> */
[----:B----4-:R-:W-:-:S13]  /*0650*/  @P1 R2UR UR4, R7 ;  /* 0x00000000070412ca */ /* 0x010fda00000e0000 */
[----:B0-----:R-:W-:-:S06]  /*0660*/  @UP0 UIADD3 UR45, UPT, UPT, UR4, UR7, URZ ;  /* 0x00000007042d0290 */ /* 0x001fcc000fffe0ff */
[----:B-1----:R-:W-:Y:S01]  /*0670*/  IABS R2, UR45 ;  /* 0x0000002d00027c13 */ /* 0x002fe20008000000 */
        /* <DEDUP_REMOVED lines=8> */
[----:B------:R-:W-:-:S11]  /*0700*/  UISETP.GT.U32.AND UP0, UPT, UR9, UR40, UPT ;  /* 0x000000280900728c */ /* 0x000fd6000bf04070 */
[----:B------:R-:W-:-:S04]  /*0710*/  @!UP0 UIADD3 UR40, UPT, UPT, UR40, -UR9, URZ ;  /* 0x8000000928288290 */ /* 0x000fc8000fffe0ff */
[----:B------:R-:W-:Y:S01]  /*0720*/  UISETP.GT.U32.AND UP0, UPT, UR9, UR40, UPT ;  /* 0x000000280900728c */ /* 0x000fe2000bf04070 */
[----:B---3--:R-:W0:Y:S01]  /*0730*/  @!P4 I2F.S8 R0, R6 ;  /* 0x000000060000c306 */ /* 0x008e220000001400 */
[----:B------:R-:W-:-:S07]  /*0740*/  UISETP.GE.AND UP1, UPT, UR45, URZ, UPT ;  /* 0x000000ff2d00728c */ /* 0x000fce000bf26270 */
[----:B------:R-:W1:Y:S02]  /*0750*/  @!P4 I2F.S8 R2, R6.B1 ;  /* 0x100000060002c306 */ /* 0x000e640000001400 */
[----:B------:R-:W-:Y:S02]  /*0760*/  @!UP0 UIADD3 UR40, UPT, UPT, UR40, -UR9, URZ ;  /* 0x8000000928288290 */ /* 0x000fe4000fffe0ff */
[----:B------:R-:W-:-:S04]  /*0770*/  UISETP.NE.AND UP0, UPT, UR8, URZ, UPT ;  /* 0x000000ff0800728c */ /* 0x000fc8000bf05270 */
[----:B------:R-:W2:Y:S01]  /*0780*/  @!P4 I2F.S8 R4, R6.B2 ;  /* 0x200000060004c306 */ /* 0x000ea20000001400 */
[----:B------:R-:W-:-:S07]  /*0790*/  UIADD3 UR4, UPT, UPT, UR45, 0x1, -UR8 ;  /* 0x000000012d047890 */ /* 0x000fce000fffe808 */
[----:B------:R-:W3:Y:S01]  /*07a0*/  @!P4 I2F.S8 R12, R6.B3 ;  /* 0x30000006000cc306 */ /* 0x000ee20000001400 */
[----:B------:R-:W-:Y:S01]  /*07b0*/  @!UP1 UIADD3 UR40, UPT, UPT, -UR40, URZ, URZ ;  /* 0x000000ff28289290 */ /* 0x000fe2000fffe1ff */
[----:B------:R-:W-:Y:S01]  /*07c0*/  VIMNMX R118, PT, PT, RZ, UR4, !PT ;  /* 0x00000004ff767c48 */ /* 0x000fe2000ffe0100 */
[----:B------:R-:W-:Y:S01]  /*07d0*/  @!UP0 ULOP3.LUT UR40, URZ, UR8, URZ, 0x33, !UPT ;  /* 0x00000008ff288292 */ /* 0x000fe2000f8e33ff */
[C---:B0-----:R-:W-:Y:S01]  /*07e0*/  @!P4 FMUL.FTZ R24, R5.reuse, R0 ;  /* 0x000000000518c220 */ /* 0x041fe20000410000 */
[C---:B-1----:R-:W-:Y:S01]  /*07f0*/  @!P4 FMUL.FTZ R25, R5.reuse, R2 ;  /* 0x000000020519c220 */ /* 0x042fe20000410000 */
[C---:B--2---:R-:W-:Y:S01]  /*0800*/  @!P4 FMUL.FTZ R26, R5.reuse, R4 ;  /* 0x00000004051ac220 */ /* 0x044fe20000410000 */
[----:B---3--:R-:W-:Y:S01]  /*0810*/  @!P4 FMUL.FTZ R27, R5, R12 ;  /* 0x0000000c051bc220 */ /* 0x008fe20000410000 */
        /* <DEDUP_REMOVED lines=20> */
.L_x_5386:
[----:B------:R-:W-:Y:S05]  /*0960*/  BSYNC.RECONVERGENT B0 ;  /* 0x0000000000007941 */ /* 0x000fea0003800200 */
.L_x_5385:
        /* <DEDUP_REMOVED lines=8> */
.L_x_5388:
[----:B------:R-:W-:Y:S05]  /*09f0*/  BSYNC.RECONVERGENT B0 ;  /* 0x0000000000007941 */ /* 0x000fea0003800200 */
.L_x_5387:
        /* <DEDUP_REMOVED lines=104> */
.L_x_5390:
        /* <DEDUP_REMOVED lines=54> */
.L_x_5392:
        /* <DEDUP_REMOVED lines=79> */
.L_x_5396:
[----:B------:R-:W-:Y:S05]  /*18d0*/  BSYNC.RECONVERGENT B1 ;  /* 0x0000000000017941 */ /* 0x000fea0003800200 */
.L_x_5395:
        /* <DEDUP_REMOVED lines=8> */
.L_x_5394:
[----:B------:R-:W-:Y:S05]  /*1960*/  BSYNC.RECONVERGENT B0 ;  /* 0x0000000000007941 */ /* 0x000fea0003800200 */
.L_x_5393:
[----:B------:R-:W-:Y:S01]  /*1970*/  BAR.SYNC.DEFER_BLOCKING 0x0 ;  /* 0x0000000000007b1d */ /* 0x000fe20000010000 */
[----:B------:R-:W-:-:S04]  /*1980*/  @!P6 IMAD R23, R23, R28, R29 ;  /* 0x0000001c1717e224 */ /* 0x000fc800078e021d */
[C---:B------:R-:W-:Y:S02]  /*1990*/  @!P6 IMAD R0, R23.reuse, 0x4, R0 ;  /* 0x000000041700e824 */ /* 0x040fe400078e0200 */
[----:B------:R-:W-:-:S03]  /*19a0*/  @!P6 IMAD R2, R23, 0x4, R2 ;  /* 0x000000041702e824 */ /* 0x000fc600078e0202 */
[----:B---3--:R0:W1:Y:S04]  /*19b0*/  @!P6 LDS.128 R16, [R0] ;  /* 0x000000000010e984 */ /* 0x0080680000000c00 */
[----:B------:R0:W2:Y:S01]  /*19c0*/  @!P6 LDS.128 R24, [R2] ;  /* 0x000000000218e984 */ /* 0x0000a20000000c00 */
[----:B------:R-:W-:Y:S06]  /*19d0*/  BAR.SYNC.DEFER_BLOCKING 0x0 ;  /* 0x0000000000007b1d */ /* 0x000fec0000010000 */
.L_x_5391:
[----:B------:R-:W-:Y:S05]  /*19e0*/  BSYNC.RECONVERGENT B6 ;  /* 0x0000000000067941 */ /* 0x000fea0003800200 */
.L_x_5389:
        /* <DEDUP_REMOVED lines=23> */
.L_x_5398:
[----:B------:R-:W-:Y:S05]  /*1b60*/  BSYNC.RECONVERGENT B0 ;  /* 0x0000000000007941 */ /* 0x000fea0003800200 */
.L_x_5397:
[----:B0-----:R-:W0:Y:S01]  /*1b70*/  SHFL.BFLY PT, R3, R0, 0x10, 0x1f ;  /* 0x0e001f0000037f89 */ /* 0x001e2200000e0000 */
[----:B------:R-:W3:Y:S01]  /*1b80*/  S2UR UR10, SR_CgaCtaId ;  /* 0x00000000000a79c3 */ /* 0x000ee20000008800 */
[----:B------:R-:W-:Y:S01]  /*1b90*/  UMOV UR9, 0x400 ;  /* 0x0000040000097882 */ /* 0x000fe20000000000 */
[----:B------:R-:W-:Y:S01]  /*1ba0*/  BSSY.RECONVERGENT B0, `(.L_x_5399) ;  /* 0x000002e000007945 */ /* 0x000fe20003800200 */
[----:B------:R-:W-:Y:S02]  /*1bb0*/  IMAD.MOV.U32 R252, RZ, RZ, -0x800001 ;  /* 0xff7ffffffffc7424 */ /* 0x000fe400078e00ff */
[----:B0-----:R-:W-:Y:S01]  /*1bc0*/  FADD.FTZ R3, R3, R0 ;  /* 0x0000000003037221 */ /* 0x001fe20000010000 */
[----:B------:R-:W-:Y:S01]  /*1bd0*/  SHF.R.U32.HI R0, RZ, 0x3, R22 ;  /* 0x00000003ff007819 */ /* 0x000fe20000011616 */
[----:B---3--:R-:W-:-:S03]  /*1be0*/  ULEA UR4, UR10, UR9, 0x18 ;  /* 0x000000090a047291 */ /* 0x008fc6000f8ec0ff */
[----:B------:R-:W0:Y:S01]  /*1bf0*/  SHFL.BFLY PT, R2, R3, 0x8, 0x1f ;  /* 0x0d001f0003027f89 */ /* 0x000e2200000e0000 */
[----:B------:R-:W-:Y:S01]  /*1c00*/  LOP3.LUT R0, R0, 0x7c, RZ, 0xc0, !PT ;  /* 0x0000007c00007812 */ /* 0x000fe200078ec0ff */
        /* <DEDUP_REMOVED lines=38> */
.L_x_5401:
[----:B------:R3:W-:Y:S02]  /*1e70*/  STS [R9], R252 ;  /* 0x000000fc09007388 */ /* 0x0007e40000000800 */
.L_x_5400:
[----:B------:R-:W-:Y:S05]  /*1e80*/  BSYNC.RECONVERGENT B0 ;  /* 0x0000000000007941 */ /* 0x000fea0003800200 */
.L_x_5399:
[----:B------:R-:W-:Y:S01]  /*1e90*/  VIADD R0, R5, 0xf ;  /* 0x0000000f05007836 */ /* 0x000fe20000000000 */
[----:B------:R-:W4:Y:S01]  /*1ea0*/  LDCU UR4, c[0x0][0x3f0] ;  /* 0x00007e00ff0477ac */ /* 0x000f220008000800 */
[----:B------:R-:W-:Y:S01]  /*1eb0*/  SHF.R.U32.HI R249, RZ, 0x1, R22 ;  /* 0x00000001fff97819 */ /* 0x000fe20000011616 */
[----:B------:R-:W-:Y:S01]  /*1ec0*/  BSSY B0, `(.L_x_5402) ;  /* 0x0000519000007945 */ /* 0x000fe20003800000 */
[----:B------:R-:W-:Y:S01]  /*1ed0*/  SHF.L.U32 R22, R22, 0x3, RZ ;  /* 0x0000000316167819 */ /* 0x000fe200000006ff */
[----:B------:R-:W-:Y:S01]  /*1ee0*/  UIADD3 UR9, UPT, UPT, UR9, 0x20, URZ ;  /* 0x0000002009097890 */ /* 0x000fe2000fffe0ff */
[----:B------:R-:W-:Y:S01]  /*1ef0*/  SHF.R.S32.HI R3, RZ, 0x1f, R0 ;  /* 0x0000001fff037819 */ /* 0x000fe20000011400 */
[----:B------:R-:W0:Y:S01]  /*1f00*/  LDCU UR14, c[0x0][0x410] ;  /* 0x00008200ff0e77ac */ /* 0x000e220008000800 */
[----:B------:R-:W-:Y:S02]  /*1f10*/  LOP3.LUT R2, R22, 0x8, RZ, 0xc0, !PT ;  /* 0x0000000816027812 */ /* 0x000fe400078ec0ff */
[----:B------:R-:W-:Y:S01]  /*1f20*/  LEA.HI R3, R3, R0, RZ, 0x4 ;  /* 0x0000000003037211 */ /* 0x000fe200078f20ff */
[----:B------:R-:W0:Y:S03]  /*1f30*/  LDCU.64 UR16, c[0x0][0x438] ;  /* 0x00008700ff1077ac */ /* 0x000e260008000a00 */
[----:B------:R-:W-:Y:S01]  /*1f40*/  LOP3.LUT R3, R3, 0xfffffff0, RZ, 0xc0, !PT ;  /* 0xfffffff003037812 */ /* 0x000fe200078ec0ff */
[----:B------:R-:W0:Y:S01]  /*1f50*/  LDCU.64 UR12, c[0x0][0x448] ;  /* 0x00008900ff0c77ac */ /* 0x000e220008000a00 */
[----:B------:R-:W-:Y:S02]  /*1f60*/  BAR.SYNC.DEFER_BLOCKING 0x0 ;  /* 0x0000000000007b1d */ /* 0x000fe40000010000 */
[----:B------:R-:W-:Y:S01]  /*1f70*/  ISETP.GE.AND P0, PT, R249, R3, PT ;  /* 0x00000003f900720c */ /* 0x000fe20003f06270 */
[----:B----4-:R-:W-:-:S02]  /*1f80*/  UIMAD UR4, UR41, UR4, UR42 ;  /* 0x00000004290472a4 */ /* 0x010fc4000f8e022a */
[----:B------:R-:W-:Y:S02]  /*1f90*/  ULEA UR9, UR10, UR9, 0x18 ;  /* 0x000000090a097291 */ /* 0x000fe4000f8ec0ff */
[----:B------:R-:W-:-:S08]  /*1fa0*/  UIMAD UR4, UR4, 0xe0, URZ ;  /* 0x000000e0040478a4 */ /* 0x000fd0000f8e02ff */
[----:B------:R-:W-:Y:S05]  /*1fb0*/  @P0 BRA `(.L_x_5403) ;  /* 0x0000005000240947 */ /* 0x000fea0003800000 */
[----:B------:R-:W4:Y:S01]  /*1fc0*/  LDS.64 R6, [R2+UR9] ;  /* 0x0000000902067984 */ /* 0x000f220008000a00 */
[----:B------:R-:W5:Y:S01]  /*1fd0*/  LDC R0, c[0x0][0x3f4] ;  /* 0x0000fd00ff007b82 */ /* 0x000f620000000800 */
[----:B------:R-:W2:Y:S02]  /*1fe0*/  LDCU.64 UR6, c[0x0][0x420] ;  /* 0x00008400ff0677ac */ /* 0x000ea40008000a00 */
[----:B0-----:R-:W0:Y:S01]  /*1ff0*/  LDS.64 R4, [R2+UR9+0x10] ;  /* 0x0000100902047984 */ /* 0x001e220008000a00 */
[----:B------:R-:W5:Y:S03]  /*2000*/  LDCU UR8, c[0x0][0x440] ;  /* 0x00008800ff0877ac */ /* 0x000f660008000800 */
[----:B---3--:R-:W3:Y:S04]  /*2010*/  LDS.64 R8, [R2+UR9+0x20] ;  /* 0x0000200902087984 */ /* 0x008ee80008000a00 */
[----:B------:R-:W-:Y:S04]  /*2020*/  LDS.64 R246, [R2+UR9+0xb0] ;  /* 0x0000b00902f67984 */ /* 0x000fe80008000a00 */
[----:B-1----:R-:W-:Y:S04]  /*2030*/  LDS.64 R16, [R2+UR9+0xd0] ;  /* 0x0000d00902107984 */ /* 0x002fe80008000a00 */
[----:B------:R-:W-:Y:S01]  /*2040*/  LDS.64 R18, [R2+UR9+0xe0] ;  /* 0x0000e00902127984 */ /* 0x000fe20008000a00 */
[----:B--2---:R-:W-:-:S03]  /*2050*/  ISETP.NE.U32.AND P0, PT, RZ, UR6, PT ;  /* 0x00000006ff007c0c */ /* 0x004fc6000bf05070 */
[----:B------:R-:W-:Y:S01]  /*2060*/  LDS.64 R20, [R2+UR9+0xf0] ;  /* 0x0000f00902147984 */ /* 0x000fe20008000a00 */
[----:B-----5:R-:W-:Y:S01]  /*2070*/  IABS R0, R0 ;  /* 0x0000000000007213 */ /* 0x020fe20000000000 */
[----:B------:R-:W-:Y:S02]  /*2080*/  UIMAD UR5, UR42, UR8, UR45 ;  /* 0x000000082a0572a4 */ /* 0x000fe4000f8e022d */
[----:B------:R-:W-:Y:S01]  /*2090*/  IMAD.U32 R11, RZ, RZ, UR8 ;  /* 0x00000008ff0b7e24 */ /* 0x000fe2000f8e00ff */
[----:B------:R-:W-:Y:S01]  /*20a0*/  LDS.64 R22, [R2+UR9+0x100] ;  /* 0x0001000902167984 */ /* 0x000fe20008000a00 */
[----:B------:R-:W-:Y:S01]  /*20b0*/  ISETP.NE.AND.EX P0, PT, RZ, UR7, PT, P0 ;  /* 0x00000007ff007c0c */ /* 0x000fe2000bf05300 */
[----:B------:R-:W-:Y:S02]  /*20c0*/  IMAD.MOV.U32 R10, RZ, RZ, R0 ;  /* 0x000000ffff0a7224 */ /* 0x000fe400078e0000 */
[----:B------:R-:W-:Y:S02]  /*20d0*/  LDS.64 R24, [R2+UR9+0x110] ;  /* 0x0001100902187984 */ /* 0x000fe40008000a00 */
[----:B------:R-:W1:Y:S02]  /*20e0*/  I2F.RP R0, R10 ;  /* 0x0000000a00007306 */ /* 0x000e640000209400 */
[----:B------:R-:W-:Y:S04]  /*20f0*/  LDS.64 R26, [R2+UR9+0x120] ;  /* 0x00012009021a7984 */ /* 0x000fe80008000a00 */
[----:B----4-:R-:W-:Y:S04]  /*2100*/  STL.64 [R1+0x58], R6 ;  /* 0x0000580601007387 */ /* 0x010fe80000100a00 */
[----:B------:R-:W2:Y:S04]  /*2110*/  LDS.64 R6, [R2+UR9+0x30] ;  /* 0x0000300902067984 */ /* 0x000ea80008000a00 */
[----:B0-----:R-:W-:Y:S01]  /*2120*/  STL.64 [R1+0x50], R4 ;  /* 0x0000500401007387 */ /* 0x001fe20000100a00 */
[----:B-1----:R-:W0:Y:S03]  /*2130*/  MUFU.RCP R0, R0 ;  /* 0x0000000000007308 */ /* 0x002e260000001000 */
[----:B------:R-:W1:Y:S04]  /*2140*/  LDS.64 R4, [R2+UR9+0x40] ;  /* 0x0000400902047984 */ /* 0x000e680008000a00 */
[----:B---3--:R-:W-:Y:S04]  /*2150*/  STL.64 [R1+0x48], R8 ;  /* 0x0000480801007387 */ /* 0x008fe80000100a00 */
[----:B------:R-:W3:Y:S04]  /*2160*/  LDS.64 R8, [R2+UR9+0x50] ;  /* 0x0000500902087984 */ /* 0x000ee80008000a00 */
[----:B------:R-:W-:Y:S04]  /*2170*/  LDS.64 R28, [R2+UR9+0x130] ;  /* 0x00013009021c7984 */ /* 0x000fe80008000a00 */
[----:B------:R-:W-:Y:S04]  /*2180*/  LDS.64 R30, [R2+UR9+0x140] ;  /* 0x00014009021e7984 */ /* 0x000fe80008000a00 */
[----:B------:R-:W-:Y:S04]  /*2190*/  LDS.64 R32, [R2+UR9+0x150] ;  /* 0x0001500902207984 */ /* 0x000fe80008000a00 */
[----:B------:R-:W-:Y:S04]  /*21a0*/  LDS.64 R34, [R2+UR9+0x160] ;  /* 0x0001600902227984 */ /* 0x000fe80008000a00 */
[----:B------:R-:W-:Y:S04]  /*21b0*/  LDS.64 R36, [R2+UR9+0x170] ;  /* 0x0001700902247984 */ /* 0x000fe80008000a00 */
[----:B--2---:R-:W-:Y:S04]  /*21c0*/  STL.64 [R1+0x40], R6 ;  /* 0x0000400601007387 */ /* 0x004fe80000100a00 */
[----:B------:R-:W2:Y:S04]  /*21d0*/  LDS.64 R6, [R2+UR9+0x60] ;  /* 0x0000600902067984 */ /* 0x000ea80008000a00 */
[----:B-1----:R-:W-:Y:S04]  /*21e0*/  STL.64 [R1+0x38], R4 ;  /* 0x0000380401007387 */ /* 0x002fe80000100a00 */
        /* <DEDUP_REMOVED lines=14> */
[----:B------:R-:W4:Y:S04]  /*22d0*/  LDS.64 R48, [R2+UR9+0x1d0] ;  /* 0x0001d00902307984 */ /* 0x000f280008000a00 */
[----:B------:R-:W3:Y:S04]  /*22e0*/  LDS.64 R50, [R2+UR9+0x1e0] ;  /* 0x0001e00902327984 */ /* 0x000ee80008000a00 */
[----:B------:R-:W3:Y:S04]  /*22f0*/  LDS.64 R52, [R2+UR9+0x1f0] ;  /* 0x0001f00902347984 */ /* 0x000ee80008000a00 */
[----:B------:R-:W3:Y:S04]  /*2300*/  LDS.64 R54, [R2+UR9+0x200] ;  /* 0x0002000902367984 */ /* 0x000ee80008000a00 */
[----:B------:R-:W3:Y:S04]  /*2310*/  LDS.64 R56, [R2+UR9+0x210] ;  /* 0x0002100902387984 */ /* 0x000ee80008000a00 */
[----:B--2---:R2:W-:Y:S04]  /*2320*/  STL.64 [R1+0x10], R6 ;  /* 0x0000100601007387 */ /* 0x0045e80000100a00 */
[----:B------:R-:W3:Y:S04]  /*2330*/  LDS.64 R58, [R2+UR9+0x220] ;  /* 0x00022009023a7984 */ /* 0x000ee80008000a00 */
[----:B-1----:R0:W-:Y:S04]  /*2340*/  STL.64 [R1], R4 ;  /* 0x0000000401007387 */ /* 0x0021e80000100a00 */
[----:B------:R-:W1:Y:S01]  /*2350*/  LDS.64 R60, [R2+UR9+0x230] ;  /* 0x00023009023c7984 */ /* 0x000e620008000a00 */
[----:B--2---:R-:W-:-:S03]  /*2360*/  IMAD.U32 R7, RZ, RZ, UR6 ;  /* 0x00000006ff077e24 */ /* 0x004fc6000f8e00ff */
[----:B------:R-:W2:Y:S01]  /*2370*/  LDS.64 R62, [R2+UR9+0x240] ;  /* 0x00024009023e7984 */ /* 0x000ea20008000a00 */
[----:B0-----:R-:W-:-:S03]  /*2380*/  VIADD R4, R0, 0xffffffe ;  /* 0x0ffffffe00047836 */ /* 0x001fc60000000000 */
[----:B------:R-:W0:Y:S01]  /*2390*/  LDS.64 R64, [R2+UR9+0x250] ;  /* 0x0002500902407984 */ /* 0x000e220008000a00 */
[----:B------:R-:W-:Y:S01]  /*23a0*/  IADD3 R0, PT, PT, R118, R249, RZ ;  /* 0x000000f976007210 */ /* 0x000fe20007ffe0ff */
[----:B------:R5:W4:Y:S02]  /*23b0*/  F2I.FTZ.U32.TRUNC.NTZ R5, R4 ;  /* 0x0000000400057305 */ /* 0x000b24000021f000 */
[----:B------:R-:W0:Y:S01]  /*23c0*/  LDS.64 R66, [R2+UR9+0x260] ;  /* 0x0002600902427984 */ /* 0x000e220008000a00 */
[----:B------:R-:W-:Y:S01]  /*23d0*/  LEA R249, R249, UR11, 0x2 ;  /* 0x0000000bf9f97c11 */ /* 0x000fe2000f8e10ff */
[----:B------:R-:W-:Y:S02]  /*23e0*/  IMAD R248, R11, UR5, R0 ;  /* 0x000000050bf87c24 */ /* 0x000fe4000f8e0200 */
[----:B------:R-:W0:Y:S04]  /*23f0*/  LDS.64 R68, [R2+UR9+0x270] ;  /* 0x0002700902447984 */ /* 0x000e280008000a00 */
[----:B------:R-:W0:Y:S01]  /*2400*/  LDS.64 R70, [R2+UR9+0x280] ;  /* 0x0002800902467984 */ /* 0x000e220008000a00 */
[----:B-----5:R-:W-:-:S03]  /*2410*/  HFMA2 R4, -RZ, RZ, 0, 0 ;  /* 0x00000000ff047431 */ /* 0x020fc600000001ff */
[----:B------:R-:W0:Y:S01]  /*2420*/  LDS.64 R72, [R2+UR9+0x290] ;  /* 0x0002900902487984 */ /* 0x000e220008000a00 */
[----:B----4-:R-:W-:-:S03]  /*2430*/  IMAD.MOV R6, RZ, RZ, -R5 ;  /* 0x000000ffff067224 */ /* 0x010fc600078e0a05 */
[----:B------:R-:W4:Y:S04]  /*2440*/  LDS.64 R74, [R2+UR9+0x2a0] ;  /* 0x0002a009024a7984 */ /* 0x000f280008000a00 */
        /* <DEDUP_REMOVED lines=21> */
[----:B-----5:R-:W-:-:S02]  /*25a0*/  IMAD.IADD R2, R118, 0x1, R3 ;  /* 0x0000000176027824 */ /* 0x020fc400078e0203 */
[----:B------:R-:W-:Y:S02]  /*25b0*/  IMAD.MOV.U32 R3, RZ, RZ, R6 ;  /* 0x000000ffff037224 */ /* 0x000fe400078e0006 */
[----:B------:R-:W-:Y:S01]  /*25c0*/  IMAD.U32 R6, RZ, RZ, UR7 ;  /* 0x00000007ff067e24 */ /* 0x000fe2000f8e00ff */
[----:B------:R5:W-:Y:S01]  /*25d0*/  STL [R1+0x60], R2 ;  /* 0x0000600201007387 */ /* 0x000be20000100800 */
[----:B------:R-:W-:-:S04]  /*25e0*/  IMAD R3, R3, R10, RZ ;  /* 0x0000000a03037224 */ /* 0x000fc800078e02ff */
[----:B------:R-:W-:Y:S01]  /*25f0*/  IMAD.HI.U32 R3, R5, R3, R4 ;  /* 0x0000000305037227 */ /* 0x000fe200078e0004 */
[----:B-----5:R-:W-:-:S04]  /*2600*/  IADD3 R2, P1, P2, R7, UR46, R0 ;  /* 0x0000002e07027c10 */ /* 0x020fc8000fa3e000 */
[----:B------:R5:W-:Y:S02]  /*2610*/  STL [R1+0xc], R3 ;  /* 0x00000c0301007387 */ /* 0x000be40000100800 */
[----:B-12345:R-:W-:-:S07]  /*2620*/  IADD3.X R3, PT, PT, R6, UR47, RZ, P1, P2 ;  /* 0x0000002f06037c10 */ /* 0x03efce0008fe44ff */
.L_x_5407:
[----:B------:R-:W2:Y:S01]  /*2630*/  LDL R11, [R1+0xc] ;  /* 0x00000c00010b7983 */ /* 0x000ea20000100800 */
[----:B------:R-:W1:Y:S01]  /*2640*/  LDC R12, c[0x0][0x3f4] ;  /* 0x0000fd00ff0c7b82 */ /* 0x000e620000000800 */
[----:B------:R-:W-:-:S07]  /*2650*/  IABS R10, R0 ;  /* 0x00000000000a7213 */ /* 0x000fce0000000000 */
[----:B------:R-:W3:Y:S01]  /*2660*/  LDC R14, c[0x0][0x3f4] ;  /* 0x0000fd00ff0e7b82 */ /* 0x000ee20000000800 */
[----:B------:R-:W-:Y:S01]  /*2670*/  ISETP.GE.AND P2, PT, R0, RZ, PT ;  /* 0x000000ff0000720c */ /* 0x000fe20003f46270 */
[----:B0-----:R-:W-:Y:S04]  /*2680*/  STL [R1+0x84], R112 ;  /* 0x0000847001007387 */ /* 0x001fe80000100800 */
[----:B------:R-:W-:Y:S04]  /*2690*/  STL [R1+0x80], R113 ;  /* 0x0000807101007387 */ /* 0x000fe80000100800 */
[----:B------:R-:W-:Y:S04]  /*26a0*/  STL [R1+0x7c], R114 ;  /* 0x00007c7201007387 */ /* 0x000fe80000100800 */
[----:B------:R-:W-:Y:S01]  /*26b0*/  STL [R1+0x78], R115 ;  /* 0x0000787301007387 */ /* 0x000fe20000100800 */
[----:B-1----:R-:W-:-:S03]  /*26c0*/  IABS R13, R12 ;  /* 0x0000000c000d7213 */ /* 0x002fc60000000000 */
[----:B------:R0:W-:Y:S04]  /*26d0*/  STL [R1+0x74], R116 ;  /* 0x0000747401007387 */ /* 0x0001e80000100800 */
[----:B------:R1:W-:Y:S01]  /*26e0*/  STL [R1+0x70], R117 ;  /* 0x0000707501007387 */ /* 0x0003e20000100800 */
[----:B---3--:R-:W-:-:S03]  /*26f0*/  IABS R14, R14 ;  /* 0x0000000e000e7213 */ /* 0x008fc60000000000 */
[----:B------:R3:W-:Y:S01]  /*2700*/  STL [R1+0x6c], R252 ;  /* 0x00006cfc01007387 */ /* 0x0007e20000100800 */
[----:B0-----:R-:W0:Y:S03]  /*2710*/  S2R R116, SR_TID.X ;  /* 0x0000000000747919 */ /* 0x001e260000002100 */
[----:B------:R4:W-:Y:S04]  /*2720*/  STL [R1+0x68], R249 ;  /* 0x000068f901007387 */ /* 0x0009e80000100800 */
[----:B------:R4:W-:Y:S04]  /*2730*/  STL [R1+0x64], R248 ;  /* 0x000064f801007387 */ /* 0x0009e80000100800 */
[----:B------:R-:W2:Y:S04]  /*2740*/  LDL R114, [R1+0x54] ;  /* 0x0000540001727983 */ /* 0x000ea80000100800 */
[----:B------:R-:W2:Y:S04]  /*2750*/  LDL R115, [R1+0x50] ;  /* 0x0000500001737983 */ /* 0x000ea80000100800 */
[----:B------:R-:W2:Y:S04]  /*2760*/  LDL R112, [R1+0x5c] ;  /* 0x00005c0001707983 */ /* 0x000ea80000100800 */
[----:B------:R-:W2:Y:S04]  /*2770*/  LDL R113, [R1+0x58] ;  /* 0x0000580001717983 */ /* 0x000ea80000100800 */
[----:B-1----:R-:W2:Y:S04]  /*2780*/  LDL R117, [R1+0x3c] ;  /* 0x00003c0001757983 */ /* 0x002ea80000100800 */
[----:B---3--:R-:W3:Y:S04]  /*2790*/  LDL R252, [R1+0x30] ;  /* 0x0000300001fc7983 */ /* 0x008ee80000100800 */
[----:B----4-:R-:W4:Y:S04]  /*27a0*/  LDL R249, [R1+0x34] ;  /* 0x0000340001f97983 */ /* 0x010f280000100800 */
[----:B------:R-:W4:Y:S01]  /*27b0*/  LDL R248, [R1+0x28] ;  /* 0x0000280001f87983 */ /* 0x000f220000100800 */
[----:B--2---:R-:W-:-:S04]  /*27c0*/  IMAD.HI.U32 R11, R11, R10, RZ ;  /* 0x0000000a0b0b7227 */ /* 0x004fc800078e00ff */
[----:B------:R-:W-:-:S04]  /*27d0*/  IMAD.MOV R11, RZ, RZ, -R11 ;  /* 0x000000ffff0b7224 */ /* 0x000fc800078e0a0b */
[----:B------:R-:W-:-:S05]  /*27e0*/  IMAD R10, R13, R11, R10 ;  /* 0x0000000b0d0a7224 */ /* 0x000fca00078e020a */
[----:B------:R-:W-:-:S13]  /*27f0*/  ISETP.GT.U32.AND P1, PT, R14, R10, PT ;  /* 0x0000000a0e00720c */ /* 0x000fda0003f24070 */
[----:B------:R-:W-:-:S05]  /*2800*/  @!P1 IMAD.IADD R10, R10, 0x1, -R13 ;  /* 0x000000010a0a9824 */ /* 0x000fca00078e0a0d */
[----:B------:R-:W-:-:S13]  /*2810*/  ISETP.GT.U32.AND P1, PT, R14, R10, PT ;  /* 0x0000000a0e00720c */ /* 0x000fda0003f24070 */
[----:B------:R-:W-:Y:S01]  /*2820*/  @!P1 IMAD.IADD R10, R10, 0x1, -R13 ;  /* 0x000000010a0a9824 */ /* 0x000fe200078e0a0d */
[----:B------:R-:W-:-:S03]  /*2830*/  ISETP.NE.AND P1, PT, R12, RZ, PT ;  /* 0x000000ff0c00720c */ /* 0x000fc60003f25270 */
[----:B------:R-:W-:-:S10]  /*2840*/  @!P2 IMAD.MOV R10, RZ, RZ, -R10 ;  /* 0x000000ffff0aa224 */ /* 0x000fd400078e0a0a */
[----:B------:R-:W-:-:S04]  /*2850*/  @!P1 LOP3.LUT R10, RZ, R12, RZ, 0x33, !PT ;  /* 0x0000000cff0a9212 */ /* 0x000fc800078e33ff */
[----:B------:R-:W-:Y:S01]  /*2860*/  SHF.L.U32 R13, R10, 0x2, RZ ;  /* 0x000000020a0d7819 */ /* 0x000fe200000006ff */
[----:B------:R-:W-:Y:S01]  /*2870*/  IMAD R11, R12, 0xe0, RZ ;  /* 0x000000e00c0b7824 */ /* 0x000fe200078e02ff */
[----:B------:R-:W-:-:S03]  /*2880*/  ISETP.GE.AND P1, PT, R0, UR45, PT ;  /* 0x0000002d00007c0c */ /* 0x000fc6000bf26270 */
[----:B------:R-:W-:-:S05]  /*2890*/  IMAD R14, R12, 0x8, R13 ;  /* 0x000000080c0e7824 */ /* 0x000fca00078e020d */
[----:B------:R-:W-:Y:S01]  /*28a0*/  ISETP.GE.OR P4, PT, R14, R11, P1 ;  /* 0x0000000b0e00720c */ /* 0x000fe20000f86670 */
[----:B------:R-:W-:-:S12]  /*28b0*/  IMAD R244, R12, 0x10, R13 ;  /* 0x000000100cf47824 */ /* 0x000fd800078e020d */
[----:B------:R-:W1:Y:S01]  /*28c0*/  @!P4 LDC.64 R242, c[0x0][0x3b8] ;  /* 0x0000ee00fff2cb82 */ /* 0x000e620000000a00 */
[----:B0-----:R-:W-:Y:S01]  /*28d0*/  @!P4 IMAD.SHL.U32 R15, R116, 0x2, RZ ;  /* 0x00000002740fc824 */ /* 0x001fe200078e00ff */
[----:B------:R-:W-:-:S04]  /*28e0*/  ISETP.GE.OR P3, PT, R244, R11, P1 ;  /* 0x0000000bf400720c */ /* 0x000fc80000f66670 */
[----:B------:R-:W-:-:S05]  /*28f0*/  @!P4 LOP3.LUT R15, R15, 0x2, RZ, 0xc0, !PT ;  /* 0x000000020f0fc812 */ /* 0x000fca00078ec0ff */
[----:B------:R-:W-:Y:S01]  /*2900*/  @!P4 IMAD R15, R12, UR4, R15 ;  /* 0x000000040c0fcc24 */ /* 0x000fe2000f8e020f */
[----:B------:R-:W-:-:S04]  /*2910*/  @!P4 SHF.R.S32.HI R245, RZ, 0x1f, R14 ;  /* 0x0000001ffff5c819 */ /* 0x000fc8000001140e */
[----:B------:R-:W-:-:S04]  /*2920*/  @!P4 IADD3 R14, P2, PT, R15, R14, RZ ;  /* 0x0000000e0f0ec210 */ /* 0x000fc80007f5e0ff */
[----:B------:R-:W-:Y:S01]  /*2930*/  @!P4 LEA.HI.X.SX32 R15, R15, R245, 0x1, P2 ;  /* 0x000000f50f0fc211 */ /* 0x000fe200010f0eff */
[----:B------:R-:W-:Y:S01]  /*2940*/  @!P3 IMAD.SHL.U32 R245, R116, 0x2, RZ ;  /* 0x0000000274f5b824 */ /* 0x000fe200078e00ff */
[----:B-1----:R-:W-:-:S04]  /*2950*/  @!P4 LEA R242, P2, R14, R242, 0x2 ;  /* 0x000000f20ef2c211 */ /* 0x002fc800078410ff */
[----:B------:R-:W-:Y:S02]  /*2960*/  @!P3 LOP3.LUT R245, R245, 0x2, RZ, 0xc0, !PT ;  /* 0x00000002f5f5b812 */ /* 0x000fe400078ec0ff */
[----:B------:R-:W-:Y:S02]  /*2970*/  @!P4 LEA.HI.X R243, R14, R243, R15, 0x2, P2 ;  /* 0x000000f30ef3c211 */ /* 0x000fe400010f140f */
[----:B------:R-:W0:Y:S01]  /*2980*/  @!P3 LDC.64 R14, c[0x0][0x3b8] ;  /* 0x0000ee00ff0ebb82 */ /* 0x000e220000000a00 */
[----:B------:R-:W-:Y:S01]  /*2990*/  @!P3 IMAD R245, R12, UR4, R245 ;  /* 0x000000040cf5bc24 */ /* 0x000fe2000f8e02f5 */
[----:B------:R-:W-:-:S04]  /*29a0*/  @!P3 SHF.R.S32.HI R250, RZ, 0x1f, R244 ;  /* 0x0000001ffffab819 */ /* 0x000fc800000114f4 */
[----:B------:R-:W-:-:S04]  /*29b0*/  @!P3 IADD3 R244, P2, PT, R245, R244, RZ ;  /* 0x000000f4f5f4b210 */ /* 0x000fc80007f5e0ff */
[----:B------:R-:W-:Y:S02]  /*29c0*/  @!P3 LEA.HI.X.SX32 R250, R245, R250, 0x1, P2 ;  /* 0x000000faf5fab211 */ /* 0x000fe400010f0eff */
[----:B------:R-:W-:-:S04]  /*29d0*/  LEA R245, R12, R13, 0x5 ;  /* 0x0000000d0cf57211 */ /* 0x000fc800078e28ff */
[----:B------:R-:W-:Y:S02]  /*29e0*/  ISETP.GE.OR P5, PT, R245, R11, P1 ;  /* 0x0000000bf500720c */ /* 0x000fe40000fa6670 */
[----:B0-----:R-:W-:-:S04]  /*29f0*/  @!P3 LEA R14, P2, R244, R14, 0x2 ;  /* 0x0000000ef40eb211 */ /* 0x001fc800078410ff */
[----:B------:R-:W-:Y:S02]  /*2a00*/  @!P3 LEA.HI.X R15, R244, R15, R250, 0x2, P2 ;  /* 0x0000000ff40fb211 */ /* 0x000fe400010f14fa */
[----:B------:R-:W-:-:S05]  /*2a10*/  ISETP.GE.AND P2, PT, R0, UR45, PT ;  /* 0x0000002d00007c0c */ /* 0x000fca000bf46270 */
[----:B------:R-:W-:Y:S01]  /*2a20*/  @!P5 IMAD.SHL.U32 R244, R116, 0x2, RZ ;  /* 0x0000000274f4d824 */ /* 0x000fe200078e00ff */
[----:B------:R-:W-:Y:S02]  /*2a30*/  FSEL R7, R7, RZ, P2 ;  /* 0x000000ff07077208 */ /* 0x000fe40001000000 */
[----:B------:R-:W-:Y:S02]  /*2a40*/  FSEL R6, R6, RZ, P2 ;  /* 0x000000ff06067208 */ /* 0x000fe40001000000 */
[----:B------:R-:W-:-:S04]  /*2a50*/  @!P5 LOP3.LUT R244, R244, 0x2, RZ, 0xc0, !PT ;  /* 0x00000002f4f4d812 */ /* 0x000fc800078ec0ff */
[----:B------:R0:W2:Y:S01]  /*2a60*/  @!P4 LDG.E.64 R6, desc[UR36][R242.64] ;  /* 0x00000024f206c981 */ /* 0x0000a2000c1e1b00 */
[----:B------:R-:W-:Y:S01]  /*2a70*/  @!P5 IMAD R250, R12, UR4, R244 ;  /* 0x000000040cfadc24 */ /* 0x000fe2000f8e02f4 */
[----:B------:R-:W-:Y:S01]  /*2a80*/  @!P5 SHF.R.S32.HI R244, RZ, 0x1f, R245 ;  /* 0x0000001ffff4d819 */ /* 0x000fe200000114f5 */
[----:B0-----:R-:W0:Y:S03]  /*2a90*/  @!P5 LDC.64 R242, c[0x0][0x3b8] ;  /* 0x0000ee00fff2db82 */ /* 0x001e260000000a00 */
[----:B------:R-:W-:-:S04]  /*2aa0*/  @!P5 IADD3 R245, P4, PT, R250, R245, RZ ;  /* 0x000000f5faf5d210 */ /* 0x000fc80007f9e0ff */
[----:B------:R-:W-:Y:S01]  /*2ab0*/  @!P5 LEA.HI.X.SX32 R250, R250, R244, 0x1, P4 ;  /* 0x000000f4fafad211 */ /* 0x000fe200020f0eff */
[----:B------:R-:W-:-:S05]  /*2ac0*/  IMAD R244, R12, 0x40, R13 ;  /* 0x000000400cf47824 */ /* 0x000fca00078e020d */
[----:B------:R-:W-:Y:S02]  /*2ad0*/  ISETP.GE.OR P4, PT, R244, R11, P1 ;  /* 0x0000000bf400720c */ /* 0x000fe40000f86670 */
[----:B------:R-:W-:Y:S02]  /*2ae0*/  FSEL R5, R5, RZ, P2 ;  /* 0x000000ff05057208 */ /* 0x000fe40001000000 */
[----:B------:R-:W-:-:S06]  /*2af0*/  FSEL R4, R4, RZ, P2 ;  /* 0x000000ff04047208 */ /* 0x000fcc0001000000 */
[----:B------:R1:W3:Y:S01]  /*2b00*/  @!P3 LDG.E.64 R4, desc[UR36][R14.64] ;  /* 0x000000240e04b981 */ /* 0x0002e2000c1e1b00 */
[----:B0-----:R-:W-:-:S04]  /*2b10*/  @!P5 LEA R242, P6, R245, R242, 0x2 ;  /* 0x000000f2f5f2d211 */ /* 0x001fc800078c10ff */
[----:B------:R-:W-:Y:S01]  /*2b20*/  @!P5 LEA.HI.X R243, R245, R243, R250, 0x2, P6 ;  /* 0x000000f3f5f3d211 */ /* 0x000fe200030f14fa */
[----:B------:R-:W-:Y:S01]  /*2b30*/  @!P4 IMAD.SHL.U32 R245, R116, 0x2, RZ ;  /* 0x0000000274f5c824 */ /* 0x000fe200078e00ff */
[----:B-1----:R-:W0:Y:S04]  /*2b40*/  @!P4 LDC.64 R14, c[0x0][0x3b8] ;  /* 0x0000ee00ff0ecb82 */ /* 0x002e280000000a00 */
[----:B------:R-:W-:-:S05]  /*2b50*/  @!P4 LOP3.LUT R245, R245, 0x2, RZ, 0xc0, !PT ;  /* 0x00000002f5f5c812 */ /* 0x000fca00078ec0ff */
[----:B------:R-:W-:Y:S01]  /*2b60*/  @!P4 IMAD R245, R12, UR4, R245 ;  /* 0x000000040cf5cc24 */ /* 0x000fe2000f8e02f5 */
[----:B------:R-:W-:-:S04]  /*2b70*/  @!P4 SHF.R.S32.HI R250, RZ, 0x1f, R244 ;  /* 0x0000001ffffac819 */ /* 0x000fc800000114f4 */
[----:B------:R-:W-:-:S04]  /*2b80*/  @!P4 IADD3 R244, P3, PT, R245, R244, RZ ;  /* 0x000000f4f5f4c210 */ /* 0x000fc80007f7e0ff */
[----:B------:R-:W-:Y:S02]  /*2b90*/  @!P4 LEA.HI.X.SX32 R250, R245, R250, 0x1, P3 ;  /* 0x000000faf5fac211 */ /* 0x000fe400018f0eff */
[----:B------:R-:W-:Y:S02]  /*2ba0*/  ISETP.GE.OR P3, PT, R13, R11, P1 ;  /* 0x0000000b0d00720c */ /* 0x000fe40000f66670 */
[----:B------:R-:W-:Y:S02]  /*2bb0*/  FSEL R241, R241, RZ, P2 ;  /* 0x000000fff1f17208 */ /* 0x000fe40001000000 */
[----:B------:R-:W-:Y:S02]  /*2bc0*/  FSEL R240, R240, RZ, P2 ;  /* 0x000000fff0f07208 */ /* 0x000fe40001000000 */
[----:B0-----:R-:W-:-:S04]  /*2bd0*/  @!P4 LEA R14, P6, R244, R14, 0x2 ;  /* 0x0000000ef40ec211 */ /* 0x001fc800078c10ff */
[----:B------:R0:W4:Y:S01]  /*2be0*/  @!P5 LDG.E.64 R240, desc[UR36][R242.64] ;  /* 0x00000024f2f0d981 */ /* 0x000122000c1e1b00 */
[----:B------:R-:W-:Y:S02]  /*2bf0*/  @!P4 LEA.HI.X R15, R244, R15, R250, 0x2, P6 ;  /* 0x0000000ff40fc211 */ /* 0x000fe400030f14fa */
[----:B------:R-:W-:Y:S01]  /*2c00*/  @!P3 IMAD.SHL.U32 R244, R116, 0x2, RZ ;  /* 0x0000000274f4b824 */ /* 0x000fe200078e00ff */
[----:B0-----:R-:W0:Y:S04]  /*2c10*/  @!P3 LDC.64 R242, c[0x0][0x3b8] ;  /* 0x0000ee00fff2bb82 */ /* 0x001e280000000a00 */
[----:B------:R-:W-:-:S05]  /*2c20*/  @!P3 LOP3.LUT R244, R244, 0x2, RZ, 0xc0, !PT ;  /* 0x00000002f4f4b812 */ /* 0x000fca00078ec0ff */
[C---:B------:R-:W-:Y:S01]  /*2c30*/  @!P3 IMAD R245, R12.reuse, UR4, R244 ;  /* 0x000000040cf5bc24 */ /* 0x040fe2000f8e02f4 */
[----:B------:R-:W-:-:S04]  /*2c40*/  LEA R244, R12, R13, 0x7 ;  /* 0x0000000d0cf47211 */ /* 0x000fc800078e38ff */
[----:B------:R-:W-:Y:S02]  /*2c50*/  ISETP.GE.OR P5, PT, R244, R11, P1 ;  /* 0x0000000bf400720c */ /* 0x000fe40000fa6670 */
[----:B------:R-:W-:-:S04]  /*2c60*/  @!P3 IADD3 R13, P6, PT, R13, R245, RZ ;  /* 0x000000f50d0db210 */ /* 0x000fc80007fde0ff */
[----:B------:R-:W-:Y:S02]  /*2c70*/  @!P3 LEA.HI.X.SX32 R245, R245, RZ, 0x1, P6 ;  /* 0x000000fff5f5b211 */ /* 0x000fe400030f0eff */
[----:B0-----:R-:W-:-:S04]  /*2c80*/  @!P3 LEA R242, P6, R13, R242, 0x2 ;  /* 0x000000f20df2b211 */ /* 0x001fc800078c10ff */
[----:B------:R-:W-:Y:S01]  /*2c90*/  @!P3 LEA.HI.X R243, R13, R243, R245, 0x2, P6 ;  /* 0x000000f30df3b211 */ /* 0x000fe200030f14f5 */
[----:B------:R-:W-:Y:S01]  /*2ca0*/  @!P5 IMAD.SHL.U32 R13, R116, 0x2, RZ ;  /* 0x00000002740dd824 */ /* 0x000fe200078e00ff */
[----:B------:R-:W-:Y:S02]  /*2cb0*/  FSEL R119, R119, RZ, P2 ;  /* 0x000000ff77777208 */ /* 0x000fe40001000000 */
[----:B------:R-:W-:Y:S02]  /*2cc0*/  FSEL R118, R118, RZ, P2 ;  /* 0x000000ff76767208 */ /* 0x000fe40001000000 */
[----:B------:R-:W-:-:S04]  /*2cd0*/  @!P5 LOP3.LUT R13, R13, 0x2, RZ, 0xc0, !PT ;  /* 0x000000020d0dd812 */ /* 0x000fc800078ec0ff */
[----:B------:R0:W4:Y:S01]  /*2ce0*/  @!P4 LDG.E.64 R118, desc[UR36][R14.64] ;  /* 0x000000240e76c981 */ /* 0x000122000c1e1b00 */
[----:B------:R-:W-:Y:S01]  /*2cf0*/  @!P5 IMAD R13, R12, UR4, R13 ;  /* 0x000000040c0ddc24 */ /* 0x000fe2000f8e020d */
[----:B------:R-:W-:Y:S01]  /*2d00*/  @!P5 SHF.R.S32.HI R245, RZ, 0x1f, R244 ;  /* 0x0000001ffff5d819 */ /* 0x000fe200000114f4 */
[----:B------:R-:W-:Y:S01]  /*2d10*/  IMAD.IADD R10, R10, 0x1, R12 ;  /* 0x000000010a0a7824 */ /* 0x000fe200078e020c */
[----:B0-----:R-:W0:Y:S02]  /*2d20*/  @!P5 LDC.64 R14, c[0x0][0x3b8] ;  /* 0x0000ee00ff0edb82 */ /* 0x001e240000000a00 */
[----:B------:R-:W-:-:S04]  /*2d30*/  @!P5 IADD3 R244, P4, PT, R13, R244, RZ ;  /* 0x000000f40df4d210 */ /* 0x000fc80007f9e0ff */
[----:B------:R-:W-:Y:S01]  /*2d40*/  @!P5 LEA.HI.X.SX32 R245, R13, R245, 0x1, P4 ;  /* 0x000000f50df5d211 */ /* 0x000fe200020f0eff */
[----:B------:R-:W-:-:S05]  /*2d50*/  IMAD.SHL.U32 R13, R10, 0x4, RZ ;  /* 0x000000040a0d7824 */ /* 0x000fca00078e00ff */
[----:B------:R-:W-:Y:S02]  /*2d60*/  ISETP.GE.OR P4, PT, R13, R11, P1 ;  /* 0x0000000b0d00720c */ /* 0x000fe40000f86670 */
[----:B------:R-:W-:Y:S02]  /*2d70*/  FSEL R123, R123, RZ, P2 ;  /* 0x000000ff7b7b7208 */ /* 0x000fe40001000000 */
[----:B------:R-:W-:-:S06]  /*2d80*/  FSEL R122, R122, RZ, P2 ;  /* 0x000000ff7a7a7208 */ /* 0x000fcc0001000000 */
[----:B------:R1:W2:Y:S01]  /*2d90*/  @!P3 LDG.E.64 R122, desc[UR36][R242.64] ;  /* 0x00000024f27ab981 */ /* 0x0002a2000c1e1b00 */
[----:B0-----:R-:W-:-:S04]  /*2da0*/  @!P5 LEA R14, P6, R244, R14, 0x2 ;  /* 0x0000000ef40ed211 */ /* 0x001fc800078c10ff */
[----:B------:R-:W-:Y:S01]  /*2db0*/  @!P5 LEA.HI.X R15, R244, R15, R245, 0x2, P6 ;  /* 0x0000000ff40fd211 */ /* 0x000fe200030f14f5 */
[----:B------:R-:W-:Y:S01]  /*2dc0*/  @!P4 IMAD.SHL.U32 R244, R116, 0x2, RZ ;  /* 0x0000000274f4c824 */ /* 0x000fe200078e00ff */
[----:B-1----:R-:W0:Y:S04]  /*2dd0*/  @!P4 LDC.64 R242, c[0x0][0x3b8] ;  /* 0x0000ee00fff2cb82 */ /* 0x002e280000000a00 */
[----:B------:R-:W-:Y:S02]  /*2de0*/  @!P4 LOP3.LUT R244, R244, 0x2, RZ, 0xc0, !PT ;  /* 0x00000002f4f4c812 */ /* 0x000fe400078ec0ff */
[----:B------:R-:W-:-:S03]  /*2df0*/  LEA R251, R12, R10, 0x1 ;  /* 0x0000000a0cfb7211 */ /* 0x000fc600078e08ff */
[----:B------:R-:W-:Y:S01]  /*2e00*/  @!P4 IMAD R245, R12, UR4, R244 ;  /* 0x000000040cf5cc24 */ /* 0x000fe2000f8e02f4 */
[----:B------:R-:W-:-:S04]  /*2e10*/  @!P4 SHF.R.S32.HI R250, RZ, 0x1f, R13 ;  /* 0x0000001ffffac819 */ /* 0x000fc8000001140d */
[----:B------:R-:W-:Y:S01]  /*2e20*/  @!P4 IADD3 R244, P3, PT, R245, R13, RZ ;  /* 0x0000000df5f4c210 */ /* 0x000fe20007f7e0ff */
[----:B------:R-:W-:-:S03]  /*2e30*/  IMAD.SHL.U32 R13, R251, 0x4, RZ ;  /* 0x00000004fb0d7824 */ /* 0x000fc600078e00ff */
[----:B------:R-:W-:Y:S02]  /*2e40*/  @!P4 LEA.HI.X.SX32 R250, R245, R250, 0x1, P3 ;  /* 0x000000faf5fac211 */ /* 0x000fe400018f0eff */
[----:B------:R-:W-:Y:S02]  /*2e50*/  ISETP.GE.OR P3, PT, R13, R11, P1 ;  /* 0x0000000b0d00720c */ /* 0x000fe40000f66670 */
[----:B------:R-:W-:Y:S02]  /*2e60*/  FSEL R121, R121, RZ, P2 ;  /* 0x000000ff79797208 */ /* 0x000fe40001000000 */
[----:B0-----:R-:W-:Y:S02]  /*2e70*/  @!P4 LEA R242, P6, R244, R242, 0x2 ;  /* 0x000000f2f4f2c211 */ /* 0x001fe400078c10ff */
[----:B------:R-:W-:Y:S02]  /*2e80*/  FSEL R120, R120, RZ, P2 ;  /* 0x000000ff78787208 */ /* 0x000fe40001000000 */
[----:B------:R-:W-:-:S05]  /*2e90*/  @!P4 LEA.HI.X R243, R244, R243, R250, 0x2, P6 ;  /* 0x000000f3f4f3c211 */ /* 0x000fca00030f14fa */
[----:B------:R-:W-:Y:S01]  /*2ea0*/  @!P3 IMAD.SHL.U32 R244, R116, 0x2, RZ ;  /* 0x0000000274f4b824 */ /* 0x000fe200078e00ff */
[----:B------:R0:W4:Y:S04]  /*2eb0*/  @!P5 LDG.E.64 R120, desc[UR36][R14.64] ;  /* 0x000000240e78d981 */ /* 0x000128000c1e1b00 */
[----:B------:R-:W-:Y:S01]  /*2ec0*/  @!P3 LOP3.LUT R244, R244, 0x2, RZ, 0xc0, !PT ;  /* 0x00000002f4f4b812 */ /* 0x000fe200078ec0ff */
[----:B0-----:R-:W0:Y:S04]  /*2ed0*/  @!P3 LDC.64 R14, c[0x0][0x3b8] ;  /* 0x0000ee00ff0ebb82 */ /* 0x001e280000000a00 */
[----:B------:R-:W-:-:S02]  /*2ee0*/  @!P3 IMAD R245, R12, UR4, R244 ;  /* 0x000000040cf5bc24 */ /* 0x000fc4000f8e02f4 */
[----:B------:R-:W-:Y:S01]  /*2ef0*/  IMAD R10, R12, 0x4, R10 ;  /* 0x000000040c0a7824 */ /* 0x000fe200078e020a */
[----:B------:R-:W-:Y:S02]  /*2f00*/  @!P3 SHF.R.S32.HI R250, RZ, 0x1f, R13 ;  /* 0x0000001ffffab819 */ /* 0x000fe4000001140d */
[----:B------:R-:W-:Y:S01]  /*2f10*/  @!P3 IADD3 R244, P5, PT, R245, R13, RZ ;  /* 0x0000000df5f4b210 */ /* 0x000fe20007fbe0ff */
[----:B------:R-:W-:-:S03]  /*2f20*/  IMAD.SHL.U32 R13, R10, 0x4, RZ ;  /* 0x000000040a0d7824 */ /* 0x000fc600078e00ff */
[----:B------:R-:W-:Y:S02]  /*2f30*/  @!P3 LEA.HI.X.SX32 R250, R245, R250, 0x1, P5 ;  /* 0x000000faf5fab211 */ /* 0x000fe400028f0eff */
[----:B------:R-:W-:Y:S02]  /*2f40*/  ISETP.GE.OR P5, PT, R13, R11, P1 ;  /* 0x0000000b0d00720c */ /* 0x000fe40000fa6670 */
[----:B------:R-:W-:Y:S02]  /*2f50*/  FSEL R125, R125, RZ, P2 ;  /* 0x000000ff7d7d7208 */ /* 0x000fe40001000000 */
[----:B------:R-:W-:-:S06]  /*2f60*/  FSEL R124, R124, RZ, P2 ;  /* 0x000000ff7c7c7208 */ /* 0x000fcc0001000000 */
[----:B------:R1:W3:Y:S01]  /*2f70*/  @!P4 LDG.E.64 R124, desc[UR36][R242.64] ;  /* 0x00000024f27cc981 */ /* 0x0002e2000c1e1b00 */
[----:B0-----:R-:W-:-:S04]  /*2f80*/  @!P3 LEA R14, P6, R244, R14, 0x2 ;  /* 0x0000000ef40eb211 */ /* 0x001fc800078c10ff */
[----:B------:R-:W-:Y:S02]  /*2f90*/  @!P3 LEA.HI.X R15, R244, R15, R250, 0x2, P6 ;  /* 0x0000000ff40fb211 */ /* 0x000fe400030f14fa */
[----:B------:R-:W-:Y:S01]  /*2fa0*/  @!P5 SHF.L.U32 R244, R116, 0x1, RZ ;  /* 0x0000000174f4d819 */ /* 0x000fe200000006ff */
[----:B-1----:R-:W0:Y:S03]  /*2fb0*/  @!P5 LDC.64 R242, c[0x0][0x3b8] ;  /* 0x0000ee00fff2db82 */ /* 0x002e260000000a00 */
[----:B------:R-:W-:Y:S01]  /*2fc0*/  @!P5 LOP3.LUT R244, R244, 0x2, RZ, 0xc0, !PT ;  /* 0x00000002f4f4d812 */ /* 0x000fe200078ec0ff */
[----:B------:R-:W-:-:S04]  /*2fd0*/  IMAD.IADD R10, R10, 0x1, R12 ;  /* 0x000000010a0a7824 */ /* 0x000fc800078e020c */
[----:B------:R-:W-:Y:S01]  /*2fe0*/  @!P5 IMAD R245, R12, UR4, R244 ;  /* 0x000000040cf5dc24 */ /* 0x000fe2000f8e02f4 */
[----:B------:R-:W-:-:S04]  /*2ff0*/  @!P5 SHF.R.S32.HI R250, RZ, 0x1f, R13 ;  /* 0x0000001ffffad819 */ /* 0x000fc8000001140d */
[----:B------:R-:W-:Y:S01]  /*3000*/  @!P5 IADD3 R244, P4, PT, R245, R13, RZ ;  /* 0x0000000df5f4d210 */ /* 0x000fe20007f9e0ff */
[----:B------:R-:W-:-:S03]  /*3010*/  IMAD.SHL.U32 R13, R10, 0x4, RZ ;  /* 0x000000040a0d7824 */ /* 0x000fc600078e00ff */
[----:B------:R-:W-:Y:S02]  /*3020*/  @!P5 LEA.HI.X.SX32 R250, R245, R250, 0x1, P4 ;  /* 0x000000faf5fad211 */ /* 0x000fe400020f0eff */
[----:B------:R-:W-:Y:S02]  /*3030*/  ISETP.GE.OR P4, PT, R13, R11, P1 ;  /* 0x0000000b0d00720c */ /* 0x000fe40000f86670 */
[----:B------:R-:W-:Y:S02]  /*3040*/  FSEL R127, R127, RZ, P2 ;  /* 0x000000ff7f7f7208 */ /* 0x000fe40001000000 */
[----:B------:R-:W-:Y:S02]  /*3050*/  FSEL R126, R126, RZ, P2 ;  /* 0x000000ff7e7e7208 */ /* 0x000fe40001000000 */
[----:B0-----:R-:W-:-:S04]  /*3060*/  @!P5 LEA R242, P6, R244, R242, 0x2 ;  /* 0x000000f2f4f2d211 */ /* 0x001fc800078c10ff */
[----:B------:R-:W-:Y:S01]  /*3070*/  @!P5 LEA.HI.X R243, R244, R243, R250, 0x2, P6 ;  /* 0x000000f3f4f3d211 */ /* 0x000fe200030f14fa */
[----:B------:R0:W4:Y:S02]  /*3080*/  @!P3 LDG.E.64 R126, desc[UR36][R14.64] ;  /* 0x000000240e7eb981 */ /* 0x000124000c1e1b00 */
[----:B------:R-:W-:-:S05]  /*3090*/  @!P4 IMAD.SHL.U32 R244, R116, 0x2, RZ ;  /* 0x0000000274f4c824 */ /* 0x000fca00078e00ff */
[----:B------:R-:W-:Y:S01]  /*30a0*/  @!P4 LOP3.LUT R244, R244, 0x2, RZ, 0xc0, !PT ;  /* 0x00000002f4f4c812 */ /* 0x000fe200078ec0ff */
[----:B0-----:R-:W0:Y:S01]  /*30b0*/  @!P4 LDC.64 R14, c[0x0][0x3b8] ;  /* 0x0000ee00ff0ecb82 */ /* 0x001e220000000a00 */
[----:B------:R-:W-:-:S03]  /*30c0*/  IMAD.IADD R10, R10, 0x1, R12 ;  /* 0x000000010a0a7824 */ /* 0x000fc600078e020c */
[----:B------:R-:W-:Y:S01]  /*30d0*/  @!P4 IMAD R245, R12, UR4, R244 ;  /* 0x000000040cf5cc24 */ /* 0x000fe2000f8e02f4 */
[----:B------:R-:W-:-:S04]  /*30e0*/  @!P4 SHF.R.S32.HI R250, RZ, 0x1f, R13 ;  /* 0x0000001ffffac819 */ /* 0x000fc8000001140d */
[C---:B------:R-:W-:Y:S02]  /*30f0*/  @!P4 IADD3 R244, P3, PT, R245.reuse, R13, RZ ;  /* 0x0000000df5f4c210 */ /* 0x040fe40007f7e0ff */
[----:B------:R-:W-:Y:S02]  /*3100*/  SHF.L.U32 R13, R10, 0x2, RZ ;  /* 0x000000020a0d7819 */ /* 0x000fe400000006ff */
[----:B------:R-:W-:Y:S02]  /*3110*/  @!P4 LEA.HI.X.SX32 R250, R245, R250, 0x1, P3 ;  /* 0x000000faf5fac211 */ /* 0x000fe400018f0eff */
[----:B------:R-:W-:Y:S02]  /*3120*/  ISETP.GE.OR P3, PT, R13, R11, P1 ;  /* 0x0000000b0d00720c */ /* 0x000fe40000f66670 */
[----:B------:R-:W-:Y:S02]  /*3130*/  FSEL R129, R129, RZ, P2 ;  /* 0x000000ff81817208 */ /* 0x000fe40001000000 */
[----:B------:R-:W-:-:S02]  /*3140*/  FSEL R128, R128, RZ, P2 ;  /* 0x000000ff80807208 */ /* 0x000fc40001000000 */
[----:B0-----:R-:W-:-:S04]  /*3150*/  @!P4 LEA R14, P6, R244, R14, 0x2 ;  /* 0x0000000ef40ec211 */ /* 0x001fc800078c10ff */
[----:B------:R0:W4:Y:S01]  /*3160*/  @!P5 LDG.E.64 R128, desc[UR36][R242.64] ;  /* 0x00000024f280d981 */ /* 0x000122000c1e1b00 */
[----:B------:R-:W-:Y:S02]  /*3170*/  @!P4 LEA.HI.X R15, R244, R15, R250, 0x2, P6 ;  /* 0x0000000ff40fc211 */ /* 0x000fe400030f14fa */
[----:B------:R-:W-:-:S05]  /*3180*/  @!P3 IMAD.SHL.U32 R244, R116, 0x2, RZ ;  /* 0x0000000274f4b824 */ /* 0x000fca00078e00ff */
[----:B------:R-:W-:Y:S01]  /*3190*/  @!P3 LOP3.LUT R244, R244, 0x2, RZ, 0xc0, !PT ;  /* 0x00000002f4f4b812 */ /* 0x000fe200078ec0ff */
[----:B0-----:R-:W0:Y:S01]  /*31a0*/  @!P3 LDC.64 R242, c[0x0][0x3b8] ;  /* 0x0000ee00fff2bb82 */ /* 0x001e220000000a00 */
[----:B------:R-:W-:-:S03]  /*31b0*/  IMAD R10, R12, 0x2, R10 ;  /* 0x000000020c0a7824 */ /* 0x000fc600078e020a */
        /* <DEDUP_REMOVED lines=9> */
[----:B------:R0:W4:Y:S01]  /*3250*/  @!P4 LDG.E.64 R130, desc[UR36][R14.64] ;  /* 0x000000240e82c981 */ /* 0x000122000c1e1b00 */
[----:B------:R-:W-:Y:S02]  /*3260*/  @!P3 LEA.HI.X R243, R244, R243, R250, 0x2, P6 ;  /* 0x000000f3f4f3b211 */ /* 0x000fe400030f14fa */
[----:B------:R-:W-:-:S05]  /*3270*/  @!P5 IMAD.SHL.U32 R244, R116, 0x2, RZ ;  /* 0x0000000274f4d824 */ /* 0x000fca00078e00ff */
[----:B------:R-:W-:Y:S01]  /*3280*/  @!P5 LOP3.LUT R244, R244, 0x2, RZ, 0xc0, !PT ;  /* 0x00000002f4f4d812 */ /* 0x000fe200078ec0ff */
[----:B0-----:R-:W0:Y:S01]  /*3290*/  @!P5 LDC.64 R14, c[0x0][0x3b8] ;  /* 0x0000ee00ff0edb82 */ /* 0x001e220000000a00 */
[----:B------:R-:W-:-:S03]  /*32a0*/  IADD3 R10, PT, PT, R10, R12, RZ ;  /* 0x0000000c0a0a7210 */ /* 0x000fc60007ffe0ff */
        /* <DEDUP_REMOVED lines=14> */
[----:B------:R-:W-:-:S03]  /*3390*/  IMAD.IADD R10, R10, 0x1, R12 ;  /* 0x000000010a0a7824 */ /* 0x000fc600078e020c */
        /* <DEDUP_REMOVED lines=11> */
[----:B------:R-:W-:-:S04]  /*3450*/  @!P3 SHF.L.U32 R244, R116, 0x1, RZ ;  /* 0x0000000174f4b819 */ /* 0x000fc800000006ff */
        /* <DEDUP_REMOVED lines=306> */
[----:B------:R-:W-:-:S05]  /*4780*/  IMAD.SHL.U32 R13, R10, 0x4, RZ ;  /* 0x000000040a0d7824 */ /* 0x000fca00078e00ff */
[----:B------:R-:W-:Y:S02]  /*4790*/  ISETP.GE.OR P6, PT, R13, R11, P1 ;  /* 0x0000000b0d00720c */ /* 0x000fe40000fc6670 */
[----:B------:R-:W-:Y:S02]  /*47a0*/  @!P4 LEA.HI.X.SX32 R250, R245, R250, 0x1, P3 ;  /* 0x000000faf5fac211 */ /* 0x000fe400018f0eff */
[----:B------:R-:W-:Y:S02]  /*47b0*/  FSEL R177, R177, RZ, P2 ;  /* 0x000000ffb1b17208 */ /* 0x000fe40001000000 */
[----:B------:R-:W-:Y:S02]  /*47c0*/  FSEL R176, R176, RZ, P2 ;  /* 0x000000ffb0b07208 */ /* 0x000fe40001000000 */
[----:B0-----:R-:W-:-:S04]  /*47d0*/  @!P4 LEA R14, P3, R244, R14, 0x2 ;  /* 0x0000000ef40ec211 */ /* 0x001fc800078610ff */
[----:B------:R0:W4:Y:S01]  /*47e0*/  @!P5 LDG.E.64 R176, desc[UR36][R242.64] ;  /* 0x00000024f2b0d981 */ /* 0x000122000c1e1b00 */
[----:B------:R-:W-:Y:S01]  /*47f0*/  @!P4 LEA.HI.X R15, R244, R15, R250, 0x2, P3 ;  /* 0x0000000ff40fc211 */ /* 0x000fe200018f14fa */
        /* <DEDUP_REMOVED lines=41> */
[----:B------:R-:W-:-:S06]  /*4a90*/  FSEL R182, R182, RZ, P2 ;  /* 0x000000ffb6b67208 */ /* 0x000fcc0001000000 */
[----:B------:R1:W4:Y:S01]  /*4aa0*/  @!P3 LDG.E.64 R182, desc[UR36][R14.64] ;  /* 0x000000240eb6b981 */ /* 0x000322000c1e1b00 */
[----:B0-----:R-:W-:-:S04]  /*4ab0*/  @!P5 LEA R242, P6, R244, R242, 0x2 ;  /* 0x000000f2f4f2d211 */ /* 0x001fc800078c10ff */
[----:B------:R-:W-:Y:S01]  /*4ac0*/  @!P5 LEA.HI.X R243, R244, R243, R250, 0x2, P6 ;  /* 0x000000f3f4f3d211 */ /* 0x000fe200030f14fa */
[----:B------:R-:W-:Y:S01]  /*4ad0*/  @!P4 IMAD.SHL.U32 R244, R116, 0x2, RZ ;  /* 0x0000000274f4c824 */ /* 0x000fe200078e00ff */
[----:B-1----:R-:W0:Y:S04]  /*4ae0*/  @!P4 LDC.64 R14, c[0x0][0x3b8] ;  /* 0x0000ee00ff0ecb82 */ /* 0x002e280000000a00 */
[----:B------:R-:W-:Y:S01]  /*4af0*/  @!P4 LOP3.LUT R244, R244, 0x2, RZ, 0xc0, !PT ;  /* 0x00000002f4f4c812 */ /* 0x000fe200078ec0ff */
[----:B------:R-:W-:-:S04]  /*4b00*/  IMAD.IADD R10, R10, 0x1, R12 ;  /* 0x000000010a0a7824 */ /* 0x000fc800078e020c */
[----:B------:R-:W-:Y:S01]  /*4b10*/  @!P4 IMAD R245, R12, UR4, R244 ;  /* 0x000000040cf5cc24 */ /* 0x000fe2000f8e02f4 */
[----:B------:R-:W-:-:S04]  /*4b20*/  @!P4 SHF.R.S32.HI R250, RZ, 0x1f, R13 ;  /* 0x0000001ffffac819 */ /* 0x000fc8000001140d */
[----:B------:R-:W-:Y:S01]  /*4b30*/  @!P4 IADD3 R244, P3, PT, R245, R13, RZ ;  /* 0x0000000df5f4c210 */ /* 0x000fe20007f7e0ff */
[----:B------:R-:W-:-:S05]  /*4b40*/  IMAD.SHL.U32 R13, R10, 0x4, RZ ;  /* 0x000000040a0d7824 */ /* 0x000fca00078e00ff */
[----:B------:R-:W-:Y:S02]  /*4b50*/  ISETP.GE.OR P6, PT, R13, R11, P1 ;  /* 0x0000000b0d00720c */ /* 0x000fe40000fc6670 */
[----:B------:R-:W-:Y:S02]  /*4b60*/  @!P4 LEA.HI.X.SX32 R250, R245, R250, 0x1, P3 ;  /* 0x000000faf5fac211 */ /* 0x000fe400018f0eff */
[----:B------:R-:W-:Y:S02]  /*4b70*/  FSEL R185, R185, RZ, P2 ;  /* 0x000000ffb9b97208 */ /* 0x000fe40001000000 */
[----:B0-----:R-:W-:Y:S02]  /*4b80*/  @!P4 LEA R14, P3, R244, R14, 0x2 ;  /* 0x0000000ef40ec211 */ /* 0x001fe400078610ff */
[----:B------:R-:W-:Y:S02]  /*4b90*/  FSEL R184, R184, RZ, P2 ;  /* 0x000000ffb8b87208 */ /* 0x000fe40001000000 */
[----:B------:R-:W-:-:S03]  /*4ba0*/  @!P4 LEA.HI.X R15, R244, R15, R250, 0x2, P3 ;  /* 0x0000000ff40fc211 */ /* 0x000fc600018f14fa */
[----:B------:R-:W-:Y:S01]  /*4bb0*/  @!P6 SHF.L.U32 R244, R116, 0x1, RZ ;  /* 0x0000000174f4e819 */ /* 0x000fe200000006ff */
[----:B------:R0:W4:Y:S03]  /*4bc0*/  @!P5 LDG.E.64 R184, desc[UR36][R242.64] ;  /* 0x00000024f2b8d981 */ /* 0x000126000c1e1b00 */
[----:B------:R-:W-:Y:S01]  /*4bd0*/  @!P6 LOP3.LUT R244, R244, 0x2, RZ, 0xc0, !PT ;  /* 0x00000002f4f4e812 */ /* 0x000fe200078ec0ff */
[----:B------:R-:W-:Y:S01]  /*4be0*/  IMAD.IADD R10, R10, 0x1, R12 ;  /* 0x000000010a0a7824 */ /* 0x000fe200078e020c */
[----:B0-----:R-:W0:Y:S03]  /*4bf0*/  @!P6 LDC.64 R242, c[0x0][0x3b8] ;  /* 0x0000ee00fff2eb82 */ /* 0x001e260000000a00 */
        /* <DEDUP_REMOVED lines=17> */
[----:B------:R-:W-:Y:S02]  /*4d10*/  @!P3 IADD3 R244, P4, PT, R245, R13, RZ ;  /* 0x0000000df5f4b210 */ /* 0x000fe40007f9e0ff */
[----:B------:R-:W-:-:S04]  /*4d20*/  SHF.L.U32 R13, R10, 0x2, RZ ;  /* 0x000000020a0d7819 */ /* 0x000fc800000006ff */
[----:B------:R-:W-:Y:S02]  /*4d30*/  ISETP.GE.OR P5, PT, R13, R11, P1 ;  /* 0x0000000b0d00720c */ /* 0x000fe40000fa6670 */
[----:B------:R-:W-:Y:S02]  /*4d40*/  @!P3 LEA.HI.X.SX32 R250, R245, R250, 0x1, P4 ;  /* 0x000000faf5fab211 */ /* 0x000fe400020f0eff */
[----:B0-----:R-:W-:Y:S02]  /*4d50*/  @!P3 LEA R14, P4, R244, R14, 0x2 ;  /* 0x0000000ef40eb211 */ /* 0x001fe400078810ff */
[----:B------:R-:W-:Y:S02]  /*4d60*/  FSEL R189, R189, RZ, P2 ;  /* 0x000000ffbdbd7208 */ /* 0x000fe40001000000 */
[----:B------:R-:W-:Y:S02]  /*4d70*/  FSEL R188, R188, RZ, P2 ;  /* 0x000000ffbcbc7208 */ /* 0x000fe40001000000 */
[----:B------:R-:W-:-:S03]  /*4d80*/  @!P3 LEA.HI.X R15, R244, R15, R250, 0x2, P4 ;  /* 0x0000000ff40fb211 */ /* 0x000fc600020f14fa */
[----:B------:R-:W-:Y:S01]  /*4d90*/  @!P5 IMAD.SHL.U32 R244, R116, 0x2, RZ ;  /* 0x0000000274f4d824 */ /* 0x000fe200078e00ff */
[----:B------:R0:W4:Y:S04]  /*4da0*/  @!P6 LDG.E.64 R188, desc[UR36][R242.64] ;  /* 0x00000024f2bce981 */ /* 0x000128000c1e1b00 */
        /* <DEDUP_REMOVED lines=16> */
[----:B------:R-:W-:Y:S02]  /*4eb0*/  @!P4 LOP3.LUT R244, R244, 0x2, RZ, 0xc0, !PT ;  /* 0x00000002f4f4c812 */ /* 0x000fe400078ec0ff */
[----:B------:R-:W-:-:S03]  /*4ec0*/  IADD3 R10, PT, PT, R10, R12, RZ ;  /* 0x0000000c0a0a7210 */ /* 0x000fc60007ffe0ff */
[----:B------:R-:W-:Y:S01]  /*4ed0*/  @!P4 IMAD R245, R12, UR4, R244 ;  /* 0x000000040cf5cc24 */ /* 0x000fe2000f8e02f4 */
[----:B------:R-:W-:-:S04]  /*4ee0*/  @!P4 SHF.R.S32.HI R250, RZ, 0x1f, R13 ;  /* 0x0000001ffffac819 */ /* 0x000fc8000001140d */
[----:B------:R-:W-:Y:S01]  /*4ef0*/  @!P4 IADD3 R244, P3, PT, R245, R13, RZ ;  /* 0x0000000df5f4c210 */ /* 0x000fe20007f7e0ff */
[----:B------:R-:W-:-:S05]  /*4f00*/  IMAD.SHL.U32 R13, R10, 0x4, RZ ;  /* 0x000000040a0d7824 */ /* 0x000fca00078e00ff */
        /* <DEDUP_REMOVED lines=36> */
[----:B------:R-:W-:Y:S01]  /*5150*/  @!P5 IMAD.SHL.U32 R244, R116, 0x2, RZ ;  /* 0x0000000274f4d824 */ /* 0x000fe200078e00ff */
[----:B------:R0:W4:Y:S04]  /*5160*/  @!P6 LDG.E.64 R196, desc[UR36][R242.64] ;  /* 0x00000024f2c4e981 */ /* 0x000128000c1e1b00 */
[----:B------:R-:W-:Y:S01]  /*5170*/  @!P5 LOP3.LUT R244, R244, 0x2, RZ, 0xc0, !PT ;  /* 0x00000002f4f4d812 */ /* 0x000fe200078ec0ff */
[----:B0-----:R-:W0:Y:S04]  /*5180*/  @!P5 LDC.64 R242, c[0x0][0x3b8] ;  /* 0x0000ee00fff2db82 */ /* 0x001e280000000a00 */
[----:B------:R-:W-:-:S02]  /*5190*/  @!P5 IMAD R245, R12, UR4, R244 ;  /* 0x000000040cf5dc24 */ /* 0x000fc4000f8e02f4 */
[----:B------:R-:W-:Y:S01]  /*51a0*/  IMAD.IADD R10, R10, 0x1, R12 ;  /* 0x000000010a0a7824 */ /* 0x000fe200078e020c */
[----:B------:R-:W-:Y:S02]  /*51b0*/  @!P5 SHF.R.S32.HI R250, RZ, 0x1f, R13 ;  /* 0x0000001ffffad819 */ /* 0x000fe4000001140d */
[C---:B------:R-:W-:Y:S02]  /*51c0*/  @!P5 IADD3 R244, P4, PT, R245.reuse, R13, RZ ;  /* 0x0000000df5f4d210 */ /* 0x040fe40007f9e0ff */
[----:B------:R-:W-:Y:S02]  /*51d0*/  SHF.L.U32 R13, R10, 0x2, RZ ;  /* 0x000000020a0d7819 */ /* 0x000fe400000006ff */
[----:B------:R-:W-:Y:S02]  /*51e0*/  @!P5 LEA.HI.X.SX32 R250, R245, R250, 0x1, P4 ;  /* 0x000000faf5fad211 */ /* 0x000fe400020f0eff */
[----:B------:R-:W-:Y:S02]  /*51f0*/  ISETP.GE.OR P4, PT, R13, R11, P1 ;  /* 0x0000000b0d00720c */ /* 0x000fe40000f86670 */
[----:B------:R-:W-:-:S02]  /*5200*/  FSEL R199, R199, RZ, P2 ;  /* 0x000000ffc7c77208 */ /* 0x000fc40001000000 */
        /* <DEDUP_REMOVED lines=20> */
[----:B------:R-:W-:Y:S02]  /*5350*/  @!P6 LOP3.LUT R244, R244, 0x2, RZ, 0xc0, !PT ;  /* 0x00000002f4f4e812 */ /* 0x000fe400078ec0ff */
[----:B------:R-:W-:Y:S01]  /*5360*/  IADD3 R10, PT, PT, R10, R12, RZ ;  /* 0x0000000c0a0a7210 */ /* 0x000fe20007ffe0ff */
[----:B0-----:R-:W0:Y:S02]  /*5370*/  @!P6 LDC.64 R242, c[0x0][0x3b8] ;  /* 0x0000ee00fff2eb82 */ /* 0x001e240000000a00 */
        /* <DEDUP_REMOVED lines=28> */
[----:B0-----:R-:W0:Y:S04]  /*5540*/  @!P5 LDC.64 R242, c[0x0][0x3b8] ;  /* 0x0000ee00fff2db82 */ /* 0x001e280000000a00 */
[----:B------:R-:W-:Y:S02]  /*5550*/  @!P5 IMAD R245, R12, UR4, R244 ;  /* 0x000000040cf5dc24 */ /* 0x000fe4000f8e02f4 */
[----:B------:R-:W-:Y:S01]  /*5560*/  IMAD.IADD R10, R10, 0x1, R12 ;  /* 0x000000010a0a7824 */ /* 0x000fe200078e020c */
[----:B------:R-:W-:-:S02]  /*5570*/  @!P5 SHF.R.S32.HI R250, RZ, 0x1f, R13 ;  /* 0x0000001ffffad819 */ /* 0x000fc4000001140d */
        /* <DEDUP_REMOVED lines=155> */
[----:B0-----:R-:W-:-:S04]  /*5f30*/  @!P6 LEA R242, P5, R244, R242, 0x2 ;  /* 0x000000f2f4f2e211 */ /* 0x001fc800078a10ff */
[----:B------:R-:W-:-:S05]  /*5f40*/  @!P6 LEA.HI.X R243, R244, R243, R250, 0x2, P5 ;  /* 0x000000f3f4f3e211 */ /* 0x000fca00028f14fa */
[----:B------:R-:W-:Y:S01]  /*5f50*/  @!P3 IMAD.SHL.U32 R244, R116, 0x2, RZ ;  /* 0x0000000274f4b824 */ /* 0x000fe200078e00ff */
[----:B------:R-:W-:-:S04]  /*5f60*/  FSEL R236, R236, RZ, P2 ;  /* 0x000000ffecec7208 */ /* 0x000fc80001000000 */
[----:B------:R-:W-:Y:S02]  /*5f70*/  @!P3 LOP3.LUT R244, R244, 0x2, RZ, 0xc0, !PT ;  /* 0x00000002f4f4b812 */ /* 0x000fe400078ec0ff */
[----:B------:R0:W4:Y:S03]  /*5f80*/  @!P4 LDG.E.64 R236, desc[UR36][R14.64] ;  /* 0x000000240eecc981 */ /* 0x000126000c1e1b00 */
[----:B------:R-:W-:Y:S01]  /*5f90*/  @!P3 IMAD R244, R12, UR4, R244 ;  /* 0x000000040cf4bc24 */ /* 0x000fe2000f8e02f4 */
[----:B------:R-:W-:Y:S01]  /*5fa0*/  @!P3 SHF.R.S32.HI R245, RZ, 0x1f, R13 ;  /* 0x0000001ffff5b819 */ /* 0x000fe2000001140d */
[----:B------:R-:W-:Y:S01]  /*5fb0*/  IMAD.IADD R10, R10, 0x1, R12 ;  /* 0x000000010a0a7824 */ /* 0x000fe200078e020c */
[----:B0-----:R-:W0:Y:S02]  /*5fc0*/  @!P3 LDC.64 R14, c[0x0][0x3b8] ;  /* 0x0000ee00ff0ebb82 */ /* 0x001e240000000a00 */
[----:B------:R-:W-:-:S04]  /*5fd0*/  @!P3 IADD3 R13, P4, PT, R244, R13, RZ ;  /* 0x0000000df40db210 */ /* 0x000fc80007f9e0ff */
[----:B------:R-:W-:Y:S02]  /*5fe0*/  @!P3 LEA.HI.X.SX32 R245, R244, R245, 0x1, P4 ;  /* 0x000000f5f4f5b211 */ /* 0x000fe400020f0eff */
[----:B------:R-:W-:-:S04]  /*5ff0*/  SHF.L.U32 R244, R10, 0x2, RZ ;  /* 0x000000020af47819 */ /* 0x000fc800000006ff */
[----:B------:R-:W-:Y:S02]  /*6000*/  ISETP.GE.OR P5, PT, R244, R11, P1 ;  /* 0x0000000bf400720c */ /* 0x000fe40000fa6670 */
[----:B------:R-:W-:Y:S02]  /*6010*/  FSEL R227, R227, RZ, P2 ;  /* 0x000000ffe3e37208 */ /* 0x000fe40001000000 */
[----:B------:R-:W-:-:S06]  /*6020*/  FSEL R226, R226, RZ, P2 ;  /* 0x000000ffe2e27208 */ /* 0x000fcc0001000000 */
[----:B------:R1:W4:Y:S01]  /*6030*/  @!P6 LDG.E.64 R226, desc[UR36][R242.64] ;  /* 0x00000024f2e2e981 */ /* 0x000322000c1e1b00 */
[----:B0-----:R-:W-:-:S04]  /*6040*/  @!P3 LEA R14, P4, R13, R14, 0x2 ;  /* 0x0000000e0d0eb211 */ /* 0x001fc800078810ff */
[----:B------:R-:W-:Y:S01]  /*6050*/  @!P3 LEA.HI.X R15, R13, R15, R245, 0x2, P4 ;  /* 0x0000000f0d0fb211 */ /* 0x000fe200020f14f5 */
[----:B-1----:R-:W0:Y:S01]  /*6060*/  @!P5 LDC.64 R242, c[0x0][0x3b8] ;  /* 0x0000ee00fff2db82 */ /* 0x002e220000000a00 */
[----:B------:R-:W-:Y:S02]  /*6070*/  @!P5 IMAD.SHL.U32 R13, R116, 0x2, RZ ;  /* 0x00000002740dd824 */ /* 0x000fe400078e00ff */
[----:B------:R-:W-:-:S03]  /*6080*/  IMAD.IADD R10, R10, 0x1, R12 ;  /* 0x000000010a0a7824 */ /* 0x000fc600078e020c */
[----:B------:R-:W-:Y:S01]  /*6090*/  @!P5 LOP3.LUT R245, R13, 0x2, RZ, 0xc0, !PT ;  /* 0x000000020df5d812 */ /* 0x000fe200078ec0ff */
[----:B------:R-:W-:-:S04]  /*60a0*/  IMAD.SHL.U32 R13, R10, 0x4, RZ ;  /* 0x000000040a0d7824 */ /* 0x000fc800078e00ff */
[----:B------:R-:W-:Y:S01]  /*60b0*/  @!P5 IMAD R245, R12, UR4, R245 ;  /* 0x000000040cf5dc24 */ /* 0x000fe2000f8e02f5 */
[----:B------:R-:W-:Y:S02]  /*60c0*/  ISETP.GE.OR P4, PT, R13, R11, P1 ;  /* 0x0000000b0d00720c */ /* 0x000fe40000f86670 */
[----:B------:R-:W-:Y:S02]  /*60d0*/  @!P5 SHF.R.S32.HI R250, RZ, 0x1f, R244 ;  /* 0x0000001ffffad819 */ /* 0x000fe400000114f4 */
[----:B------:R-:W-:-:S04]  /*60e0*/  @!P5 IADD3 R244, P6, PT, R245, R244, RZ ;  /* 0x000000f4f5f4d210 */ /* 0x000fc80007fde0ff */
[----:B------:R-:W-:Y:S02]  /*60f0*/  @!P5 LEA.HI.X.SX32 R250, R245, R250, 0x1, P6 ;  /* 0x000000faf5fad211 */ /* 0x000fe400030f0eff */
[----:B0-----:R-:W-:-:S04]  /*6100*/  @!P5 LEA R242, P6, R244, R242, 0x2 ;  /* 0x000000f2f4f2d211 */ /* 0x001fc800078c10ff */
[----:B------:R-:W-:Y:S02]  /*6110*/  @!P5 LEA.HI.X R243, R244, R243, R250, 0x2, P6 ;  /* 0x000000f3f4f3d211 */ /* 0x000fe400030f14fa */
[----:B------:R-:W0:Y:S01]  /*6120*/  @!P4 LDC.64 R244, c[0x0][0x3b8] ;  /* 0x0000ee00fff4cb82 */ /* 0x000e220000000a00 */
[----:B------:R-:W-:-:S05]  /*6130*/  @!P4 IMAD.SHL.U32 R250, R116, 0x2, RZ ;  /* 0x0000000274fac824 */ /* 0x000fca00078e00ff */
[----:B------:R-:W-:Y:S02]  /*6140*/  @!P4 LOP3.LUT R250, R250, 0x2, RZ, 0xc0, !PT ;  /* 0x00000002fafac812 */ /* 0x000fe400078ec0ff */
[----:B------:R-:W-:Y:S02]  /*6150*/  FSEL R239, R239, RZ, P2 ;  /* 0x000000ffefef7208 */ /* 0x000fe40001000000 */
[----:B------:R-:W-:Y:S01]  /*6160*/  FSEL R238, R238, RZ, P2 ;  /* 0x000000ffeeee7208 */ /* 0x000fe20001000000 */
[----:B------:R-:W-:Y:S01]  /*6170*/  @!P4 IMAD R250, R12, UR4, R250 ;  /* 0x000000040cfacc24 */ /* 0x000fe2000f8e02fa */
[----:B------:R-:W-:Y:S02]  /*6180*/  IADD3 R10, PT, PT, R10, R12, RZ ;  /* 0x0000000c0a0a7210 */ /* 0x000fe40007ffe0ff */
[----:B------:R-:W-:Y:S02]  /*6190*/  @!P4 SHF.R.S32.HI R251, RZ, 0x1f, R13 ;  /* 0x0000001ffffbc819 */ /* 0x000fe4000001140d */
[C---:B------:R-:W-:Y:S01]  /*61a0*/  @!P4 IADD3 R13, P6, PT, R250.reuse, R13, RZ ;  /* 0x0000000dfa0dc210 */ /* 0x040fe20007fde0ff */
[----:B------:R1:W4:Y:S03]  /*61b0*/  @!P5 LDG.E.64 R238, desc[UR36][R242.64] ;  /* 0x00000024f2eed981 */ /* 0x000326000c1e1b00 */
[----:B------:R-:W-:-:S02]  /*61c0*/  @!P4 LEA.HI.X.SX32 R251, R250, R251, 0x1, P6 ;  /* 0x000000fbfafbc211 */ /* 0x000fc400030f0eff */
[----:B0-----:R-:W-:Y:S01]  /*61d0*/  @!P4 LEA R244, P6, R13, R244, 0x2 ;  /* 0x000000f40df4c211 */ /* 0x001fe200078c10ff */
[----:B-1----:R-:W-:-:S03]  /*61e0*/  IMAD.SHL.U32 R242, R10, 0x4, RZ ;  /* 0x000000040af27824 */ /* 0x002fc600078e00ff */
[----:B------:R-:W-:Y:S01]  /*61f0*/  @!P4 LEA.HI.X R245, R13, R245, R251, 0x2, P6 ;  /* 0x000000f50df5c211 */ /* 0x000fe200030f14fb */
[----:B------:R-:W-:Y:S01]  /*6200*/  IMAD.IADD R13, R10, 0x1, R12 ;  /* 0x000000010a0d7824 */ /* 0x000fe200078e020c */
[----:B------:R-:W-:Y:S02]  /*6210*/  ISETP.GE.OR P5, PT, R242, R11, P1 ;  /* 0x0000000bf200720c */ /* 0x000fe40000fa6670 */
[----:B------:R-:W-:Y:S02]  /*6220*/  FSEL R229, R229, RZ, P2 ;  /* 0x000000ffe5e57208 */ /* 0x000fe40001000000 */
[----:B------:R-:W-:Y:S01]  /*6230*/  FSEL R228, R228, RZ, P2 ;  /* 0x000000ffe4e47208 */ /* 0x000fe20001000000 */
[----:B------:R-:W-:-:S05]  /*6240*/  IMAD.SHL.U32 R13, R13, 0x4, RZ ;  /* 0x000000040d0d7824 */ /* 0x000fca00078e00ff */
[----:B------:R0:W4:Y:S01]  /*6250*/  @!P3 LDG.E.64 R228, desc[UR36][R14.64] ;  /* 0x000000240ee4b981 */ /* 0x000122000c1e1b00 */
[----:B------:R-:W-:Y:S02]  /*6260*/  ISETP.GE.OR P3, PT, R13, R11, P1 ;  /* 0x0000000b0d00720c */ /* 0x000fe40000f66670 */
[----:B------:R-:W-:Y:S01]  /*6270*/  @!P5 IMAD.SHL.U32 R10, R116, 0x2, RZ ;  /* 0x00000002740ad824 */ /* 0x000fe200078e00ff */
[----:B0-----:R-:W0:Y:S04]  /*6280*/  @!P5 LDC.64 R14, c[0x0][0x3b8] ;  /* 0x0000ee00ff0edb82 */ /* 0x001e280000000a00 */
[----:B------:R-:W-:-:S05]  /*6290*/  @!P5 LOP3.LUT R10, R10, 0x2, RZ, 0xc0, !PT ;  /* 0x000000020a0ad812 */ /* 0x000fca00078ec0ff */
[----:B------:R-:W-:Y:S02]  /*62a0*/  @!P5 IMAD R243, R12, UR4, R10 ;  /* 0x000000040cf3dc24 */ /* 0x000fe4000f8e020a */
[----:B------:R-:W1:Y:S01]  /*62b0*/  @!P3 LDC.64 R10, c[0x0][0x3b8] ;  /* 0x0000ee00ff0abb82 */ /* 0x000e620000000a00 */
[----:B------:R-:W-:Y:S02]  /*62c0*/  @!P3 SHF.L.U32 R251, R116, 0x1, RZ ;  /* 0x0000000174fbb819 */ /* 0x000fe400000006ff */
[----:B------:R-:W-:Y:S01]  /*62d0*/  @!P5 SHF.R.S32.HI R250, RZ, 0x1f, R242 ;  /* 0x0000001ffffad819 */ /* 0x000fe200000114f2 */
[----:B------:R-:W4:Y:S01]  /*62e0*/  LDL R116, [R1+0x38] ;  /* 0x0000380001747983 */ /* 0x000f220000100800 */
[----:B------:R-:W-:Y:S02]  /*62f0*/  @!P3 LOP3.LUT R251, R251, 0x2, RZ, 0xc0, !PT ;  /* 0x00000002fbfbb812 */ /* 0x000fe400078ec0ff */
[----:B------:R-:W-:-:S03]  /*6300*/  @!P5 IADD3 R242, P6, PT, R243, R242, RZ ;  /* 0x000000f2f3f2d210 */ /* 0x000fc60007fde0ff */
[----:B------:R-:W-:Y:S01]  /*6310*/  @!P3 IMAD R251, R12, UR4, R251 ;  /* 0x000000040cfbbc24 */ /* 0x000fe2000f8e02fb */
[----:B------:R-:W-:Y:S02]  /*6320*/  @!P5 LEA.HI.X.SX32 R250, R243, R250, 0x1, P6 ;  /* 0x000000faf3fad211 */ /* 0x000fe400030f0eff */
[----:B------:R-:W-:Y:S01]  /*6330*/  @!P3 SHF.R.S32.HI R12, RZ, 0x1f, R13 ;  /* 0x0000001fff0cb819 */ /* 0x000fe2000001140d */
[----:B------:R-:W4:Y:S01]  /*6340*/  LDL R243, [R1+0x1c] ;  /* 0x00001c0001f37983 */ /* 0x000f220000100800 */
[----:B0-----:R-:W-:-:S04]  /*6350*/  @!P5 LEA R14, P6, R242, R14, 0x2 ;  /* 0x0000000ef20ed211 */ /* 0x001fc800078c10ff */
[----:B------:R-:W-:Y:S02]  /*6360*/  @!P5 LEA.HI.X R15, R242, R15, R250, 0x2, P6 ;  /* 0x0000000ff20fd211 */ /* 0x000fe400030f14fa */
[C---:B------:R-:W-:Y:S01]  /*6370*/  @!P3 IADD3 R13, P6, PT, R251.reuse, R13, RZ ;  /* 0x0000000dfb0db210 */ /* 0x040fe20007fde0ff */
[----:B------:R-:W4:Y:S03]  /*6380*/  LDL R250, [R1+0x20] ;  /* 0x0000200001fa7983 */ /* 0x000f260000100800 */
[----:B------:R-:W-:Y:S01]  /*6390*/  @!P3 LEA.HI.X.SX32 R12, R251, R12, 0x1, P6 ;  /* 0x0000000cfb0cb211 */ /* 0x000fe200030f0eff */
[----:B------:R-:W4:Y:S01]  /*63a0*/  LDL R242, [R1+0x10] ;  /* 0x0000100001f27983 */ /* 0x000f220000100800 */
[----:B-1----:R-:W-:Y:S02]  /*63b0*/  @!P3 LEA R10, P6, R13, R10, 0x2 ;  /* 0x0000000a0d0ab211 */ /* 0x002fe400078c10ff */
[----:B------:R-:W-:Y:S01]  /*63c0*/  FSEL R231, R231, RZ, P2 ;  /* 0x000000ffe7e77208 */ /* 0x000fe20001000000 */
[----:B------:R-:W4:Y:S01]  /*63d0*/  LDL R251, [R1+0x2c] ;  /* 0x00002c0001fb7983 */ /* 0x000f220000100800 */
[----:B------:R-:W-:-:S02]  /*63e0*/  FSEL R230, R230, RZ, P2 ;  /* 0x000000ffe6e67208 */ /* 0x000fc40001000000 */
[----:B------:R-:W-:Y:S01]  /*63f0*/  @!P3 LEA.HI.X R11, R13, R11, R12, 0x2, P6 ;  /* 0x0000000b0d0bb211 */ /* 0x000fe200030f140c */
[----:B---3--:R-:W-:Y:S01]  /*6400*/  FMUL.FTZ R12, R115, R124 ;  /* 0x0000007c730c7220 */ /* 0x008fe20000410000 */
[----:B------:R-:W-:Y:S01]  /*6410*/  FSEL R235, R235, RZ, P2 ;  /* 0x000000ffebeb7208 */ /* 0x000fe20001000000 */
[----:B------:R-:W4:Y:S04]  /*6420*/  LDL R115, [R1+0x44] ;  /* 0x0000440001737983 */ /* 0x000f280000100800 */
[----:B------:R0:W3:Y:S01]  /*6430*/  @!P3 LDG.E.64 R230, desc[UR36][R10.64] ;  /* 0x000000240ae6b981 */ /* 0x0000e2000c1e1b00 */
[----:B--2---:R-:W-:-:S03]  /*6440*/  FFMA.FTZ R12, R113, R122, R12 ;  /* 0x0000007a710c7223 */ /* 0x004fc6000001000c */
[----:B------:R-:W2:Y:S01]  /*6450*/  LDL R113, [R1+0x4c] ;  /* 0x00004c0001717983 */ /* 0x000ea20000100800 */
[----:B------:R-:W-:Y:S02]  /*6460*/  FSEL R234, R234, RZ, P2 ;  /* 0x000000ffeaea7208 */ /* 0x000fe40001000000 */
[----:B------:R-:W-:Y:S01]  /*6470*/  FSEL R233, R233, RZ, P2 ;  /* 0x000000ffe9e97208 */ /* 0x000fe20001000000 */
[----:B------:R-:W3:Y:S01]  /*6480*/  LDL R13, [R1+0x4] ;  /* 0x00000400010d7983 */ /* 0x000ee20000100800 */
[----:B0-----:R-:W-:-:S03]  /*6490*/  FMUL.FTZ R11, R114, R125 ;  /* 0x0000007d720b7220 */ /* 0x001fc60000410000 */
[----:B------:R-:W3:Y:S01]  /*64a0*/  LDL R114, [R1+0x40] ;  /* 0x0000400001727983 */ /* 0x000ee20000100800 */
[----:B------:R-:W-:-:S03]  /*64b0*/  FFMA.FTZ R11, R112, R123, R11 ;  /* 0x0000007b700b7223 */ /* 0x000fc6000001000b */
[----:B------:R-:W3:Y:S01]  /*64c0*/  LDL R112, [R1+0x48] ;  /* 0x0000480001707983 */ /* 0x000ee20000100800 */
[----:B------:R-:W-:-:S03]  /*64d0*/  FSEL R232, R232, RZ, P2 ;  /* 0x000000ffe8e87208 */ /* 0x000fc60001000000 */
[----:B------:R-:W3:Y:S04]  /*64e0*/  @!P4 LDG.E.64 R234, desc[UR36][R244.64] ;  /* 0x00000024f4eac981 */ /* 0x000ee8000c1e1b00 */
[----:B------:R-:W3:Y:S04]  /*64f0*/  @!P5 LDG.E.64 R232, desc[UR36][R14.64] ;  /* 0x000000240ee8d981 */ /* 0x000ee8000c1e1b00 */
[----:B------:R-:W3:Y:S04]  /*6500*/  @P0 LDG.E.U8 R10, desc[UR36][R2.64] ;  /* 0x00000024020a0981 */ /* 0x000ee8000c1e1100 */
[----:B------:R-:W3:Y:S04]  /*6510*/  LDL R245, [R1+0x24] ;  /* 0x0000240001f57983 */ /* 0x000ee80000100800 */
[----:B------:R-:W3:Y:S04]  /*6520*/  LDL R244, [R1+0x18] ;  /* 0x0000180001f47983 */ /* 0x000ee80000100800 */
[----:B------:R-:W3:Y:S04]  /*6530*/  LDL R15, [R1+0x14] ;  /* 0x00001400010f7983 */ /* 0x000ee80000100800 */
[----:B------:R-:W3:Y:S01]  /*6540*/  LDL R14, [R1] ;  /* 0x00000000010e7983 */ /* 0x000ee20000100800 */
[----:B--2---:R-:W-:-:S04]  /*6550*/  FFMA.FTZ R11, R113, R7, R11 ;  /* 0x00000007710b7223 */ /* 0x004fc8000001000b */
[----:B----4-:R-:W-:Y:S01]  /*6560*/  FFMA.FTZ R11, R115, R127, R11 ;  /* 0x0000007f730b7223 */ /* 0x010fe2000001000b */
[----:B---3--:R-:W-:Y:S02]  /*6570*/  FFMA.FTZ R12, R112, R6, R12 ;  /* 0x00000006700c7223 */ /* 0x008fe4000001000c */
[----:B------:R-:W2:Y:S02]  /*6580*/  LDL.LU R112, [R1+0x84] ;  /* 0x0000840001707983 */ /* 0x000ea40000300800 */
[----:B------:R-:W-:Y:S02]  /*6590*/  FFMA.FTZ R12, R114, R126, R12 ;  /* 0x0000007e720c7223 */ /* 0x000fe4000001000c */
[----:B------:R-:W3:Y:S04]  /*65a0*/  LDL.LU R113, [R1+0x80] ;  /* 0x0000800001717983 */ /* 0x000ee80000300800 */
[----:B------:R-:W4:Y:S01]  /*65b0*/  LDL.LU R114, [R1+0x7c] ;  /* 0x00007c0001727983 */ /* 0x000f220000300800 */
[----:B------:R-:W-:-:S03]  /*65c0*/  FFMA.FTZ R12, R116, R4, R12 ;  /* 0x00000004740c7223 */ /* 0x000fc6000001000c */
[----:B------:R-:W4:Y:S01]  /*65d0*/  LDL.LU R115, [R1+0x78] ;  /* 0x0000780001737983 */ /* 0x000f220000300800 */
[----:B------:R-:W-:-:S03]  /*65e0*/  FFMA.FTZ R11, R117, R5, R11 ;  /* 0x00000005750b7223 */ /* 0x000fc6000001000b */
[----:B------:R-:W4:Y:S01]  /*65f0*/  LDL.LU R116, [R1+0x74] ;  /* 0x0000740001747983 */ /* 0x000f220000300800 */
[----:B------:R-:W-:-:S03]  /*6600*/  FFMA.FTZ R12, R252, R128, R12 ;  /* 0x00000080fc0c7223 */ /* 0x000fc6000001000c */
[----:B------:R-:W4:Y:S01]  /*6610*/  LDL.LU R117, [R1+0x70] ;  /* 0x0000700001757983 */ /* 0x000f220000300800 */
[----:B------:R-:W-:Y:S01]  /*6620*/  FFMA.FTZ R11, R249, R129, R11 ;  /* 0x00000081f90b7223 */ /* 0x000fe2000001000b */
[----:B------:R-:W-:Y:S02]  /*6630*/  FFMA.FTZ R12, R248, R130, R12 ;  /* 0x00000082f80c7223 */ /* 0x000fe4000001000c */
[----:B------:R0:W5:Y:S04]  /*6640*/  LDL.LU R252, [R1+0x6c] ;  /* 0x00006c0001fc7983 */ /* 0x0001680000300800 */
[----:B------:R0:W5:Y:S04]  /*6650*/  LDL.LU R249, [R1+0x68] ;  /* 0x0000680001f97983 */ /* 0x0001680000300800 */
        /* <DEDUP_REMOVED lines=100> */
[----:B------:R-:W-:Y:S01]  /*6ca0*/  FFMA.FTZ R12, R102, R224, R12 ;  /* 0x000000e0660c7223 */ /* 0x000fe2000001000c */
[----:B------:R-:W1:Y:S02]  /*6cb0*/  S2R R243, SR_TID.X ;  /* 0x0000000000f37919 */ /* 0x000e640000002100 */
        /* <DEDUP_REMOVED lines=9> */
[----:B------:R-:W-:Y:S01]  /*6d50*/  UMOV UR5, 0xffffffff ;  /* 0xffffffff00057882 */ /* 0x000fe20000000000 */
[----:B------:R-:W-:Y:S02]  /*6d60*/  ISETP.NE.AND P2, PT, R10, RZ, P0 ;  /* 0x000000ff0a00720c */ /* 0x000fe40000745270 */
[----:B-1----:R-:W-:Y:S01]  /*6d70*/  LOP3.LUT R242, R243, 0x1, RZ, 0xc0, !PT ;  /* 0x00000001f3f27812 */ /* 0x002fe200078ec0ff */
[----:B--2---:R-:W-:Y:S01]  /*6d80*/  FFMA.FTZ R12, R112, R234, R12 ;  /* 0x000000ea700c7223 */ /* 0x004fe2000001000c */
[----:B---3--:R-:W-:-:S03]  /*6d90*/  FFMA.FTZ R11, R113, R235, R11 ;  /* 0x000000eb710b7223 */ /* 0x008fc6000001000b */
[----:B----4-:R-:W-:Y:S01]  /*6da0*/  FFMA.FTZ R12, R114, R232, R12 ;  /* 0x000000e8720c7223 */ /* 0x010fe2000001000c */
[----:B------:R-:W-:-:S03]  /*6db0*/  FFMA.FTZ R11, R115, R233, R11 ;  /* 0x000000e9730b7223 */ /* 0x000fc6000001000b */
[----:B------:R-:W-:Y:S01]  /*6dc0*/  FFMA.FTZ R12, R116, R230, R12 ;  /* 0x000000e6740c7223 */ /* 0x000fe2000001000c */
[----:B------:R-:W-:-:S04]  /*6dd0*/  FFMA.FTZ R11, R117, R231, R11 ;  /* 0x000000e7750b7223 */ /* 0x000fc8000001000b */
[----:B------:R-:W-:Y:S01]  /*6de0*/  FADD.FTZ R10, R12, R11 ;  /* 0x0000000b0c0a7221 */ /* 0x000fe20000010000 */
[----:B0-----:R-:W-:Y:S06]  /*6df0*/  BRA.DIV UR5, `(.L_x_5404) ;  /* 0x0000005a05ec7947 */ /* 0x001fec000b800000 */
[----:B------:R0:W1:Y:S02]  /*6e00*/  SHFL.BFLY PT, R14, R10, 0x1, 0x1f ;  /* 0x0c201f000a0e7f89 */ /* 0x00006400000e0000 */
.L_x_5479:
        /* <DEDUP_REMOVED lines=16> */
[----:B0-----:R-:W-:-:S05]  /*6f10*/  @P1 IMAD.IADD R10, R11, 0x1, R10 ;  /* 0x000000010b0a1824 */ /* 0x001fca00078e020a */
        /* <DEDUP_REMOVED lines=10> */
.L_x_5406:
[----:B------:R-:W-:Y:S05]  /*6fc0*/  BSYNC.RECONVERGENT B1 ;  /* 0x0000000000017941 */ /* 0x000fea0003800200 */
.L_x_5405:
[----:B0-----:R-:W2:Y:S01]  /*6fd0*/  LDL R10, [R1+0x60] ;  /* 0x00006000010a7983 */ /* 0x001ea20000100800 */
[----:B------:R-:W-:Y:S01]  /*6fe0*/  VIADD R0, R0, 0x40 ;  /* 0x0000004000007836 */ /* 0x000fe20000000000 */
[----:B------:R-:W-:Y:S01]  /*6ff0*/  IADD3 R2, P2, PT, R2, 0x40, RZ ;  /* 0x0000004002027810 */ /* 0x000fe20007f5e0ff */
[----:B-1---5:R-:W-:Y:S02]  /*7000*/  VIADD R249, R249, 0x100 ;  /* 0x00000100f9f97836 */ /* 0x022fe40000000000 */
[----:B------:R-:W-:Y:S01]  /*7010*/  VIADD R248, R248, 0x40 ;  /* 0x00000040f8f87836 */ /* 0x000fe20000000000 */
[----:B------:R-:W-:Y:S02]  /*7020*/  IADD3.X R3, PT, PT, RZ, R3, RZ, P2, !PT ;  /* 0x00000003ff037210 */ /* 0x000fe400017fe4ff */
[----:B--2---:R-:W-:-:S13]  /*7030*/  ISETP.GE.AND P1, PT, R0, R10, PT ;  /* 0x0000000a0000720c */ /* 0x004fda0003f26270 */
[----:B------:R-:W-:Y:S05]  /*7040*/  @!P1 BRA `(.L_x_5407) ;  /* 0xffffffb400789947 */ /* 0x000fea000383ffff */
.L_x_5403:
[----:B0-----:R-:W-:Y:S05]  /*7050*/  BSYNC B0 ;  /* 0x0000000000007941 */ /* 0x001fea0003800000 */
.L_x_5402:
        /* <DEDUP_REMOVED lines=14> */
.L_x_5485:
[----:B-1----:R-:W1:Y:S01]  /*7140*/  S2R R18, SR_CgaCtaId ;  /* 0x0000000000127919 */ /* 0x002e620000008800 */
[----:B------:R-:W-:Y:S01]  /*7150*/  MOV R13, 0x400 ;  /* 0x00000400000d7802 */ /* 0x000fe20000000f00 */
[----:B------:R-:W-:Y:S05]  /*7160*/  WARPSYNC.ALL ;  /* 0x0000000000007948 */ /* 0x000fea0003800000 */
[----:B----4-:R-:W-:Y:S02]  /*7170*/  FMNMX.FTZ R14, R2, R14, !PT ;  /* 0x0000000e020e7209 */ /* 0x010fe40007810000 */
[----:B-1----:R-:W-:-:S04]  /*7180*/  LEA R0, R18, R13, 0x18 ;  /* 0x0000000d12007211 */ /* 0x002fc800078ec0ff */
[----:B------:R-:W-:Y:S01]  /*7190*/  @!P0 LEA.HI R5, R3, R0, RZ, 0x1d ;  /* 0x0000000003058211 */ /* 0x000fe200078fe8ff */
[----:B0-----:R-:W-:-:S04]  /*71a0*/  IMAD R2, R6, 0x4, R0 ;  /* 0x0000000406027824 */ /* 0x001fc800078e0200 */
[----:B------:R-:W-:Y:S01]  /*71b0*/  @!P0 STS [R5], R14 ;  /* 0x0000000e05008388 */ /* 0x000fe20000000800 */
[----:B------:R-:W-:Y:S01]  /*71c0*/  BAR.SYNC.DEFER_BLOCKING 0x0 ;  /* 0x0000000000007b1d */ /* 0x000fe20000010000 */
[----:B------:R-:W-:Y:S01]  /*71d0*/  ISETP.GT.U32.AND P0, PT, R6, 0x3, PT ;  /* 0x000000030600780c */ /* 0x000fe20003f04070 */
[----:B------:R-:W-:Y:S01]  /*71e0*/  IMAD.MOV.U32 R8, RZ, RZ, -0x800001 ;  /* 0xff7fffffff087424 */ /* 0x000fe200078e00ff */
[----:B------:R-:W-:Y:S01]  /*71f0*/  UIADD3 UR10, UPT, UPT, UR45, 0x1, URZ ;  /* 0x000000012d0a7890 */ /* 0x000fe2000fffe0ff */
[----:B------:R-:W-:Y:S02]  /*7200*/  IMAD.IADD R7, R4, 0x1, R3 ;  /* 0x0000000104077824 */ /* 0x000fe400078e0203 */
[----:B------:R-:W-:Y:S01]  /*7210*/  HFMA2 R11, -RZ, RZ, 0, 0 ;  /* 0x00000000ff0b7431 */ /* 0x000fe200000001ff */
[----:B------:R-:W-:Y:S07]  /*7220*/  BSSY.RECONVERGENT B0, `(.L_x_5409) ;  /* 0x0000172000007945 */ /* 0x000fee0003800200 */
[----:B------:R-:W0:Y:S01]  /*7230*/  @!P0 LDS R8, [R2] ;  /* 0x0000000002088984 */ /* 0x000e220000000800 */
[----:B------:R-:W-:-:S03]  /*7240*/  ISETP.GT.AND P0, PT, R7, UR45, PT ;  /* 0x0000002d07007c0c */ /* 0x000fc6000bf04270 */
[----:B0-----:R-:W3:Y:S02]  /*7250*/  SHFL.BFLY PT, R5, R8, 0x2, 0x1f ;  /* 0x0c401f0008057f89 */ /* 0x001ee400000e0000 */
[----:B---3--:R-:W-:Y:S01]  /*7260*/  FMNMX.FTZ R9, R5, R8, !PT ;  /* 0x0000000805097209 */ /* 0x008fe20007810000 */
[----:B------:R-:W-:-:S04]  /*7270*/  IMAD.SHL.U32 R5, R3, 0x4, RZ ;  /* 0x0000000403057824 */ /* 0x000fc800078e00ff */
[----:B------:R-:W0:Y:S02]  /*7280*/  SHFL.BFLY PT, R10, R9, 0x1, 0x1f ;  /* 0x0c201f00090a7f89 */ /* 0x000e2400000e0000 */
[----:B0-----:R-:W-:-:S05]  /*7290*/  FMNMX.FTZ R10, R9, R10, !PT ;  /* 0x0000000a090a7209 */ /* 0x001fca0007810000 */
[----:B------:R0:W1:Y:S01]  /*72a0*/  SHFL.IDX PT, R38, R10, RZ, 0x1f ;  /* 0x00001fff0a267589 */ /* 0x00006200000e0000 */
[----:B------:R-:W-:Y:S05]  /*72b0*/  @P0 BRA `(.L_x_5410) ;  /* 0x0000001400a00947 */ /* 0x000fea0003800000 */
[----:B------:R-:W3:Y:S02]  /*72c0*/  LDC.64 R8, c[0x0][0x420] ;  /* 0x00010800ff087b82 */ /* 0x000ee40000000a00 */
[----:B---3--:R-:W-:-:S04]  /*72d0*/  ISETP.NE.U32.AND P0, PT, R8, RZ, PT ;  /* 0x000000ff0800720c */ /* 0x008fc80003f05070 */
[----:B------:R-:W-:-:S13]  /*72e0*/  ISETP.NE.AND.EX P0, PT, R9, RZ, PT, P0 ;  /* 0x000000ff0900720c */ /* 0x000fda0003f05300 */
[----:B------:R-:W-:Y:S05]  /*72f0*/  @P0 BRA `(.L_x_5411) ;  /* 0x0000001000040947 */ /* 0x000fea0003800000 */
[----:B0-----:R-:W-:Y:S01]  /*7300*/  IMAD.U32 R10, RZ, RZ, UR10 ;  /* 0x0000000aff0a7e24 */ /* 0x001fe2000f8e00ff */
[----:B------:R-:W-:Y:S01]  /*7310*/  LOP3.LUT R8, RZ, R3, RZ, 0x33, !PT ;  /* 0x00000003ff087212 */ /* 0x000fe200078e33ff */
[----:B------:R-:W-:Y:S01]  /*7320*/  BSSY.RECONVERGENT B1, `(.L_x_5412) ;  /* 0x000001c000017945 */ /* 0x000fe20003800200 */
[----:B------:R-:W-:Y:S02]  /*7330*/  IMAD.MOV.U32 R11, RZ, RZ, RZ ;  /* 0x000000ffff0b7224 */ /* 0x000fe400078e00ff */
[----:B------:R-:W-:-:S04]  /*7340*/  VIADDMNMX R9, R7, 0x80, R10, !PT ;  /* 0x0000008007097846 */ /* 0x000fc8000780010a */
[----:B------:R-:W-:-:S04]  /*7350*/  IADD3 R9, PT, PT, -R4, R9, R8 ;  /* 0x0000000904097210 */ /* 0x000fc80007ffe108 */
[C---:B------:R-:W-:Y:S02]  /*7360*/  LOP3.LUT R8, R9.reuse, 0x180, RZ, 0xc0, !PT ;  /* 0x0000018009087812 */ /* 0x040fe400078ec0ff */
[----:B------:R-:W-:Y:S02]  /*7370*/  ISETP.GE.U32.AND P1, PT, R9, 0x180, PT ;  /* 0x000001800900780c */ /* 0x000fe40003f26070 */
[----:B------:R-:W-:Y:S01]  /*7380*/  ISETP.NE.AND P0, PT, R8, 0x180, PT ;  /* 0x000001800800780c */ /* 0x000fe20003f05270 */
[----:B------:R-:W-:-:S12]  /*7390*/  IMAD.MOV.U32 R8, RZ, RZ, R7 ;  /* 0x000000ffff087224 */ /* 0x000fd800078e0007 */
[----:B------:R-:W-:Y:S05]  /*73a0*/  @!P0 BRA `(.L_x_5413) ;  /* 0x00000000004c8947 */ /* 0x000fea0003800000 */
[----:B------:R-:W-:Y:S01]  /*73b0*/  VIADD R11, R13, 0x420 ;  /* 0x000004200d0b7836 */ /* 0x000fe20000000000 */
[----:B------:R-:W-:-:S04]  /*73c0*/  LEA.HI R8, R9, 0x1, RZ, 0x19 ;  /* 0x0000000109087811 */ /* 0x000fc800078fc8ff */
[----:B------:R-:W-:Y:S02]  /*73d0*/  LEA R10, R18, R11, 0x18 ;  /* 0x0000000b120a7211 */ /* 0x000fe400078ec0ff */
[----:B------:R-:W-:Y:S01]  /*73e0*/  LOP3.LUT R9, R8, 0x3, RZ, 0xc0, !PT ;  /* 0x0000000308097812 */ /* 0x000fe200078ec0ff */
[----:B------:R-:W-:Y:S01]  /*73f0*/  IMAD.MOV.U32 R8, RZ, RZ, R7 ;  /* 0x000000ffff087224 */ /* 0x000fe200078e0007 */
[----:B------:R-:W-:Y:S01]  /*7400*/  MOV R11, RZ ;  /* 0x000000ff000b7202 */ /* 0x000fe20000000f00 */
[----:B------:R-:W-:Y:S02]  /*7410*/  IMAD.IADD R10, R5, 0x1, R10 ;  /* 0x00000001050a7824 */ /* 0x000fe400078e020a */
[----:B------:R-:W-:-:S07]  /*7420*/  IMAD.MOV R9, RZ, RZ, -R9 ;  /* 0x000000ffff097224 */ /* 0x000fce00078e0a09 */
.L_x_5414:
        /* <DEDUP_REMOVED lines=11> */
.L_x_5413:
[----:B------:R-:W-:Y:S05]  /*74e0*/  BSYNC.RECONVERGENT B1 ;  /* 0x0000000000017941 */ /* 0x000fea0003800200 */
.L_x_5412:
[----:B------:R-:W-:Y:S05]  /*74f0*/  @!P1 BRA `(.L_x_5410) ;  /* 0x0000001400109947 */ /* 0x000fea0003800000 */
[----:B------:R-:W-:Y:S02]  /*7500*/  VIADD R13, R13, 0x420 ;  /* 0x000004200d0d7836 */ /* 0x000fe40000000000 */
[----:B------:R-:W-:-:S03]  /*7510*/  IMAD.SHL.U32 R9, R4, 0x4, RZ ;  /* 0x0000000404097824 */ /* 0x000fc600078e00ff */
[----:B------:R-:W-:Y:S01]  /*7520*/  LEA R18, R18, R13, 0x18 ;  /* 0x0000000d12127211 */ /* 0x000fe200078ec0ff */
[C---:B------:R-:W-:Y:S02]  /*7530*/  IMAD R9, R8.reuse, 0x4, -R9 ;  /* 0x0000000408097824 */ /* 0x040fe400078e0a09 */
[----:B------:R-:W-:-:S03]  /*7540*/  VIADD R8, R8, 0x200 ;  /* 0x0000020008087836 */ /* 0x000fc60000000000 */
[----:B------:R-:W-:Y:S02]  /*7550*/  IADD3 R9, PT, PT, R18, R9, RZ ;  /* 0x0000000912097210 */ /* 0x000fe40007ffe0ff */
[----:B------:R-:W-:-:S03]  /*7560*/  ISETP.GT.AND P0, PT, R8, UR45, PT ;  /* 0x0000002d08007c0c */ /* 0x000fc6000bf04270 */
[----:B------:R-:W1:Y:S04]  /*7570*/  LDS R10, [R9] ;  /* 0x00000000090a7984 */ /* 0x000e680000000800 */
[----:B------:R-:W0:Y:S04]  /*7580*/  LDS R12, [R9+0x200] ;  /* 0x00020000090c7984 */ /* 0x000e280000000800 */
[----:B------:R-:W3:Y:S04]  /*7590*/  LDS R13, [R9+0x400] ;  /* 0x00040000090d7984 */ /* 0x000ee80000000800 */
[----:B------:R-:W4:Y:S01]  /*75a0*/  LDS R14, [R9+0x600] ;  /* 0x00060000090e7984 */ /* 0x000f220000000800 */
[C---:B-1----:R-:W-:Y:S01]  /*75b0*/  FADD.FTZ R10, -R38.reuse, R10 ;  /* 0x0000000a260a7221 */ /* 0x042fe20000010100 */
[----:B0-----:R-:W-:-:S03]  /*75c0*/  FADD.FTZ R12, -R38, R12 ;  /* 0x0000000c260c7221 */ /* 0x001fc60000010100 */
[----:B------:R-:W-:Y:S01]  /*75d0*/  FMUL.FTZ R10, R10, 1.4426950216293334961 ;  /* 0x3fb8aa3b0a0a7820 */ /* 0x000fe20000410000 */
[----:B---3--:R-:W-:Y:S01]  /*75e0*/  FADD.FTZ R13, -R38, R13 ;  /* 0x0000000d260d7221 */ /* 0x008fe20000010100 */
[----:B------:R-:W-:-:S04]  /*75f0*/  FMUL.FTZ R12, R12, 1.4426950216293334961 ;  /* 0x3fb8aa3b0c0c7820 */ /* 0x000fc80000410000 */
[----:B------:R-:W0:Y:S01]  /*7600*/  MUFU.EX2 R10, R10 ;  /* 0x0000000a000a7308 */ /* 0x000e220000000800 */
[----:B----4-:R-:W-:Y:S01]  /*7610*/  FADD.FTZ R14, -R38, R14 ;  /* 0x0000000e260e7221 */ /* 0x010fe20000010100 */
        /* <DEDUP_REMOVED lines=23> */
.L_x_5417:
[----:B------:R-:W0:Y:S01]  /*7790*/  LDS R10, [R9+-0x400] ;  /* 0xfffc0000090a7984 */ /* 0x000e220000000800 */
[----:B------:R-:W-:-:S03]  /*77a0*/  IADD3 R8, PT, PT, R8, 0x800, RZ ;  /* 0x0000080008087810 */ /* 0x000fc60007ffe0ff */
[----:B------:R-:W1:Y:S01]  /*77b0*/  LDS R12, [R9+-0x200] ;  /* 0xfffe0000090c7984 */ /* 0x000e620000000800 */
[----:B------:R-:W-:-:S03]  /*77c0*/  ISETP.GE.AND P1, PT, R8, R33, PT ;  /* 0x000000210800720c */ /* 0x000fc60003f26270 */
[----:B------:R-:W3:Y:S04]  /*77d0*/  LDS R13, [R9] ;  /* 0x00000000090d7984 */ /* 0x000ee80000000800 */
[----:B------:R-:W4:Y:S04]  /*77e0*/  LDS R14, [R9+0x200] ;  /* 0x00020000090e7984 */ /* 0x000f280000000800 */
[----:B------:R-:W5:Y:S04]  /*77f0*/  LDS R15, [R9+0x400] ;  /* 0x00040000090f7984 */ /* 0x000f680000000800 */
[----:B------:R-:W5:Y:S04]  /*7800*/  LDS R17, [R9+0x600] ;  /* 0x0006000009117984 */ /* 0x000f680000000800 */
[----:B------:R-:W5:Y:S04]  /*7810*/  LDS R19, [R9+0x800] ;  /* 0x0008000009137984 */ /* 0x000f680000000800 */
[----:B------:R-:W5:Y:S04]  /*7820*/  LDS R21, [R9+0xa00] ;  /* 0x000a000009157984 */ /* 0x000f680000000800 */
[----:B------:R-:W5:Y:S04]  /*7830*/  LDS R23, [R9+0xc00] ;  /* 0x000c000009177984 */ /* 0x000f680000000800 */
[----:B--2---:R-:W2:Y:S01]  /*7840*/  LDS R24, [R9+0xe00] ;  /* 0x000e000009187984 */ /* 0x004ea20000000800 */
[----:B0-----:R-:W-:-:S03]  /*7850*/  FADD.FTZ R10, -R38, R10 ;  /* 0x0000000a260a7221 */ /* 0x001fc60000010100 */
[----:B------:R-:W0:Y:S01]  /*7860*/  LDS R26, [R9+0x1000] ;  /* 0x00100000091a7984 */ /* 0x000e220000000800 */
[----:B-1----:R-:W-:Y:S01]  /*7870*/  FADD.FTZ R12, -R38, R12 ;  /* 0x0000000c260c7221 */ /* 0x002fe20000010100 */
[----:B------:R-:W-:Y:S02]  /*7880*/  FMUL.FTZ R10, R10, 1.4426950216293334961 ;  /* 0x3fb8aa3b0a0a7820 */ /* 0x000fe40000410000 */
[----:B------:R-:W1:Y:S01]  /*7890*/  LDS R27, [R9+0x1200] ;  /* 0x00120000091b7984 */ /* 0x000e620000000800 */
[----:B------:R-:W-:Y:S01]  /*78a0*/  FMUL.FTZ R12, R12, 1.4426950216293334961 ;  /* 0x3fb8aa3b0c0c7820 */ /* 0x000fe20000410000 */
[C---:B---3--:R-:W-:Y:S02]  /*78b0*/  FADD.FTZ R13, -R38.reuse, R13 ;  /* 0x0000000d260d7221 */ /* 0x048fe40000010100 */
[----:B------:R-:W3:Y:S01]  /*78c0*/  LDS R29, [R9+0x1400] ;  /* 0x00140000091d7984 */ /* 0x000ee20000000800 */
[----:B------:R-:W5:Y:S01]  /*78d0*/  MUFU.EX2 R10, R10 ;  /* 0x0000000a000a7308 */ /* 0x000f620000000800 */
[C---:B----4-:R-:W-:Y:S01]  /*78e0*/  FADD.FTZ R14, -R38.reuse, R14 ;  /* 0x0000000e260e7221 */ /* 0x050fe20000010100 */
[----:B------:R-:W-:Y:S01]  /*78f0*/  FMUL.FTZ R13, R13, 1.4426950216293334961 ;  /* 0x3fb8aa3b0d0d7820 */ /* 0x000fe20000410000 */
[----:B------:R-:W4:Y:S01]  /*7900*/  LDS R30, [R9+0x1600] ;  /* 0x00160000091e7984 */ /* 0x000f220000000800 */
[----:B------:R-:W2:Y:S01]  /*7910*/  MUFU.EX2 R12, R12 ;  /* 0x0000000c000c7308 */ /* 0x000ea20000000800 */
[----:B-----5:R-:W-:Y:S01]  /*7920*/  FADD.FTZ R16, -R38, R15 ;  /* 0x0000000f26107221 */ /* 0x020fe20000010100 */
[----:B------:R-:W-:Y:S01]  /*7930*/  FMUL.FTZ R15, R14, 1.4426950216293334961 ;  /* 0x3fb8aa3b0e0f7820 */ /* 0x000fe20000410000 */
[----:B------:R-:W5:Y:S01]  /*7940*/  LDS R31, [R9+0x1800] ;  /* 0x00180000091f7984 */ /* 0x000f620000000800 */
[----:B------:R-:W2:Y:S01]  /*7950*/  MUFU.EX2 R14, R13 ;  /* 0x0000000d000e7308 */ /* 0x000ea20000000800 */
[----:B------:R-:W-:Y:S01]  /*7960*/  FADD.FTZ R18, -R38, R17 ;  /* 0x0000001126127221 */ /* 0x000fe20000010100 */
[----:B------:R-:W-:Y:S01]  /*7970*/  FMUL.FTZ R17, R16, 1.4426950216293334961 ;  /* 0x3fb8aa3b10117820 */ /* 0x000fe20000410000 */
[----:B------:R-:W5:Y:S01]  /*7980*/  LDS R32, [R9+0x1a00] ;  /* 0x001a000009207984 */ /* 0x000f620000000800 */
[----:B------:R-:W0:Y:S01]  /*7990*/  MUFU.EX2 R16, R15 ;  /* 0x0000000f00107308 */ /* 0x000e220000000800 */
[----:B------:R-:W-:Y:S01]  /*79a0*/  FADD.FTZ R20, -R38, R19 ;  /* 0x0000001326147221 */ /* 0x000fe20000010100 */
[----:B------:R-:W-:Y:S01]  /*79b0*/  FADD.FTZ R11, R10, R11 ;  /* 0x0000000b0a0b7221 */ /* 0x000fe20000010000 */
[----:B------:R-:W-:Y:S01]  /*79c0*/  FMUL.FTZ R19, R18, 1.4426950216293334961 ;  /* 0x3fb8aa3b12137820 */ /* 0x000fe20000410000 */
[----:B------:R3:W-:Y:S01]  /*79d0*/  STS [R9+-0x400], R10 ;  /* 0xfffc000a09007388 */ /* 0x0007e20000000800 */
[----:B------:R-:W0:Y:S01]  /*79e0*/  MUFU.EX2 R18, R17 ;  /* 0x0000001100127308 */ /* 0x000e220000000800 */
[----:B------:R-:W-:Y:S01]  /*79f0*/  FADD.FTZ R22, -R38, R21 ;  /* 0x0000001526167221 */ /* 0x000fe20000010100 */
[----:B--2---:R-:W-:Y:S01]  /*7a00*/  FADD.FTZ R11, R11, R12 ;  /* 0x0000000c0b0b7221 */ /* 0x004fe20000010000 */
[----:B------:R-:W-:Y:S01]  /*7a10*/  FMUL.FTZ R21, R20, 1.4426950216293334961 ;  /* 0x3fb8aa3b14157820 */ /* 0x000fe20000410000 */
[----:B------:R-:W-:Y:S01]  /*7a20*/  FADD.FTZ R23, -R38, R23 ;  /* 0x0000001726177221 */ /* 0x000fe20000010100 */
[----:B------:R-:W2:Y:S01]  /*7a30*/  MUFU.EX2 R20, R19 ;  /* 0x0000001300147308 */ /* 0x000ea20000000800 */
[----:B------:R-:W-:Y:S01]  /*7a40*/  FADD.FTZ R11, R11, R14 ;  /* 0x0000000e0b0b7221 */ /* 0x000fe20000010000 */
[----:B------:R-:W-:Y:S01]  /*7a50*/  FMUL.FTZ R13, R22, 1.4426950216293334961 ;  /* 0x3fb8aa3b160d7820 */ /* 0x000fe20000410000 */
[C---:B------:R-:W-:Y:S01]  /*7a60*/  FADD.FTZ R25, -R38.reuse, R24 ;  /* 0x0000001826197221 */ /* 0x040fe20000010100 */
[----:B------:R-:W3:Y:S01]  /*7a70*/  MUFU.EX2 R22, R21 ;  /* 0x0000001500167308 */ /* 0x000ee20000000800 */
[----:B0-----:R-:W-:Y:S01]  /*7a80*/  FADD.FTZ R11, R11, R16 ;  /* 0x000000100b0b7221 */ /* 0x001fe20000010000 */
[----:B------:R-:W-:Y:S01]  /*7a90*/  FMUL.FTZ R23, R23, 1.4426950216293334961 ;  /* 0x3fb8aa3b17177820 */ /* 0x000fe20000410000 */
[----:B------:R-:W-:Y:S01]  /*7aa0*/  FMUL.FTZ R25, R25, 1.4426950216293334961 ;  /* 0x3fb8aa3b19197820 */ /* 0x000fe20000410000 */
[----:B------:R-:W0:Y:S01]  /*7ab0*/  MUFU.EX2 R24, R13 ;  /* 0x0000000d00187308 */ /* 0x000e220000000800 */
[----:B------:R-:W-:Y:S01]  /*7ac0*/  FADD.FTZ R11, R11, R18 ;  /* 0x000000120b0b7221 */ /* 0x000fe20000010000 */
[C---:B------:R-:W-:Y:S01]  /*7ad0*/  FADD.FTZ R15, -R38.reuse, R26 ;  /* 0x0000001a260f7221 */ /* 0x040fe20000010100 */
[----:B------:R0:W-:Y:S01]  /*7ae0*/  STS [R9+-0x200], R12 ;  /* 0xfffe000c09007388 */ /* 0x0001e20000000800 */
[----:B------:R-:W5:Y:S01]  /*7af0*/  MUFU.EX2 R26, R23 ;  /* 0x00000017001a7308 */ /* 0x000f620000000800 */
[C---:B-1----:R-:W-:Y:S01]  /*7b00*/  FADD.FTZ R27, -R38.reuse, R27 ;  /* 0x0000001b261b7221 */ /* 0x042fe20000010100 */
[----:B--2---:R-:W-:Y:S01]  /*7b10*/  FADD.FTZ R11, R11, R20 ;  /* 0x000000140b0b7221 */ /* 0x004fe20000010000 */
[----:B------:R-:W-:Y:S01]  /*7b20*/  FMUL.FTZ R15, R15, 1.4426950216293334961 ;  /* 0x3fb8aa3b0f0f7820 */ /* 0x000fe20000410000 */
[----:B------:R-:W1:Y:S01]  /*7b30*/  MUFU.EX2 R28, R25 ;  /* 0x00000019001c7308 */ /* 0x000e620000000800 */
[C---:B---3--:R-:W-:Y:S01]  /*7b40*/  FADD.FTZ R29, -R38.reuse, R29 ;  /* 0x0000001d261d7221 */ /* 0x048fe20000010100 */
[----:B------:R-:W-:Y:S01]  /*7b50*/  FADD.FTZ R11, R11, R22 ;  /* 0x000000160b0b7221 */ /* 0x000fe20000010000 */
[----:B------:R-:W-:Y:S01]  /*7b60*/  FMUL.FTZ R27, R27, 1.4426950216293334961 ;  /* 0x3fb8aa3b1b1b7820 */ /* 0x000fe20000410000 */
[----:B------:R-:W2:Y:S01]  /*7b70*/  MUFU.EX2 R10, R15 ;  /* 0x0000000f000a7308 */ /* 0x000ea20000000800 */
[----:B----4-:R-:W-:Y:S01]  /*7b80*/  FADD.FTZ R30, -R38, R30 ;  /* 0x0000001e261e7221 */ /* 0x010fe20000010100 */
[----:B0-----:R-:W-:Y:S01]  /*7b90*/  FADD.FTZ R11, R11, R24 ;  /* 0x000000180b0b7221 */ /* 0x001fe20000010000 */
[----:B------:R-:W-:Y:S01]  /*7ba0*/  FMUL.FTZ R29, R29, 1.4426950216293334961 ;  /* 0x3fb8aa3b1d1d7820 */ /* 0x000fe20000410000 */
[----:B------:R-:W0:Y:S01]  /*7bb0*/  MUFU.EX2 R12, R27 ;  /* 0x0000001b000c7308 */ /* 0x000e220000000800 */
[----:B------:R-:W-:Y:S01]  /*7bc0*/  FMUL.FTZ R13, R30, 1.4426950216293334961 ;  /* 0x3fb8aa3b1e0d7820 */ /* 0x000fe20000410000 */
[----:B-----5:R-:W-:Y:S01]  /*7bd0*/  FADD.FTZ R11, R11, R26 ;  /* 0x0000001a0b0b7221 */ /* 0x020fe20000010000 */
[C---:B------:R-:W-:Y:S01]  /*7be0*/  FADD.FTZ R31, -R38.reuse, R31 ;  /* 0x0000001f261f7221 */ /* 0x040fe20000010100 */
[----:B------:R-:W3:Y:S01]  /*7bf0*/  MUFU.EX2 R30, R29 ;  /* 0x0000001d001e7308 */ /* 0x000ee20000000800 */
[----:B------:R-:W-:Y:S01]  /*7c00*/  FADD.FTZ R17, -R38, R32 ;  /* 0x0000002026117221 */ /* 0x000fe20000010100 */
[----:B-1----:R-:W-:Y:S01]  /*7c10*/  FADD.FTZ R11, R11, R28 ;  /* 0x0000001c0b0b7221 */ /* 0x002fe20000010000 */
[----:B------:R-:W-:Y:S01]  /*7c20*/  FMUL.FTZ R31, R31, 1.4426950216293334961 ;  /* 0x3fb8aa3b1f1f7820 */ /* 0x000fe20000410000 */
[----:B------:R-:W1:Y:S01]  /*7c30*/  MUFU.EX2 R32, R13 ;  /* 0x0000000d00207308 */ /* 0x000e620000000800 */
[----:B------:R-:W-:Y:S01]  /*7c40*/  FMUL.FTZ R17, R17, 1.4426950216293334961 ;  /* 0x3fb8aa3b11117820 */ /* 0x000fe20000410000 */
[----:B--2---:R-:W-:Y:S01]  /*7c50*/  FADD.FTZ R11, R11, R10 ;  /* 0x0000000a0b0b7221 */ /* 0x004fe20000010000 */
[----:B------:R-:W-:Y:S01]  /*7c60*/  STS [R9], R14 ;  /* 0x0000000e09007388 */ /* 0x000fe20000000800 */
[----:B------:R-:W2:Y:S02]  /*7c70*/  MUFU.EX2 R34, R31 ;  /* 0x0000001f00227308 */ /* 0x000ea40000000800 */
[----:B0-----:R-:W-:Y:S01]  /*7c80*/  FADD.FTZ R11, R11, R12 ;  /* 0x0000000c0b0b7221 */ /* 0x001fe20000010000 */
[----:B------:R-:W-:Y:S01]  /*7c90*/  STS [R9+0x200], R16 ;  /* 0x0002001009007388 */ /* 0x000fe20000000800 */
[----:B------:R-:W0:Y:S02]  /*7ca0*/  MUFU.EX2 R36, R17 ;  /* 0x0000001100247308 */ /* 0x000e240000000800 */
[----:B---3--:R-:W-:Y:S01]  /*7cb0*/  FADD.FTZ R11, R11, R30 ;  /* 0x0000001e0b0b7221 */ /* 0x008fe20000010000 */
[----:B------:R-:W-:Y:S03]  /*7cc0*/  STS [R9+0x400], R18 ;  /* 0x0004001209007388 */ /* 0x000fe60000000800 */
[----:B-1----:R-:W-:Y:S01]  /*7cd0*/  FADD.FTZ R11, R11, R32 ;  /* 0x000000200b0b7221 */ /* 0x002fe20000010000 */
[----:B------:R-:W-:Y:S03]  /*7ce0*/  STS [R9+0x600], R20 ;  /* 0x0006001409007388 */ /* 0x000fe60000000800 */
[----:B--2---:R-:W-:Y:S01]  /*7cf0*/  FADD.FTZ R11, R11, R34 ;  /* 0x000000220b0b7221 */ /* 0x004fe20000010000 */
        /* <DEDUP_REMOVED lines=13> */
.L_x_5416:
[----:B------:R-:W-:Y:S05]  /*7dd0*/  BSYNC.RECONVERGENT B1 ;  /* 0x0000000000017941 */ /* 0x000fea0003800200 */
.L_x_5415:
        /* <DEDUP_REMOVED lines=8> */
[----:B------:R-:W3:Y:S04]  /*7e60*/  LDS R13, [R9] ;  /* 0x00000000090d7984 */ /* 0x000ee80000000800 */
[----:B------:R-:W4:Y:S04]  /*7e70*/  LDS R14, [R9+0x200] ;  /* 0x00020000090e7984 */ /* 0x000f280000000800 */
[----:B------:R-:W5:Y:S04]  /*7e80*/  LDS R15, [R9+0x400] ;  /* 0x00040000090f7984 */ /* 0x000f680000000800 */
[----:B------:R-:W2:Y:S04]  /*7e90*/  LDS R17, [R9+0x600] ;  /* 0x0006000009117984 */ /* 0x000ea80000000800 */
[----:B------:R-:W2:Y:S04]  /*7ea0*/  LDS R19, [R9+0x800] ;  /* 0x0008000009137984 */ /* 0x000ea80000000800 */
[----:B------:R-:W2:Y:S01]  /*7eb0*/  LDS R21, [R9+0xa00] ;  /* 0x000a000009157984 */ /* 0x000ea20000000800 */
[C---:B0-----:R-:W-:Y:S01]  /*7ec0*/  FADD.FTZ R10, -R38.reuse, R10 ;  /* 0x0000000a260a7221 */ /* 0x041fe20000010100 */
[----:B-1----:R-:W-:-:S03]  /*7ed0*/  FADD.FTZ R12, -R38, R12 ;  /* 0x0000000c260c7221 */ /* 0x002fc60000010100 */
[----:B------:R-:W-:Y:S01]  /*7ee0*/  FMUL.FTZ R10, R10, 1.4426950216293334961 ;  /* 0x3fb8aa3b0a0a7820 */ /* 0x000fe20000410000 */
[----:B------:R-:W-:Y:S01]  /*7ef0*/  FMUL.FTZ R12, R12, 1.4426950216293334961 ;  /* 0x3fb8aa3b0c0c7820 */ /* 0x000fe20000410000 */
[----:B---3--:R-:W-:-:S04]  /*7f00*/  FADD.FTZ R13, -R38, R13 ;  /* 0x0000000d260d7221 */ /* 0x008fc80000010100 */
[----:B------:R-:W0:Y:S01]  /*7f10*/  MUFU.EX2 R10, R10 ;  /* 0x0000000a000a7308 */ /* 0x000e220000000800 */
[C---:B----4-:R-:W-:Y:S01]  /*7f20*/  FADD.FTZ R14, -R38.reuse, R14 ;  /* 0x0000000e260e7221 */ /* 0x050fe20000010100 */
[----:B------:R-:W-:Y:S02]  /*7f30*/  FMUL.FTZ R13, R13, 1.4426950216293334961 ;  /* 0x3fb8aa3b0d0d7820 */ /* 0x000fe40000410000 */
[----:B------:R-:W1:Y:S01]  /*7f40*/  MUFU.EX2 R12, R12 ;  /* 0x0000000c000c7308 */ /* 0x000e620000000800 */
[----:B-----5:R-:W-:Y:S01]  /*7f50*/  FADD.FTZ R16, -R38, R15 ;  /* 0x0000000f26107221 */ /* 0x020fe20000010100 */
        /* <DEDUP_REMOVED lines=8> */
[----:B------:R-:W-:Y:S01]  /*7fe0*/  STS [R9+-0x400], R10 ;  /* 0xfffc000a09007388 */ /* 0x000fe20000000800 */
        /* <DEDUP_REMOVED lines=8> */
[----:B------:R-:W-:Y:S01]  /*8070*/  STS [R9], R14 ;  /* 0x0000000e09007388 */ /* 0x000fe20000000800 */
[----:B------:R-:W3:Y:S01]  /*8080*/  MUFU.EX2 R22, R21 ;  /* 0x0000001500167308 */ /* 0x000ee20000000800 */
[----:B--2---:R-:W-:-:S02]  /*8090*/  FADD.FTZ R11, R11, R16 ;  /* 0x000000100b0b7221 */ /* 0x004fc40000010000 */
[----:B------:R-:W-:Y:S01]  /*80a0*/  STS [R9+0x200], R16 ;  /* 0x0002001009007388 */ /* 0x000fe20000000800 */
        /* <DEDUP_REMOVED lines=8> */
[----:B------:R0:W-:Y:S02]  /*8130*/  STS [R9+0xa00], R24 ;  /* 0x000a001809007388 */ /* 0x0001e40000000800 */
[----:B0-----:R-:W-:-:S07]  /*8140*/  VIADD R9, R9, 0x1000 ;  /* 0x0000100009097836 */ /* 0x001fce0000000000 */
.L_x_5419:
[----:B------:R-:W-:Y:S05]  /*8150*/  BSYNC.RECONVERGENT B1 ;  /* 0x0000000000017941 */ /* 0x000fea0003800200 */
.L_x_5418:
[----:B------:R-:W-:-:S13]  /*8160*/  ISETP.GT.AND P1, PT, R8, UR45, PT ;  /* 0x0000002d08007c0c */ /* 0x000fda000bf24270 */
        /* <DEDUP_REMOVED lines=26> */
.L_x_5411:
[----:B------:R-:W-:Y:S01]  /*8310*/  IMAD.U32 R14, RZ, RZ, UR10 ;  /* 0x0000000aff0e7e24 */ /* 0x000fe2000f8e00ff */
[----:B------:R-:W3:Y:S01]  /*8320*/  S2UR UR5, SR_CTAID.Y ;  /* 0x00000000000579c3 */ /* 0x000ee20000002600 */
[----:B------:R-:W-:Y:S01]  /*8330*/  LOP3.LUT R12, RZ, R3, RZ, 0x33, !PT ;  /* 0x00000003ff0c7212 */ /* 0x000fe200078e33ff */
[----:B------:R-:W-:Y:S02]  /*8340*/  BSSY.RECONVERGENT B1, `(.L_x_5420) ;  /* 0x0000027000017945 */ /* 0x000fe40003800200 */
[----:B------:R-:W-:-:S04]  /*8350*/  VIADDMNMX R11, R7, 0x80, R14, !PT ;  /* 0x00000080070b7846 */ /* 0x000fc8000780010e */
[----:B0-----:R-:W3:Y:S01]  /*8360*/  LDC R10, c[0x0][0x3f4] ;  /* 0x0000fd00ff0a7b82 */ /* 0x001ee20000000800 */
[----:B------:R-:W-:-:S04]  /*8370*/  IADD3 R12, PT, PT, -R4, R11, R12 ;  /* 0x0000000b040c7210 */ /* 0x000fc80007ffe10c */
[C---:B------:R-:W-:Y:S02]  /*8380*/  LOP3.LUT R11, R12.reuse, 0x180, RZ, 0xc0, !PT ;  /* 0x000001800c0b7812 */ /* 0x040fe400078ec0ff */
[----:B------:R-:W-:Y:S02]  /*8390*/  ISETP.GE.U32.AND P1, PT, R12, 0x180, PT ;  /* 0x000001800c00780c */ /* 0x000fe40003f26070 */
[----:B------:R-:W-:Y:S01]  /*83a0*/  ISETP.NE.AND P0, PT, R11, 0x180, PT ;  /* 0x000001800b00780c */ /* 0x000fe20003f05270 */
[----:B------:R-:W-:Y:S02]  /*83b0*/  HFMA2 R11, -RZ, RZ, 0, 0 ;  /* 0x00000000ff0b7431 */ /* 0x000fe400000001ff */
[----:B---3--:R-:W-:Y:S02]  /*83c0*/  IMAD R17, R10, UR5, RZ ;  /* 0x000000050a117c24 */ /* 0x008fe4000f8e02ff */
[----:B------:R-:W-:-:S03]  /*83d0*/  IMAD.MOV.U32 R10, RZ, RZ, R7 ;  /* 0x000000ffff0a7224 */ /* 0x000fc600078e0007 */
[----:B------:R-:W-:-:S05]  /*83e0*/  SHF.R.S32.HI R20, RZ, 0x1f, R17 ;  /* 0x0000001fff147819 */ /* 0x000fca0000011411 */
[----:B------:R-:W-:Y:S05]  /*83f0*/  @!P0 BRA `(.L_x_5421) ;  /* 0x00000000006c8947 */ /* 0x000fea0003800000 */
[--C-:B------:R-:W-:Y:S01]  /*8400*/  IADD3 R16, P0, P2, R17, R8, R7.reuse ;  /* 0x0000000811107210 */ /* 0x100fe20007a1e007 */
[----:B------:R-:W-:Y:S01]  /*8410*/  VIADD R13, R13, 0x420 ;  /* 0x000004200d0d7836 */ /* 0x000fe20000000000 */
[----:B------:R-:W-:Y:S01]  /*8420*/  LEA.HI R8, R12, 0x1, RZ, 0x19 ;  /* 0x000000010c087811 */ /* 0x000fe200078fc8ff */
[----:B------:R-:W-:Y:S01]  /*8430*/  IMAD.MOV.U32 R11, RZ, RZ, RZ ;  /* 0x000000ffff0b7224 */ /* 0x000fe200078e00ff */
[----:B------:R-:W-:Y:S01]  /*8440*/  IADD3.X R9, PT, PT, R20, R9, RZ, P0, P2 ;  /* 0x0000000914097210 */ /* 0x000fe200007e44ff */
[----:B------:R-:W-:Y:S01]  /*8450*/  IMAD.MOV.U32 R10, RZ, RZ, R7 ;  /* 0x000000ffff0a7224 */ /* 0x000fe200078e0007 */
[----:B------:R-:W-:Y:S02]  /*8460*/  LOP3.LUT R8, R8, 0x3, RZ, 0xc0, !PT ;  /* 0x0000000308087812 */ /* 0x000fe400078ec0ff */
[----:B------:R-:W-:-:S03]  /*8470*/  LEA R12, R18, R13, 0x18 ;  /* 0x0000000d120c7211 */ /* 0x000fc600078ec0ff */
[----:B------:R-:W-:Y:S01]  /*8480*/  IMAD.MOV R13, RZ, RZ, -R8 ;  /* 0x000000ffff0d7224 */ /* 0x000fe200078e0a08 */
[----:B------:R-:W-:-:S07]  /*8490*/  IADD3 R12, PT, PT, R5, R12, RZ ;  /* 0x0000000c050c7210 */ /* 0x000fce0007ffe0ff */
.L_x_5422:
[----:B------:R-:W-:-:S06]  /*84a0*/  IMAD.MOV.U32 R8, RZ, RZ, R16 ;  /* 0x000000ffff087224 */ /* 0x000fcc00078e0010 */
[----:B------:R0:W3:Y:S01]  /*84b0*/  LDG.E.U8 R8, desc[UR36][R8.64] ;  /* 0x0000002408087981 */ /* 0x0000e2000c1e1100 */
[----:B------:R-:W-:Y:S01]  /*84c0*/  VIADD R13, R13, 0x1 ;  /* 0x000000010d0d7836 */ /* 0x000fe20000000000 */
[----:B------:R-:W-:Y:S02]  /*84d0*/  IADD3 R16, P2, PT, R16, 0x80, RZ ;  /* 0x0000008010107810 */ /* 0x000fe40007f5e0ff */
[----:B------:R-:W-:-:S03]  /*84e0*/  IADD3 R10, PT, PT, R10, 0x80, RZ ;  /* 0x000000800a0a7810 */ /* 0x000fc60007ffe0ff */
[----:B0-----:R-:W-:Y:S01]  /*84f0*/  IMAD.X R9, RZ, RZ, R9, P2 ;  /* 0x000000ffff097224 */ /* 0x001fe200010e0609 */
        /* <DEDUP_REMOVED lines=11> */
.L_x_5421:
[----:B------:R-:W-:Y:S05]  /*85b0*/  BSYNC.RECONVERGENT B1 ;  /* 0x0000000000017941 */ /* 0x000fea0003800200 */
.L_x_5420:
[----:B------:R-:W-:Y:S05]  /*85c0*/  @!P1 BRA `(.L_x_5410) ;  /* 0x0000000000dc9947 */ /* 0x000fea0003800000 */
[----:B------:R-:W0:Y:S01]  /*85d0*/  S2R R13, SR_CgaCtaId ;  /* 0x00000000000d7919 */ /* 0x000e220000008800 */
[----:B------:R-:W3:Y:S01]  /*85e0*/  LDCU.64 UR6, c[0x0][0x420] ;  /* 0x00008400ff0677ac */ /* 0x000ee20008000a00 */
[----:B------:R-:W-:Y:S01]  /*85f0*/  MOV R8, 0x400 ;  /* 0x0000040000087802 */ /* 0x000fe20000000f00 */
[----:B------:R-:W-:-:S04]  /*8600*/  IMAD.SHL.U32 R9, R4, 0x4, RZ ;  /* 0x0000000404097824 */ /* 0x000fc800078e00ff */
[----:B------:R-:W-:Y:S01]  /*8610*/  VIADD R12, R8, 0x420 ;  /* 0x00000420080c7836 */ /* 0x000fe20000000000 */
[----:B------:R-:W-:Y:S02]  /*8620*/  LEA R8, R10, -R9, 0x2 ;  /* 0x800000090a087211 */ /* 0x000fe400078e10ff */
[----:B---3--:R-:W-:-:S04]  /*8630*/  IADD3 R14, P0, P1, R17, UR6, R10 ;  /* 0x00000006110e7c10 */ /* 0x008fc8000f91e00a */
[----:B------:R-:W-:Y:S02]  /*8640*/  IADD3 R14, P2, PT, R14, 0x100, RZ ;  /* 0x000001000e0e7810 */ /* 0x000fe40007f5e0ff */
[----:B------:R-:W-:-:S05]  /*8650*/  IADD3.X R9, PT, PT, R20, UR7, RZ, P0, P1 ;  /* 0x0000000714097c10 */ /* 0x000fca00087e24ff */
[----:B------:R-:W-:Y:S01]  /*8660*/  IMAD.X R9, RZ, RZ, R9, P2 ;  /* 0x000000ffff097224 */ /* 0x000fe200010e0609 */
[----:B0-----:R-:W-:-:S04]  /*8670*/  LEA R13, R13, R12, 0x18 ;  /* 0x0000000c0d0d7211 */ /* 0x001fc800078ec0ff */
[----:B------:R-:W-:-:S07]  /*8680*/  IADD3 R12, PT, PT, R8, 0x400, R13 ;  /* 0x00000400080c7810 */ /* 0x000fce0007ffe00d */
.L_x_5423:
[----:B------:R-:W-:-:S05]  /*8690*/  IMAD.MOV.U32 R8, RZ, RZ, R14 ;  /* 0x000000ffff087224 */ /* 0x000fca00078e000e */
[----:B------:R-:W3:Y:S04]  /*86a0*/  LDG.E.U8 R16, desc[UR36][R8.64+-0x100] ;  /* 0xffff002408107981 */ /* 0x000ee8000c1e1100 */
[----:B------:R-:W4:Y:S04]  /*86b0*/  LDG.E.U8 R13, desc[UR36][R8.64+-0x80] ;  /* 0xffff8024080d7981 */ /* 0x000f28000c1e1100 */
[----:B------:R-:W5:Y:S04]  /*86c0*/  LDG.E.U8 R14, desc[UR36][R8.64] ;  /* 0x00000024080e7981 */ /* 0x000f68000c1e1100 */
[----:B------:R-:W2:Y:S01]  /*86d0*/  LDG.E.U8 R15, desc[UR36][R8.64+0x80] ;  /* 0x00008024080f7981 */ /* 0x000ea2000c1e1100 */
[----:B------:R-:W-:Y:S01]  /*86e0*/  VIADD R10, R10, 0x200 ;  /* 0x000002000a0a7836 */ /* 0x000fe20000000000 */
[----:B---3--:R-:W-:-:S02]  /*86f0*/  ISETP.NE.AND P0, PT, R16, RZ, PT ;  /* 0x000000ff1000720c */ /* 0x008fc40003f05270 */
        /* <DEDUP_REMOVED lines=19> */
[----:B------:R-:W-:-:S02]  /*8830*/  IMAD.MOV.U32 R19, RZ, RZ, RZ ;  /* 0x000000ffff137224 */ /* 0x000fc400078e00ff */
        /* <DEDUP_REMOVED lines=14> */
[----:B0-----:R-:W-:Y:S01]  /*8920*/  VIADD R12, R12, 0x800 ;  /* 0x000008000c0c7836 */ /* 0x001fe20000000000 */
[----:B------:R-:W-:Y:S06]  /*8930*/  @!P0 BRA `(.L_x_5423) ;  /* 0xfffffffc00548947 */ /* 0x000fec000383ffff */
.L_x_5410:
[----:B------:R-:W-:Y:S05]  /*8940*/  BSYNC.RECONVERGENT B0 ;  /* 0x0000000000007941 */ /* 0x000fea0003800200 */
.L_x_5409:
[----:B0-----:R-:W0:Y:S01]  /*8950*/  SHFL.BFLY PT, R8, R11, 0x10, 0x1f ;  /* 0x0e001f000b087f89 */ /* 0x001e2200000e0000 */
[C---:B------:R-:W-:Y:S01]  /*8960*/  ISETP.NE.AND P0, PT, R6.reuse, RZ, PT ;  /* 0x000000ff0600720c */ /* 0x040fe20003f05270 */
[----:B------:R-:W3:Y:S01]  /*8970*/  LDCU.U8 UR7, c[0x0][0x48c] ;  /* 0x00009180ff0777ac */ /* 0x000ee20008000000 */
[----:B------:R-:W-:Y:S01]  /*8980*/  ISETP.GT.U32.AND P1, PT, R6, 0x3, PT ;  /* 0x000000030600780c */ /* 0x000fe20003f24070 */
[----:B------:R-:W4:Y:S10]  /*8990*/  S2UR UR5, SR_CTAID.Y ;  /* 0x00000000000579c3 */ /* 0x000f340000002600 */
[----:B------:R-:W-:Y:S01]  /*89a0*/  @!P0 SHF.R.U32.HI R14, RZ, 0x3, R3 ;  /* 0x00000003ff0e8819 */ /* 0x000fe20000011603 */
[----:B---3--:R-:W-:Y:S01]  /*89b0*/  UISETP.NE.AND UP0, UPT, UR7, URZ, UPT ;  /* 0x000000ff0700728c */ /* 0x008fe2000bf05270 */
[----:B0-----:R-:W-:-:S02]  /*89c0*/  FADD.FTZ R8, R8, R11 ;  /* 0x0000000b08087221 */ /* 0x001fc40000010000 */
[----:B------:R-:W-:-:S03]  /*89d0*/  @!P0 LOP3.LUT R11, R14, 0x7c, RZ, 0xc0, !PT ;  /* 0x0000007c0e0b8812 */ /* 0x000fc600078ec0ff */
[----:B------:R-:W0:Y:S01]  /*89e0*/  SHFL.BFLY PT, R9, R8, 0x8, 0x1f ;  /* 0x0d001f0008097f89 */ /* 0x000e2200000e0000 */
[----:B------:R-:W-:Y:S01]  /*89f0*/  @!P0 IADD3 R11, PT, PT, R11, R0, RZ ;  /* 0x000000000b0b8210 */ /* 0x000fe20007ffe0ff */
        /* <DEDUP_REMOVED lines=8> */
[----:B------:R-:W-:Y:S05]  /*8a80*/  @!P0 STS [R11+0x10], R12 ;  /* 0x0000100c0b008388 */ /* 0x000fea0000000800 */
[----:B------:R-:W-:Y:S01]  /*8a90*/  BAR.SYNC.DEFER_BLOCKING 0x0 ;  /* 0x0000000000007b1d */ /* 0x000fe20000010000 */
[----:B------:R-:W-:-:S05]  /*8aa0*/  ISETP.GT.AND P0, PT, R7, UR45, PT ;  /* 0x0000002d07007c0c */ /* 0x000fca000bf04270 */
[----:B------:R-:W0:Y:S04]  /*8ab0*/  @!P1 LDS R12, [R2+0x10] ;  /* 0x00001000020c9984 */ /* 0x000e280000000800 */
        /* <DEDUP_REMOVED lines=8> */
[----:B------:R0:W3:Y:S01]  /*8b40*/  MUFU.RCP R33, R10 ;  /* 0x0000000a00217308 */ /* 0x0000e20000001000 */
[----:B----4-:R-:W-:Y:S01]  /*8b50*/  IMAD R35, R13, UR5, R0 ;  /* 0x000000050d237c24 */ /* 0x010fe2000f8e0200 */
[----:B------:R-:W-:Y:S06]  /*8b60*/  BRA.U !UP0, `(.L_x_5424) ;  /* 0x0000000108187547 */ /* 0x000fec000b800000 */
[----:B------:R-:W4:Y:S08]  /*8b70*/  LDC R2, c[0x0][0x488] ;  /* 0x00012200ff027b82 */ /* 0x000f300000000800 */
[----:B------:R-:W4:Y:S08]  /*8b80*/  LDC R6, c[0x0][0x40c] ;  /* 0x00010300ff067b82 */ /* 0x000f300000000800 */
[----:B------:R-:W5:Y:S01]  /*8b90*/  LDC R9, c[0x0][0x3f4] ;  /* 0x0000fd00ff097b82 */ /* 0x000f620000000800 */
[----:B----4-:R-:W-:-:S04]  /*8ba0*/  IMAD R2, R35, R2, R6 ;  /* 0x0000000223027224 */ /* 0x010fc800078e0206 */
[----:B-----5:R-:W-:-:S05]  /*8bb0*/  IMAD R8, R2, R9, RZ ;  /* 0x0000000902087224 */ /* 0x020fca00078e02ff */
[----:B------:R-:W-:-:S07]  /*8bc0*/  SHF.R.S32.HI R9, RZ, 0x1f, R8 ;  /* 0x0000001fff097819 */ /* 0x000fce0000011408 */
.L_x_5424:
        /* <DEDUP_REMOVED lines=22> */
[----:B----4-:R-:W-:-:S06]  /*8d30*/  ULEA UR5, UR6, UR5, 0x18 ;  /* 0x0000000506057291 */ /* 0x010fcc000f8ec0ff */
[----:B------:R-:W-:-:S07]  /*8d40*/  IADD3 R2, PT, PT, R5, UR5, RZ ;  /* 0x0000000505027c10 */ /* 0x000fce000fffe0ff */
.L_x_5430:
[----:B------:R-:W3:Y:S01]  /*8d50*/  LDS R6, [R2] ;  /* 0x0000000002067984 */ /* 0x000ee20000000800 */
[----:B------:R-:W-:-:S05]  /*8d60*/  VIADD R8, R8, 0x1 ;  /* 0x0000000108087836 */ /* 0x000fca0000000000 */
[----:B------:R-:W-:Y:S01]  /*8d70*/  ISETP.NE.AND P0, PT, R8, RZ, PT ;  /* 0x000000ff0800720c */ /* 0x000fe20003f05270 */
[----:B---3--:R-:W-:-:S05]  /*8d80*/  FMUL.FTZ R9, R6, R33 ;  /* 0x0000002106097220 */ /* 0x008fca0000410000 */
[----:B------:R3:W-:Y:S02]  /*8d90*/  STS [R2], R9 ;  /* 0x0000000902007388 */ /* 0x0007e40000000800 */
[----:B---3--:R-:W-:-:S05]  /*8da0*/  VIADD R2, R2, 0x200 ;  /* 0x0000020002027836 */ /* 0x008fca0000000000 */
[----:B------:R-:W-:Y:S05]  /*8db0*/  @P0 BRA `(.L_x_5430) ;  /* 0xfffffffc00e40947 */ /* 0x000fea000383ffff */
.L_x_5429:
[----:B------:R-:W-:Y:S05]  /*8dc0*/  BSYNC.RECONVERGENT B1 ;  /* 0x0000000000017941 */ /* 0x000fea0003800200 */
.L_x_5428:
[----:B------:R-:W-:Y:S05]  /*8dd0*/  @!P1 BRA `(.L_x_5426) ;  /* 0x00000014001c9947 */ /* 0x000fea0003800000 */
[----:B------:R-:W4:Y:S01]  /*8de0*/  S2UR UR6, SR_CgaCtaId ;  /* 0x00000000000679c3 */ /* 0x000f220000008800 */
[----:B------:R-:W-:Y:S01]  /*8df0*/  UMOV UR5, 0x400 ;  /* 0x0000040000057882 */ /* 0x000fe20000000000 */
[----:B------:R-:W-:Y:S01]  /*8e00*/  IMAD.SHL.U32 R2, R4, 0x4, RZ ;  /* 0x0000000404027824 */ /* 0x000fe200078e00ff */
[----:B------:R-:W-:-:S03]  /*8e10*/  UIADD3 UR5, UPT, UPT, UR5, 0x420, URZ ;  /* 0x0000042005057890 */ /* 0x000fc6000fffe0ff */
[C---:B------:R-:W-:Y:S01]  /*8e20*/  IMAD R2, R7.reuse, 0x4, -R2 ;  /* 0x0000000407027824 */ /* 0x040fe200078e0a02 */
[----:B------:R-:W-:-:S04]  /*8e30*/  IADD3 R7, PT, PT, R7, 0x200, RZ ;  /* 0x0000020007077810 */ /* 0x000fc80007ffe0ff */
[----:B------:R-:W-:Y:S01]  /*8e40*/  ISETP.GT.AND P0, PT, R7, UR45, PT ;  /* 0x0000002d07007c0c */ /* 0x000fe2000bf04270 */
[----:B----4-:R-:W-:-:S09]  /*8e50*/  ULEA UR5, UR6, UR5, 0x18 ;  /* 0x0000000506057291 */ /* 0x010fd2000f8ec0ff */
[----:B------:R-:W3:Y:S04]  /*8e60*/  LDS R6, [R2+UR5] ;  /* 0x0000000502067984 */ /* 0x000ee80008000800 */
[----:B------:R-:W4:Y:S04]  /*8e70*/  LDS R8, [R2+UR5+0x200] ;  /* 0x0002000502087984 */ /* 0x000f280008000800 */
[----:B0-----:R-:W0:Y:S04]  /*8e80*/  LDS R10, [R2+UR5+0x400] ;  /* 0x00040005020a7984 */ /* 0x001e280008000800 */
[----:B------:R-:W5:Y:S01]  /*8e90*/  LDS R12, [R2+UR5+0x600] ;  /* 0x00060005020c7984 */ /* 0x000f620008000800 */
[----:B---3--:R-:W-:Y:S01]  /*8ea0*/  FMUL.FTZ R9, R6, R33 ;  /* 0x0000002106097220 */ /* 0x008fe20000410000 */
[----:B------:R-:W-:-:S02]  /*8eb0*/  VIADD R6, R2, UR5 ;  /* 0x0000000502067c36 */ /* 0x000fc40008000000 */
[-C--:B----4-:R-:W-:Y:S02]  /*8ec0*/  FMUL.FTZ R11, R8, R33.reuse ;  /* 0x00000021080b7220 */ /* 0x090fe40000410000 */
[----:B------:R3:W-:Y:S01]  /*8ed0*/  STS [R2+UR5], R9 ;  /* 0x0000000902007988 */ /* 0x0007e20008000805 */
[----:B0-----:R-:W-:-:S03]  /*8ee0*/  FMUL.FTZ R13, R10, R33 ;  /* 0x000000210a0d7220 */ /* 0x001fc60000410000 */
[----:B------:R3:W-:Y:S01]  /*8ef0*/  STS [R2+UR5+0x200], R11 ;  /* 0x0002000b02007988 */ /* 0x0007e20008000805 */
[----:B-----5:R-:W-:-:S03]  /*8f00*/  FMUL.FTZ R15, R12, R33 ;  /* 0x000000210c0f7220 */ /* 0x020fc60000410000 */
[----:B------:R3:W-:Y:S04]  /*8f10*/  STS [R2+UR5+0x400], R13 ;  /* 0x0004000d02007988 */ /* 0x0007e80008000805 */
[----:B------:R3:W-:Y:S01]  /*8f20*/  STS [R2+UR5+0x600], R15 ;  /* 0x0006000f02007988 */ /* 0x0007e20008000805 */
[----:B------:R-:W-:Y:S05]  /*8f30*/  @P0 BRA `(.L_x_5426) ;  /* 0x0000001000c40947 */ /* 0x000fea0003800000 */
[----:B---3--:R-:W-:Y:S01]  /*8f40*/  IADD3 R2, PT, PT, -R7, UR45, RZ ;  /* 0x0000002d07027c10 */ /* 0x008fe2000fffe1ff */
        /* <DEDUP_REMOVED lines=8> */
.L_x_5433:
[----:B------:R-:W0:Y:S01]  /*8fd0*/  LDS R2, [R6+-0x400] ;  /* 0xfffc000006027984 */ /* 0x000e220000000800 */
[----:B------:R-:W-:-:S03]  /*8fe0*/  IADD3 R7, PT, PT, R7, 0x800, RZ ;  /* 0x0000080007077810 */ /* 0x000fc60007ffe0ff */
[----:B------:R-:W3:Y:S01]  /*8ff0*/  LDS R8, [R6+-0x200] ;  /* 0xfffe000006087984 */ /* 0x000ee20000000800 */
[----:B------:R-:W-:-:S03]  /*9000*/  ISETP.GE.AND P1, PT, R7, R34, PT ;  /* 0x000000220700720c */ /* 0x000fc60003f26270 */
[----:B------:R-:W4:Y:S04]  /*9010*/  LDS R10, [R6] ;  /* 0x00000000060a7984 */ /* 0x000f280000000800 */
[----:B------:R-:W5:Y:S04]  /*9020*/  LDS R12, [R6+0x200] ;  /* 0x00020000060c7984 */ /* 0x000f680000000800 */
[----:B------:R-:W1:Y:S04]  /*9030*/  LDS R14, [R6+0x400] ;  /* 0x00040000060e7984 */ /* 0x000e680000000800 */
[----:B------:R-:W1:Y:S04]  /*9040*/  LDS R16, [R6+0x600] ;  /* 0x0006000006107984 */ /* 0x000e680000000800 */
[----:B------:R-:W-:Y:S04]  /*9050*/  LDS R18, [R6+0x800] ;  /* 0x0008000006127984 */ /* 0x000fe80000000800 */
[----:B------:R-:W1:Y:S04]  /*9060*/  LDS R20, [R6+0xa00] ;  /* 0x000a000006147984 */ /* 0x000e680000000800 */
[----:B------:R-:W1:Y:S04]  /*9070*/  LDS R22, [R6+0xc00] ;  /* 0x000c000006167984 */ /* 0x000e680000000800 */
[----:B--2---:R-:W2:Y:S04]  /*9080*/  LDS R24, [R6+0xe00] ;  /* 0x000e000006187984 */ /* 0x004ea80000000800 */
        /* <DEDUP_REMOVED lines=10> */
[----:B------:R-:W1:Y:S01]  /*9130*/  LDS R32, [R6+0x1a00] ;  /* 0x001a000006207984 */ /* 0x000e620000000800 */
        /* <DEDUP_REMOVED lines=29> */
.L_x_5432:
[----:B------:R-:W-:Y:S05]  /*9310*/  BSYNC.RECONVERGENT B1 ;  /* 0x0000000000017941 */ /* 0x000fea0003800200 */
.L_x_5431:
[----:B------:R-:W-:Y:S01]  /*9320*/  IADD3 R2, PT, PT, -R7, UR45, RZ ;  /* 0x0000002d07027c10 */ /* 0x000fe2000fffe1ff */
[----:B------:R-:W-:Y:S03]  /*9330*/  BSSY.RECONVERGENT B1, `(.L_x_5434) ;  /* 0x000001e000017945 */ /* 0x000fe60003800200 */
        /* <DEDUP_REMOVED lines=8> */
[----:B------:R-:W1:Y:S04]  /*93c0*/  LDS R14, [R6+0x400] ;  /* 0x00040000060e7984 */ /* 0x000e680000000800 */
[----:B------:R-:W2:Y:S04]  /*93d0*/  LDS R16, [R6+0x600] ;  /* 0x0006000006107984 */ /* 0x000ea80000000800 */
[----:B------:R-:W2:Y:S04]  /*93e0*/  LDS R18, [R6+0x800] ;  /* 0x0008000006127984 */ /* 0x000ea80000000800 */
[----:B------:R-:W2:Y:S01]  /*93f0*/  LDS R20, [R6+0xa00] ;  /* 0x000a000006147984 */ /* 0x000ea20000000800 */
[C---:B0-----:R-:W-:Y:S01]  /*9400*/  FMUL.FTZ R9, R33.reuse, R2 ;  /* 0x0000000221097220 */ /* 0x041fe20000410000 */
[----:B---3--:R-:W-:-:S04]  /*9410*/  FMUL.FTZ R11, R33, R8 ;  /* 0x00000008210b7220 */ /* 0x008fc80000410000 */
[----:B------:R-:W-:Y:S01]  /*9420*/  STS [R6+-0x400], R9 ;  /* 0xfffc000906007388 */ /* 0x000fe20000000800 */
[----:B----4-:R-:W-:-:S03]  /*9430*/  FMUL.FTZ R13, R33, R10 ;  /* 0x0000000a210d7220 */ /* 0x010fc60000410000 */
[----:B------:R-:W-:Y:S01]  /*9440*/  STS [R6+-0x200], R11 ;  /* 0xfffe000b06007388 */ /* 0x000fe20000000800 */
[----:B-----5:R-:W-:-:S03]  /*9450*/  FMUL.FTZ R15, R33, R12 ;  /* 0x0000000c210f7220 */ /* 0x020fc60000410000 */
[----:B------:R-:W-:Y:S01]  /*9460*/  STS [R6], R13 ;  /* 0x0000000d06007388 */ /* 0x000fe20000000800 */
[----:B-1----:R-:W-:-:S03]  /*9470*/  FMUL.FTZ R17, R33, R14 ;  /* 0x0000000e21117220 */ /* 0x002fc60000410000 */
[----:B------:R-:W-:Y:S01]  /*9480*/  STS [R6+0x200], R15 ;  /* 0x0002000f06007388 */ /* 0x000fe20000000800 */
[----:B--2---:R-:W-:-:S03]  /*9490*/  FMUL.FTZ R19, R33, R16 ;  /* 0x0000001021137220 */ /* 0x004fc60000410000 */
[----:B------:R-:W-:Y:S01]  /*94a0*/  STS [R6+0x400], R17 ;  /* 0x0004001106007388 */ /* 0x000fe20000000800 */
[----:B------:R-:W-:-:S03]  /*94b0*/  FMUL.FTZ R21, R33, R18 ;  /* 0x0000001221157220 */ /* 0x000fc60000410000 */
[----:B------:R-:W-:Y:S01]  /*94c0*/  STS [R6+0x600], R19 ;  /* 0x0006001306007388 */ /* 0x000fe20000000800 */
[----:B------:R-:W-:-:S03]  /*94d0*/  FMUL.FTZ R23, R33, R20 ;  /* 0x0000001421177220 */ /* 0x000fc60000410000 */
[----:B------:R-:W-:Y:S04]  /*94e0*/  STS [R6+0x800], R21 ;  /* 0x0008001506007388 */ /* 0x000fe80000000800 */
[----:B------:R0:W-:Y:S02]  /*94f0*/  STS [R6+0xa00], R23 ;  /* 0x000a001706007388 */ /* 0x0001e40000000800 */
[----:B0-----:R-:W-:-:S07]  /*9500*/  VIADD R6, R6, 0x1000 ;  /* 0x0000100006067836 */ /* 0x001fce0000000000 */
.L_x_5435:
[----:B------:R-:W-:Y:S05]  /*9510*/  BSYNC.RECONVERGENT B1 ;  /* 0x0000000000017941 */ /* 0x000fea0003800200 */
.L_x_5434:
        /* <DEDUP_REMOVED lines=15> */
.L_x_5427:
        /* <DEDUP_REMOVED lines=10> */
[----:B------:R-:W5:Y:S01]  /*96b0*/  LDCU.64 UR8, c[0x0][0x480] ;  /* 0x00009000ff0877ac */ /* 0x000f620008000a00 */
[----:B------:R-:W-:Y:S02]  /*96c0*/  LEA.HI R2, R2, 0x1, RZ, 0x19 ;  /* 0x0000000102027811 */ /* 0x000fe400078fc8ff */
[----:B------:R-:W-:Y:S01]  /*96d0*/  IADD3 R15, P0, PT, R7, R8, RZ ;  /* 0x00000008070f7210 */ /* 0x000fe20007f1e0ff */
[----:B------:R-:W-:Y:S01]  /*96e0*/  UMOV UR5, 0x400 ;  /* 0x0000040000057882 */ /* 0x000fe20000000000 */
[C---:B------:R-:W-:Y:S01]  /*96f0*/  SHF.L.U32 R6, R2.reuse, 0x7, RZ ;  /* 0x0000000702067819 */ /* 0x040fe200000006ff */
[----:B------:R-:W-:Y:S01]  /*9700*/  UIADD3 UR5, UPT, UPT, UR5, 0x420, URZ ;  /* 0x0000042005057890 */ /* 0x000fe2000fffe0ff */
[----:B------:R-:W-:Y:S01]  /*9710*/  LOP3.LUT R2, R2, 0x3, RZ, 0xc0, !PT ;  /* 0x0000000302027812 */ /* 0x000fe200078ec0ff */
[----:B0-----:R-:W-:Y:S01]  /*9720*/  IMAD.X R10, RZ, RZ, R9, P0 ;  /* 0x000000ffff0a7224 */ /* 0x001fe200000e0609 */
[----:B------:R-:W-:-:S05]  /*9730*/  LOP3.LUT R6, R6, 0x180, RZ, 0xc0, !PT ;  /* 0x0000018006067812 */ /* 0x000fca00078ec0ff */
[----:B------:R-:W-:Y:S02]  /*9740*/  IMAD.IADD R7, R7, 0x1, R6 ;  /* 0x0000000107077824 */ /* 0x000fe400078e0206 */
[----:B------:R-:W-:Y:S01]  /*9750*/  IMAD.MOV R6, RZ, RZ, -R2 ;  /* 0x000000ffff067224 */ /* 0x000fe200078e0a02 */
[----:B-----5:R-:W-:-:S04]  /*9760*/  LEA R12, P0, R15, UR8, 0x2 ;  /* 0x000000080f0c7c11 */ /* 0x020fc8000f8010ff */
[----:B------:R-:W-:Y:S01]  /*9770*/  LEA.HI.X R15, R15, UR9, R10, 0x2, P0 ;  /* 0x000000090f0f7c11 */ /* 0x000fe200080f140a */
[----:B----4-:R-:W-:-:S06]  /*9780*/  ULEA UR5, UR6, UR5, 0x18 ;  /* 0x0000000506057291 */ /* 0x010fcc000f8ec0ff */
[----:B------:R-:W-:-:S07]  /*9790*/  VIADD R2, R5, UR5 ;  /* 0x0000000505027c36 */ /* 0x000fce0008000000 */
.L_x_5438:
[----:B----4-:R-:W3:Y:S01]  /*97a0*/  LDS R10, [R2] ;  /* 0x00000000020a7984 */ /* 0x010ee20000000800 */
[----:B------:R-:W-:Y:S02]  /*97b0*/  IMAD.MOV.U32 R11, RZ, RZ, R15 ;  /* 0x000000ffff0b7224 */ /* 0x000fe400078e000f */
[----:B------:R-:W-:-:S05]  /*97c0*/  VIADD R6, R6, 0x1 ;  /* 0x0000000106067836 */ /* 0x000fca0000000000 */
[----:B------:R-:W-:Y:S01]  /*97d0*/  ISETP.NE.AND P0, PT, R6, RZ, PT ;  /* 0x000000ff0600720c */ /* 0x000fe20003f05270 */
[----:B---3--:R-:W-:Y:S01]  /*97e0*/  FMUL.FTZ R13, R10, R33 ;  /* 0x000000210a0d7220 */ /* 0x008fe20000410000 */
[----:B------:R-:W-:Y:S02]  /*97f0*/  MOV R10, R12 ;  /* 0x0000000c000a7202 */ /* 0x000fe40000000f00 */
[----:B------:R-:W-:Y:S02]  /*9800*/  IADD3 R12, P2, PT, R12, 0x200, RZ ;  /* 0x000002000c0c7810 */ /* 0x000fe40007f5e0ff */
[----:B------:R0:W-:Y:S03]  /*9810*/  STS [R2], R13 ;  /* 0x0000000d02007388 */ /* 0x0001e60000000800 */
[----:B------:R-:W-:Y:S01]  /*9820*/  IMAD.X R15, RZ, RZ, R15, P2 ;  /* 0x000000ffff0f7224 */ /* 0x000fe200010e060f */
[----:B------:R4:W-:Y:S01]  /*9830*/  STG.E desc[UR36][R10.64], R13 ;  /* 0x0000000d0a007986 */ /* 0x0009e2000c101924 */
[----:B0-----:R-:W-:-:S02]  /*9840*/  VIADD R2, R2, 0x200 ;  /* 0x0000020002027836 */ /* 0x001fc40000000000 */
[----:B------:R-:W-:Y:S05]  /*9850*/  @P0 BRA `(.L_x_5438) ;  /* 0xfffffffc00d00947 */ /* 0x000fea000383ffff */
.L_x_5437:
[----:B------:R-:W-:Y:S05]  /*9860*/  BSYNC.RECONVERGENT B1 ;  /* 0x0000000000017941 */ /* 0x000fea0003800200 */
.L_x_5436:
[----:B------:R-:W-:Y:S05]  /*9870*/  @!P1 BRA `(.L_x_5426) ;  /* 0x0000000800749947 */ /* 0x000fea0003800000 */
[----:B----4-:R-:W4:Y:S01]  /*9880*/  S2R R11, SR_CgaCtaId ;  /* 0x00000000000b7919 */ /* 0x010f220000008800 */
[----:B------:R-:W5:Y:S01]  /*9890*/  LDCU.64 UR8, c[0x0][0x480] ;  /* 0x00009000ff0877ac */ /* 0x000f620008000a00 */
[C---:B------:R-:W-:Y:S01]  /*98a0*/  IADD3 R6, P0, PT, R7.reuse, R8, RZ ;  /* 0x0000000807067210 */ /* 0x040fe20007f1e0ff */
[----:B------:R-:W-:Y:S01]  /*98b0*/  BSSY.RECONVERGENT B1, `(.L_x_5439) ;  /* 0x000005b000017945 */ /* 0x000fe20003800200 */
[----:B0-----:R-:W-:Y:S02]  /*98c0*/  IADD3 R10, PT, PT, -R7, UR45, RZ ;  /* 0x0000002d070a7c10 */ /* 0x001fe4000fffe1ff */
[----:B------:R-:W-:Y:S02]  /*98d0*/  IADD3.X R9, PT, PT, RZ, R9, RZ, P0, !PT ;  /* 0x00000009ff097210 */ /* 0x000fe400007fe4ff */
[----:B------:R-:W-:Y:S02]  /*98e0*/  MOV R2, 0x400 ;  /* 0x0000040000027802 */ /* 0x000fe40000000f00 */
[----:B------:R-:W-:-:S02]  /*98f0*/  ISETP.GT.AND P1, PT, R10, 0x5ff, PT ;  /* 0x000005ff0a00780c */ /* 0x000fc40003f24270 */
[----:B-----5:R-:W-:-:S04]  /*9900*/  LEA R8, P0, R6, UR8, 0x2 ;  /* 0x0000000806087c11 */ /* 0x020fc8000f8010ff */
[----:B------:R-:W-:Y:S01]  /*9910*/  LEA.HI.X R9, R6, UR9, R9, 0x2, P0 ;  /* 0x0000000906097c11 */ /* 0x000fe200080f1409 */
[----:B------:R-:W-:Y:S01]  /*9920*/  VIADD R6, R2, 0x420 ;  /* 0x0000042002067836 */ /* 0x000fe20000000000 */
[----:B------:R-:W-:Y:S01]  /*9930*/  IADD3 R8, P0, PT, R8, 0x400, RZ ;  /* 0x0000040008087810 */ /* 0x000fe20007f1e0ff */
[----:B------:R-:W-:-:S04]  /*9940*/  IMAD.SHL.U32 R2, R4, 0x4, RZ ;  /* 0x0000000404027824 */ /* 0x000fc800078e00ff */
[----:B------:R-:W-:Y:S01]  /*9950*/  IMAD R2, R7, 0x4, -R2 ;  /* 0x0000000407027824 */ /* 0x000fe200078e0a02 */
[----:B----4-:R-:W-:Y:S01]  /*9960*/  LEA R11, R11, R6, 0x18 ;  /* 0x000000060b0b7211 */ /* 0x010fe200078ec0ff */
[----:B------:R-:W-:Y:S01]  /*9970*/  IMAD.X R9, RZ, RZ, R9, P0 ;  /* 0x000000ffff097224 */ /* 0x000fe200000e0609 */
[----:B------:R-:W-:Y:S02]  /*9980*/  PLOP3.LUT P0, PT, PT, PT, PT, 0x80, 0x8 ;  /* 0x000000000008781c */ /* 0x000fe40003f0f070 */
[----:B------:R-:W-:Y:S01]  /*9990*/  IADD3 R2, PT, PT, R2, 0x400, R11 ;  /* 0x0000040002027810 */ /* 0x000fe20007ffe00b */
[----:B------:R-:W-:Y:S10]  /*99a0*/  @!P1 BRA `(.L_x_5440) ;  /* 0x00000004002c9947 */ /* 0x000ff40003800000 */
[----:B------:R-:W-:Y:S02]  /*99b0*/  MOV R32, UR45 ;  /* 0x0000002d00207c02 */ /* 0x000fe40008000f00 */
[----:B------:R-:W-:-:S03]  /*99c0*/  PLOP3.LUT P0, PT, PT, PT, PT, 0x8, 0x80 ;  /* 0x000000000080781c */ /* 0x000fc60003f0e170 */
[----:B------:R-:W-:-:S10]  /*99d0*/  VIADD R32, R32, 0xfffffa01 ;  /* 0xfffffa0120207836 */ /* 0x000fd40000000000 */
.L_x_5441:
[----:B------:R-:W3:Y:S01]  /*99e0*/  LDS R6, [R2+-0x400] ;  /* 0xfffc000002067984 */ /* 0x000ee20000000800 */
[----:B------:R-:W-:-:S03]  /*99f0*/  VIADD R7, R7, 0x800 ;  /* 0x0000080007077836 */ /* 0x000fc60000000000 */
[----:B------:R-:W0:Y:S02]  /*9a00*/  LDS R10, [R2+-0x200] ;  /* 0xfffe0000020a7984 */ /* 0x000e240000000800 */
[----:B------:R-:W-:Y:S02]  /*9a10*/  ISETP.GE.AND P1, PT, R7, R32, PT ;  /* 0x000000200700720c */ /* 0x000fe40003f26270 */
[----:B------:R-:W4:Y:S04]  /*9a20*/  LDS R12, [R2] ;  /* 0x00000000020c7984 */ /* 0x000f280000000800 */
[----:B--2---:R-:W-:Y:S04]  /*9a30*/  LDS R24, [R2+0xc00] ;  /* 0x000c000002187984 */ /* 0x004fe80000000800 */
[----:B------:R-:W2:Y:S04]  /*9a40*/  LDS R14, [R2+0x200] ;  /* 0x00020000020e7984 */ /* 0x000ea80000000800 */
[----:B------:R-:W-:Y:S04]  /*9a50*/  LDS R22, [R2+0xa00] ;  /* 0x000a000002167984 */ /* 0x000fe80000000800 */
[----:B------:R-:W-:Y:S04]  /*9a60*/  LDS R26, [R2+0x1000] ;  /* 0x00100000021a7984 */ /* 0x000fe80000000800 */
[----:B------:R-:W5:Y:S04]  /*9a70*/  LDS R16, [R2+0x400] ;  /* 0x0004000002107984 */ /* 0x000f680000000800 */
[----:B------:R-:W1:Y:S04]  /*9a80*/  LDS R18, [R2+0x600] ;  /* 0x0006000002127984 */ /* 0x000e680000000800 */
[----:B------:R-:W1:Y:S01]  /*9a90*/  LDS R20, [R2+0x800] ;  /* 0x0008000002147984 */ /* 0x000e620000000800 */
[----:B---3--:R-:W-:-:S03]  /*9aa0*/  FMUL.FTZ R11, R33, R6 ;  /* 0x00000006210b7220 */ /* 0x008fc60000410000 */
[----:B------:R-:W3:Y:S01]  /*9ab0*/  LDS R25, [R2+0xe00] ;  /* 0x000e000002197984 */ /* 0x000ee20000000800 */
[----:B0-----:R-:W-:-:S03]  /*9ac0*/  FMUL.FTZ R13, R33, R10 ;  /* 0x0000000a210d7220 */ /* 0x001fc60000410000 */
[----:B------:R-:W-:Y:S01]  /*9ad0*/  LDS R6, [R2+0x1a00] ;  /* 0x001a000002067984 */ /* 0x000fe20000000800 */
[----:B----4-:R-:W-:-:S03]  /*9ae0*/  FMUL.FTZ R15, R33, R12 ;  /* 0x0000000c210f7220 */ /* 0x010fc60000410000 */
[----:B------:R-:W0:Y:S04]  /*9af0*/  LDS R27, [R2+0x1200] ;  /* 0x00120000021b7984 */ /* 0x000e280000000800 */
[----:B------:R-:W-:Y:S01]  /*9b00*/  LDS R28, [R2+0x1400] ;  /* 0x00140000021c7984 */ /* 0x000fe20000000800 */
[----:B--2---:R-:W-:-:S03]  /*9b10*/  FMUL.FTZ R17, R33, R14 ;  /* 0x0000000e21117220 */ /* 0x004fc60000410000 */
[----:B------:R-:W2:Y:S04]  /*9b20*/  LDS R29, [R2+0x1600] ;  /* 0x00160000021d7984 */ /* 0x000ea80000000800 */
[----:B------:R-:W4:Y:S04]  /*9b30*/  LDS R30, [R2+0x1800] ;  /* 0x00180000021e7984 */ /* 0x000f280000000800 */
[----:B------:R-:W-:Y:S01]  /*9b40*/  STG.E desc[UR36][R8.64+-0x200], R13 ;  /* 0xfffe000d08007986 */ /* 0x000fe2000c101924 */
[----:B-----5:R-:W-:-:S03]  /*9b50*/  FMUL.FTZ R19, R33, R16 ;  /* 0x0000001021137220 */ /* 0x020fc60000410000 */
[----:B------:R5:W-:Y:S01]  /*9b60*/  STS [R2+-0x200], R13 ;  /* 0xfffe000d02007388 */ /* 0x000be20000000800 */
[----:B-1----:R-:W-:-:S03]  /*9b70*/  FMUL.FTZ R21, R33, R18 ;  /* 0x0000001221157220 */ /* 0x002fc60000410000 */
[----:B------:R-:W-:Y:S01]  /*9b80*/  STG.E desc[UR36][R8.64+-0x400], R11 ;  /* 0xfffc000b08007986 */ /* 0x000fe2000c101924 */
[----:B------:R-:W-:-:S03]  /*9b90*/  FMUL.FTZ R23, R33, R20 ;  /* 0x0000001421177220 */ /* 0x000fc60000410000 */
[----:B------:R1:W-:Y:S01]  /*9ba0*/  STS [R2+-0x400], R11 ;  /* 0xfffc000b02007388 */ /* 0x0003e20000000800 */
[----:B-----5:R-:W-:-:S03]  /*9bb0*/  FMUL.FTZ R13, R33, R24 ;  /* 0x00000018210d7220 */ /* 0x020fc60000410000 */
[----:B------:R-:W-:Y:S01]  /*9bc0*/  STG.E desc[UR36][R8.64], R15 ;  /* 0x0000000f08007986 */ /* 0x000fe2000c101924 */
[----:B---3--:R-:W-:-:S03]  /*9bd0*/  FMUL.FTZ R25, R33, R25 ;  /* 0x0000001921197220 */ /* 0x008fc60000410000 */
[----:B------:R3:W-:Y:S01]  /*9be0*/  STS [R2], R15 ;  /* 0x0000000f02007388 */ /* 0x0007e20000000800 */
[----:B-1----:R-:W-:-:S03]  /*9bf0*/  FMUL.FTZ R11, R33, R22 ;  /* 0x00000016210b7220 */ /* 0x002fc60000410000 */
[----:B------:R-:W-:Y:S01]  /*9c00*/  STG.E desc[UR36][R8.64+0xc00], R13 ;  /* 0x000c000d08007986 */ /* 0x000fe2000c101924 */
[----:B0-----:R-:W-:-:S03]  /*9c10*/  FMUL.FTZ R27, R33, R27 ;  /* 0x0000001b211b7220 */ /* 0x001fc60000410000 */
[----:B------:R0:W-:Y:S01]  /*9c20*/  STS [R2+0xc00], R13 ;  /* 0x000c000d02007388 */ /* 0x0001e20000000800 */
[----:B---3--:R-:W-:-:S03]  /*9c30*/  FMUL.FTZ R15, R33, R26 ;  /* 0x0000001a210f7220 */ /* 0x008fc60000410000 */
        /* <DEDUP_REMOVED lines=10> */
[----:B----4-:R-:W-:-:S03]  /*9ce0*/  FMUL.FTZ R11, R33, R30 ;  /* 0x0000001e210b7220 */ /* 0x010fc60000410000 */
        /* <DEDUP_REMOVED lines=23> */
.L_x_5440:
[----:B------:R-:W-:Y:S05]  /*9e60*/  BSYNC.RECONVERGENT B1 ;  /* 0x0000000000017941 */ /* 0x000fea0003800200 */
.L_x_5439:
        /* <DEDUP_REMOVED lines=8> */
[----:B------:R-:W4:Y:S04]  /*9ef0*/  LDS R12, [R2] ;  /* 0x00000000020c7984 */ /* 0x000f280000000800 */
[----:B------:R-:W5:Y:S04]  /*9f00*/  LDS R14, [R2+0x200] ;  /* 0x00020000020e7984 */ /* 0x000f680000000800 */
[----:B------:R-:W1:Y:S04]  /*9f10*/  LDS R16, [R2+0x400] ;  /* 0x0004000002107984 */ /* 0x000e680000000800 */
        /* <DEDUP_REMOVED lines=32> */
.L_x_5443:
[----:B------:R-:W-:Y:S05]  /*a120*/  BSYNC.RECONVERGENT B1 ;  /* 0x0000000000017941 */ /* 0x000fea0003800200 */
.L_x_5442:
        /* <DEDUP_REMOVED lines=18> */
.L_x_5426:
[----:B------:R-:W-:Y:S05]  /*a250*/  BSYNC.RECONVERGENT B0 ;  /* 0x0000000000007941 */ /* 0x000fea0003800200 */
.L_x_5425:
[----:B------:R-:W1:Y:S01]  /*a260*/  LDCU.64 UR6, c[0x0][0x3b0] ;  /* 0x00007600ff0677ac */ /* 0x000e620008000a00 */
[----:B------:R-:W-:Y:S02]  /*a270*/  SHF.R.U32.HI R17, RZ, 0x6, R3 ;  /* 0x00000006ff117819 */ /* 0x000fe40000011603 */
[----:B0--34-:R-:W-:Y:S02]  /*a280*/  CS2R R10, SRZ ;  /* 0x00000000000a7805 */ /* 0x019fe4000001ff00 */
[----:B------:R-:W-:Y:S01]  /*a290*/  LOP3.LUT R5, R5, 0xfc, RZ, 0xc0, !PT ;  /* 0x000000fc05057812 */ /* 0x000fe200078ec0ff */
        /* <DEDUP_REMOVED lines=30> */
[----:B------:R-:W-:Y:S01]  /*a480*/  VIADDMNMX R12, R19, 0x2, R18, !PT ;  /* 0x00000002130c7846 */ /* 0x000fe20007800112 */
[----:B------:R-:W-:Y:S01]  /*a490*/  BSSY.RECONVERGENT B2, `(.L_x_5448) ;  /* 0x0000059000027945 */ /* 0x000fe20003800200 */
[----:B------:R-:W-:Y:S02]  /*a4a0*/  LOP3.LUT R13, RZ, R4, RZ, 0x33, !PT ;  /* 0x00000004ff0d7212 */ /* 0x000fe400078e33ff */
[----:B------:R-:W-:Y:S02]  /*a4b0*/  CS2R R14, SRZ ;  /* 0x00000000000e7805 */ /* 0x000fe4000001ff00 */
[----:B------:R-:W-:Y:S02]  /*a4c0*/  MOV R35, R19 ;  /* 0x0000001300237202 */ /* 0x000fe40000000f00 */
[----:B------:R-:W-:Y:S02]  /*a4d0*/  IADD3 R64, PT, PT, -R17, R12, R13 ;  /* 0x0000000c11407210 */ /* 0x000fe40007ffe10d */
[----:B------:R-:W-:-:S02]  /*a4e0*/  CS2R R12, SRZ ;  /* 0x00000000000c7805 */ /* 0x000fc4000001ff00 */
[C---:B------:R-:W-:Y:S02]  /*a4f0*/  ISETP.GE.U32.AND P0, PT, R64.reuse, 0xe, PT ;  /* 0x0000000e4000780c */ /* 0x040fe40003f06070 */
[----:B------:R-:W-:-:S04]  /*a500*/  LEA.HI R47, R64, 0x1, RZ, 0x1f ;  /* 0x00000001402f7811 */ /* 0x000fc800078ff8ff */
[----:B------:R-:W-:-:S04]  /*a510*/  LOP3.LUT R66, R47, 0x7, RZ, 0xc0, !PT ;  /* 0x000000072f427812 */ /* 0x000fc800078ec0ff */
[----:B------:R-:W-:-:S03]  /*a520*/  ISETP.NE.AND P1, PT, R66, RZ, PT ;  /* 0x000000ff4200720c */ /* 0x000fc60003f25270 */
[----:B------:R-:W-:Y:S10]  /*a530*/  @!P0 BRA `(.L_x_5449) ;  /* 0x0000000400388947 */ /* 0x000ff40003800000 */
[----:B------:R-:W0:Y:S01]  /*a540*/  S2R R21, SR_CgaCtaId ;  /* 0x0000000000157919 */ /* 0x000e220000008800 */
[----:B------:R-:W-:Y:S01]  /*a550*/  MOV R12, 0x400 ;  /* 0x00000400000c7802 */ /* 0x000fe20000000f00 */
[----:B------:R-:W-:Y:S01]  /*a560*/  IMAD.MOV.U32 R18, RZ, RZ, RZ ;  /* 0x000000ffff127224 */ /* 0x000fe200078e00ff */
[----:B------:R-:W-:Y:S01]  /*a570*/  LOP3.LUT R65, R47, 0xfffffff8, RZ, 0xc0, !PT ;  /* 0xfffffff82f417812 */ /* 0x000fe200078ec0ff */
[----:B------:R-:W-:Y:S02]  /*a580*/  IMAD.MOV.U32 R35, RZ, RZ, R19 ;  /* 0x000000ffff237224 */ /* 0x000fe400078e0013 */
[----:B------:R-:W-:-:S05]  /*a590*/  VIADD R12, R12, 0x420 ;  /* 0x000004200c0c7836 */ /* 0x000fca0000000000 */
[----:B0-----:R-:W-:Y:S01]  /*a5a0*/  LEA R67, R21, R12, 0x18 ;  /* 0x0000000c15437211 */ /* 0x001fe200078ec0ff */
[----:B------:R-:W-:-:S07]  /*a5b0*/  IMAD.MOV.U32 R12, RZ, RZ, RZ ;  /* 0x000000ffff0c7224 */ /* 0x000fce00078e00ff */
.L_x_5450:
[----:B--2---:R-:W-:-:S04]  /*a5c0*/  IMAD R27, R35, 0xe0, RZ ;  /* 0x000000e0231b7824 */ /* 0x004fc800078e02ff */
[C---:B------:R-:W-:Y:S01]  /*a5d0*/  IMAD.WIDE.U32 R20, R27.reuse, 0x4, R6 ;  /* 0x000000041b147825 */ /* 0x040fe200078e0006 */
[----:B------:R-:W-:-:S03]  /*a5e0*/  IADD3 R23, PT, PT, R27, 0x1c0, RZ ;  /* 0x000001c01b177810 */ /* 0x000fc60007ffe0ff */
[----:B------:R-:W-:Y:S01]  /*a5f0*/  VIADD R25, R27, 0x380 ;  /* 0x000003801b197836 */ /* 0x000fe20000000000 */
[----:B------:R0:W2:Y:S01]  /*a600*/  LDG.E.128 R36, desc[UR36][R20.64] ;  /* 0x0000002414247981 */ /* 0x0000a2000c1e1d00 */
[----:B------:R-:W-:-:S04]  /*a610*/  IMAD.WIDE.U32 R22, R23, 0x4, R6 ;  /* 0x0000000417167825 */ /* 0x000fc800078e0006 */
[----:B------:R-:W-:Y:S01]  /*a620*/  VIADD R29, R27, 0x540 ;  /* 0x000005401b1d7836 */ /* 0x000fe20000000000 */
[----:B------:R-:W3:Y:S01]  /*a630*/  LDG.E.128 R40, desc[UR36][R22.64] ;  /* 0x0000002416287981 */ /* 0x000ee2000c1e1d00 */
[----:B------:R-:W-:-:S04]  /*a640*/  IMAD.WIDE.U32 R24, R25, 0x4, R6 ;  /* 0x0000000419187825 */ /* 0x000fc800078e0006 */
[----:B------:R-:W-:Y:S01]  /*a650*/  VIADD R31, R27, 0x700 ;  /* 0x000007001b1f7836 */ /* 0x000fe20000000000 */
[----:B------:R-:W4:Y:S01]  /*a660*/  LDG.E.128 R48, desc[UR36][R24.64] ;  /* 0x0000002418307981 */ /* 0x000f22000c1e1d00 */
[----:B------:R-:W-:Y:S01]  /*a670*/  IMAD.WIDE.U32 R28, R29, 0x4, R6 ;  /* 0x000000041d1c7825 */ /* 0x000fe200078e0006 */
[----:B------:R-:W-:-:S03]  /*a680*/  IADD3 R45, PT, PT, R27, 0xa80, RZ ;  /* 0x00000a801b2d7810 */ /* 0x000fc60007ffe0ff */
[----:B------:R-:W-:Y:S01]  /*a690*/  VIADD R33, R27, 0x8c0 ;  /* 0x000008c01b217836 */ /* 0x000fe20000000000 */
[----:B------:R1:W4:Y:S01]  /*a6a0*/  LDG.E.128 R52, desc[UR36][R28.64] ;  /* 0x000000241c347981 */ /* 0x000322000c1e1d00 */
[----:B------:R-:W-:-:S04]  /*a6b0*/  IMAD.WIDE.U32 R30, R31, 0x4, R6 ;  /* 0x000000041f1e7825 */ /* 0x000fc800078e0006 */
[--C-:B------:R-:W-:Y:S01]  /*a6c0*/  IMAD.WIDE.U32 R32, R33, 0x4, R6.reuse ;  /* 0x0000000421207825 */ /* 0x100fe200078e0006 */
[----:B------:R1:W4:Y:S03]  /*a6d0*/  LDG.E.128 R56, desc[UR36][R30.64] ;  /* 0x000000241e387981 */ /* 0x000326000c1e1d00 */
[----:B------:R-:W-:Y:S01]  /*a6e0*/  VIADD R27, R27, 0xc40 ;  /* 0x00000c401b1b7836 */ /* 0x000fe20000000000 */
[----:B------:R1:W4:Y:S01]  /*a6f0*/  LDG.E.128 R60, desc[UR36][R32.64] ;  /* 0x00000024203c7981 */ /* 0x000322000c1e1d00 */
[----:B0-----:R-:W-:-:S04]  /*a700*/  IMAD.WIDE.U32 R20, R45, 0x4, R6 ;  /* 0x000000042d147825 */ /* 0x001fc800078e0006 */
[----:B------:R-:W-:Y:S02]  /*a710*/  IMAD.WIDE.U32 R26, R27, 0x4, R6 ;  /* 0x000000041b1a7825 */ /* 0x000fe400078e0006 */
[----:B------:R-:W4:Y:S04]  /*a720*/  LDG.E.128 R20, desc[UR36][R20.64] ;  /* 0x0000002414147981 */ /* 0x000f28000c1e1d00 */
[----:B------:R-:W4:Y:S01]  /*a730*/  LDG.E.128 R24, desc[UR36][R26.64] ;  /* 0x000000241a187981 */ /* 0x000f22000c1e1d00 */
[----:B------:R-:W-:-:S04]  /*a740*/  IMAD.IADD R34, R35, 0x1, -R4 ;  /* 0x0000000123227824 */ /* 0x000fc800078e0a04 */
[----:B------:R-:W-:-:S05]  /*a750*/  IMAD R34, R34, 0x4, R67 ;  /* 0x0000000422227824 */ /* 0x000fca00078e0243 */
[----:B-1----:R-:W2:Y:S04]  /*a760*/  LDS R28, [R34] ;  /* 0x00000000221c7984 */ /* 0x002ea80000000800 */
[----:B------:R-:W3:Y:S04]  /*a770*/  LDS R44, [R34+0x8] ;  /* 0x00000800222c7984 */ /* 0x000ee80000000800 */
[----:B------:R-:W4:Y:S04]  /*a780*/  LDS R30, [R34+0x10] ;  /* 0x00001000221e7984 */ /* 0x000f280000000800 */
[----:B------:R-:W0:Y:S04]  /*a790*/  LDS R31, [R34+0x18] ;  /* 0x00001800221f7984 */ /* 0x000e280000000800 */
[----:B------:R-:W1:Y:S04]  /*a7a0*/  LDS R45, [R34+0x20] ;  /* 0x00002000222d7984 */ /* 0x000e680000000800 */
[----:B------:R-:W1:Y:S04]  /*a7b0*/  LDS R32, [R34+0x28] ;  /* 0x0000280022207984 */ /* 0x000e680000000800 */
[----:B------:R-:W1:Y:S04]  /*a7c0*/  LDS R33, [R34+0x30] ;  /* 0x0000300022217984 */ /* 0x000e680000000800 */
[----:B------:R-:W1:Y:S01]  /*a7d0*/  LDS R46, [R34+0x38] ;  /* 0x00003800222e7984 */ /* 0x000e620000000800 */
[----:B------:R-:W-:-:S05]  /*a7e0*/  VIADD R18, R18, 0x8 ;  /* 0x0000000812127836 */ /* 0x000fca0000000000 */
[----:B------:R-:W-:Y:S02]  /*a7f0*/  ISETP.NE.AND P0, PT, R18, R65, PT ;  /* 0x000000411200720c */ /* 0x000fe40003f05270 */
[----:B------:R-:W-:Y:S01]  /*a800*/  IADD3 R35, PT, PT, R35, 0x10, RZ ;  /* 0x0000001023237810 */ /* 0x000fe20007ffe0ff */
        /* <DEDUP_REMOVED lines=33> */
.L_x_5449:
[----:B------:R-:W-:Y:S05]  /*aa20*/  BSYNC.RECONVERGENT B2 ;  /* 0x0000000000027941 */ /* 0x000fea0003800200 */
.L_x_5448:
[----:B------:R-:W-:Y:S05]  /*aa30*/  @!P1 BRA `(.L_x_5447) ;  /* 0x0000000400609947 */ /* 0x000fea0003800000 */
[----:B------:R-:W-:Y:S01]  /*aa40*/  ISETP.GE.U32.AND P0, PT, R66, 0x4, PT ;  /* 0x000000044200780c */ /* 0x000fe20003f06070 */
[----:B------:R-:W-:Y:S01]  /*aa50*/  BSSY.RECONVERGENT B2, `(.L_x_5451) ;  /* 0x000002a000027945 */ /* 0x000fe20003800200 */
[----:B------:R-:W-:-:S11]  /*aa60*/  LOP3.LUT P1, R32, R47, 0x3, RZ, 0xc0, !PT ;  /* 0x000000032f207812 */ /* 0x000fd6000782c0ff */
[----:B------:R-:W-:Y:S05]  /*aa70*/  @!P0 BRA `(.L_x_5452) ;  /* 0x00000000009c8947 */ /* 0x000fea0003800000 */
[----:B--2---:R-:W-:-:S04]  /*aa80*/  IMAD R25, R35, 0xe0, RZ ;  /* 0x000000e023197824 */ /* 0x004fc800078e02ff */
[----:B------:R-:W-:-:S04]  /*aa90*/  IMAD.WIDE.U32 R20, R25, 0x4, R6 ;  /* 0x0000000419147825 */ /* 0x000fc800078e0006 */
[C---:B------:R-:W-:Y:S01]  /*aaa0*/  VIADD R23, R25.reuse, 0x1c0 ;  /* 0x000001c019177836 */ /* 0x040fe20000000000 */
[----:B------:R0:W2:Y:S01]  /*aab0*/  LDG.E.128 R28, desc[UR36][R20.64] ;  /* 0x00000024141c7981 */ /* 0x0000a2000c1e1d00 */
[----:B------:R-:W-:Y:S02]  /*aac0*/  VIADD R27, R25, 0x380 ;  /* 0x00000380191b7836 */ /* 0x000fe40000000000 */
        /* <DEDUP_REMOVED lines=10> */
[----:B------:R-:W-:-:S03]  /*ab70*/  IMAD.IADD R18, R35, 0x1, -R4 ;  /* 0x0000000123127824 */ /* 0x000fc600078e0a04 */
[----:B0-----:R-:W-:-:S06]  /*ab80*/  ULEA UR6, UR7, UR6, 0x18 ;  /* 0x0000000607067291 */ /* 0x001fcc000f8ec0ff */
[----:B------:R-:W-:-:S05]  /*ab90*/  LEA R18, R18, UR6, 0x2 ;  /* 0x0000000612127c11 */ /* 0x000fca000f8e10ff */
[----:B------:R-:W2:Y:S04]  /*aba0*/  LDS R20, [R18] ;  /* 0x0000000012147984 */ /* 0x000ea80000000800 */
[----:B-1----:R-:W3:Y:S04]  /*abb0*/  LDS R22, [R18+0x8] ;  /* 0x0000080012167984 */ /* 0x002ee80000000800 */
[----:B------:R-:W0:Y:S04]  /*abc0*/  LDS R23, [R18+0x10] ;  /* 0x0000100012177984 */ /* 0x000e280000000800 */
[----:B----4-:R-:W1:Y:S01]  /*abd0*/  LDS R24, [R18+0x18] ;  /* 0x0000180012187984 */ /* 0x010e620000000800 */
[----:B------:R-:W-:Y:S01]  /*abe0*/  IADD3 R35, PT, PT, R35, 0x8, RZ ;  /* 0x0000000823237810 */ /* 0x000fe20007ffe0ff */
        /* <DEDUP_REMOVED lines=16> */
.L_x_5452:
[----:B------:R-:W-:Y:S05]  /*acf0*/  BSYNC.RECONVERGENT B2 ;  /* 0x0000000000027941 */ /* 0x000fea0003800200 */
.L_x_5451:
[----:B------:R-:W-:Y:S05]  /*ad00*/  @!P1 BRA `(.L_x_5447) ;  /* 0x0000000000ac9947 */ /* 0x000fea0003800000 */
[----:B------:R-:W-:Y:S01]  /*ad10*/  ISETP.NE.AND P1, PT, R32, 0x1, PT ;  /* 0x000000012000780c */ /* 0x000fe20003f25270 */
[----:B------:R-:W-:Y:S01]  /*ad20*/  BSSY.RECONVERGENT B2, `(.L_x_5453) ;  /* 0x000001a000027945 */ /* 0x000fe20003800200 */
[----:B------:R-:W-:-:S11]  /*ad30*/  LOP3.LUT P0, RZ, R64, 0x2, RZ, 0xc0, !PT ;  /* 0x0000000240ff7812 */ /* 0x000fd6000780c0ff */
[----:B------:R-:W-:Y:S05]  /*ad40*/  @!P1 BRA `(.L_x_5454) ;  /* 0x00000000005c9947 */ /* 0x000fea0003800000 */
[----:B------:R-:W-:-:S04]  /*ad50*/  IMAD R21, R35, 0xe0, RZ ;  /* 0x000000e023157824 */ /* 0x000fc800078e02ff */
[C---:B------:R-:W-:Y:S02]  /*ad60*/  VIADD R23, R21.reuse, 0x1c0 ;  /* 0x000001c015177836 */ /* 0x040fe40000000000 */
[----:B------:R-:W-:-:S04]  /*ad70*/  IMAD.WIDE.U32 R20, R21, 0x4, R6 ;  /* 0x0000000415147825 */ /* 0x000fc800078e0006 */
[----:B------:R-:W-:Y:S01]  /*ad80*/  IMAD.WIDE.U32 R22, R23, 0x4, R6 ;  /* 0x0000000417167825 */ /* 0x000fe200078e0006 */
[----:B--2---:R-:W2:Y:S04]  /*ad90*/  LDG.E.128 R24, desc[UR36][R20.64] ;  /* 0x0000002414187981 */ /* 0x004ea8000c1e1d00 */
[----:B------:R-:W3:Y:S01]  /*ada0*/  LDG.E.128 R36, desc[UR36][R22.64] ;  /* 0x0000002416247981 */ /* 0x000ee2000c1e1d00 */
[----:B------:R-:W0:Y:S01]  /*adb0*/  S2UR UR7, SR_CgaCtaId ;  /* 0x00000000000779c3 */ /* 0x000e220000008800 */
[----:B------:R-:W-:Y:S01]  /*adc0*/  UMOV UR6, 0x400 ;  /* 0x0000040000067882 */ /* 0x000fe20000000000 */
[C---:B------:R-:W-:Y:S01]  /*add0*/  IMAD.IADD R18, R35.reuse, 0x1, -R4 ;  /* 0x0000000123127824 */ /* 0x040fe200078e0a04 */
[----:B------:R-:W-:Y:S01]  /*ade0*/  UIADD3 UR6, UPT, UPT, UR6, 0x420, URZ ;  /* 0x0000042006067890 */ /* 0x000fe2000fffe0ff */
[----:B------:R-:W-:-:S03]  /*adf0*/  VIADD R35, R35, 0x4 ;  /* 0x0000000423237836 */ /* 0x000fc60000000000 */
[----:B0-----:R-:W-:-:S06]  /*ae00*/  ULEA UR6, UR7, UR6, 0x18 ;  /* 0x0000000607067291 */ /* 0x001fcc000f8ec0ff */
        /* <DEDUP_REMOVED lines=11> */
.L_x_5454:
[----:B------:R-:W-:Y:S05]  /*aec0*/  BSYNC.RECONVERGENT B2 ;  /* 0x0000000000027941 */ /* 0x000fea0003800200 */
.L_x_5453:
[----:B------:R-:W-:Y:S05]  /*aed0*/  @P0 BRA `(.L_x_5447) ;  /* 0x0000000000380947 */ /* 0x000fea0003800000 */
[----:B------:R-:W-:-:S04]  /*aee0*/  IMAD R21, R35, 0xe0, RZ ;  /* 0x000000e023157824 */ /* 0x000fc800078e02ff */
[----:B------:R-:W-:-:S06]  /*aef0*/  IMAD.WIDE.U32 R20, R21, 0x4, R6 ;  /* 0x0000000415147825 */ /* 0x000fcc00078e0006 */
[----:B------:R-:W3:Y:S01]  /*af00*/  LDG.E.128 R20, desc[UR36][R20.64] ;  /* 0x0000002414147981 */ /* 0x000ee2000c1e1d00 */
[----:B------:R-:W0:Y:S01]  /*af10*/  S2UR UR7, SR_CgaCtaId ;  /* 0x00000000000779c3 */ /* 0x000e220000008800 */
[----:B------:R-:W-:Y:S01]  /*af20*/  UMOV UR6, 0x400 ;  /* 0x0000040000067882 */ /* 0x000fe20000000000 */
[----:B------:R-:W-:Y:S01]  /*af30*/  IMAD.IADD R18, R35, 0x1, -R4 ;  /* 0x0000000123127824 */ /* 0x000fe200078e0a04 */
[----:B------:R-:W-:-:S04]  /*af40*/  UIADD3 UR6, UPT, UPT, UR6, 0x420, URZ ;  /* 0x0000042006067890 */ /* 0x000fc8000fffe0ff */
[----:B0-----:R-:W-:-:S06]  /*af50*/  ULEA UR6, UR7, UR6, 0x18 ;  /* 0x0000000607067291 */ /* 0x001fcc000f8ec0ff */
[----:B------:R-:W-:-:S06]  /*af60*/  LEA R18, R18, UR6, 0x2 ;  /* 0x0000000612127c11 */ /* 0x000fcc000f8e10ff */
[----:B------:R-:W3:Y:S02]  /*af70*/  LDS R18, [R18] ;  /* 0x0000000012127984 */ /* 0x000ee40000000800 */
[-C--:B---3--:R-:W-:Y:S01]  /*af80*/  FFMA.FTZ R12, R20, R18.reuse, R12 ;  /* 0x00000012140c7223 */ /* 0x088fe2000001000c */
[-C--:B------:R-:W-:Y:S01]  /*af90*/  FFMA.FTZ R13, R21, R18.reuse, R13 ;  /* 0x00000012150d7223 */ /* 0x080fe2000001000d */
[-C--:B------:R-:W-:Y:S01]  /*afa0*/  FFMA.FTZ R14, R22, R18.reuse, R14 ;  /* 0x00000012160e7223 */ /* 0x080fe2000001000e */
[----:B------:R-:W-:-:S07]  /*afb0*/  FFMA.FTZ R15, R23, R18, R15 ;  /* 0x00000012170f7223 */ /* 0x000fce000001000f */
.L_x_5447:
[----:B------:R-:W-:Y:S05]  /*afc0*/  BSYNC.RECONVERGENT B1 ;  /* 0x0000000000017941 */ /* 0x000fea0003800200 */
.L_x_5446:
[----:B------:R-:W-:Y:S01]  /*afd0*/  ISETP.GE.AND P0, PT, R19, UR45, PT ;  /* 0x0000002d13007c0c */ /* 0x000fe2000bf06270 */
[----:B------:R-:W-:-:S12]  /*afe0*/  BSSY.RECONVERGENT B3, `(.L_x_5455) ;  /* 0x0000122000037945 */ /* 0x000fd80003800200 */
[----:B------:R-:W-:Y:S05]  /*aff0*/  @P0 BRA `(.L_x_5456) ;  /* 0x0000001000800947 */ /* 0x000fea0003800000 */
[----:B------:R-:W-:Y:S01]  /*b000*/  HFMA2 R18, -RZ, RZ, 0, 1.1920928955078125e-07 ;  /* 0x00000002ff127431 */ /* 0x000fe200000001ff */
[----:B------:R-:W-:Y:S01]  /*b010*/  LOP3.LUT R28, RZ, R4, RZ, 0x33, !PT ;  /* 0x00000004ff1c7212 */ /* 0x000fe200078e33ff */
[----:B------:R-:W-:Y:S03]  /*b020*/  BSSY.RECONVERGENT B2, `(.L_x_5457) ;  /* 0x00000a4000027945 */ /* 0x000fe60003800200 */
        /* <DEDUP_REMOVED lines=16> */
.L_x_5468:
[C---:B------:R-:W-:Y:S01]  /*b130*/  VIADD R23, R21.reuse, 0xfffffffc ;  /* 0xfffffffc15177836 */ /* 0x040fe20000000000 */
[----:B------:R-:W-:Y:S01]  /*b140*/  IADD3 R22, PT, PT, R22, 0x4, RZ ;  /* 0x0000000416167810 */ /* 0x000fe20007ffe0ff */
[----:B-1----:R-:W-:Y:S01]  /*b150*/  IMAD.MOV.U32 R16, RZ, RZ, R30 ;  /* 0x000000ffff107224 */ /* 0x002fe200078e001e */
[C---:B------:R-:W-:Y:S01]  /*b160*/  IADD3 R33, PT, PT, R21.reuse, 0x2, RZ ;  /* 0x0000000215217810 */ /* 0x040fe20007ffe0ff */
[----:B------:R-:W-:Y:S01]  /*b170*/  VIADD R31, R21, 0xfffffffe ;  /* 0xfffffffe151f7836 */ /* 0x000fe20000000000 */
[----:B------:R-:W-:Y:S01]  /*b180*/  BSSY.RECONVERGENT B4, `(.L_x_5460) ;  /* 0x0000025000047945 */ /* 0x000fe20003800200 */
[----:B------:R-:W-:Y:S02]  /*b190*/  ISETP.NE.AND P0, PT, R22, RZ, PT ;  /* 0x000000ff1600720c */ /* 0x000fe40003f05270 */
[-C--:B------:R-:W-:Y:S02]  /*b1a0*/  ISETP.GE.AND P4, PT, R23, R16.reuse, PT ;  /* 0x000000101700720c */ /* 0x080fe40003f86270 */
[----:B------:R-:W-:-:S02]  /*b1b0*/  ISETP.GE.AND P1, PT, R31, R16, PT ;  /* 0x000000101f00720c */ /* 0x000fc40003f26270 */
[-C--:B------:R-:W-:Y:S02]  /*b1c0*/  ISETP.GE.AND P2, PT, R21, R16.reuse, PT ;  /* 0x000000101500720c */ /* 0x080fe40003f46270 */
[----:B------:R-:W-:-:S07]  /*b1d0*/  ISETP.GE.AND P3, PT, R33, R16, PT ;  /* 0x000000102100720c */ /* 0x000fce0003f66270 */
[----:B------:R-:W-:Y:S06]  /*b1e0*/  @!P4 BRA `(.L_x_5461) ;  /* 0x000000000078c947 */ /* 0x000fec0003800000 */
[----:B--2---:R-:W-:Y:S02]  /*b1f0*/  IABS R25, R16 ;  /* 0x0000001000197213 */ /* 0x004fe40000000000 */
[----:B------:R-:W-:Y:S02]  /*b200*/  IABS R32, R23 ;  /* 0x0000001700207213 */ /* 0x000fe40000000000 */
[----:B------:R-:W0:Y:S01]  /*b210*/  I2F.RP R24, R25 ;  /* 0x0000001900187306 */ /* 0x000e220000209400 */
[----:B------:R-:W-:Y:S02]  /*b220*/  ISETP.GE.AND P5, PT, R23, RZ, PT ;  /* 0x000000ff1700720c */ /* 0x000fe40003fa6270 */
[----:B------:R-:W-:Y:S01]  /*b230*/  ISETP.NE.AND P6, PT, R16, RZ, PT ;  /* 0x000000ff1000720c */ /* 0x000fe20003fc5270 */
[----:B------:R-:W1:Y:S04]  /*b240*/  LDS R23, [R20+-0x10] ;  /* 0xfffff00014177984 */ /* 0x000e680000000800 */
        /* <DEDUP_REMOVED lines=16> */
[----:B------:R-:W-:-:S05]  /*b350*/  @!P6 LOP3.LUT R18, RZ, R16, RZ, 0x33, !PT ;  /* 0x00000010ff12e212 */ /* 0x000fca00078e33ff */
[----:B------:R-:W-:-:S04]  /*b360*/  IMAD R19, R18, 0xe0, RZ ;  /* 0x000000e012137824 */ /* 0x000fc800078e02ff */
[----:B------:R-:W-:-:S05]  /*b370*/  IMAD.WIDE.U32 R18, R19, 0x4, R6 ;  /* 0x0000000413127825 */ /* 0x000fca00078e0006 */
[----:B------:R-:W1:Y:S02]  /*b380*/  LDG.E.128 R24, desc[UR36][R18.64] ;  /* 0x0000002412187981 */ /* 0x000e64000c1e1d00 */
[-C--:B-1----:R-:W-:Y:S01]  /*b390*/  FFMA.FTZ R12, R24, R23.reuse, R12 ;  /* 0x00000017180c7223 */ /* 0x082fe2000001000c */
[-C--:B------:R-:W-:Y:S01]  /*b3a0*/  FFMA.FTZ R13, R25, R23.reuse, R13 ;  /* 0x00000017190d7223 */ /* 0x080fe2000001000d */
[-C--:B------:R-:W-:Y:S01]  /*b3b0*/  FFMA.FTZ R14, R26, R23.reuse, R14 ;  /* 0x000000171a0e7223 */ /* 0x080fe2000001000e */
[----:B------:R-:W-:-:S07]  /*b3c0*/  FFMA.FTZ R15, R27, R23, R15 ;  /* 0x000000171b0f7223 */ /* 0x000fce000001000f */
.L_x_5461:
[----:B------:R-:W-:Y:S05]  /*b3d0*/  BSYNC.RECONVERGENT B4 ;  /* 0x0000000000047941 */ /* 0x000fea0003800200 */
.L_x_5460:
[----:B------:R-:W-:Y:S04]  /*b3e0*/  BSSY.RECONVERGENT B4, `(.L_x_5462) ;  /* 0x0000020000047945 */ /* 0x000fe80003800200 */
[----:B------:R-:W-:Y:S05]  /*b3f0*/  @!P1 BRA `(.L_x_5463) ;  /* 0x0000000000789947 */ /* 0x000fea0003800000 */
[----:B------:R-:W-:Y:S02]  /*b400*/  IABS R23, R16 ;  /* 0x0000001000177213 */ /* 0x000fe40000000000 */
[----:B--2---:R-:W-:Y:S02]  /*b410*/  IABS R26, R31 ;  /* 0x0000001f001a7213 */ /* 0x004fe40000000000 */
        /* <DEDUP_REMOVED lines=18> */
[----:B------:R-:W0:Y:S03]  /*b540*/  LDS R23, [R20+-0x8] ;  /* 0xfffff80014177984 */ /* 0x000e260000000800 */
[----:B------:R-:W-:Y:S02]  /*b550*/  @!P4 IADD3 R18, PT, PT, -R18, RZ, RZ ;  /* 0x000000ff1212c210 */ /* 0x000fe40007ffe1ff */
[----:B------:R-:W-:-:S05]  /*b560*/  @!P5 LOP3.LUT R18, RZ, R16, RZ, 0x33, !PT ;  /* 0x00000010ff12d212 */ /* 0x000fca00078e33ff */
[----:B------:R-:W-:-:S04]  /*b570*/  IMAD R19, R18, 0xe0, RZ ;  /* 0x000000e012137824 */ /* 0x000fc800078e02ff */
[----:B------:R-:W-:-:S05]  /*b580*/  IMAD.WIDE.U32 R18, R19, 0x4, R6 ;  /* 0x0000000413127825 */ /* 0x000fca00078e0006 */
[----:B------:R-:W0:Y:S02]  /*b590*/  LDG.E.128 R24, desc[UR36][R18.64] ;  /* 0x0000002412187981 */ /* 0x000e24000c1e1d00 */
[-C--:B0-----:R-:W-:Y:S01]  /*b5a0*/  FFMA.FTZ R12, R24, R23.reuse, R12 ;  /* 0x00000017180c7223 */ /* 0x081fe2000001000c */
[-C--:B------:R-:W-:Y:S01]  /*b5b0*/  FFMA.FTZ R13, R25, R23.reuse, R13 ;  /* 0x00000017190d7223 */ /* 0x080fe2000001000d */
[-C--:B------:R-:W-:Y:S01]  /*b5c0*/  FFMA.FTZ R14, R26, R23.reuse, R14 ;  /* 0x000000171a0e7223 */ /* 0x080fe2000001000e */
[----:B------:R-:W-:-:S07]  /*b5d0*/  FFMA.FTZ R15, R27, R23, R15 ;  /* 0x000000171b0f7223 */ /* 0x000fce000001000f */
.L_x_5463:
[----:B------:R-:W-:Y:S05]  /*b5e0*/  BSYNC.RECONVERGENT B4 ;  /* 0x0000000000047941 */ /* 0x000fea0003800200 */
.L_x_5462:
        /* <DEDUP_REMOVED lines=22> */
[----:B------:R-:W0:Y:S03]  /*b750*/  LDS R23, [R20] ;  /* 0x0000000014177984 */ /* 0x000e260000000800 */
        /* <DEDUP_REMOVED lines=9> */
.L_x_5465:
[----:B------:R-:W-:Y:S05]  /*b7f0*/  BSYNC.RECONVERGENT B4 ;  /* 0x0000000000047941 */ /* 0x000fea0003800200 */
.L_x_5464:
        /* <DEDUP_REMOVED lines=22> */
[----:B------:R-:W0:Y:S03]  /*b960*/  LDS R23, [R20+0x8] ;  /* 0x0000080014177984 */ /* 0x000e260000000800 */
        /* <DEDUP_REMOVED lines=9> */
.L_x_5467:
[----:B------:R-:W-:Y:S05]  /*ba00*/  BSYNC.RECONVERGENT B4 ;  /* 0x0000000000047941 */ /* 0x000fea0003800200 */
.L_x_5466:
[----:B------:R-:W-:Y:S02]  /*ba10*/  VIADD R21, R21, 0x8 ;  /* 0x0000000815157836 */ /* 0x000fe40000000000 */
[----:B------:R-:W-:Y:S01]  /*ba20*/  VIADD R20, R20, 0x20 ;  /* 0x0000002014147836 */ /* 0x000fe20000000000 */
[----:B------:R-:W-:Y:S06]  /*ba30*/  @P0 BRA `(.L_x_5468) ;  /* 0xfffffff400bc0947 */ /* 0x000fec000383ffff */
[----:B------:R-:W-:Y:S05]  /*ba40*/  BSYNC.RECONVERGENT B1 ;  /* 0x0000000000017941 */ /* 0x000fea0003800200 */
.L_x_5459:
[----:B------:R-:W-:-:S07]  /*ba50*/  VIADD R19, R21, 0xfffffffc ;  /* 0xfffffffc15137836 */ /* 0x000fce0000000000 */
.L_x_5458:
[----:B------:R-:W-:Y:S05]  /*ba60*/  BSYNC.RECONVERGENT B2 ;  /* 0x0000000000027941 */ /* 0x000fea0003800200 */
.L_x_5457:
        /* <DEDUP_REMOVED lines=9> */
[C---:B------:R-:W-:Y:S01]  /*bb00*/  IMAD.IADD R18, R19.reuse, 0x1, -R4 ;  /* 0x0000000113127824 */ /* 0x040fe200078e0a04 */
[----:B--2---:R-:W-:Y:S01]  /*bb10*/  IADD3 R25, PT, PT, R19, 0x2, RZ ;  /* 0x0000000213197810 */ /* 0x004fe20007ffe0ff */
[----:B------:R-:W-:Y:S03]  /*bb20*/  BSSY.RECONVERGENT B2, `(.L_x_5471) ;  /* 0x0000023000027945 */ /* 0x000fe60003800200 */
[----:B------:R-:W-:Y:S01]  /*bb30*/  ISETP.GE.AND P2, PT, R25, R16, PT ;  /* 0x000000101900720c */ /* 0x000fe20003f46270 */
[----:B0-----:R-:W-:-:S06]  /*bb40*/  ULEA UR6, UR7, UR6, 0x18 ;  /* 0x0000000607067291 */ /* 0x001fcc000f8ec0ff */
[----:B------:R-:W-:Y:S01]  /*bb50*/  LEA R24, R18, UR6, 0x2 ;  /* 0x0000000612187c11 */ /* 0x000fe2000f8e10ff */
[----:B------:R-:W-:Y:S06]  /*bb60*/  @!P0 BRA `(.L_x_5472) ;  /* 0x0000000000788947 */ /* 0x000fec0003800000 */
[----:B------:R-:W-:Y:S01]  /*bb70*/  IABS R23, R16 ;  /* 0x0000001000177213 */ /* 0x000fe20000000000 */
[----:B------:R-:W-:Y:S01]  /*bb80*/  HFMA2 R20, -RZ, RZ, 0, 0 ;  /* 0x00000000ff147431 */ /* 0x000fe200000001ff */
[----:B------:R-:W-:Y:S02]  /*bb90*/  ISETP.GE.AND P1, PT, R19, RZ, PT ;  /* 0x000000ff1300720c */ /* 0x000fe40003f26270 */
[----:B------:R-:W0:Y:S01]  /*bba0*/  I2F.RP R22, R23 ;  /* 0x0000001700167306 */ /* 0x000e220000209400 */
[----:B------:R-:W-:-:S07]  /*bbb0*/  ISETP.NE.AND P3, PT, R16, RZ, PT ;  /* 0x000000ff1000720c */ /* 0x000fce0003f65270 */
[----:B0-----:R-:W0:Y:S02]  /*bbc0*/  MUFU.RCP R22, R22 ;  /* 0x0000001600167308 */ /* 0x001e240000001000 */
[----:B0-----:R-:W-:-:S06]  /*bbd0*/  VIADD R26, R22, 0xffffffe ;  /* 0x0ffffffe161a7836 */ /* 0x001fcc0000000000 */
[----:B------:R-:W0:Y:S02]  /*bbe0*/  F2I.FTZ.U32.TRUNC.NTZ R21, R26 ;  /* 0x0000001a00157305 */ /* 0x000e24000021f000 */
[----:B0-----:R-:W-:-:S04]  /*bbf0*/  IMAD.MOV R18, RZ, RZ, -R21 ;  /* 0x000000ffff127224 */ /* 0x001fc800078e0a15 */
        /* <DEDUP_REMOVED lines=21> */
.L_x_5472:
[----:B------:R-:W-:Y:S05]  /*bd50*/  BSYNC.RECONVERGENT B2 ;  /* 0x0000000000027941 */ /* 0x000fea0003800200 */
.L_x_5471:
[----:B------:R-:W-:Y:S04]  /*bd60*/  BSSY.RECONVERGENT B2, `(.L_x_5473) ;  /* 0x0000020000027945 */ /* 0x000fe80003800200 */
[----:B------:R-:W-:Y:S05]  /*bd70*/  @!P2 BRA `(.L_x_5474) ;  /* 0x000000000078a947 */ /* 0x000fea0003800000 */
[----:B------:R-:W-:Y:S02]  /*bd80*/  IABS R23, R16 ;  /* 0x0000001000177213 */ /* 0x000fe40000000000 */
[----:B------:R-:W-:Y:S02]  /*bd90*/  MOV R20, RZ ;  /* 0x000000ff00147202 */ /* 0x000fe40000000f00 */
[----:B------:R-:W0:Y:S01]  /*bda0*/  I2F.RP R22, R23 ;  /* 0x0000001700167306 */ /* 0x000e220000209400 */
[----:B------:R-:W-:Y:S02]  /*bdb0*/  ISETP.GE.AND P1, PT, R25, RZ, PT ;  /* 0x000000ff1900720c */ /* 0x000fe40003f26270 */
[----:B------:R-:W-:-:S05]  /*bdc0*/  ISETP.NE.AND P2, PT, R16, RZ, PT ;  /* 0x000000ff1000720c */ /* 0x000fca0003f45270 */
        /* <DEDUP_REMOVED lines=25> */
.L_x_5474:
[----:B------:R-:W-:Y:S05]  /*bf60*/  BSYNC.RECONVERGENT B2 ;  /* 0x0000000000027941 */ /* 0x000fea0003800200 */
.L_x_5473:
[----:B------:R-:W-:-:S07]  /*bf70*/  VIADD R19, R19, 0x4 ;  /* 0x0000000413137836 */ /* 0x000fce0000000000 */
.L_x_5470:
[----:B------:R-:W-:Y:S05]  /*bf80*/  BSYNC.RECONVERGENT B1 ;  /* 0x0000000000017941 */ /* 0x000fea0003800200 */
.L_x_5469:
[----:B------:R-:W-:-:S04]  /*bf90*/  LOP3.LUT P0, RZ, R28, 0x2, RZ, 0xc0, !PT ;  /* 0x000000021cff7812 */ /* 0x000fc8000780c0ff */
[----:B------:R-:W-:-:S13]  /*bfa0*/  ISETP.LT.OR P0, PT, R19, R16, P0 ;  /* 0x000000101300720c */ /* 0x000fda0000701670 */
[----:B------:R-:W-:Y:S05]  /*bfb0*/  @P0 BRA `(.L_x_5456) ;  /* 0x0000000000900947 */ /* 0x000fea0003800000 */
[----:B------:R-:W-:Y:S01]  /*bfc0*/  IABS R23, R16 ;  /* 0x0000001000177213 */ /* 0x000fe20000000000 */
[----:B------:R-:W-:Y:S01]  /*bfd0*/  IMAD.MOV.U32 R20, RZ, RZ, RZ ;  /* 0x000000ffff147224 */ /* 0x000fe200078e00ff */
[----:B------:R-:W-:Y:S02]  /*bfe0*/  ISETP.GE.AND P1, PT, R19, RZ, PT ;  /* 0x000000ff1300720c */ /* 0x000fe40003f26270 */
[----:B------:R-:W0:Y:S01]  /*bff0*/  I2F.RP R22, R23 ;  /* 0x0000001700167306 */ /* 0x000e220000209400 */
[----:B------:R-:W-:-:S07]  /*c000*/  ISETP.NE.AND P2, PT, R16, RZ, PT ;  /* 0x000000ff1000720c */ /* 0x000fce0003f45270 */
[----:B0-----:R-:W2:Y:S02]  /*c010*/  MUFU.RCP R22, R22 ;  /* 0x0000001600167308 */ /* 0x001ea40000001000 */
[----:B--2---:R-:W-:-:S06]  /*c020*/  VIADD R24, R22, 0xffffffe ;  /* 0x0ffffffe16187836 */ /* 0x004fcc0000000000 */
[----:B------:R-:W0:Y:S02]  /*c030*/  F2I.FTZ.U32.TRUNC.NTZ R21, R24 ;  /* 0x0000001800157305 */ /* 0x000e24000021f000 */
[----:B0-----:R-:W-:-:S05]  /*c040*/  IADD3 R18, PT, PT, RZ, -R21, RZ ;  /* 0x80000015ff127210 */ /* 0x001fca0007ffe0ff */
        /* <DEDUP_REMOVED lines=12> */
[----:B------:R-:W-:-:S05]  /*c110*/  @!P2 LOP3.LUT R18, RZ, R16, RZ, 0x33, !PT ;  /* 0x00000010ff12a212 */ /* 0x000fca00078e33ff */
[----:B------:R-:W-:-:S04]  /*c120*/  IMAD R21, R18, 0xe0, RZ ;  /* 0x000000e012157824 */ /* 0x000fc800078e02ff */
[----:B------:R-:W-:-:S05]  /*c130*/  IMAD.WIDE.U32 R6, R21, 0x4, R6 ;  /* 0x0000000415067825 */ /* 0x000fca00078e0006 */
[----:B------:R-:W2:Y:S01]  /*c140*/  LDG.E.128 R20, desc[UR36][R6.64] ;  /* 0x0000002406147981 */ /* 0x000ea2000c1e1d00 */
[----:B------:R-:W0:Y:S01]  /*c150*/  S2UR UR7, SR_CgaCtaId ;  /* 0x00000000000779c3 */ /* 0x000e220000008800 */
[----:B------:R-:W-:Y:S01]  /*c160*/  UMOV UR6, 0x400 ;  /* 0x0000040000067882 */ /* 0x000fe20000000000 */
[----:B------:R-:W-:Y:S01]  /*c170*/  IMAD.IADD R19, R19, 0x1, -R4 ;  /* 0x0000000113137824 */ /* 0x000fe200078e0a04 */
        /* <DEDUP_REMOVED lines=8> */
.L_x_5456:
[----:B------:R-:W-:Y:S05]  /*c200*/  BSYNC.RECONVERGENT B3 ;  /* 0x0000000000037941 */ /* 0x000fea0003800200 */
.L_x_5455:
[----:B------:R-:W-:-:S13]  /*c210*/  ISETP.NE.AND P0, PT, R17, UR5, PT ;  /* 0x0000000511007c0c */ /* 0x000fda000bf05270 */
[----:B------:R-:W-:Y:S05]  /*c220*/  @P0 BRA `(.L_x_5445) ;  /* 0x0000000000e80947 */ /* 0x000fea0003800000 */
[----:B------:R-:W0:Y:S01]  /*c230*/  LDC R6, c[0x0][0x478] ;  /* 0x00011e00ff067b82 */ /* 0x000e220000000800 */
[----:B------:R-:W-:Y:S01]  /*c240*/  IADD3 R33, PT, PT, R5, UR43, RZ ;  /* 0x0000002b05217c10 */ /* 0x000fe2000fffe0ff */
[----:B------:R-:W1:Y:S01]  /*c250*/  LDCU.64 UR6, c[0x0][0x460] ;  /* 0x00008c00ff0677ac */ /* 0x000e620008000a00 */
[----:B------:R-:W-:Y:S01]  /*c260*/  IADD3 R4, PT, PT, -R4, UR45, RZ ;  /* 0x0000002d04047c10 */ /* 0x000fe2000fffe1ff */
[----:B------:R-:W3:Y:S01]  /*c270*/  LDCU.64 UR8, c[0x0][0x3c0] ;  /* 0x00007800ff0877ac */ /* 0x000ee20008000a00 */
        /* <DEDUP_REMOVED lines=9> */
[----:B------:R-:W-:-:S13]  /*c310*/  ISETP.NE.AND.EX P0, PT, RZ, UR7, PT, P0 ;  /* 0x00000007ff007c0c */ /* 0x000fda000bf05300 */
[----:B------:R-:W0:Y:S08]  /*c320*/  @P0 LDC R35, c[0x0][0x3f8] ;  /* 0x0000fe00ff230b82 */ /* 0x000e300000000800 */
[----:B------:R-:W1:Y:S01]  /*c330*/  @P0 LDC.64 R20, c[0x0][0x458] ;  /* 0x00011600ff140b82 */ /* 0x000e620000000a00 */
[----:B--2---:R-:W-:-:S04]  /*c340*/  @P1 IMAD.WIDE R6, R33, 0x4, R18 ;  /* 0x0000000421061825 */ /* 0x004fc800078e0212 */
[----:B0-----:R-:W-:-:S04]  /*c350*/  @P0 IMAD R0, R35, UR38, R0 ;  /* 0x0000002623000c24 */ /* 0x001fc8000f8e0200 */
[----:B------:R-:W-:-:S04]  /*c360*/  @P0 IMAD R19, R0, 0xe0, R5 ;  /* 0x000000e000130824 */ /* 0x000fc800078e0205 */
[----:B-1----:R-:W-:Y:S01]  /*c370*/  @P0 IMAD.WIDE R18, R19, 0x4, R20 ;  /* 0x0000000413120825 */ /* 0x002fe200078e0214 */
        /* <DEDUP_REMOVED lines=10> */
[----:B------:R-:W1:Y:S01]  /*c420*/  S2UR UR7, SR_CgaCtaId ;  /* 0x00000000000779c3 */ /* 0x000e620000008800 */
[----:B------:R-:W-:Y:S02]  /*c430*/  UMOV UR6, 0x400 ;  /* 0x0000040000067882 */ /* 0x000fe40000000000 */
[----:B------:R-:W-:Y:S01]  /*c440*/  UIADD3 UR6, UPT, UPT, UR6, 0x420, URZ ;  /* 0x0000042006067890 */ /* 0x000fe2000fffe0ff */
[----:B------:R-:W-:-:S03]  /*c450*/  IMAD R16, R2, R16, R5 ;  /* 0x0000001002107224 */ /* 0x000fc600078e0205 */
[----:B-1----:R-:W-:-:S06]  /*c460*/  ULEA UR6, UR7, UR6, 0x18 ;  /* 0x0000000607067291 */ /* 0x002fcc000f8ec0ff */
        /* <DEDUP_REMOVED lines=22> */
.L_x_5445:
[----:B------:R-:W-:Y:S05]  /*c5d0*/  BSYNC.RECONVERGENT B0 ;  /* 0x0000000000007941 */ /* 0x000fea0003800200 */
.L_x_5444:
        /* <DEDUP_REMOVED lines=21> */
.L_x_5475:
[----:B------:R-:W-:Y:S05]  /*c730*/  @P0 EXIT ;  /* 0x000000000000094d */ /* 0x000fea0003800000 */
[----:B------:R-:W1:Y:S02]  /*c740*/  LDCU UR4, c[0x0][0x478] ;  /* 0x00008f00ff0477ac */ /* 0x000e640008000800 */
[----:B-1----:R-:W-:-:S09]  /*c750*/  UISETP.NE.AND UP0, UPT, UR4, 0x2, UPT ;  /* 0x000000020400788c */ /* 0x002fd2000bf05270 */
[----:B------:R-:W-:Y:S05]  /*c760*/  BRA.U UP0, `(.L_x_5476) ;  /* 0x00000001007c7547 */ /* 0x000fea000b800000 */
[----:B0-----:R-:W0:Y:S01]  /*c770*/  LDC.64 R6, c[0x0][0x470] ;  /* 0x00011c00ff067b82 */ /* 0x001e220000000a00 */
[----:B------:R-:W1:Y:S01]  /*c780*/  LDCU.64 UR4, c[0x0][0x380] ;  /* 0x00007000ff0477ac */ /* 0x000e620008000a00 */
[----:B0-----:R-:W3:Y:S02]  /*c790*/  LDG.E R6, desc[UR36][R6.64] ;  /* 0x0000002406067981 */ /* 0x001ee4000c1e1900 */
[C---:B---3--:R-:W-:Y:S01]  /*c7a0*/  FMUL.FTZ R14, R6.reuse, R14 ;  /* 0x0000000e060e7220 */ /* 0x048fe20000410000 */
        /* <DEDUP_REMOVED lines=27> */
.L_x_5476:
[----:B0-----:R-:W0:Y:S01]  /*c960*/  LDC.64 R6, c[0x0][0x380] ;  /* 0x0000e000ff067b82 */ /* 0x001e220000000a00 */
[----:B------:R-:W-:-:S04]  /*c970*/  IMAD.IADD R3, R2, 0x1, R5 ;  /* 0x0000000102037824 */ /* 0x000fc800078e0205 */
[----:B0-----:R-:W-:-:S05]  /*c980*/  IMAD.WIDE R2, R3, 0x4, R6 ;  /* 0x0000000403027825 */ /* 0x001fca00078e0206 */
[----:B------:R-:W-:Y:S01]  /*c990*/  STG.E.128 desc[UR36][R2.64], R12 ;  /* 0x0000000c02007986 */ /* 0x000fe2000c101d24 */
[----:B------:R-:W-:Y:S05]  /*c9a0*/  EXIT ;  /* 0x000000000000794d */ /* 0x000fea0003800000 */
.L_x_5404:
        /* <DEDUP_REMOVED lines=8> */
.L_x_5478:
[----:B------:R-:W-:Y:S05]  /*ca30*/  BSYNC B1 ;  /* 0x0000000000017941 */ /* 0x000fea0003800000 */
.L_x_5477:
[----:B------:R-:W-:Y:S05]  /*ca40*/  BRA `(.L_x_5479) ;  /* 0xffffffa000f07947 */ /* 0x000fea000383ffff */
.L_x_5408:
        /* <DEDUP_REMOVED lines=8> */
.L_x_5481:
[----:B------:R-:W-:Y:S05]  /*cad0*/  BSYNC B0 ;  /* 0x0000000000007941 */ /* 0x000fea0003800000 */
.L_x_5480:
[----:B------:R-:W-:Y:S01]  /*cae0*/  FMNMX.FTZ R13, R14, R252, !PT ;  /* 0x000000fc0e0d7209 */ /* 0x000fe20007810000 */
[----:B------:R-:W-:Y:S02]  /*caf0*/  HFMA2 R12, -RZ, RZ, 0, 4.76837158203125e-07 ;  /* 0x00000008ff0c7431 */ /* 0x000fe400000001ff */
[----:B------:R-:W-:Y:S02]  /*cb00*/  IMAD.MOV.U32 R11, RZ, RZ, 0x1f ;  /* 0x0000001fff0b7424 */ /* 0x000fe400078e00ff */
[----:B------:R-:W-:-:S07]  /*cb10*/  IMAD.MOV.U32 R15, RZ, RZ, -0x1 ;  /* 0xffffffffff0f7424 */ /* 0x000fce00078e00ff */
[----:B------:R-:W-:Y:S05]  /*cb20*/  WARPSYNC.COLLECTIVE R15, `(.L_x_5482) ;  /* 0x000000000f087348 */ /* 0x000fea0003c00000 */
[----:B------:R0:W1:Y:S02]  /*cb30*/  SHFL.BFLY P6, R14, R13, R12, R11 ;  /* 0x0c00000c0d0e7389 */ /* 0x00006400000c000b */
[----:B01----:R-:W-:Y:S05]  /*cb40*/  ENDCOLLECTIVE ;  /* 0x000000000000791b */ /* 0x003fea0003800000 */
.L_x_5482:
[----:B------:R-:W-:Y:S02]  /*cb50*/  MOV R12, 0x4 ;  /* 0x00000004000c7802 */ /* 0x000fe40000000f00 */
[----:B------:R-:W-:-:S05]  /*cb60*/  FMNMX.FTZ R0, R13, R14, !PT ;  /* 0x0000000e0d007209 */ /* 0x000fca0007810000 */
[----:B------:R-:W-:-:S07]  /*cb70*/  IMAD.MOV.U32 R13, RZ, RZ, R0 ;  /* 0x000000ffff0d7224 */ /* 0x000fce00078e0000 */
[----:B------:R-:W-:Y:S05]  /*cb80*/  WARPSYNC.COLLECTIVE R15, `(.L_x_5483) ;  /* 0x000000000f087348 */ /* 0x000fea0003c00000 */
[----:B------:R0:W1:Y:S02]  /*cb90*/  SHFL.BFLY P6, R14, R13, R12, R11 ;  /* 0x0c00000c0d0e7389 */ /* 0x00006400000c000b */
[----:B01----:R-:W-:Y:S05]  /*cba0*/  ENDCOLLECTIVE ;  /* 0x000000000000791b */ /* 0x003fea0003800000 */
.L_x_5483:
[----:B------:R-:W-:Y:S01]  /*cbb0*/  IMAD.MOV.U32 R12, RZ, RZ, 0x2 ;  /* 0x00000002ff0c7424 */ /* 0x000fe200078e00ff */
[----:B------:R-:W-:-:S05]  /*cbc0*/  FMNMX.FTZ R2, R0, R14, !PT ;  /* 0x0000000e00027209 */ /* 0x000fca0007810000 */
[----:B------:R-:W-:-:S07]  /*cbd0*/  IMAD.MOV.U32 R13, RZ, RZ, R2 ;  /* 0x000000ffff0d7224 */ /* 0x000fce00078e0002 */
[----:B------:R-:W-:Y:S05]  /*cbe0*/  WARPSYNC.COLLECTIVE R15, `(.L_x_5484) ;  /* 0x000000000f087348 */ /* 0x000fea0003c00000 */
[----:B------:R0:W1:Y:S02]  /*cbf0*/  SHFL.BFLY P6, R14, R13, R12, R11 ;  /* 0x0c00000c0d0e7389 */ /* 0x00006400000c000b */
[----:B01----:R-:W-:Y:S05]  /*cc00*/  ENDCOLLECTIVE ;  /* 0x000000000000791b */ /* 0x003fea0003800000 */
.L_x_5484:
[----:B------:R-:W-:Y:S05]  /*cc10*/  BRA `(.L_x_5485) ;  /* 0xffffffa400487947 */ /* 0x000fea000383ffff */
.L_x_5486:
        /* <DEDUP_REMOVED lines=14> */
.L_x_5611:


//--------------------- .text._ZN4mmha33masked_multihead_attention_kernelIfLi224ELi256ELi4ELi64ELi64ELb0ELb0EEEv26Multihead_attention_paramsIT_XT5_EE --------------------------
	.section	.text._ZN4mmha33masked_multihead_attention_kernelIfLi224ELi256ELi4ELi64ELi64ELb0ELb0EEEv26Multihead_attention_paramsIT_XT5_EE,"ax",@progbits
	.align	128
        .global         _ZN4mmha33masked_multihead_attention_kernelIfLi224ELi256ELi4ELi64ELi64ELb0ELb0EEEv26Multihead_attention_paramsIT_XT5_EE
        .type           _ZN4mmha33masked_multihead_attention_kernelIfLi224ELi256ELi4ELi64ELi64ELb0ELb0EEEv26Multihead_attention_paramsIT_XT5_EE,@function
        .size           _ZN4mmha33masked_multihead_attention_kernelIfLi224ELi256ELi4ELi64ELi64ELb0ELb0EEEv26Multihead_attention_paramsIT_XT5_EE,(.L_x_5612 - _ZN4mmha33masked_multihead_attention_kernelIfLi224ELi256ELi4ELi64ELi64ELb0ELb0EEEv26Multihead_attention_paramsIT_XT5_EE)
        .other          _ZN4mmha33masked_multihead_attention_kernelIfLi224ELi256ELi4ELi64ELi64ELb0ELb0EEEv26Multihead_attention_paramsIT_XT5_EE,@"STO_CUDA_ENTRY STV_DEFAULT"
_ZN4mmha33masked_multihead_attention_kernelIfLi224ELi256ELi4ELi64ELi64ELb0ELb0EEEv26Multihead_attention_paramsIT_XT5_EE:
.text._ZN4mmha33masked_multihead_attention_kernelIfLi224ELi256ELi4ELi64ELi64ELb0ELb0EEEv26Multihead_attention_paramsIT_XT5_EE:
        /* <DEDUP_REMOVED lines=12> */
.L_x_5487:
        /* <DEDUP_REMOVED lines=13> */
[----:B--2---:R-:W2:Y:S05]  /*0190*/  MUFU.RCP R0, R0 ;  /* 0x0000000000007308 */ /* 0x004eaa0000001000 */
[----:B------:R-:W3:Y:S01]  /*01a0*/  @!P1 LDC.64 R12, c[0x0][0x398] ;  /* 0x0000e600ff0c9b82 */ /* 0x000ee20000000a00 */
[----:B-1----:R-:W-:-:S06]  /*01b0*/  IMAD R26, R23, R38, R25 ;  /* 0x00000026171a7224 */ /* 0x002fcc00078e0219 */
[----:B------:R-:W-:Y:S01]  /*01c0*/  @P0 IMAD R4, R23, R4, RZ ;  /* 0x0000000417040224 */ /* 0x000fe200078e02ff */
[----:B------:R-:W1:Y:S01]  /*01d0*/  @!P1 LDC.64 R8, c[0x0][0x468] ;  /* 0x00011a00ff089b82 */ /* 0x000e620000000a00 */
[----:B--2---:R-:W-:Y:S01]  /*01e0*/  VIADD R2, R0, 0xffffffe ;  /* 0x0ffffffe00027836 */ /* 0x004fe20000000000 */
[----:B------:R-:W-:-:S03]  /*01f0*/  IABS R0, R23 ;  /* 0x0000001700007213 */ /* 0x000fc60000000000 */
[----:B------:R2:W4:Y:S02]  /*0200*/  F2I.FTZ.U32.TRUNC.NTZ R3, R2 ;  /* 0x0000000200037305 */ /* 0x000524000021f000 */
[----:B--2---:R-:W-:Y:S01]  /*0210*/  IMAD.MOV.U32 R2, RZ, RZ, RZ ;  /* 0x000000ffff027224 */ /* 0x004fe200078e00ff */
[----:B-1----:R-:W2:Y:S01]  /*0220*/  @!P1 LDG.E R8, desc[UR36][R8.64+0x4] ;  /* 0x0000042408089981 */ /* 0x002ea2000c1e1900 */
[----:B----4-:R-:W-:-:S04]  /*0230*/  IMAD.MOV R5, RZ, RZ, -R3 ;  /* 0x000000ffff057224 */ /* 0x010fc800078e0a03 */
[----:B------:R-:W-:-:S04]  /*0240*/  IMAD R5, R5, R6, RZ ;  /* 0x0000000605057224 */ /* 0x000fc800078e02ff */
[----:B------:R-:W-:-:S04]  /*0250*/  IMAD.HI.U32 R2, R3, R5, R2 ;  /* 0x0000000503027227 */ /* 0x000fc800078e0002 */
[----:B------:R-:W-:-:S04]  /*0260*/  IMAD.MOV.U32 R3, RZ, RZ, R0 ;  /* 0x000000ffff037224 */ /* 0x000fc800078e0000 */
[----:B------:R-:W-:-:S05]  /*0270*/  IMAD.HI.U32 R0, R2, R3, RZ ;  /* 0x0000000302007227 */ /* 0x000fca00078e00ff */
[----:B------:R-:W-:-:S05]  /*0280*/  IADD3 R2, PT, PT, -R0, RZ, RZ ;  /* 0x000000ff00027210 */ /* 0x000fca0007ffe1ff */
[----:B------:R-:W-:Y:S02]  /*0290*/  IMAD R3, R6, R2, R3 ;  /* 0x0000000206037224 */ /* 0x000fe400078e0203 */
[----:B------:R-:W-:Y:S02]  /*02a0*/  @!P0 IMAD R2, R26, 0xe0, RZ ;  /* 0x000000e01a028824 */ /* 0x000fe400078e02ff */
[----:B------:R-:W-:Y:S01]  /*02b0*/  @P0 IMAD R2, R25, 0xe0, R4 ;  /* 0x000000e019020824 */ /* 0x000fe200078e0204 */
[----:B------:R-:W-:Y:S02]  /*02c0*/  ISETP.GT.U32.AND P2, PT, R6, R3, PT ;  /* 0x000000030600720c */ /* 0x000fe40003f44070 */
[----:B0-----:R-:W-:Y:S01]  /*02d0*/  ISETP.NE.U32.AND P0, PT, R28, RZ, PT ;  /* 0x000000ff1c00720c */ /* 0x001fe20003f05070 */
[----:B------:R-:W-:-:S03]  /*02e0*/  IMAD.IADD R27, R24, 0x1, R2 ;  /* 0x00000001181b7824 */ /* 0x000fc600078e0202 */
[----:B------:R-:W-:Y:S02]  /*02f0*/  ISETP.NE.AND.EX P0, PT, R29, RZ, PT, P0 ;  /* 0x000000ff1d00720c */ /* 0x000fe40003f05300 */
[----:B---3--:R-:W-:-:S04]  /*0300*/  @!P1 IADD3 R4, P4, PT, R27, R12, RZ ;  /* 0x0000000c1b049210 */ /* 0x008fc80007f9e0ff */
[----:B------:R-:W-:Y:S01]  /*0310*/  @!P1 LEA.HI.X.SX32 R5, R27, R13, 0x1, P4 ;  /* 0x0000000d1b059211 */ /* 0x000fe200020f0eff */
[----:B------:R-:W-:-:S05]  /*0320*/  @!P2 IMAD.IADD R3, R3, 0x1, -R6 ;  /* 0x000000010303a824 */ /* 0x000fca00078e0a06 */
[----:B------:R-:W-:Y:S02]  /*0330*/  ISETP.GE.U32.AND P3, PT, R3, R6, PT ;  /* 0x000000060300720c */ /* 0x000fe40003f66070 */
[----:B------:R0:W3:Y:S01]  /*0340*/  @!P1 LDG.E R3, desc[UR36][R4.64] ;  /* 0x0000002404039981 */ /* 0x0000e2000c1e1900 */
[----:B------:R-:W1:Y:S01]  /*0350*/  @P0 LDC.64 R6, c[0x0][0x460] ;  /* 0x00011800ff060b82 */ /* 0x000e620000000a00 */
[----:B------:R-:W-:Y:S01]  /*0360*/  @!P2 VIADD R0, R0, 0x1 ;  /* 0x000000010000a836 */ /* 0x000fe20000000000 */
[----:B------:R-:W-:Y:S02]  /*0370*/  ISETP.GE.AND P4, PT, R11, RZ, PT ;  /* 0x000000ff0b00720c */ /* 0x000fe40003f86270 */
[----:B------:R-:W-:-:S04]  /*0380*/  ISETP.NE.AND P2, PT, R10, RZ, PT ;  /* 0x000000ff0a00720c */ /* 0x000fc80003f45270 */
[----:B0-----:R-:W0:Y:S02]  /*0390*/  LDC.64 R4, c[0x0][0x4a0] ;  /* 0x00012800ff047b82 */ /* 0x001e240000000a00 */
[----:B------:R-:W-:-:S05]  /*03a0*/  @P3 IADD3 R0, PT, PT, R0, 0x1, RZ ;  /* 0x0000000100003810 */ /* 0x000fca0007ffe0ff */
[----:B------:R-:W-:-:S04]  /*03b0*/  IMAD.MOV.U32 R39, RZ, RZ, R0 ;  /* 0x000000ffff277224 */ /* 0x000fc800078e0000 */
[----:B------:R-:W-:Y:S01]  /*03c0*/  @!P4 IMAD.MOV R39, RZ, RZ, -R39 ;  /* 0x000000ffff27c224 */ /* 0x000fe200078e0a27 */
[----:B------:R-:W-:Y:S01]  /*03d0*/  @!P2 LOP3.LUT R39, RZ, R10, RZ, 0x33, !PT ;  /* 0x0000000aff27a212 */ /* 0x000fe200078e33ff */
[----:B------:R-:W-:-:S04]  /*03e0*/  IMAD.MOV.U32 R16, RZ, RZ, RZ ;  /* 0x000000ffff107224 */ /* 0x000fc800078e00ff */
[----:B-1----:R-:W-:-:S05]  /*03f0*/  @P0 IMAD.WIDE R6, R39, 0x4, R6 ;  /* 0x0000000427060825 */ /* 0x002fca00078e0206 */
[----:B------:R1:W5:Y:S01]  /*0400*/  @P0 LDG.E R16, desc[UR36][R6.64] ;  /* 0x0000002406100981 */ /* 0x000362000c1e1900 */
[----:B0-----:R-:W-:-:S04]  /*0410*/  ISETP.NE.U32.AND P0, PT, R4, RZ, PT ;  /* 0x000000ff0400720c */ /* 0x001fc80003f05070 */
[----:B------:R-:W-:Y:S02]  /*0420*/  ISETP.NE.AND.EX P0, PT, R5, RZ, PT, P0 ;  /* 0x000000ff0500720c */ /* 0x000fe40003f05300 */
[----:B------:R-:W-:-:S11]  /*0430*/  ISETP.GT.U32.AND P2, PT, R22, 0x37, PT ;  /* 0x000000371600780c */ /* 0x000fd60003f44070 */
[----:B------:R-:W0:Y:S01]  /*0440*/  @P0 LDC.64 R18, c[0x0][0x4a0] ;  /* 0x00012800ff120b82 */ /* 0x000e220000000a00 */
[----:B------:R-:W-:Y:S01]  /*0450*/  BSSY.RECONVERGENT B0, `(.L_x_5488) ;  /* 0x000001f000007945 */ /* 0x000fe20003800200 */
[----:B---3--:R-:W2:Y:S08]  /*0460*/  @!P1 I2F.S8 R5, R3 ;  /* 0x0000000300059306 */ /* 0x008eb00000001400 */
[----:B------:R-:W3:Y:S08]  /*0470*/  @!P1 I2F.S8 R11, R3.B1 ;  /* 0x10000003000b9306 */ /* 0x000ef00000001400 */
[----:B------:R-:W1:Y:S08]  /*0480*/  @!P1 I2F.S8 R13, R3.B2 ;  /* 0x20000003000d9306 */ /* 0x000e700000001400 */
[----:B------:R-:W4:Y:S01]  /*0490*/  @!P1 I2F.S8 R9, R3.B3 ;  /* 0x3000000300099306 */ /* 0x000f220000001400 */
[C---:B--2---:R-:W-:Y:S01]  /*04a0*/  @!P1 FMUL.FTZ R4, R8.reuse, R5 ;  /* 0x0000000508049220 */ /* 0x044fe20000410000 */
[C---:B---3--:R-:W-:Y:S01]  /*04b0*/  @!P1 FMUL.FTZ R5, R8.reuse, R11 ;  /* 0x0000000b08059220 */ /* 0x048fe20000410000 */
[----:B------:R-:W-:Y:S01]  /*04c0*/  CS2R R10, SRZ ;  /* 0x00000000000a7805 */ /* 0x000fe2000001ff00 */
[C---:B-1----:R-:W-:Y:S01]  /*04d0*/  @!P1 FMUL.FTZ R6, R8.reuse, R13 ;  /* 0x0000000d08069220 */ /* 0x042fe20000410000 */
[----:B----4-:R-:W-:Y:S01]  /*04e0*/  @!P1 FMUL.FTZ R7, R8, R9 ;  /* 0x0000000908079220 */ /* 0x010fe20000410000 */
[----:B------:R-:W-:Y:S01]  /*04f0*/  CS2R R8, SRZ ;  /* 0x0000000000087805 */ /* 0x000fe2000001ff00 */
[----:B0-----:R-:W-:Y:S06]  /*0500*/  @P2 BRA `(.L_x_5489) ;  /* 0x00000000004c2947 */ /* 0x001fec0003800000 */
        /* <DEDUP_REMOVED lines=10> */
[----:B----4-:R-:W3:Y:S08]  /*05b0*/  @!P3 I2F.S8 R11, R0.B2 ;  /* 0x20000000000bb306 */ /* 0x010ef00000001400 */
[----:B------:R-:W0:Y:S08]  /*05c0*/  @!P3 I2F.S8 R3, R0 ;  /* 0x000000000003b306 */ /* 0x000e300000001400 */
[----:B------:R-:W1:Y:S08]  /*05d0*/  @!P3 I2F.S8 R9, R0.B1 ;  /* 0x100000000009b306 */ /* 0x000e700000001400 */
[----:B------:R-:W2:Y:S01]  /*05e0*/  @!P3 I2F.S8 R17, R0.B3 ;  /* 0x300000000011b306 */ /* 0x000ea20000001400 */
[C---:B---3--:R-:W-:Y:S01]  /*05f0*/  @!P3 FMUL.FTZ R10, R12.reuse, R11 ;  /* 0x0000000b0c0ab220 */ /* 0x048fe20000410000 */
[C---:B0-----:R-:W-:Y:S01]  /*0600*/  @!P3 FMUL.FTZ R8, R12.reuse, R3 ;  /* 0x000000030c08b220 */ /* 0x041fe20000410000 */
[C---:B-1----:R-:W-:Y:S01]  /*0610*/  @!P3 FMUL.FTZ R9, R12.reuse, R9 ;  /* 0x000000090c09b220 */ /* 0x042fe20000410000 */
[----:B--2---:R-:W-:-:S06]  /*0620*/  @!P3 FMUL.FTZ R11, R12, R17 ;  /* 0x000000110c0bb220 */ /* 0x004fcc0000410000 */
[----:B------:R0:W5:Y:S02]  /*0630*/  @P3 LDG.E.128 R8, desc[UR36][R14.64] ;  /* 0x000000240e083981 */ /* 0x000164000c1e1d00 */
.L_x_5489:
[----:B------:R-:W-:Y:S05]  /*0640*/  BSYNC.RECONVERGENT B0 ;  /* 0x0000000000007941 */ /* 0x000fea0003800200 */
.L_x_5488:
        /* <DEDUP_REMOVED lines=8> */
.L_x_5491:
[----:B------:R-:W-:Y:S05]  /*06d0*/  BSYNC.RECONVERGENT B0 ;  /* 0x0000000000007941 */ /* 0x000fea0003800200 */
.L_x_5490:
[----:B------:R-:W-:Y:S01]  /*06e0*/  @P0 IMAD.WIDE.U32 R12, R23, 0x4, R18 ;  /* 0x00000004170c0825 */ /* 0x000fe200078e0012 */
[----:B------:R-:W1:Y:S01]  /*06f0*/  LDCU.64 UR6, c[0x0][0x3a0] ;  /* 0x00007400ff0677ac */ /* 0x000e620008000a00 */
[----:B------:R-:W2:Y:S03]  /*0700*/  LDCU.64 UR4, c[0x0][0x390] ;  /* 0x00007200ff0477ac */ /* 0x000ea60008000a00 */
[----:B------:R3:W4:Y:S01]  /*0710*/  @P0 LDG.E R0, desc[UR36][R12.64] ;  /* 0x000000240c000981 */ /* 0x000722000c1e1900 */
[----:B------:R-:W-:Y:S01]  /*0720*/  ISETP.EQ.U32.AND P4, PT, R28, RZ, PT ;  /* 0x000000ff1c00720c */ /* 0x000fe20003f82070 */
[----:B0-----:R-:W0:Y:S01]  /*0730*/  LDC.64 R14, c[0x0][0x418] ;  /* 0x00010600ff0e7b82 */ /* 0x001e220000000a00 */
[----:B------:R-:W-:Y:S01]  /*0740*/  ISETP.GT.U32.AND P2, PT, R22, 0x3f, PT ;  /* 0x0000003f1600780c */ /* 0x000fe20003f44070 */
[----:B------:R-:W-:Y:S01]  /*0750*/  IMAD R3, R25, 0xe0, R24 ;  /* 0x000000e019037824 */ /* 0x000fe200078e0218 */
[----:B------:R-:W-:-:S02]  /*0760*/  CS2R R30, SRZ ;  /* 0x00000000001e7805 */ /* 0x000fc4000001ff00 */
[----:B------:R-:W-:Y:S02]  /*0770*/  ISETP.EQ.OR.EX P2, PT, R29, RZ, P2, P4 ;  /* 0x000000ff1d00720c */ /* 0x000fe40001742740 */
[----:B------:R-:W-:Y:S02]  /*0780*/  CS2R R34, SRZ ;  /* 0x0000000000227805 */ /* 0x000fe4000001ff00 */
[----:B------:R-:W-:Y:S02]  /*0790*/  CS2R R32, SRZ ;  /* 0x0000000000207805 */ /* 0x000fe4000001ff00 */
[----:B------:R-:W-:Y:S01]  /*07a0*/  CS2R R28, SRZ ;  /* 0x00000000001c7805 */ /* 0x000fe2000001ff00 */
[----:B------:R-:W0:Y:S01]  /*07b0*/  LDC R27, c[0x0][0x3f4] ;  /* 0x0000fd00ff1b7b82 */ /* 0x000e220000000800 */
[----:B-1----:R-:W-:Y:S02]  /*07c0*/  ISETP.NE.U32.AND P3, PT, RZ, UR6, PT ;  /* 0x00000006ff007c0c */ /* 0x002fe4000bf65070 */
[----:B--2---:R-:W-:Y:S01]  /*07d0*/  ISETP.NE.U32.AND P1, PT, RZ, UR4, PT ;  /* 0x00000004ff007c0c */ /* 0x004fe2000bf25070 */
[----:B------:R-:W-:Y:S01]  /*07e0*/  IMAD.MOV.U32 R17, RZ, RZ, RZ ;  /* 0x000000ffff117224 */ /* 0x000fe200078e00ff */
[----:B------:R-:W-:-:S03]  /*07f0*/  ISETP.NE.AND.EX P3, PT, RZ, UR7, PT, P3 ;  /* 0x00000007ff007c0c */ /* 0x000fc6000bf65330 */
[----:B---3--:R-:W1:Y:S01]  /*0800*/  @!P2 LDC.64 R12, c[0x0][0x450] ;  /* 0x00011400ff0cab82 */ /* 0x008e620000000a00 */
[----:B------:R-:W-:Y:S01]  /*0810*/  ISETP.NE.AND.EX P1, PT, RZ, UR5, PT, P1 ;  /* 0x00000005ff007c0c */ /* 0x000fe2000bf25310 */
[----:B------:R-:W2:Y:S01]  /*0820*/  LDCU.U8 UR4, c[0x0][0x404] ;  /* 0x00008080ff0477ac */ /* 0x000ea20008000000 */
[C---:B------:R-:W-:Y:S02]  /*0830*/  ISETP.GT.U32.OR P3, PT, R22.reuse, 0x37, !P3 ;  /* 0x000000371600780c */ /* 0x040fe40005f64470 */
[----:B------:R-:W-:Y:S02]  /*0840*/  ISETP.GT.U32.OR P1, PT, R22, 0x37, !P1 ;  /* 0x000000371600780c */ /* 0x000fe40004f24470 */
[----:B0-----:R-:W-:Y:S01]  /*0850*/  ISETP.NE.U32.AND P4, PT, R14, RZ, PT ;  /* 0x000000ff0e00720c */ /* 0x001fe20003f85070 */
[----:B-----5:R-:W-:-:S03]  /*0860*/  @!P2 IMAD R14, R16, R38, RZ ;  /* 0x00000026100ea224 */ /* 0x020fc600078e02ff */
[----:B------:R-:W-:Y:S01]  /*0870*/  ISETP.NE.AND.EX P4, PT, R15, RZ, PT, P4 ;  /* 0x000000ff0f00720c */ /* 0x000fe20003f85340 */
[----:B------:R-:W-:-:S04]  /*0880*/  @!P2 IMAD R15, R14, 0xe0, R3 ;  /* 0x000000e00e0fa824 */ /* 0x000fc800078e0203 */
[----:B------:R-:W0:Y:S08]  /*0890*/  @!P3 LDC.64 R20, c[0x0][0x3a0] ;  /* 0x0000e800ff14bb82 */ /* 0x000e300000000a00 */
[----:B------:R-:W3:Y:S01]  /*08a0*/  @!P1 LDC.64 R18, c[0x0][0x390] ;  /* 0x0000e400ff129b82 */ /* 0x000ee20000000a00 */
[----:B-1----:R-:W-:-:S06]  /*08b0*/  @!P2 IMAD.WIDE R12, R15, 0x4, R12 ;  /* 0x000000040f0ca825 */ /* 0x002fcc00078e020c */
[----:B------:R-:W2:Y:S01]  /*08c0*/  @!P2 LDG.E.128 R12, desc[UR36][R12.64] ;  /* 0x000000240c0ca981 */ /* 0x000ea2000c1e1d00 */
[----:B------:R-:W-:Y:S01]  /*08d0*/  IABS R40, R27 ;  /* 0x0000001b00287213 */ /* 0x000fe20000000000 */
[----:B------:R-:W1:Y:S01]  /*08e0*/  @P4 LDC.64 R36, c[0x0][0x418] ;  /* 0x00010600ff244b82 */ /* 0x000e620000000a00 */
[----:B0-----:R-:W-:-:S05]  /*08f0*/  @!P3 IMAD.WIDE.U32 R20, R3, 0x4, R20 ;  /* 0x000000040314b825 */ /* 0x001fca00078e0014 */
[----:B------:R-:W2:Y:S01]  /*0900*/  @!P3 LDG.E.128 R32, desc[UR36][R20.64] ;  /* 0x000000241420b981 */ /* 0x000ea2000c1e1d00 */
[----:B---3--:R-:W-:-:S05]  /*0910*/  @!P1 IMAD.WIDE.U32 R18, R3, 0x4, R18 ;  /* 0x0000000403129825 */ /* 0x008fca00078e0012 */
[----:B------:R0:W3:Y:S01]  /*0920*/  @!P1 LDG.E.128 R28, desc[UR36][R18.64] ;  /* 0x00000024121c9981 */ /* 0x0000e2000c1e1d00 */
[----:B------:R-:W1:Y:S01]  /*0930*/  I2F.RP R3, R40 ;  /* 0x0000002800037306 */ /* 0x000e620000209400 */
[----:B0-----:R-:W4:Y:S07]  /*0940*/  @P0 LDC R19, c[0x0][0x430] ;  /* 0x00010c00ff130b82 */ /* 0x001f2e0000000800 */
[----:B-1----:R-:W0:Y:S01]  /*0950*/  MUFU.RCP R3, R3 ;  /* 0x0000000300037308 */ /* 0x002e220000001000 */
[----:B------:R-:W1:Y:S01]  /*0960*/  @!P0 LDC R18, c[0x0][0x40c] ;  /* 0x00010300ff128b82 */ /* 0x000e620000000800 */
[----:B------:R-:W-:-:S05]  /*0970*/  @P4 IMAD.WIDE.U32 R36, R23, 0x4, R36 ;  /* 0x0000000417244825 */ /* 0x000fca00078e0024 */
[----:B------:R0:W5:Y:S02]  /*0980*/  @P4 LDG.E R17, desc[UR36][R36.64] ;  /* 0x0000002424114981 */ /* 0x000164000c1e1900 */
[----:B0-----:R-:W-:Y:S02]  /*0990*/  IADD3 R20, PT, PT, R3, 0xffffffe, RZ ;  /* 0x0ffffffe03147810 */ /* 0x001fe40007ffe0ff */
[----:B------:R-:W0:Y:S02]  /*09a0*/  LDC R3, c[0x0][0x400] ;  /* 0x00010000ff037b82 */ /* 0x000e240000000800 */
[----:B------:R1:W1:Y:S02]  /*09b0*/  F2I.FTZ.U32.TRUNC.NTZ R21, R20 ;  /* 0x0000001400157305 */ /* 0x000264000021f000 */
[----:B-1----:R-:W-:Y:S02]  /*09c0*/  IMAD.MOV.U32 R20, RZ, RZ, RZ ;  /* 0x000000ffff147224 */ /* 0x002fe400078e00ff */
[----:B------:R-:W-:Y:S01]  /*09d0*/  IMAD.MOV R37, RZ, RZ, -R21 ;  /* 0x000000ffff257224 */ /* 0x000fe200078e0a15 */
[----:B------:R-:W-:Y:S01]  /*09e0*/  ISETP.NE.AND P1, PT, R27, RZ, PT ;  /* 0x000000ff1b00720c */ /* 0x000fe20003f25270 */
[----:B------:R-:W-:Y:S01]  /*09f0*/  IMAD R36, R23, R27, RZ ;  /* 0x0000001b17247224 */ /* 0x000fe200078e02ff */
[----:B------:R-:W-:Y:S01]  /*0a00*/  BSSY.RECONVERGENT B6, `(.L_x_5492) ;  /* 0x00000e4000067945 */ /* 0x000fe20003800200 */
[----:B------:R-:W-:-:S02]  /*0a10*/  IMAD R38, R39, R38, RZ ;  /* 0x0000002627267224 */ /* 0x000fc400078e02ff */
[----:B----4-:R-:W-:Y:S02]  /*0a20*/  @P0 IMAD.IADD R18, R0, 0x1, R19 ;  /* 0x0000000100120824 */ /* 0x010fe400078e0213 */
[----:B------:R-:W-:-:S03]  /*0a30*/  IMAD R19, R37, R40, RZ ;  /* 0x0000002825137224 */ /* 0x000fc600078e02ff */
[----:B------:R-:W-:Y:S01]  /*0a40*/  IABS R0, R18 ;  /* 0x0000001200007213 */ /* 0x000fe20000000000 */
[----:B------:R-:W-:-:S04]  /*0a50*/  IMAD.HI.U32 R21, R21, R19, R20 ;  /* 0x0000001315157227 */ /* 0x000fc800078e0014 */
[----:B------:R-:W-:-:S04]  /*0a60*/  IMAD.MOV.U32 R19, RZ, RZ, R0 ;  /* 0x000000ffff137224 */ /* 0x000fc800078e0000 */
[----:B------:R-:W-:-:S05]  /*0a70*/  IMAD.HI.U32 R21, R21, R19, RZ ;  /* 0x0000001315157227 */ /* 0x000fca00078e00ff */
[----:B------:R-:W-:-:S05]  /*0a80*/  IADD3 R21, PT, PT, -R21, RZ, RZ ;  /* 0x000000ff15157210 */ /* 0x000fca0007ffe1ff */
[----:B------:R-:W-:-:S05]  /*0a90*/  IMAD R19, R40, R21, R19 ;  /* 0x0000001528137224 */ /* 0x000fca00078e0213 */
[----:B------:R-:W-:-:S13]  /*0aa0*/  ISETP.GT.U32.AND P0, PT, R40, R19, PT ;  /* 0x000000132800720c */ /* 0x000fda0003f04070 */
[----:B------:R-:W-:-:S05]  /*0ab0*/  @!P0 IMAD.IADD R19, R19, 0x1, -R40 ;  /* 0x0000000113138824 */ /* 0x000fca00078e0a28 */
[----:B------:R-:W-:Y:S02]  /*0ac0*/  ISETP.GT.U32.AND P0, PT, R40, R19, PT ;  /* 0x000000132800720c */ /* 0x000fe40003f04070 */
[----:B------:R-:W-:-:S11]  /*0ad0*/  ISETP.GE.AND P3, PT, R18, RZ, PT ;  /* 0x000000ff1200720c */ /* 0x000fd60003f66270 */
[----:B------:R-:W-:Y:S01]  /*0ae0*/  @!P0 IMAD.IADD R19, R19, 0x1, -R40 ;  /* 0x0000000113138824 */ /* 0x000fe200078e0a28 */
[----:B--2---:R-:W-:-:S04]  /*0af0*/  ISETP.NE.AND P0, PT, RZ, UR4, PT ;  /* 0x00000004ff007c0c */ /* 0x004fc8000bf05270 */
[----:B0-----:R-:W-:Y:S01]  /*0b00*/  ISETP.LT.OR P0, PT, R3, 0x1, P0 ;  /* 0x000000010300780c */ /* 0x001fe20000701670 */
[----:B------:R-:W-:Y:S01]  /*0b10*/  FADD.FTZ R32, R32, R4 ;  /* 0x0000000420207221 */ /* 0x000fe20000010000 */
[----:B------:R-:W-:Y:S01]  /*0b20*/  FADD.FTZ R33, R33, R5 ;  /* 0x0000000521217221 */ /* 0x000fe20000010000 */
[----:B------:R-:W-:Y:S01]  /*0b30*/  FADD.FTZ R34, R34, R6 ;  /* 0x0000000622227221 */ /* 0x000fe20000010000 */
[----:B------:R-:W-:Y:S01]  /*0b40*/  FADD.FTZ R35, R35, R7 ;  /* 0x0000000723237221 */ /* 0x000fe20000010000 */
[----:B------:R-:W-:Y:S01]  /*0b50*/  IADD3 R23, PT, PT, R18, 0x1, -R27 ;  /* 0x0000000112177810 */ /* 0x000fe20007ffe81b */
[----:B------:R-:W-:Y:S01]  /*0b60*/  @!P3 IMAD.MOV R19, RZ, RZ, -R19 ;  /* 0x000000ffff13b224 */ /* 0x000fe200078e0a13 */
[----:B------:R-:W-:Y:S01]  /*0b70*/  @!P1 LOP3.LUT R19, RZ, R27, RZ, 0x33, !PT ;  /* 0x0000001bff139212 */ /* 0x000fe200078e33ff */
[----:B---3--:R-:W-:Y:S01]  /*0b80*/  FADD.FTZ R28, R28, R8 ;  /* 0x000000081c1c7221 */ /* 0x008fe20000010000 */
[----:B------:R-:W-:Y:S01]  /*0b90*/  FADD.FTZ R29, R29, R9 ;  /* 0x000000091d1d7221 */ /* 0x000fe20000010000 */
[----:B------:R-:W-:Y:S01]  /*0ba0*/  FADD.FTZ R30, R30, R10 ;  /* 0x0000000a1e1e7221 */ /* 0x000fe20000010000 */
[----:B------:R-:W-:Y:S01]  /*0bb0*/  FADD.FTZ R31, R31, R11 ;  /* 0x0000000b1f1f7221 */ /* 0x000fe20000010000 */
[----:B------:R-:W-:Y:S01]  /*0bc0*/  @!P2 FMUL.FTZ R32, R32, R12 ;  /* 0x0000000c2020a220 */ /* 0x000fe20000410000 */
[----:B------:R-:W-:Y:S01]  /*0bd0*/  @!P2 FMUL.FTZ R33, R33, R13 ;  /* 0x0000000d2121a220 */ /* 0x000fe20000410000 */
[----:B------:R-:W-:Y:S01]  /*0be0*/  @!P2 FMUL.FTZ R34, R34, R14 ;  /* 0x0000000e2222a220 */ /* 0x000fe20000410000 */
[----:B------:R-:W-:Y:S01]  /*0bf0*/  @!P2 FMUL.FTZ R35, R35, R15 ;  /* 0x0000000f2323a220 */ /* 0x000fe20000410000 */
[----:B------:R-:W-:-:S02]  /*0c00*/  SHF.R.S32.HI R27, RZ, 0x1f, R36 ;  /* 0x0000001fff1b7819 */ /* 0x000fc40000011424 */
[----:B------:R-:W-:Y:S01]  /*0c10*/  VIMNMX R23, PT, PT, RZ, R23, !PT ;  /* 0x00000017ff177248 */ /* 0x000fe20007fe0100 */
[----:B------:R-:W-:Y:S06]  /*0c20*/  @P0 BRA `(.L_x_5493) ;  /* 0x0000000000ac0947 */ /* 0x000fec0003800000 */
[----:B------:R-:W-:-:S13]  /*0c30*/  ISETP.GE.AND P0, PT, R24, R3, PT ;  /* 0x000000031800720c */ /* 0x000fda0003f06270 */
[----:B------:R-:W-:Y:S05]  /*0c40*/  @P0 BRA `(.L_x_5494) ;  /* 0x0000000800fc0947 */ /* 0x000fea0003800000 */
[----:B------:R-:W-:Y:S01]  /*0c50*/  I2FP.F32.U32 R3, R3 ;  /* 0x0000000300037245 */ /* 0x000fe20000201000 */
[----:B------:R-:W-:Y:S01]  /*0c60*/  VIADD R0, R24, 0x2 ;  /* 0x0000000218007836 */ /* 0x000fe20000000000 */
[----:B------:R-:W0:Y:S04]  /*0c70*/  LDCU UR4, c[0x0][0x40c] ;  /* 0x00008180ff0477ac */ /* 0x000e280008000800 */
        /* <DEDUP_REMOVED lines=38> */
.L_x_5493:
        /* <DEDUP_REMOVED lines=40> */
[----:B------:R-:W-:Y:S01]  /*1160*/  IMAD.MOV.U32 R8, RZ, RZ, 0x53f ;  /* 0x0000053fff087424 */ /* 0x000fe200078e00ff */
[----:B------:R-:W-:Y:S01]  /*1170*/  MOV R12, 0x1 ;  /* 0x00000001000c7802 */ /* 0x000fe20000000f00 */
[----:B------:R1:W2:Y:S01]  /*1180*/  LDC.64 R14, c[0x4][R0] ;  /* 0x01000000000e7b82 */ /* 0x0002a20000000a00 */
[----:B------:R-:W3:Y:S01]  /*1190*/  LDCU.64 UR6, c[0x4][0xd0] ;  /* 0x01001a00ff0677ac */ /* 0x000ee20008000a00 */
[----:B------:R-:W-:Y:S01]  /*11a0*/  IMAD.MOV.U32 R13, RZ, RZ, RZ ;  /* 0x000000ffff0d7224 */ /* 0x000fe200078e00ff */
[----:B------:R-:W4:Y:S01]  /*11b0*/  LDCU.64 UR8, c[0x4][0x8] ;  /* 0x01000100ff0877ac */ /* 0x000f220008000a00 */
[----:B0-----:R-:W-:Y:S02]  /*11c0*/  IMAD.U32 R4, RZ, RZ, UR4 ;  /* 0x00000004ff047e24 */ /* 0x001fe4000f8e00ff */
[----:B------:R-:W-:Y:S01]  /*11d0*/  IMAD.U32 R5, RZ, RZ, UR5 ;  /* 0x00000005ff057e24 */ /* 0x000fe2000f8e00ff */
[----:B---3--:R-:W-:Y:S01]  /*11e0*/  MOV R6, UR6 ;  /* 0x0000000600067c02 */ /* 0x008fe20008000f00 */
[----:B------:R-:W-:-:S02]  /*11f0*/  IMAD.U32 R7, RZ, RZ, UR7 ;  /* 0x00000007ff077e24 */ /* 0x000fc4000f8e00ff */
[----:B----4-:R-:W-:Y:S02]  /*1200*/  IMAD.U32 R10, RZ, RZ, UR8 ;  /* 0x00000008ff0a7e24 */ /* 0x010fe4000f8e00ff */
[----:B-1----:R-:W-:-:S07]  /*1210*/  IMAD.U32 R11, RZ, RZ, UR9 ;  /* 0x00000009ff0b7e24 */ /* 0x002fce000f8e00ff */
[----:B------:R-:W-:-:S07]  /*1220*/  LEPC R20, `(.L_x_5495) ;  /* 0x000000001014794e */ /* 0x000fce0000000000 */
[----:B--2--5:R-:W-:Y:S05]  /*1230*/  CALL.ABS.NOINC R14 ;  /* 0x000000000e007343 */ /* 0x024fea0003c00000 */
.L_x_5495:
[----:B------:R-:W0:Y:S01]  /*1240*/  S2R R3, SR_CgaCtaId ;  /* 0x0000000000037919 */ /* 0x000e220000008800 */
[----:B------:R-:W1:Y:S01]  /*1250*/  LDC R9, c[0x0][0x400] ;  /* 0x00010000ff097b82 */ /* 0x000e620000000800 */
[----:B------:R-:W-:Y:S01]  /*1260*/  MOV R0, 0x400 ;  /* 0x0000040000007802 */ /* 0x000fe20000000f00 */
[----:B------:R-:W-:Y:S05]  /*1270*/  WARPSYNC.ALL ;  /* 0x0000000000007948 */ /* 0x000fea0003800000 */
[----:B------:R-:W-:Y:S01]  /*1280*/  ISETP.NE.AND P6, PT, R41, RZ, PT ;  /* 0x000000ff2900720c */ /* 0x000fe20003fc5270 */
[----:B------:R-:W-:-:S12]  /*1290*/  VIADD R0, R0, 0x410 ;  /* 0x0000041000007836 */ /* 0x000fd80000000000 */
        /* <DEDUP_REMOVED lines=73> */
.L_x_5499:
[----:B------:R-:W-:Y:S05]  /*1730*/  BSYNC.RECONVERGENT B1 ;  /* 0x0000000000017941 */ /* 0x000fea0003800200 */
.L_x_5498:
        /* <DEDUP_REMOVED lines=8> */
.L_x_5497:
[----:B------:R-:W-:Y:S05]  /*17c0*/  BSYNC.RECONVERGENT B0 ;  /* 0x0000000000007941 */ /* 0x000fea0003800200 */
.L_x_5496:
[----:B------:R-:W-:Y:S01]  /*17d0*/  BAR.SYNC.DEFER_BLOCKING 0x0 ;  /* 0x0000000000007b1d */ /* 0x000fe20000010000 */
[----:B------:R-:W-:-:S04]  /*17e0*/  @!P6 IMAD R37, R37, R40, R39 ;  /* 0x000000282525e224 */ /* 0x000fc800078e0227 */
[C---:B------:R-:W-:Y:S01]  /*17f0*/  @!P6 IMAD R0, R37.reuse, 0x4, R0 ;  /* 0x000000042500e824 */ /* 0x040fe200078e0200 */
[----:B------:R-:W-:-:S04]  /*1800*/  @!P6 LEA R3, R37, R3, 0x2 ;  /* 0x000000032503e211 */ /* 0x000fc800078e10ff */
[----:B---3--:R0:W1:Y:S04]  /*1810*/  @!P6 LDS.128 R28, [R0] ;  /* 0x00000000001ce984 */ /* 0x0080680000000c00 */
[----:B------:R0:W2:Y:S01]  /*1820*/  @!P6 LDS.128 R32, [R3] ;  /* 0x000000000320e984 */ /* 0x0000a20000000c00 */
[----:B------:R-:W-:Y:S06]  /*1830*/  BAR.SYNC.DEFER_BLOCKING 0x0 ;  /* 0x0000000000007b1d */ /* 0x000fec0000010000 */
.L_x_5494:
[----:B------:R-:W-:Y:S05]  /*1840*/  BSYNC.RECONVERGENT B6 ;  /* 0x0000000000067941 */ /* 0x000fea0003800200 */
.L_x_5492:
        /* <DEDUP_REMOVED lines=23> */
.L_x_5501:
[----:B------:R-:W-:Y:S05]  /*19c0*/  BSYNC.RECONVERGENT B0 ;  /* 0x0000000000007941 */ /* 0x000fea0003800200 */
.L_x_5500:
        /* <DEDUP_REMOVED lines=21> */
[----:B------:R0:W-:Y:S01]  /*1b20*/  @!P0 STS [R0+UR4+0x8], R5 ;  /* 0x0000080500008988 */ /* 0x0001e20008000804 */
[----:B------:R-:W-:Y:S01]  /*1b30*/  BAR.SYNC.DEFER_BLOCKING 0x0 ;  /* 0x0000000000007b1d */ /* 0x000fe20000010000 */
[----:B------:R-:W-:Y:S01]  /*1b40*/  ISETP.NE.AND P0, PT, R22, RZ, PT ;  /* 0x000000ff1600720c */ /* 0x000fe20003f05270 */
[----:B------:R-:W-:-:S04]  /*1b50*/  UIADD3 UR4, UPT, UPT, UR10, 0x410, URZ ;  /* 0x000004100a047890 */ /* 0x000fc8000fffe0ff */
[----:B------:R-:W-:-:S06]  /*1b60*/  ULEA UR4, UR11, UR4, 0x18 ;  /* 0x000000040b047291 */ /* 0x000fcc000f8ec0ff */
[----:B0-----:R-:W-:Y:S01]  /*1b70*/  LEA R0, R7, UR4, 0x2 ;  /* 0x0000000407007c11 */ /* 0x001fe2000f8e10ff */
        /* <DEDUP_REMOVED lines=13> */
[----:B-----5:R-:W-:-:S05]  /*1c50*/  IADD3 R6, PT, PT, -R17, R18, RZ ;  /* 0x0000001211067210 */ /* 0x020fca0007ffe1ff */
[----:B0-----:R-:W-:-:S04]  /*1c60*/  IMAD R3, R25, UR5, R6 ;  /* 0x0000000519037c24 */ /* 0x001fc8000f8e0206 */
[----:B------:R-:W-:-:S04]  /*1c70*/  IMAD R3, R3, UR5, R6 ;  /* 0x0000000503037c24 */ /* 0x000fc8000f8e0206 */
[----:B---3--:R-:W-:-:S06]  /*1c80*/  IMAD.WIDE R4, R3, 0x4, R4 ;  /* 0x0000000403047825 */ /* 0x008fcc00078e0204 */
[----:B------:R-:W3:Y:S02]  /*1c90*/  LDG.E R4, desc[UR36][R4.64] ;  /* 0x0000002404047981 */ /* 0x000ee4000c1e1900 */
[----:B---3--:R-:W-:-:S07]  /*1ca0*/  FADD.FTZ R153, R153, R4 ;  /* 0x0000000499997221 */ /* 0x008fce0000010000 */
.L_x_5504:
[----:B------:R3:W-:Y:S02]  /*1cb0*/  STS [R0], R153 ;  /* 0x0000009900007388 */ /* 0x0007e40000000800 */
.L_x_5503:
[----:B------:R-:W-:Y:S05]  /*1cc0*/  BSYNC.RECONVERGENT B0 ;  /* 0x0000000000007941 */ /* 0x000fea0003800200 */
.L_x_5502:
[----:B------:R-:W-:Y:S01]  /*1cd0*/  VIADD R3, R7, 0x7 ;  /* 0x0000000707037836 */ /* 0x000fe20000000000 */
[----:B------:R-:W4:Y:S01]  /*1ce0*/  LDCU UR5, c[0x0][0x3f0] ;  /* 0x00007e00ff0577ac */ /* 0x000f220008000800 */
[----:B------:R-:W-:Y:S01]  /*1cf0*/  SHF.R.U32.HI R20, RZ, 0x2, R22 ;  /* 0x00000002ff147819 */ /* 0x000fe20000011616 */
[----:B------:R-:W-:Y:S02]  /*1d00*/  BSSY B0, `(.L_x_5505) ;  /* 0x000041a000007945 */ /* 0x000fe40003800000 */
[----:B0-----:R-:W-:Y:S01]  /*1d10*/  SHF.R.S32.HI R4, RZ, 0x1f, R3 ;  /* 0x0000001fff047819 */ /* 0x001fe20000011403 */
[----:B------:R-:W0:Y:S03]  /*1d20*/  LDCU UR12, c[0x0][0x410] ;  /* 0x00008200ff0c77ac */ /* 0x000e260008000800 */
[----:B------:R-:W-:Y:S01]  /*1d30*/  LEA.HI R4, R4, R3, RZ, 0x3 ;  /* 0x0000000304047211 */ /* 0x000fe200078f18ff */
[----:B------:R-:W0:Y:S03]  /*1d40*/  LDCU.64 UR14, c[0x0][0x438] ;  /* 0x00008700ff0e77ac */ /* 0x000e260008000a00 */
[----:B------:R-:W-:Y:S01]  /*1d50*/  LOP3.LUT R13, R4, 0xfffffff8, RZ, 0xc0, !PT ;  /* 0xfffffff8040d7812 */ /* 0x000fe200078ec0ff */
[----:B------:R-:W0:Y:S01]  /*1d60*/  LDCU.64 UR8, c[0x0][0x448] ;  /* 0x00008900ff0877ac */ /* 0x000e220008000a00 */
[----:B------:R-:W-:Y:S02]  /*1d70*/  BAR.SYNC.DEFER_BLOCKING 0x0 ;  /* 0x0000000000007b1d */ /* 0x000fe40000010000 */
[----:B------:R-:W-:Y:S01]  /*1d80*/  ISETP.GE.AND P0, PT, R20, R13, PT ;  /* 0x0000000d1400720c */ /* 0x000fe20003f06270 */
[----:B----4-:R-:W-:-:S04]  /*1d90*/  IMAD R3, R38, UR5, R25 ;  /* 0x0000000526037c24 */ /* 0x010fc8000f8e0219 */
[----:B------:R-:W-:-:S08]  /*1da0*/  IMAD R3, R3, 0xe0, RZ ;  /* 0x000000e003037824 */ /* 0x000fd000078e02ff */
[----:B------:R-:W-:Y:S05]  /*1db0*/  @P0 BRA `(.L_x_5506) ;  /* 0x0000004000380947 */ /* 0x000fea0003800000 */
[----:B------:R-:W4:Y:S01]  /*1dc0*/  LDC R4, c[0x0][0x3f4] ;  /* 0x0000fd00ff047b82 */ /* 0x000f220000000800 */
[----:B------:R-:W-:Y:S01]  /*1dd0*/  UIADD3 UR5, UPT, UPT, UR10, 0x10, URZ ;  /* 0x000000100a057890 */ /* 0x000fe2000fffe0ff */
[----:B------:R-:W-:Y:S01]  /*1de0*/  LOP3.LUT R24, R24, 0xc, RZ, 0xc0, !PT ;  /* 0x0000000c18187812 */ /* 0x000fe200078ec0ff */
[----:B------:R-:W0:Y:S01]  /*1df0*/  LDCU.64 UR6, c[0x0][0x420] ;  /* 0x00008400ff0677ac */ /* 0x000e220008000a00 */
[----:B------:R-:W-:Y:S01]  /*1e00*/  IMAD.IADD R151, R23, 0x1, R20 ;  /* 0x0000000117977824 */ /* 0x000fe200078e0214 */
[----:B------:R-:W-:Y:S01]  /*1e10*/  LEA R20, R20, UR4, 0x2 ;  /* 0x0000000414147c11 */ /* 0x000fe2000f8e10ff */
[----:B------:R-:W-:-:S09]  /*1e20*/  ULEA UR5, UR11, UR5, 0x18 ;  /* 0x000000050b057291 */ /* 0x000fd2000f8ec0ff */
[----:B------:R1:W1:Y:S04]  /*1e30*/  LDS R146, [R24+UR5] ;  /* 0x0000000518927984 */ /* 0x0002680008000800 */
[----:B------:R1:W1:Y:S01]  /*1e40*/  LDS R144, [R24+UR5+0x10] ;  /* 0x0000100518907984 */ /* 0x0002620008000800 */
[----:B0-----:R-:W-:Y:S02]  /*1e50*/  ISETP.NE.U32.AND P0, PT, RZ, UR6, PT ;  /* 0x00000006ff007c0c */ /* 0x001fe4000bf05070 */
[----:B------:R-:W-:Y:S01]  /*1e60*/  IADD3 R8, P1, P2, R36, UR6, R151 ;  /* 0x0000000624087c10 */ /* 0x000fe2000fa3e097 */
[----:B------:R0:W0:Y:S01]  /*1e70*/  LDS R149, [R24+UR5+0x20] ;  /* 0x0000200518957984 */ /* 0x0000220008000800 */
[----:B----4-:R-:W-:Y:S02]  /*1e80*/  IABS R4, R4 ;  /* 0x0000000400047213 */ /* 0x010fe40000000000 */
[----:B------:R-:W-:Y:S01]  /*1e90*/  ISETP.NE.AND.EX P0, PT, RZ, UR7, PT, P0 ;  /* 0x00000007ff007c0c */ /* 0x000fe2000bf05300 */
[----:B------:R4:W0:Y:S01]  /*1ea0*/  LDS R147, [R24+UR5+0x30] ;  /* 0x0000300518937984 */ /* 0x0008220008000800 */
[----:B------:R-:W2:Y:S01]  /*1eb0*/  I2F.RP R5, R4 ;  /* 0x0000000400057306 */ /* 0x000ea20000209400 */
[----:B------:R-:W-:-:S02]  /*1ec0*/  IADD3.X R9, PT, PT, R27, UR7, RZ, P1, P2 ;  /* 0x000000071b097c10 */ /* 0x000fc40008fe44ff */
[----:B------:R4:W0:Y:S04]  /*1ed0*/  LDS R145, [R24+UR5+0x40] ;  /* 0x0000400518917984 */ /* 0x0008280008000800 */
[----:B------:R4:W0:Y:S04]  /*1ee0*/  LDS R142, [R24+UR5+0x50] ;  /* 0x00005005188e7984 */ /* 0x0008280008000800 */
[----:B------:R4:W0:Y:S01]  /*1ef0*/  LDS R143, [R24+UR5+0x60] ;  /* 0x00006005188f7984 */ /* 0x0008220008000800 */
[----:B--2---:R-:W2:Y:S03]  /*1f00*/  MUFU.RCP R5, R5 ;  /* 0x0000000500057308 */ /* 0x004ea60000001000 */
[----:B------:R4:W0:Y:S04]  /*1f10*/  LDS R140, [R24+UR5+0x70] ;  /* 0x00007005188c7984 */ /* 0x0008280008000800 */
[----:B------:R4:W0:Y:S04]  /*1f20*/  LDS R138, [R24+UR5+0x80] ;  /* 0x00008005188a7984 */ /* 0x0008280008000800 */
[----:B------:R4:W0:Y:S04]  /*1f30*/  LDS R141, [R24+UR5+0x90] ;  /* 0x00009005188d7984 */ /* 0x0008280008000800 */
[----:B------:R4:W0:Y:S04]  /*1f40*/  LDS R136, [R24+UR5+0xa0] ;  /* 0x0000a00518887984 */ /* 0x0008280008000800 */
[----:B------:R4:W0:Y:S01]  /*1f50*/  LDS R139, [R24+UR5+0xb0] ;  /* 0x0000b005188b7984 */ /* 0x0008220008000800 */
[----:B--2---:R-:W-:-:S03]  /*1f60*/  VIADD R10, R5, 0xffffffe ;  /* 0x0ffffffe050a7836 */ /* 0x004fc60000000000 */
[----:B------:R4:W2:Y:S01]  /*1f70*/  LDS R134, [R24+UR5+0xc0] ;  /* 0x0000c00518867984 */ /* 0x0008a20008000800 */
[----:B------:R3:W1:Y:S03]  /*1f80*/  F2I.FTZ.U32.TRUNC.NTZ R11, R10 ;  /* 0x0000000a000b7305 */ /* 0x000666000021f000 */
[----:B------:R4:W0:Y:S04]  /*1f90*/  LDS R137, [R24+UR5+0xd0] ;  /* 0x0000d00518897984 */ /* 0x0008280008000800 */
[----:B------:R4:W0:Y:S01]  /*1fa0*/  LDS R132, [R24+UR5+0xe0] ;  /* 0x0000e00518847984 */ /* 0x0008220008000800 */
[----:B---3--:R-:W-:-:S03]  /*1fb0*/  HFMA2 R10, -RZ, RZ, 0, 0 ;  /* 0x00000000ff0a7431 */ /* 0x008fc600000001ff */
[----:B------:R4:W3:Y:S04]  /*1fc0*/  LDS R135, [R24+UR5+0xf0] ;  /* 0x0000f00518877984 */ /* 0x0008e80008000800 */
[----:B------:R4:W0:Y:S01]  /*1fd0*/  LDS R133, [R24+UR5+0x100] ;  /* 0x0001000518857984 */ /* 0x0008220008000800 */
[----:B-1----:R-:W-:-:S03]  /*1fe0*/  IMAD.MOV R7, RZ, RZ, -R11 ;  /* 0x000000ffff077224 */ /* 0x002fc600078e0a0b */
[----:B------:R4:W1:Y:S01]  /*1ff0*/  LDS R130, [R24+UR5+0x110] ;  /* 0x0001100518827984 */ /* 0x0008620008000800 */
[----:B------:R-:W-:-:S03]  /*2000*/  IMAD R7, R7, R4, RZ ;  /* 0x0000000407077224 */ /* 0x000fc600078e02ff */
[----:B------:R4:W0:Y:S01]  /*2010*/  LDS R131, [R24+UR5+0x120] ;  /* 0x0001200518837984 */ /* 0x0008220008000800 */
[----:B------:R-:W-:-:S03]  /*2020*/  IMAD.HI.U32 R7, R11, R7, R10 ;  /* 0x000000070b077227 */ /* 0x000fc600078e000a */
[----:B------:R4:W0:Y:S01]  /*2030*/  LDS R128, [R24+UR5+0x130] ;  /* 0x0001300518807984 */ /* 0x0008220008000800 */
[----:B------:R-:W-:-:S03]  /*2040*/  IMAD.IADD R10, R23, 0x1, R13 ;  /* 0x00000001170a7824 */ /* 0x000fc600078e020d */
        /* <DEDUP_REMOVED lines=44> */
[----:B------:R-:W2:Y:S02]  /*2310*/  LDCU UR5, c[0x0][0x440] ;  /* 0x00008800ff0577ac */ /* 0x000ea40008000800 */
[----:B--2---:R-:W-:-:S04]  /*2320*/  IMAD R12, R25, UR5, R18 ;  /* 0x00000005190c7c24 */ /* 0x004fc8000f8e0212 */
[----:B-1-34-:R-:W-:-:S07]  /*2330*/  IMAD R21, R12, UR5, R151 ;  /* 0x000000050c157c24 */ /* 0x01afce000f8e0297 */
.L_x_5510:
        /* <DEDUP_REMOVED lines=11> */
[----:B------:R-:W-:-:S05]  /*23f0*/  @!P1 IMAD.IADD R159, R159, 0x1, -R148 ;  /* 0x000000019f9f9824 */ /* 0x000fca00078e0a94 */
[----:B------:R-:W-:-:S13]  /*2400*/  ISETP.GT.U32.AND P1, PT, R4, R159, PT ;  /* 0x0000009f0400720c */ /* 0x000fda0003f24070 */
[----:B------:R-:W-:Y:S01]  /*2410*/  @!P1 IMAD.IADD R159, R159, 0x1, -R148 ;  /* 0x000000019f9f9824 */ /* 0x000fe200078e0a94 */
[----:B------:R-:W-:-:S04]  /*2420*/  ISETP.GE.AND P1, PT, R151, R18, PT ;  /* 0x000000129700720c */ /* 0x000fc80003f26270 */
[----:B------:R-:W-:Y:S02]  /*2430*/  @!P2 IADD3 R159, PT, PT, -R159, RZ, RZ ;  /* 0x000000ff9f9fa210 */ /* 0x000fe40007ffe1ff */
[----:B------:R-:W-:-:S05]  /*2440*/  @!P3 LOP3.LUT R159, RZ, R12, RZ, 0x33, !PT ;  /* 0x0000000cff9fb212 */ /* 0x000fca00078e33ff */
[----:B------:R-:W-:-:S04]  /*2450*/  IMAD.SHL.U32 R161, R159, 0x4, RZ ;  /* 0x000000049fa17824 */ /* 0x000fc800078e00ff */
[C-C-:B------:R-:W-:Y:S02]  /*2460*/  IMAD R152, R12.reuse, 0x8, R161.reuse ;  /* 0x000000080c987824 */ /* 0x140fe400078e02a1 */
[----:B------:R-:W-:-:S03]  /*2470*/  IMAD R148, R12, 0x10, R161 ;  /* 0x000000100c947824 */ /* 0x000fc600078e02a1 */
[-C--:B------:R-:W-:Y:S02]  /*2480*/  ISETP.GE.OR P3, PT, R152, R13.reuse, P1 ;  /* 0x0000000d9800720c */ /* 0x080fe40000f66670 */
[----:B------:R-:W-:-:S11]  /*2490*/  ISETP.GE.OR P4, PT, R148, R13, P1 ;  /* 0x0000000d9400720c */ /* 0x000fd60000f86670 */
[----:B------:R-:W2:Y:S01]  /*24a0*/  @!P3 LDC.64 R14, c[0x0][0x3b8] ;  /* 0x0000ee00ff0ebb82 */ /* 0x000ea20000000a00 */
[----:B-1----:R-:W-:-:S05]  /*24b0*/  @!P3 LOP3.LUT R150, R11, 0x3, RZ, 0xc0, !PT ;  /* 0x000000030b96b812 */ /* 0x002fca00078ec0ff */
[----:B------:R-:W-:Y:S01]  /*24c0*/  @!P3 IMAD R155, R3, R12, R150 ;  /* 0x0000000c039bb224 */ /* 0x000fe200078e0296 */
[----:B------:R-:W-:-:S04]  /*24d0*/  @!P3 SHF.R.S32.HI R150, RZ, 0x1f, R152 ;  /* 0x0000001fff96b819 */ /* 0x000fc80000011498 */
[----:B------:R-:W-:-:S04]  /*24e0*/  @!P3 IADD3 R152, P2, PT, R155, R152, RZ ;  /* 0x000000989b98b210 */ /* 0x000fc80007f5e0ff */
[----:B------:R-:W-:Y:S02]  /*24f0*/  @!P3 LEA.HI.X.SX32 R150, R155, R150, 0x1, P2 ;  /* 0x000000969b96b211 */ /* 0x000fe400010f0eff */
[----:B--2---:R-:W-:-:S04]  /*2500*/  @!P3 LEA R154, P2, R152, R14, 0x2 ;  /* 0x0000000e989ab211 */ /* 0x004fc800078410ff */
[----:B------:R-:W-:Y:S02]  /*2510*/  @!P3 LEA.HI.X R155, R152, R15, R150, 0x2, P2 ;  /* 0x0000000f989bb211 */ /* 0x000fe400010f1496 */
[----:B------:R-:W1:Y:S01]  /*2520*/  @!P4 LDC.64 R14, c[0x0][0x3b8] ;  /* 0x0000ee00ff0ecb82 */ /* 0x000e620000000a00 */
[----:B------:R-:W-:-:S05]  /*2530*/  @!P4 LOP3.LUT R150, R11, 0x3, RZ, 0xc0, !PT ;  /* 0x000000030b96c812 */ /* 0x000fca00078ec0ff */
[----:B------:R-:W-:Y:S01]  /*2540*/  @!P4 IMAD R157, R3, R12, R150 ;  /* 0x0000000c039dc224 */ /* 0x000fe200078e0296 */
[----:B------:R-:W-:-:S04]  /*2550*/  @!P4 SHF.R.S32.HI R150, RZ, 0x1f, R148 ;  /* 0x0000001fff96c819 */ /* 0x000fc80000011494 */
[----:B------:R-:W-:-:S04]  /*2560*/  @!P4 IADD3 R148, P2, PT, R157, R148, RZ ;  /* 0x000000949d94c210 */ /* 0x000fc80007f5e0ff */
[----:B------:R-:W-:Y:S02]  /*2570*/  @!P4 LEA.HI.X.SX32 R150, R157, R150, 0x1, P2 ;  /* 0x000000969d96c211 */ /* 0x000fe400010f0eff */
[----:B-1----:R-:W-:-:S04]  /*2580*/  @!P4 LEA R156, P2, R148, R14, 0x2 ;  /* 0x0000000e949cc211 */ /* 0x002fc800078410ff */
[----:B------:R-:W-:Y:S01]  /*2590*/  @!P4 LEA.HI.X R157, R148, R15, R150, 0x2, P2 ;  /* 0x0000000f949dc211 */ /* 0x000fe200010f1496 */
[----:B------:R-:W-:Y:S01]  /*25a0*/  IMAD R150, R12, 0x20, R161 ;  /* 0x000000200c967824 */ /* 0x000fe200078e02a1 */
[----:B------:R-:W-:-:S04]  /*25b0*/  ISETP.GE.AND P2, PT, R151, R18, PT ;  /* 0x000000129700720c */ /* 0x000fc80003f46270 */
[----:B------:R-:W-:Y:S02]  /*25c0*/  ISETP.GE.OR P5, PT, R150, R13, P1 ;  /* 0x0000000d9600720c */ /* 0x000fe40000fa6670 */
[----:B------:R-:W-:Y:S02]  /*25d0*/  FSEL R22, R22, RZ, P2 ;  /* 0x000000ff16167208 */ /* 0x000fe40001000000 */
[----:B------:R-:W-:-:S04]  /*25e0*/  LEA R152, R12, R161, 0x6 ;  /* 0x000000a10c987211 */ /* 0x000fc800078e30ff */
[----:B------:R1:W2:Y:S01]  /*25f0*/  @!P3 LDG.E R22, desc[UR36][R154.64] ;  /* 0x000000249a16b981 */ /* 0x0002a2000c1e1900 */
[----:B0-----:R-:W-:-:S04]  /*2600*/  FSEL R24, R24, RZ, P2 ;  /* 0x000000ff18187208 */ /* 0x001fc80001000000 */
[----:B------:R-:W0:Y:S01]  /*2610*/  @!P5 LDC.64 R14, c[0x0][0x3b8] ;  /* 0x0000ee00ff0edb82 */ /* 0x000e220000000a00 */
[----:B------:R-:W-:Y:S01]  /*2620*/  @!P5 LOP3.LUT R148, R11, 0x3, RZ, 0xc0, !PT ;  /* 0x000000030b94d812 */ /* 0x000fe200078ec0ff */
[----:B------:R3:W4:Y:S01]  /*2630*/  @!P4 LDG.E R24, desc[UR36][R156.64] ;  /* 0x000000249c18c981 */ /* 0x000722000c1e1900 */
[----:B------:R-:W-:-:S03]  /*2640*/  FSEL R25, R25, RZ, P2 ;  /* 0x000000ff19197208 */ /* 0x000fc60001000000 */
[----:B------:R-:W-:Y:S01]  /*2650*/  @!P5 IMAD R163, R3, R12, R148 ;  /* 0x0000000c03a3d224 */ /* 0x000fe200078e0294 */
[----:B------:R-:W-:-:S04]  /*2660*/  @!P5 SHF.R.S32.HI R148, RZ, 0x1f, R150 ;  /* 0x0000001fff94d819 */ /* 0x000fc80000011496 */
[----:B------:R-:W-:-:S04]  /*2670*/  @!P5 IADD3 R150, P3, PT, R163, R150, RZ ;  /* 0x00000096a396d210 */ /* 0x000fc80007f7e0ff */
[----:B------:R-:W-:Y:S02]  /*2680*/  @!P5 LEA.HI.X.SX32 R148, R163, R148, 0x1, P3 ;  /* 0x00000094a394d211 */ /* 0x000fe400018f0eff */
[----:B------:R-:W-:Y:S02]  /*2690*/  ISETP.GE.OR P3, PT, R152, R13, P1 ;  /* 0x0000000d9800720c */ /* 0x000fe40000f66670 */
[----:B0-----:R-:W-:-:S04]  /*26a0*/  @!P5 LEA R162, P4, R150, R14, 0x2 ;  /* 0x0000000e96a2d211 */ /* 0x001fc800078810ff */
[----:B------:R-:W-:-:S07]  /*26b0*/  @!P5 LEA.HI.X R163, R150, R15, R148, 0x2, P4 ;  /* 0x0000000f96a3d211 */ /* 0x000fce00020f1494 */
[----:B------:R-:W0:Y:S01]  /*26c0*/  @!P3 LDC.64 R14, c[0x0][0x3b8] ;  /* 0x0000ee00ff0ebb82 */ /* 0x000e220000000a00 */
[----:B------:R-:W-:Y:S01]  /*26d0*/  @!P3 LOP3.LUT R148, R11, 0x3, RZ, 0xc0, !PT ;  /* 0x000000030b94b812 */ /* 0x000fe200078ec0ff */
[----:B------:R-:W4:Y:S01]  /*26e0*/  @!P5 LDG.E R25, desc[UR36][R162.64] ;  /* 0x00000024a219d981 */ /* 0x000f22000c1e1900 */
[----:B------:R-:W-:-:S03]  /*26f0*/  FSEL R26, R26, RZ, P2 ;  /* 0x000000ff1a1a7208 */ /* 0x000fc60001000000 */
[----:B-1----:R-:W-:Y:S01]  /*2700*/  @!P3 IMAD R155, R3, R12, R148 ;  /* 0x0000000c039bb224 */ /* 0x002fe200078e0294 */
[----:B------:R-:W-:-:S04]  /*2710*/  @!P3 SHF.R.S32.HI R148, RZ, 0x1f, R152 ;  /* 0x0000001fff94b819 */ /* 0x000fc80000011498 */
[----:B------:R-:W-:-:S04]  /*2720*/  @!P3 IADD3 R150, P4, PT, R155, R152, RZ ;  /* 0x000000989b96b210 */ /* 0x000fc80007f9e0ff */
[----:B------:R-:W-:Y:S02]  /*2730*/  @!P3 LEA.HI.X.SX32 R148, R155, R148, 0x1, P4 ;  /* 0x000000949b94b211 */ /* 0x000fe400020f0eff */
[----:B------:R-:W-:Y:S02]  /*2740*/  ISETP.GE.OR P4, PT, R161, R13, P1 ;  /* 0x0000000da100720c */ /* 0x000fe40000f86670 */
[----:B0-----:R-:W-:-:S04]  /*2750*/  @!P3 LEA R154, P5, R150, R14, 0x2 ;  /* 0x0000000e969ab211 */ /* 0x001fc800078a10ff */
[----:B------:R-:W-:-:S07]  /*2760*/  @!P3 LEA.HI.X R155, R150, R15, R148, 0x2, P5 ;  /* 0x0000000f969bb211 */ /* 0x000fce00028f1494 */
[----:B------:R-:W3:Y:S01]  /*2770*/  @!P4 LDC.64 R14, c[0x0][0x3b8] ;  /* 0x0000ee00ff0ecb82 */ /* 0x000ee20000000a00 */
[----:B------:R-:W-:Y:S01]  /*2780*/  @!P4 LOP3.LUT R148, R11, 0x3, RZ, 0xc0, !PT ;  /* 0x000000030b94c812 */ /* 0x000fe200078ec0ff */
[----:B------:R-:W-:Y:S01]  /*2790*/  IMAD R150, R12, 0x80, R161 ;  /* 0x000000800c967824 */ /* 0x000fe200078e02a1 */
[----:B------:R0:W4:Y:S01]  /*27a0*/  @!P3 LDG.E R26, desc[UR36][R154.64] ;  /* 0x000000249a1ab981 */ /* 0x000122000c1e1900 */
[----:B------:R-:W-:Y:S02]  /*27b0*/  FSEL R27, R27, RZ, P2 ;  /* 0x000000ff1b1b7208 */ /* 0x000fe40001000000 */
[----:B------:R-:W-:Y:S01]  /*27c0*/  @!P4 IMAD R148, R3, R12, R148 ;  /* 0x0000000c0394c224 */ /* 0x000fe200078e0294 */
[----:B------:R-:W-:-:S04]  /*27d0*/  ISETP.GE.OR P3, PT, R150, R13, P1 ;  /* 0x0000000d9600720c */ /* 0x000fc80000f66670 */
[----:B------:R-:W-:-:S04]  /*27e0*/  @!P4 IADD3 R161, P5, PT, R161, R148, RZ ;  /* 0x00000094a1a1c210 */ /* 0x000fc80007fbe0ff */
[----:B------:R-:W-:Y:S02]  /*27f0*/  @!P4 LEA.HI.X.SX32 R148, R148, RZ, 0x1, P5 ;  /* 0x000000ff9494c211 */ /* 0x000fe400028f0eff */
[----:B---3--:R-:W-:-:S04]  /*2800*/  @!P4 LEA R156, P5, R161, R14, 0x2 ;  /* 0x0000000ea19cc211 */ /* 0x008fc800078a10ff */
[----:B------:R-:W-:Y:S02]  /*2810*/  @!P4 LEA.HI.X R157, R161, R15, R148, 0x2, P5 ;  /* 0x0000000fa19dc211 */ /* 0x000fe400028f1494 */
[----:B------:R-:W-:Y:S01]  /*2820*/  @!P3 LOP3.LUT R148, R11, 0x3, RZ, 0xc0, !PT ;  /* 0x000000030b94b812 */ /* 0x000fe200078ec0ff */
[----:B------:R-:W1:Y:S02]  /*2830*/  @!P3 LDC.64 R14, c[0x0][0x3b8] ;  /* 0x0000ee00ff0ebb82 */ /* 0x000e640000000a00 */
[----:B------:R3:W2:Y:S01]  /*2840*/  @!P4 LDG.E R27, desc[UR36][R156.64] ;  /* 0x000000249c1bc981 */ /* 0x0006a2000c1e1900 */
[----:B------:R-:W-:Y:S01]  /*2850*/  IMAD.IADD R161, R159, 0x1, R12 ;  /* 0x000000019fa17824 */ /* 0x000fe200078e020c */
[----:B------:R-:W-:Y:S01]  /*2860*/  FSEL R28, R28, RZ, P2 ;  /* 0x000000ff1c1c7208 */ /* 0x000fe20001000000 */
[----:B0-----:R-:W-:Y:S01]  /*2870*/  @!P3 IMAD R155, R3, R12, R148 ;  /* 0x0000000c039bb224 */ /* 0x001fe200078e0294 */
[----:B------:R-:W-:-:S04]  /*2880*/  @!P3 SHF.R.S32.HI R148, RZ, 0x1f, R150 ;  /* 0x0000001fff94b819 */ /* 0x000fc80000011496 */
[----:B------:R-:W-:-:S04]  /*2890*/  @!P3 IADD3 R150, P4, PT, R155, R150, RZ ;  /* 0x000000969b96b210 */ /* 0x000fc80007f9e0ff */
[----:B------:R-:W-:Y:S01]  /*28a0*/  @!P3 LEA.HI.X.SX32 R152, R155, R148, 0x1, P4 ;  /* 0x000000949b98b211 */ /* 0x000fe200020f0eff */
[----:B------:R-:W-:-:S05]  /*28b0*/  IMAD.SHL.U32 R148, R161, 0x4, RZ ;  /* 0x00000004a1947824 */ /* 0x000fca00078e00ff */
[----:B------:R-:W-:Y:S02]  /*28c0*/  ISETP.GE.OR P4, PT, R148, R13, P1 ;  /* 0x0000000d9400720c */ /* 0x000fe40000f86670 */
[----:B-1----:R-:W-:-:S04]  /*28d0*/  @!P3 LEA R154, P5, R150, R14, 0x2 ;  /* 0x0000000e969ab211 */ /* 0x002fc800078a10ff */
[----:B------:R-:W-:-:S07]  /*28e0*/  @!P3 LEA.HI.X R155, R150, R15, R152, 0x2, P5 ;  /* 0x0000000f969bb211 */ /* 0x000fce00028f1498 */
[----:B------:R-:W0:Y:S01]  /*28f0*/  @!P4 LDC.64 R14, c[0x0][0x3b8] ;  /* 0x0000ee00ff0ecb82 */ /* 0x000e220000000a00 */
[----:B------:R-:W-:Y:S01]  /*2900*/  @!P4 LOP3.LUT R150, R11, 0x3, RZ, 0xc0, !PT ;  /* 0x000000030b96c812 */ /* 0x000fe200078ec0ff */
[----:B------:R1:W4:Y:S01]  /*2910*/  @!P3 LDG.E R28, desc[UR36][R154.64] ;  /* 0x000000249a1cb981 */ /* 0x000322000c1e1900 */
[----:B------:R-:W-:Y:S02]  /*2920*/  @!P4 SHF.R.S32.HI R152, RZ, 0x1f, R148 ;  /* 0x0000001fff98c819 */ /* 0x000fe40000011494 */
[----:B------:R-:W-:Y:S01]  /*2930*/  FSEL R29, R29, RZ, P2 ;  /* 0x000000ff1d1d7208 */ /* 0x000fe20001000000 */
[----:B---3--:R-:W-:Y:S02]  /*2940*/  @!P4 IMAD R157, R3, R12, R150 ;  /* 0x0000000c039dc224 */ /* 0x008fe400078e0296 */
[----:B------:R-:W-:-:S03]  /*2950*/  IMAD R150, R12, 0x2, R161 ;  /* 0x000000020c967824 */ /* 0x000fc600078e02a1 */
[C---:B------:R-:W-:Y:S02]  /*2960*/  @!P4 IADD3 R148, P3, PT, R157.reuse, R148, RZ ;  /* 0x000000949d94c210 */ /* 0x040fe40007f7e0ff */
[----:B------:R-:W-:Y:S02]  /*2970*/  SHF.L.U32 R150, R150, 0x2, RZ ;  /* 0x0000000296967819 */ /* 0x000fe400000006ff */
[----:B------:R-:W-:Y:S02]  /*2980*/  @!P4 LEA.HI.X.SX32 R152, R157, R152, 0x1, P3 ;  /* 0x000000989d98c211 */ /* 0x000fe400018f0eff */
[----:B------:R-:W-:Y:S02]  /*2990*/  ISETP.GE.OR P3, PT, R150, R13, P1 ;  /* 0x0000000d9600720c */ /* 0x000fe40000f66670 */
[----:B0-----:R-:W-:-:S04]  /*29a0*/  @!P4 LEA R158, P5, R148, R14, 0x2 ;  /* 0x0000000e949ec211 */ /* 0x001fc800078a10ff */
[----:B------:R-:W-:-:S07]  /*29b0*/  @!P4 LEA.HI.X R159, R148, R15, R152, 0x2, P5 ;  /* 0x0000000f949fc211 */ /* 0x000fce00028f1498 */
[----:B------:R-:W-:Y:S01]  /*29c0*/  @!P3 LOP3.LUT R148, R11, 0x3, RZ, 0xc0, !PT ;  /* 0x000000030b94b812 */ /* 0x000fe200078ec0ff */
[----:B------:R-:W0:Y:S01]  /*29d0*/  @!P3 LDC.64 R14, c[0x0][0x3b8] ;  /* 0x0000ee00ff0ebb82 */ /* 0x000e220000000a00 */
[----:B------:R-:W3:Y:S01]  /*29e0*/  @!P4 LDG.E R29, desc[UR36][R158.64] ;  /* 0x000000249e1dc981 */ /* 0x000ee2000c1e1900 */
[----:B------:R-:W-:Y:S01]  /*29f0*/  IMAD R161, R12, 0x4, R161 ;  /* 0x000000040ca17824 */ /* 0x000fe200078e02a1 */
[----:B------:R-:W-:Y:S01]  /*2a00*/  FSEL R30, R30, RZ, P2 ;  /* 0x000000ff1e1e7208 */ /* 0x000fe20001000000 */
[----:B-1----:R-:W-:Y:S01]  /*2a10*/  @!P3 IMAD R155, R3, R12, R148 ;  /* 0x0000000c039bb224 */ /* 0x002fe200078e0294 */
[----:B------:R-:W-:-:S04]  /*2a20*/  @!P3 SHF.R.S32.HI R148, RZ, 0x1f, R150 ;  /* 0x0000001fff94b819 */ /* 0x000fc80000011496 */
[----:B------:R-:W-:-:S04]  /*2a30*/  @!P3 IADD3 R150, P4, PT, R155, R150, RZ ;  /* 0x000000969b96b210 */ /* 0x000fc80007f9e0ff */
[----:B------:R-:W-:Y:S01]  /*2a40*/  @!P3 LEA.HI.X.SX32 R152, R155, R148, 0x1, P4 ;  /* 0x000000949b98b211 */ /* 0x000fe200020f0eff */
[----:B------:R-:W-:-:S05]  /*2a50*/  IMAD.SHL.U32 R148, R161, 0x4, RZ ;  /* 0x00000004a1947824 */ /* 0x000fca00078e00ff */
[----:B------:R-:W-:Y:S02]  /*2a60*/  ISETP.GE.OR P4, PT, R148, R13, P1 ;  /* 0x0000000d9400720c */ /* 0x000fe40000f86670 */
[----:B0-----:R-:W-:-:S04]  /*2a70*/  @!P3 LEA R156, P5, R150, R14, 0x2 ;  /* 0x0000000e969cb211 */ /* 0x001fc800078a10ff */
[----:B------:R-:W-:-:S07]  /*2a80*/  @!P3 LEA.HI.X R157, R150, R15, R152, 0x2, P5 ;  /* 0x0000000f969db211 */ /* 0x000fce00028f1498 */
[----:B------:R-:W0:Y:S01]  /*2a90*/  @!P4 LDC.64 R14, c[0x0][0x3b8] ;  /* 0x0000ee00ff0ecb82 */ /* 0x000e220000000a00 */
[----:B------:R-:W-:Y:S01]  /*2aa0*/  @!P4 LOP3.LUT R150, R11, 0x3, RZ, 0xc0, !PT ;  /* 0x000000030b96c812 */ /* 0x000fe200078ec0ff */
[----:B------:R-:W-:Y:S01]  /*2ab0*/  IMAD.IADD R161, R161, 0x1, R12 ;  /* 0x00000001a1a17824 */ /* 0x000fe200078e020c */
[----:B------:R1:W4:Y:S01]  /*2ac0*/  @!P3 LDG.E R30, desc[UR36][R156.64] ;  /* 0x000000249c1eb981 */ /* 0x000322000c1e1900 */
[----:B------:R-:W-:Y:S02]  /*2ad0*/  FSEL R31, R31, RZ, P2 ;  /* 0x000000ff1f1f7208 */ /* 0x000fe40001000000 */
[----:B------:R-:W-:Y:S01]  /*2ae0*/  @!P4 IMAD R155, R3, R12, R150 ;  /* 0x0000000c039bc224 */ /* 0x000fe200078e0296 */
[----:B------:R-:W-:-:S04]  /*2af0*/  @!P4 SHF.R.S32.HI R150, RZ, 0x1f, R148 ;  /* 0x0000001fff96c819 */ /* 0x000fc80000011494 */
[----:B------:R-:W-:Y:S01]  /*2b00*/  @!P4 IADD3 R152, P3, PT, R155, R148, RZ ;  /* 0x000000949b98c210 */ /* 0x000fe20007f7e0ff */
[----:B------:R-:W-:-:S03]  /*2b10*/  IMAD.SHL.U32 R148, R161, 0x4, RZ ;  /* 0x00000004a1947824 */ /* 0x000fc600078e00ff */
[----:B------:R-:W-:Y:S02]  /*2b20*/  @!P4 LEA.HI.X.SX32 R150, R155, R150, 0x1, P3 ;  /* 0x000000969b96c211 */ /* 0x000fe400018f0eff */
[----:B------:R-:W-:Y:S02]  /*2b30*/  ISETP.GE.OR P3, PT, R148, R13, P1 ;  /* 0x0000000d9400720c */ /* 0x000fe40000f66670 */
[----:B0-----:R-:W-:-:S04]  /*2b40*/  @!P4 LEA R154, P5, R152, R14, 0x2 ;  /* 0x0000000e989ac211 */ /* 0x001fc800078a10ff */
[----:B------:R-:W-:-:S07]  /*2b50*/  @!P4 LEA.HI.X R155, R152, R15, R150, 0x2, P5 ;  /* 0x0000000f989bc211 */ /* 0x000fce00028f1496 */
[----:B------:R-:W0:Y:S01]  /*2b60*/  @!P3 LDC.64 R14, c[0x0][0x3b8] ;  /* 0x0000ee00ff0ebb82 */ /* 0x000e220000000a00 */
[----:B------:R-:W-:Y:S02]  /*2b70*/  @!P3 LOP3.LUT R150, R11, 0x3, RZ, 0xc0, !PT ;  /* 0x000000030b96b812 */ /* 0x000fe400078ec0ff */
[-C--:B------:R-:W-:Y:S01]  /*2b80*/  IADD3 R161, PT, PT, R161, R12.reuse, RZ ;  /* 0x0000000ca1a17210 */ /* 0x080fe20007ffe0ff */
[----:B------:R0:W4:Y:S01]  /*2b90*/  @!P4 LDG.E R31, desc[UR36][R154.64] ;  /* 0x000000249a1fc981 */ /* 0x000122000c1e1900 */
[----:B------:R-:W-:Y:S01]  /*2ba0*/  FSEL R32, R32, RZ, P2 ;  /* 0x000000ff20207208 */ /* 0x000fe20001000000 */
[----:B-1----:R-:W-:Y:S01]  /*2bb0*/  @!P3 IMAD R157, R3, R12, R150 ;  /* 0x0000000c039db224 */ /* 0x002fe200078e0296 */
        /* <DEDUP_REMOVED lines=8> */
[----:B------:R-:W-:Y:S01]  /*2c40*/  @!P4 LOP3.LUT R150, R11, 0x3, RZ, 0xc0, !PT ;  /* 0x000000030b96c812 */ /* 0x000fe200078ec0ff */
[----:B------:R-:W-:Y:S01]  /*2c50*/  IMAD R161, R12, 0x2, R161 ;  /* 0x000000020ca17824 */ /* 0x000fe200078e02a1 */
        /* <DEDUP_REMOVED lines=15> */
[----:B-1----:R-:W-:Y:S01]  /*2d50*/  @!P3 IMAD R157, R3, R12, R150 ;  /* 0x0000000c039db224 */ /* 0x002fe200078e0296 */
[----:B------:R-:W-:-:S04]  /*2d60*/  @!P3 SHF.R.S32.HI R150, RZ, 0x1f, R148 ;  /* 0x0000001fff96b819 */ /* 0x000fc80000011494 */
[----:B------:R-:W-:Y:S02]  /*2d70*/  @!P3 IADD3 R152, P4, PT, R157, R148, RZ ;  /* 0x000000949d98b210 */ /* 0x000fe40007f9e0ff */
[----:B------:R-:W-:Y:S02]  /*2d80*/  SHF.L.U32 R148, R161, 0x2, RZ ;  /* 0x00000002a1947819 */ /* 0x000fe400000006ff */
        /* <DEDUP_REMOVED lines=9> */
[----:B--2---:R-:W-:Y:S01]  /*2e20*/  @!P4 IMAD R155, R3, R12, R150 ;  /* 0x0000000c039bc224 */ /* 0x004fe200078e0296 */
        /* <DEDUP_REMOVED lines=643> */
[----:B------:R-:W-:Y:S01]  /*5660*/  @!P3 LEA.HI.X R157, R152, R15, R150, 0x2, P5 ;  /* 0x0000000f989db211 */ /* 0x000fe200028f1496 */
[----:B------:R-:W-:-:S06]  /*5670*/  IMAD.IADD R150, R161, 0x1, R12 ;  /* 0x00000001a1967824 */ /* 0x000fcc00078e020c */
[----:B------:R-:W2:Y:S01]  /*5680*/  @!P4 LDC.64 R14, c[0x0][0x3b8] ;  /* 0x0000ee00ff0ecb82 */ /* 0x000ea20000000a00 */
[----:B------:R-:W-:Y:S01]  /*5690*/  IMAD.SHL.U32 R150, R150, 0x4, RZ ;  /* 0x0000000496967824 */ /* 0x000fe200078e00ff */
[----:B------:R0:W4:Y:S01]  /*56a0*/  @!P3 LDG.E R83, desc[UR36][R156.64] ;  /* 0x000000249c53b981 */ /* 0x000122000c1e1900 */
[----:B------:R-:W-:-:S03]  /*56b0*/  FSEL R84, R84, RZ, P2 ;  /* 0x000000ff54547208 */ /* 0x000fc60001000000 */
[----:B------:R-:W-:Y:S02]  /*56c0*/  ISETP.GE.OR P1, PT, R150, R13, P1 ;  /* 0x0000000d9600720c */ /* 0x000fe40000f26670 */
[----:B------:R-:W-:-:S05]  /*56d0*/  @!P4 LOP3.LUT R13, R11, 0x3, RZ, 0xc0, !PT ;  /* 0x000000030b0dc812 */ /* 0x000fca00078ec0ff */
[----:B------:R-:W-:Y:S01]  /*56e0*/  @!P4 IMAD R152, R3, R12, R13 ;  /* 0x0000000c0398c224 */ /* 0x000fe200078e020d */
[----:B------:R-:W-:-:S04]  /*56f0*/  @!P4 SHF.R.S32.HI R13, RZ, 0x1f, R148 ;  /* 0x0000001fff0dc819 */ /* 0x000fc80000011494 */
[----:B------:R-:W-:-:S04]  /*5700*/  @!P4 IADD3 R148, P3, PT, R152, R148, RZ ;  /* 0x000000949894c210 */ /* 0x000fc80007f7e0ff */
[----:B------:R-:W-:Y:S02]  /*5710*/  @!P4 LEA.HI.X.SX32 R13, R152, R13, 0x1, P3 ;  /* 0x0000000d980dc211 */ /* 0x000fe400018f0eff */
[----:B--2---:R-:W-:-:S04]  /*5720*/  @!P4 LEA R154, P3, R148, R14, 0x2 ;  /* 0x0000000e949ac211 */ /* 0x004fc800078610ff */
[----:B------:R-:W-:Y:S02]  /*5730*/  @!P4 LEA.HI.X R155, R148, R15, R13, 0x2, P3 ;  /* 0x0000000f949bc211 */ /* 0x000fe400018f140d */
[----:B------:R-:W1:Y:S01]  /*5740*/  @!P1 LDC.64 R14, c[0x0][0x3b8] ;  /* 0x0000ee00ff0e9b82 */ /* 0x000e620000000a00 */
[----:B------:R-:W-:Y:S02]  /*5750*/  @!P1 LOP3.LUT R13, R11, 0x3, RZ, 0xc0, !PT ;  /* 0x000000030b0d9812 */ /* 0x000fe400078ec0ff */
[----:B------:R-:W-:Y:S01]  /*5760*/  FSEL R85, R85, RZ, P2 ;  /* 0x000000ff55557208 */ /* 0x000fe20001000000 */
[----:B------:R-:W2:Y:S02]  /*5770*/  @!P4 LDG.E R84, desc[UR36][R154.64] ;  /* 0x000000249a54c981 */ /* 0x000ea4000c1e1900 */
[----:B0-----:R-:W-:Y:S01]  /*5780*/  @!P1 IMAD R157, R3, R12, R13 ;  /* 0x0000000c039d9224 */ /* 0x001fe200078e020d */
[----:B------:R-:W-:-:S04]  /*5790*/  @!P1 SHF.R.S32.HI R12, RZ, 0x1f, R150 ;  /* 0x0000001fff0c9819 */ /* 0x000fc80000011496 */
[----:B------:R-:W-:-:S04]  /*57a0*/  @!P1 IADD3 R13, P3, PT, R157, R150, RZ ;  /* 0x000000969d0d9210 */ /* 0x000fc80007f7e0ff */
[----:B------:R-:W-:Y:S02]  /*57b0*/  @!P1 LEA.HI.X.SX32 R12, R157, R12, 0x1, P3 ;  /* 0x0000000c9d0c9211 */ /* 0x000fe400018f0eff */
[----:B-1----:R-:W-:-:S04]  /*57c0*/  @!P1 LEA R14, P3, R13, R14, 0x2 ;  /* 0x0000000e0d0e9211 */ /* 0x002fc800078610ff */
[----:B------:R-:W-:Y:S02]  /*57d0*/  @!P1 LEA.HI.X R15, R13, R15, R12, 0x2, P3 ;  /* 0x0000000f0d0f9211 */ /* 0x000fe400018f140c */
[----:B------:R-:W2:Y:S04]  /*57e0*/  @P0 LDG.E.U8 R12, desc[UR36][R8.64] ;  /* 0x00000024080c0981 */ /* 0x000ea8000c1e1100 */
[----:B------:R0:W2:Y:S01]  /*57f0*/  @!P1 LDG.E R85, desc[UR36][R14.64] ;  /* 0x000000240e559981 */ /* 0x0000a2000c1e1900 */
[----:B---3--:R-:W-:-:S04]  /*5800*/  FMUL.FTZ R13, R144, R29 ;  /* 0x0000001d900d7220 */ /* 0x008fc80000410000 */
[----:B------:R-:W-:-:S04]  /*5810*/  FFMA.FTZ R148, R146, R27, R13 ;  /* 0x0000001b92947223 */ /* 0x000fc8000001000d */
[----:B------:R-:W-:-:S04]  /*5820*/  FFMA.FTZ R148, R149, R22, R148 ;  /* 0x0000001695947223 */ /* 0x000fc80000010094 */
[----:B----4-:R-:W-:-:S04]  /*5830*/  FFMA.FTZ R148, R147, R30, R148 ;  /* 0x0000001e93947223 */ /* 0x010fc80000010094 */
[----:B------:R-:W-:-:S04]  /*5840*/  FFMA.FTZ R13, R145, R24, R148 ;  /* 0x00000018910d7223 */ /* 0x000fc80000010094 */
[----:B------:R-:W-:-:S04]  /*5850*/  FFMA.FTZ R148, R142, R31, R13 ;  /* 0x0000001f8e947223 */ /* 0x000fc8000001000d */
[----:B------:R-:W-:-:S04]  /*5860*/  FFMA.FTZ R13, R143, R32, R148 ;  /* 0x000000208f0d7223 */ /* 0x000fc80000010094 */
[----:B------:R-:W-:-:S04]  /*5870*/  FFMA.FTZ R13, R140, R33, R13 ;  /* 0x000000218c0d7223 */ /* 0x000fc8000001000d */
[----:B------:R-:W-:-:S04]  /*5880*/  FFMA.FTZ R148, R138, R25, R13 ;  /* 0x000000198a947223 */ /* 0x000fc8000001000d */
[----:B------:R-:W-:-:S04]  /*5890*/  FFMA.FTZ R13, R141, R34, R148 ;  /* 0x000000228d0d7223 */ /* 0x000fc80000010094 */
[----:B0-----:R-:W-:-:S04]  /*58a0*/  FFMA.FTZ R14, R136, R35, R13 ;  /* 0x00000023880e7223 */ /* 0x001fc8000001000d */
        /* <DEDUP_REMOVED lines=50> */
[----:B------:R-:W-:-:S03]  /*5bd0*/  UMOV UR5, 0xffffffff ;  /* 0xffffffff00057882 */ /* 0x000fc60000000000 */
[----:B------:R-:W-:Y:S01]  /*5be0*/  FFMA.FTZ R14, R88, R83, R13 ;  /* 0x00000053580e7223 */ /* 0x000fe2000001000d */
[----:B------:R-:W-:-:S03]  /*5bf0*/  LOP3.LUT P1, RZ, R11, 0x3, RZ, 0xc0, !PT ;  /* 0x000000030bff7812 */ /* 0x000fc6000782c0ff */
[----:B--2---:R-:W-:Y:S01]  /*5c00*/  FFMA.FTZ R13, R5, R84, R14 ;  /* 0x00000054050d7223 */ /* 0x004fe2000001000e */
[----:B------:R-:W-:-:S03]  /*5c10*/  ISETP.NE.AND P2, PT, R12, RZ, P0 ;  /* 0x000000ff0c00720c */ /* 0x000fc60000745270 */
[----:B------:R-:W-:Y:S01]  /*5c20*/  FFMA.FTZ R13, R6, R85, R13 ;  /* 0x00000055060d7223 */ /* 0x000fe2000001000d */
[----:B------:R-:W-:Y:S09]  /*5c30*/  BRA.DIV UR5, `(.L_x_5507) ;  /* 0x0000005a052c7947 */ /* 0x000ff2000b800000 */
[----:B------:R-:W0:Y:S02]  /*5c40*/  SHFL.BFLY PT, R14, R13, 0x2, 0x1f ;  /* 0x0c401f000d0e7f89 */ /* 0x000e2400000e0000 */
[----:B0-----:R-:W-:-:S05]  /*5c50*/  FADD.FTZ R13, R13, R14 ;  /* 0x0000000e0d0d7221 */ /* 0x001fca0000010000 */
[----:B------:R0:W1:Y:S02]  /*5c60*/  SHFL.BFLY PT, R14, R13, 0x1, 0x1f ;  /* 0x0c201f000d0e7f89 */ /* 0x00006400000e0000 */
.L_x_5582:
        /* <DEDUP_REMOVED lines=20> */
[----:B-----5:R-:W-:-:S04]  /*5db0*/  @P1 SEL R148, R17, RZ, !P4 ;  /* 0x000000ff11941207 */ /* 0x020fc80006000000 */
[----:B------:R-:W-:-:S04]  /*5dc0*/  @P1 IADD3 R148, PT, PT, R151, R148, -R18 ;  /* 0x0000009497941210 */ /* 0x000fc80007ffe812 */
[----:B------:R-:W-:Y:S01]  /*5dd0*/  @P1 I2FP.F32.S32 R148, R148 ;  /* 0x0000009400941245 */ /* 0x000fe20000201400 */
[----:B----4-:R-:W-:-:S04]  /*5de0*/  @P3 FADD.FTZ R11, R11, R12 ;  /* 0x0000000c0b0b3221 */ /* 0x010fc80000010000 */
[----:B---3--:R-:W-:-:S05]  /*5df0*/  @P1 FFMA.FTZ R11, R148, R14, R11 ;  /* 0x0000000e940b1223 */ /* 0x008fca000001000b */
[----:B------:R1:W-:Y:S01]  /*5e00*/  STS [R20], R11 ;  /* 0x0000000b14007388 */ /* 0x0003e20000000800 */
[----:B------:R-:W-:-:S07]  /*5e10*/  @!P2 FMNMX.FTZ R153, R153, R11, !PT ;  /* 0x0000000b9999a209 */ /* 0x000fce0007810000 */
.L_x_5509:
[----:B------:R-:W-:Y:S05]  /*5e20*/  BSYNC.RECONVERGENT B1 ;  /* 0x0000000000017941 */ /* 0x000fea0003800200 */
.L_x_5508:
[----:B------:R-:W-:Y:S01]  /*5e30*/  VIADD R151, R151, 0x10 ;  /* 0x0000001097977836 */ /* 0x000fe20000000000 */
[----:B------:R-:W-:Y:S01]  /*5e40*/  IADD3 R8, P2, PT, R8, 0x10, RZ ;  /* 0x0000001008087810 */ /* 0x000fe20007f5e0ff */
[----:B------:R-:W-:Y:S01]  /*5e50*/  VIADD R21, R21, 0x10 ;  /* 0x0000001015157836 */ /* 0x000fe20000000000 */
[----:B-1----:R-:W-:Y:S02]  /*5e60*/  IADD3 R20, PT, PT, R20, 0x40, RZ ;  /* 0x0000004014147810 */ /* 0x002fe40007ffe0ff */
[----:B------:R-:W-:Y:S01]  /*5e70*/  ISETP.GE.AND P1, PT, R151, R10, PT ;  /* 0x0000000a9700720c */ /* 0x000fe20003f26270 */
[----:B------:R-:W-:-:S12]  /*5e80*/  IMAD.X R9, RZ, RZ, R9, P2 ;  /* 0x000000ffff097224 */ /* 0x000fd800010e0609 */
[----:B------:R-:W-:Y:S05]  /*5e90*/  @!P1 BRA `(.L_x_5510) ;  /* 0xffffffc400289947 */ /* 0x000fea000383ffff */
.L_x_5506:
[----:B0-----:R-:W-:Y:S05]  /*5ea0*/  BSYNC B0 ;  /* 0x0000000000007941 */ /* 0x001fea0003800000 */
.L_x_5505:
        /* <DEDUP_REMOVED lines=9> */
.L_x_5587:
[----:B------:R-:W1:Y:S01]  /*5f40*/  S2R R24, SR_CgaCtaId ;  /* 0x0000000000187919 */ /* 0x000e620000008800 */
[----:B-----5:R-:W-:Y:S01]  /*5f50*/  MOV R17, 0x400 ;  /* 0x0000040000117802 */ /* 0x020fe20000000f00 */
[----:B------:R-:W-:Y:S05]  /*5f60*/  WARPSYNC.ALL ;  /* 0x0000000000007948 */ /* 0x000fea0003800000 */
[----:B----4-:R-:W-:Y:S02]  /*5f70*/  FMNMX.FTZ R5, R4, R14, !PT ;  /* 0x0000000e04057209 */ /* 0x010fe40007810000 */
[----:B-1----:R-:W-:-:S04]  /*5f80*/  LEA R7, R24, R17, 0x18 ;  /* 0x0000001118077211 */ /* 0x002fc800078ec0ff */
[----:B0-----:R-:W-:Y:S01]  /*5f90*/  @!P0 LEA.HI R4, R20, R7, RZ, 0x1d ;  /* 0x0000000714048211 */ /* 0x001fe200078fe8ff */
[----:B------:R-:W-:-:S04]  /*5fa0*/  IMAD R8, R6, 0x4, R7 ;  /* 0x0000000406087824 */ /* 0x000fc800078e0207 */
[----:B------:R0:W-:Y:S01]  /*5fb0*/  @!P0 STS [R4], R5 ;  /* 0x0000000504008388 */ /* 0x0001e20000000800 */
[----:B------:R-:W-:Y:S01]  /*5fc0*/  ISETP.GT.U32.AND P0, PT, R6, 0x1, PT ;  /* 0x000000010600780c */ /* 0x000fe20003f04070 */
[----:B------:R-:W-:Y:S01]  /*5fd0*/  BAR.SYNC.DEFER_BLOCKING 0x0 ;  /* 0x0000000000007b1d */ /* 0x000fe20000010000 */
[----:B------:R-:W-:Y:S01]  /*5fe0*/  IMAD.MOV.U32 R11, RZ, RZ, -0x800001 ;  /* 0xff7fffffff0b7424 */ /* 0x000fe200078e00ff */
[----:B0-----:R-:W-:Y:S01]  /*5ff0*/  IADD3 R5, PT, PT, R23, R20, RZ ;  /* 0x0000001417057210 */ /* 0x001fe20007ffe0ff */
[----:B------:R-:W-:Y:S02]  /*6000*/  IMAD.SHL.U32 R12, R20, 0x4, RZ ;  /* 0x00000004140c7824 */ /* 0x000fe400078e00ff */
[----:B------:R-:W-:Y:S01]  /*6010*/  IMAD.MOV.U32 R10, RZ, RZ, RZ ;  /* 0x000000ffff0a7224 */ /* 0x000fe200078e00ff */
[----:B------:R-:W-:Y:S06]  /*6020*/  BSSY.RECONVERGENT B0, `(.L_x_5512) ;  /* 0x000016b000007945 */ /* 0x000fec0003800200 */
[----:B------:R-:W0:Y:S01]  /*6030*/  @!P0 LDS R11, [R8] ;  /* 0x00000000080b8984 */ /* 0x000e220000000800 */
[----:B------:R-:W-:-:S03]  /*6040*/  ISETP.GT.AND P0, PT, R5, R18, PT ;  /* 0x000000120500720c */ /* 0x000fc60003f04270 */
[----:B0-----:R-:W0:Y:S02]  /*6050*/  SHFL.BFLY PT, R4, R11, 0x1, 0x1f ;  /* 0x0c201f000b047f89 */ /* 0x001e2400000e0000 */
[----:B0-----:R-:W-:Y:S01]  /*6060*/  FMNMX.FTZ R9, R4, R11, !PT ;  /* 0x0000000b04097209 */ /* 0x001fe20007810000 */
[----:B------:R-:W-:-:S05]  /*6070*/  VIADD R4, R18, 0x1 ;  /* 0x0000000112047836 */ /* 0x000fca0000000000 */
        /* <DEDUP_REMOVED lines=18> */
[----:B------:R-:W-:Y:S01]  /*61a0*/  LEA R15, R24, R11, 0x18 ;  /* 0x0000000b180f7211 */ /* 0x000fe200078ec0ff */
[----:B------:R-:W-:Y:S01]  /*61b0*/  IMAD.MOV.U32 R11, RZ, RZ, R5 ;  /* 0x000000ffff0b7224 */ /* 0x000fe200078e0005 */
[----:B------:R-:W-:Y:S01]  /*61c0*/  LOP3.LUT R13, R10, 0x3, RZ, 0xc0, !PT ;  /* 0x000000030a0d7812 */ /* 0x000fe200078ec0ff */
[----:B------:R-:W-:Y:S02]  /*61d0*/  IMAD.MOV.U32 R10, RZ, RZ, RZ ;  /* 0x000000ffff0a7224 */ /* 0x000fe400078e00ff */
[----:B------:R-:W-:Y:S01]  /*61e0*/  IMAD.IADD R14, R12, 0x1, R15 ;  /* 0x000000010c0e7824 */ /* 0x000fe200078e020f */
[----:B------:R-:W-:-:S07]  /*61f0*/  IADD3 R13, PT, PT, -R13, RZ, RZ ;  /* 0x000000ff0d0d7210 */ /* 0x000fce0007ffe1ff */
.L_x_5517:
[----:B------:R-:W0:Y:S01]  /*6200*/  LDS R22, [R14] ;  /* 0x000000000e167984 */ /* 0x000e220000000800 */
[----:B------:R-:W-:Y:S02]  /*6210*/  VIADD R13, R13, 0x1 ;  /* 0x000000010d0d7836 */ /* 0x000fe40000000000 */
[----:B------:R-:W-:-:S03]  /*6220*/  VIADD R11, R11, 0x40 ;  /* 0x000000400b0b7836 */ /* 0x000fc60000000000 */
[----:B------:R-:W-:Y:S01]  /*6230*/  ISETP.NE.AND P0, PT, R13, RZ, PT ;  /* 0x000000ff0d00720c */ /* 0x000fe20003f05270 */
[----:B0-----:R-:W-:-:S04]  /*6240*/  FADD.FTZ R22, -R9, R22 ;  /* 0x0000001609167221 */ /* 0x001fc80000010100 */
[----:B------:R-:W-:-:S04]  /*6250*/  FMUL.FTZ R22, R22, 1.4426950216293334961 ;  /* 0x3fb8aa3b16167820 */ /* 0x000fc80000410000 */
[----:B------:R-:W0:Y:S02]  /*6260*/  MUFU.EX2 R15, R22 ;  /* 0x00000016000f7308 */ /* 0x000e240000000800 */
[----:B0-----:R0:W-:Y:S01]  /*6270*/  STS [R14], R15 ;  /* 0x0000000f0e007388 */ /* 0x0011e20000000800 */
[----:B------:R-:W-:Y:S01]  /*6280*/  FADD.FTZ R10, R15, R10 ;  /* 0x0000000a0f0a7221 */ /* 0x000fe20000010000 */
[----:B0-----:R-:W-:Y:S01]  /*6290*/  VIADD R14, R14, 0x100 ;  /* 0x000001000e0e7836 */ /* 0x001fe20000000000 */
[----:B------:R-:W-:Y:S06]  /*62a0*/  @P0 BRA `(.L_x_5517) ;  /* 0xfffffffc00d40947 */ /* 0x000fec000383ffff */
.L_x_5516:
[----:B------:R-:W-:Y:S05]  /*62b0*/  BSYNC.RECONVERGENT B1 ;  /* 0x0000000000017941 */ /* 0x000fea0003800200 */
.L_x_5515:
        /* <DEDUP_REMOVED lines=9> */
[----:B------:R-:W1:Y:S04]  /*6350*/  LDS R24, [R14+0x100] ;  /* 0x000100000e187984 */ /* 0x000e680000000800 */
[----:B------:R-:W4:Y:S04]  /*6360*/  LDS R26, [R14+0x200] ;  /* 0x000200000e1a7984 */ /* 0x000f280000000800 */
[----:B------:R-:W5:Y:S01]  /*6370*/  LDS R28, [R14+0x300] ;  /* 0x000300000e1c7984 */ /* 0x000f620000000800 */
[C---:B0-----:R-:W-:Y:S01]  /*6380*/  FADD.FTZ R22, -R9.reuse, R22 ;  /* 0x0000001609167221 */ /* 0x041fe20000010100 */
[----:B-1----:R-:W-:-:S03]  /*6390*/  FADD.FTZ R24, -R9, R24 ;  /* 0x0000001809187221 */ /* 0x002fc60000010100 */
[----:B------:R-:W-:Y:S01]  /*63a0*/  FMUL.FTZ R22, R22, 1.4426950216293334961 ;  /* 0x3fb8aa3b16167820 */ /* 0x000fe20000410000 */
[C---:B----4-:R-:W-:Y:S01]  /*63b0*/  FADD.FTZ R26, -R9.reuse, R26 ;  /* 0x0000001a091a7221 */ /* 0x050fe20000010100 */
[----:B------:R-:W-:Y:S02]  /*63c0*/  FMUL.FTZ R24, R24, 1.4426950216293334961 ;  /* 0x3fb8aa3b18187820 */ /* 0x000fe40000410000 */
        /* <DEDUP_REMOVED lines=24> */
.L_x_5520:
[----:B------:R-:W0:Y:S01]  /*6550*/  LDS R22, [R14+-0x200] ;  /* 0xfffe00000e167984 */ /* 0x000e220000000800 */
[----:B------:R-:W-:-:S03]  /*6560*/  VIADD R11, R11, 0x400 ;  /* 0x000004000b0b7836 */ /* 0x000fc60000000000 */
[----:B------:R-:W1:Y:S02]  /*6570*/  LDS R24, [R14+-0x100] ;  /* 0xffff00000e187984 */ /* 0x000e640000000800 */
[----:B------:R-:W-:Y:S02]  /*6580*/  ISETP.GE.AND P1, PT, R11, R54, PT ;  /* 0x000000360b00720c */ /* 0x000fe40003f26270 */
[----:B------:R-:W4:Y:S04]  /*6590*/  LDS R26, [R14] ;  /* 0x000000000e1a7984 */ /* 0x000f280000000800 */
[----:B------:R-:W5:Y:S04]  /*65a0*/  LDS R28, [R14+0x100] ;  /* 0x000100000e1c7984 */ /* 0x000f680000000800 */
[----:B------:R-:W3:Y:S04]  /*65b0*/  LDS R30, [R14+0x200] ;  /* 0x000200000e1e7984 */ /* 0x000ee80000000800 */
        /* <DEDUP_REMOVED lines=22> */
[----:B------:R-:W1:Y:S01]  /*6720*/  LDS R52, [R14+0xd00] ;  /* 0x000d00000e347984 */ /* 0x000e620000000800 */
[C---:B--2---:R-:W-:Y:S01]  /*6730*/  FADD.FTZ R32, -R9.reuse, R32 ;  /* 0x0000002009207221 */ /* 0x044fe20000010100 */
[----:B------:R-:W-:Y:S01]  /*6740*/  FMUL.FTZ R30, R30, 1.4426950216293334961 ;  /* 0x3fb8aa3b1e1e7820 */ /* 0x000fe20000410000 */
[----:B------:R-:W2:Y:S01]  /*6750*/  MUFU.EX2 R21, R28 ;  /* 0x0000001c00157308 */ /* 0x000ea20000000800 */
[----:B------:R-:W-:Y:S01]  /*6760*/  FADD.FTZ R34, -R9, R34 ;  /* 0x0000002209227221 */ /* 0x000fe20000010100 */
        /* <DEDUP_REMOVED lines=15> */
[C---:B------:R-:W-:Y:S01]  /*6860*/  FADD.FTZ R42, -R9.reuse, R42 ;  /* 0x0000002a092a7221 */ /* 0x040fe20000010100 */
[----:B----4-:R-:W-:Y:S01]  /*6870*/  FADD.FTZ R10, R10, R25 ;  /* 0x000000190a0a7221 */ /* 0x010fe20000010000 */
[----:B------:R-:W-:Y:S01]  /*6880*/  FMUL.FTZ R40, R40, 1.4426950216293334961 ;  /* 0x3fb8aa3b28287820 */ /* 0x000fe20000410000 */
[----:B------:R-:W4:Y:S01]  /*6890*/  MUFU.EX2 R33, R38 ;  /* 0x0000002600217308 */ /* 0x000f220000000800 */
[C---:B0-----:R-:W-:Y:S01]  /*68a0*/  FADD.FTZ R44, -R9.reuse, R44 ;  /* 0x0000002c092c7221 */ /* 0x041fe20000010100 */
[----:B-----5:R-:W-:Y:S01]  /*68b0*/  FADD.FTZ R10, R10, R27 ;  /* 0x0000001b0a0a7221 */ /* 0x020fe20000010000 */
[----:B------:R-:W-:Y:S01]  /*68c0*/  FMUL.FTZ R42, R42, 1.4426950216293334961 ;  /* 0x3fb8aa3b2a2a7820 */ /* 0x000fe20000410000 */
[----:B------:R-:W0:Y:S01]  /*68d0*/  MUFU.EX2 R35, R40 ;  /* 0x0000002800237308 */ /* 0x000e220000000800 */
[----:B------:R5:W-:Y:S01]  /*68e0*/  STS [R14+-0x200], R13 ;  /* 0xfffe000d0e007388 */ /* 0x000be20000000800 */
[----:B---3--:R-:W-:Y:S01]  /*68f0*/  FADD.FTZ R10, R10, R29 ;  /* 0x0000001d0a0a7221 */ /* 0x008fe20000010000 */
[C---:B-1----:R-:W-:Y:S01]  /*6900*/  FADD.FTZ R46, -R9.reuse, R46 ;  /* 0x0000002e092e7221 */ /* 0x042fe20000010100 */
[----:B------:R-:W-:Y:S01]  /*6910*/  FMUL.FTZ R44, R44, 1.4426950216293334961 ;  /* 0x3fb8aa3b2c2c7820 */ /* 0x000fe20000410000 */
[----:B------:R1:W-:Y:S01]  /*6920*/  STS [R14+-0x100], R15 ;  /* 0xffff000f0e007388 */ /* 0x0003e20000000800 */
[----:B--2---:R-:W-:Y:S01]  /*6930*/  FADD.FTZ R10, R10, R31 ;  /* 0x0000001f0a0a7221 */ /* 0x004fe20000010000 */
[C---:B------:R-:W-:Y:S01]  /*6940*/  FADD.FTZ R48, -R9.reuse, R48 ;  /* 0x0000003009307221 */ /* 0x040fe20000010100 */
[----:B------:R-:W-:Y:S01]  /*6950*/  FMUL.FTZ R46, R46, 1.4426950216293334961 ;  /* 0x3fb8aa3b2e2e7820 */ /* 0x000fe20000410000 */
[C---:B------:R-:W-:Y:S01]  /*6960*/  FADD.FTZ R50, -R9.reuse, R50 ;  /* 0x0000003209327221 */ /* 0x040fe20000010100 */
[----:B----4-:R-:W-:Y:S01]  /*6970*/  FADD.FTZ R10, R10, R33 ;  /* 0x000000210a0a7221 */ /* 0x010fe20000010000 */
[----:B-----5:R-:W2:Y:S01]  /*6980*/  MUFU.EX2 R13, R42 ;  /* 0x0000002a000d7308 */ /* 0x020ea20000000800 */
        /* <DEDUP_REMOVED lines=32> */
.L_x_5519:
[----:B------:R-:W-:Y:S05]  /*6b90*/  BSYNC.RECONVERGENT B1 ;  /* 0x0000000000017941 */ /* 0x000fea0003800200 */
.L_x_5518:
        /* <DEDUP_REMOVED lines=10> */
[----:B------:R-:W3:Y:S04]  /*6c40*/  LDS R30, [R14+0x200] ;  /* 0x000200000e1e7984 */ /* 0x000ee80000000800 */
[----:B--2---:R-:W2:Y:S04]  /*6c50*/  LDS R32, [R14+0x300] ;  /* 0x000300000e207984 */ /* 0x004ea80000000800 */
[----:B------:R-:W2:Y:S04]  /*6c60*/  LDS R34, [R14+0x400] ;  /* 0x000400000e227984 */ /* 0x000ea80000000800 */
[----:B------:R-:W2:Y:S01]  /*6c70*/  LDS R36, [R14+0x500] ;  /* 0x000500000e247984 */ /* 0x000ea20000000800 */
[C---:B0-----:R-:W-:Y:S01]  /*6c80*/  FADD.FTZ R22, -R9.reuse, R22 ;  /* 0x0000001609167221 */ /* 0x041fe20000010100 */
[----:B-1----:R-:W-:-:S03]  /*6c90*/  FADD.FTZ R24, -R9, R24 ;  /* 0x0000001809187221 */ /* 0x002fc60000010100 */
[----:B------:R-:W-:Y:S01]  /*6ca0*/  FMUL.FTZ R22, R22, 1.4426950216293334961 ;  /* 0x3fb8aa3b16167820 */ /* 0x000fe20000410000 */
[C---:B----4-:R-:W-:Y:S01]  /*6cb0*/  FADD.FTZ R26, -R9.reuse, R26 ;  /* 0x0000001a091a7221 */ /* 0x050fe20000010100 */
[----:B------:R-:W-:Y:S02]  /*6cc0*/  FMUL.FTZ R24, R24, 1.4426950216293334961 ;  /* 0x3fb8aa3b18187820 */ /* 0x000fe40000410000 */
[----:B------:R-:W0:Y:S01]  /*6cd0*/  MUFU.EX2 R13, R22 ;  /* 0x00000016000d7308 */ /* 0x000e220000000800 */
[C---:B-----5:R-:W-:Y:S01]  /*6ce0*/  FADD.FTZ R28, -R9.reuse, R28 ;  /* 0x0000001c091c7221 */ /* 0x060fe20000010100 */
[----:B------:R-:W-:Y:S02]  /*6cf0*/  FMUL.FTZ R26, R26, 1.4426950216293334961 ;  /* 0x3fb8aa3b1a1a7820 */ /* 0x000fe40000410000 */
[----:B------:R-:W1:Y:S01]  /*6d00*/  MUFU.EX2 R15, R24 ;  /* 0x00000018000f7308 */ /* 0x000e620000000800 */
[----:B---3--:R-:W-:Y:S01]  /*6d10*/  FADD.FTZ R30, -R9, R30 ;  /* 0x0000001e091e7221 */ /* 0x008fe20000010100 */
        /* <DEDUP_REMOVED lines=31> */
.L_x_5522:
[----:B------:R-:W-:Y:S05]  /*6f10*/  BSYNC.RECONVERGENT B1 ;  /* 0x0000000000017941 */ /* 0x000fea0003800200 */
.L_x_5521:
[----:B------:R-:W-:-:S13]  /*6f20*/  ISETP.GT.AND P1, PT, R11, R18, PT ;  /* 0x000000120b00720c */ /* 0x000fda0003f24270 */
        /* <DEDUP_REMOVED lines=26> */
.L_x_5514:
        /* <DEDUP_REMOVED lines=11> */
[----:B------:R-:W-:-:S03]  /*7180*/  IMAD.MOV.U32 R10, RZ, RZ, RZ ;  /* 0x000000ffff0a7224 */ /* 0x000fc600078e00ff */
[----:B------:R-:W-:-:S05]  /*7190*/  SHF.R.S32.HI R28, RZ, 0x1f, R26 ;  /* 0x0000001fff1c7819 */ /* 0x000fca000001141a */
[----:B------:R-:W-:Y:S05]  /*71a0*/  @!P0 BRA `(.L_x_5524) ;  /* 0x0000000000688947 */ /* 0x000fea0003800000 */
[----:B------:R-:W-:Y:S01]  /*71b0*/  VIADD R17, R17, 0x410 ;  /* 0x0000041011117836 */ /* 0x000fe20000000000 */
[----:B------:R-:W-:Y:S01]  /*71c0*/  LEA.HI R10, R22, 0x1, RZ, 0x1a ;  /* 0x00000001160a7811 */ /* 0x000fe200078fd0ff */
[--C-:B------:R-:W-:Y:S01]  /*71d0*/  IMAD.MOV.U32 R11, RZ, RZ, R5.reuse ;  /* 0x000000ffff0b7224 */ /* 0x100fe200078e0005 */
[----:B------:R-:W-:Y:S02]  /*71e0*/  IADD3 R14, P0, P2, R26, R14, R5 ;  /* 0x0000000e1a0e7210 */ /* 0x000fe40007a1e005 */
[----:B------:R-:W-:Y:S02]  /*71f0*/  LEA R17, R24, R17, 0x18 ;  /* 0x0000001118117211 */ /* 0x000fe400078ec0ff */
[----:B------:R-:W-:Y:S01]  /*7200*/  LOP3.LUT R13, R10, 0x3, RZ, 0xc0, !PT ;  /* 0x000000030a0d7812 */ /* 0x000fe200078ec0ff */
[----:B------:R-:W-:Y:S01]  /*7210*/  HFMA2 R10, -RZ, RZ, 0, 0 ;  /* 0x00000000ff0a7431 */ /* 0x000fe200000001ff */
[----:B------:R-:W-:Y:S01]  /*7220*/  IADD3.X R15, PT, PT, R28, R15, RZ, P0, P2 ;  /* 0x0000000f1c0f7210 */ /* 0x000fe200007e44ff */
[----:B------:R-:W-:-:S02]  /*7230*/  IMAD.IADD R17, R12, 0x1, R17 ;  /* 0x000000010c117824 */ /* 0x000fc400078e0211 */
[----:B------:R-:W-:-:S07]  /*7240*/  IMAD.MOV R13, RZ, RZ, -R13 ;  /* 0x000000ffff0d7224 */ /* 0x000fce00078e0a0d */
.L_x_5525:
[----:B------:R1:W4:Y:S01]  /*7250*/  LDG.E.U8 R21, desc[UR36][R14.64] ;  /* 0x000000240e157981 */ /* 0x000322000c1e1100 */
[----:B------:R-:W-:Y:S01]  /*7260*/  IADD3 R13, PT, PT, R13, 0x1, RZ ;  /* 0x000000010d0d7810 */ /* 0x000fe20007ffe0ff */
[----:B------:R-:W-:Y:S01]  /*7270*/  VIADD R11, R11, 0x40 ;  /* 0x000000400b0b7836 */ /* 0x000fe20000000000 */
[----:B-1----:R-:W-:-:S05]  /*7280*/  IADD3 R14, P2, PT, R14, 0x40, RZ ;  /* 0x000000400e0e7810 */ /* 0x002fca0007f5e0ff */
[----:B------:R-:W-:Y:S01]  /*7290*/  IMAD.X R15, RZ, RZ, R15, P2 ;  /* 0x000000ffff0f7224 */ /* 0x000fe200010e060f */
[----:B----4-:R-:W-:Y:S01]  /*72a0*/  ISETP.NE.AND P0, PT, R21, RZ, PT ;  /* 0x000000ff1500720c */ /* 0x010fe20003f05270 */
[----:B------:R-:W-:-:S12]  /*72b0*/  IMAD.MOV.U32 R21, RZ, RZ, RZ ;  /* 0x000000ffff157224 */ /* 0x000fd800078e00ff */
        /* <DEDUP_REMOVED lines=9> */
.L_x_5524:
[----:B------:R-:W-:Y:S05]  /*7350*/  BSYNC.RECONVERGENT B1 ;  /* 0x0000000000017941 */ /* 0x000fea0003800200 */
.L_x_5523:
[----:B------:R-:W-:Y:S05]  /*7360*/  @!P1 BRA `(.L_x_5513) ;  /* 0x0000000000d89947 */ /* 0x000fea0003800000 */
[----:B------:R-:W1:Y:S01]  /*7370*/  S2R R24, SR_CgaCtaId ;  /* 0x0000000000187919 */ /* 0x000e620000008800 */
[----:B------:R-:W4:Y:S01]  /*7380*/  LDCU.64 UR4, c[0x0][0x420] ;  /* 0x00008400ff0477ac */ /* 0x000f220008000a00 */
[----:B------:R-:W-:Y:S01]  /*7390*/  MOV R13, 0x400 ;  /* 0x00000400000d7802 */ /* 0x000fe20000000f00 */
[----:B------:R-:W-:-:S03]  /*73a0*/  IMAD.SHL.U32 R22, R23, 0x4, RZ ;  /* 0x0000000417167824 */ /* 0x000fc600078e00ff */
[----:B------:R-:W-:Y:S01]  /*73b0*/  IADD3 R15, PT, PT, R13, 0x410, RZ ;  /* 0x000004100d0f7810 */ /* 0x000fe20007ffe0ff */
[----:B------:R-:W-:Y:S01]  /*73c0*/  IMAD R13, R11, 0x4, -R22 ;  /* 0x000000040b0d7824 */ /* 0x000fe200078e0a16 */
[----:B----4-:R-:W-:-:S04]  /*73d0*/  IADD3 R14, P0, P1, R26, UR4, R11 ;  /* 0x000000041a0e7c10 */ /* 0x010fc8000f91e00b */
[----:B------:R-:W-:Y:S02]  /*73e0*/  IADD3 R14, P2, PT, R14, 0x80, RZ ;  /* 0x000000800e0e7810 */ /* 0x000fe40007f5e0ff */
[----:B-1----:R-:W-:Y:S02]  /*73f0*/  LEA R24, R24, R15, 0x18 ;  /* 0x0000000f18187211 */ /* 0x002fe400078ec0ff */
[----:B------:R-:W-:Y:S02]  /*7400*/  IADD3.X R15, PT, PT, R28, UR5, RZ, P0, P1 ;  /* 0x000000051c0f7c10 */ /* 0x000fe400087e24ff */
[----:B------:R-:W-:-:S03]  /*7410*/  IADD3 R13, PT, PT, R13, 0x200, R24 ;  /* 0x000002000d0d7810 */ /* 0x000fc60007ffe018 */
[----:B------:R-:W-:-:S07]  /*7420*/  IMAD.X R15, RZ, RZ, R15, P2 ;  /* 0x000000ffff0f7224 */ /* 0x000fce00010e060f */
.L_x_5526:
[----:B------:R-:W4:Y:S04]  /*7430*/  LDG.E.U8 R22, desc[UR36][R14.64+-0x80] ;  /* 0xffff80240e167981 */ /* 0x000f28000c1e1100 */
[----:B------:R-:W5:Y:S04]  /*7440*/  LDG.E.U8 R17, desc[UR36][R14.64+-0x40] ;  /* 0xffffc0240e117981 */ /* 0x000f68000c1e1100 */
[----:B------:R-:W2:Y:S04]  /*7450*/  LDG.E.U8 R21, desc[UR36][R14.64] ;  /* 0x000000240e157981 */ /* 0x000ea8000c1e1100 */
[----:B------:R-:W3:Y:S01]  /*7460*/  LDG.E.U8 R24, desc[UR36][R14.64+0x40] ;  /* 0x000040240e187981 */ /* 0x000ee2000c1e1100 */
[----:B------:R-:W-:Y:S01]  /*7470*/  VIADD R11, R11, 0x100 ;  /* 0x000001000b0b7836 */ /* 0x000fe20000000000 */
[----:B----4-:R-:W-:-:S02]  /*7480*/  ISETP.NE.AND P0, PT, R22, RZ, PT ;  /* 0x000000ff1600720c */ /* 0x010fc40003f05270 */
[----:B-----5:R-:W-:Y:S01]  /*7490*/  ISETP.NE.AND P1, PT, R17, RZ, PT ;  /* 0x000000ff1100720c */ /* 0x020fe20003f25270 */
[----:B------:R-:W-:Y:S01]  /*74a0*/  IMAD.MOV.U32 R17, RZ, RZ, RZ ;  /* 0x000000ffff117224 */ /* 0x000fe200078e00ff */
[----:B--2---:R-:W-:Y:S02]  /*74b0*/  ISETP.NE.AND P2, PT, R21, RZ, PT ;  /* 0x000000ff1500720c */ /* 0x004fe40003f45270 */
        /* <DEDUP_REMOVED lines=8> */
[----:B------:R-:W-:Y:S02]  /*7540*/  IMAD.MOV.U32 R24, RZ, RZ, RZ ;  /* 0x000000ffff187224 */ /* 0x000fe400078e00ff */
[----:B------:R-:W0:Y:S01]  /*7550*/  @!P0 MUFU.EX2 R17, R22 ;  /* 0x0000001600118308 */ /* 0x000e220000000800 */
[----:B------:R-:W-:Y:S01]  /*7560*/  @!P1 FMUL.FTZ R21, R21, 1.4426950216293334961 ;  /* 0x3fb8aa3b15159820 */ /* 0x000fe20000410000 */
[C---:B--2---:R-:W-:Y:S01]  /*7570*/  @!P2 FADD.FTZ R25, -R9.reuse, R26 ;  /* 0x0000001a0919a221 */ /* 0x044fe20000010100 */
[----:B------:R-:W-:Y:S01]  /*7580*/  MOV R26, RZ ;  /* 0x000000ff001a7202 */ /* 0x000fe20000000f00 */
[----:B---3--:R-:W-:Y:S01]  /*7590*/  @!P3 FADD.FTZ R27, -R9, R28 ;  /* 0x0000001c091bb221 */ /* 0x008fe20000010100 */
[----:B------:R0:W1:Y:S01]  /*75a0*/  @!P1 MUFU.EX2 R24, R21 ;  /* 0x0000001500189308 */ /* 0x0000620000000800 */
[----:B------:R-:W-:Y:S01]  /*75b0*/  @!P2 FMUL.FTZ R25, R25, 1.4426950216293334961 ;  /* 0x3fb8aa3b1919a820 */ /* 0x000fe20000410000 */
[----:B------:R-:W-:-:S02]  /*75c0*/  IMAD.MOV.U32 R28, RZ, RZ, RZ ;  /* 0x000000ffff1c7224 */ /* 0x000fc400078e00ff */
[----:B------:R-:W-:Y:S01]  /*75d0*/  @!P3 FMUL.FTZ R27, R27, 1.4426950216293334961 ;  /* 0x3fb8aa3b1b1bb820 */ /* 0x000fe20000410000 */
[----:B------:R-:W-:Y:S01]  /*75e0*/  ISETP.GT.AND P0, PT, R11, R18, PT ;  /* 0x000000120b00720c */ /* 0x000fe20003f04270 */
        /* <DEDUP_REMOVED lines=14> */
.L_x_5513:
[----:B------:R-:W-:Y:S05]  /*76d0*/  BSYNC.RECONVERGENT B0 ;  /* 0x0000000000007941 */ /* 0x000fea0003800200 */
.L_x_5512:
[----:B0-----:R-:W0:Y:S01]  /*76e0*/  SHFL.BFLY PT, R9, R10, 0x10, 0x1f ;  /* 0x0e001f000a097f89 */ /* 0x001e2200000e0000 */
[C---:B------:R-:W-:Y:S01]  /*76f0*/  ISETP.NE.AND P0, PT, R6.reuse, RZ, PT ;  /* 0x000000ff0600720c */ /* 0x040fe20003f05270 */
[----:B------:R-:W1:Y:S01]  /*7700*/  LDCU.U8 UR6, c[0x0][0x48c] ;  /* 0x00009180ff0677ac */ /* 0x000e620008000000 */
[----:B------:R-:W-:Y:S01]  /*7710*/  ISETP.GT.U32.AND P1, PT, R6, 0x1, PT ;  /* 0x000000010600780c */ /* 0x000fe20003f24070 */
[----:B------:R-:W4:Y:S10]  /*7720*/  S2UR UR4, SR_CTAID.Y ;  /* 0x00000000000479c3 */ /* 0x000f340000002600 */
[----:B------:R-:W-:-:S04]  /*7730*/  @!P0 SHF.R.U32.HI R15, RZ, 0x3, R20 ;  /* 0x00000003ff0f8819 */ /* 0x000fc80000011614 */
[----:B------:R-:W-:Y:S01]  /*7740*/  @!P0 LOP3.LUT R6, R15, 0x7c, RZ, 0xc0, !PT ;  /* 0x0000007c0f068812 */ /* 0x000fe200078ec0ff */
[----:B-1----:R-:W-:-:S03]  /*7750*/  UISETP.NE.AND UP0, UPT, UR6, URZ, UPT ;  /* 0x000000ff0600728c */ /* 0x002fc6000bf05270 */
[----:B------:R-:W-:Y:S01]  /*7760*/  @!P0 IADD3 R24, PT, PT, R6, R7, RZ ;  /* 0x0000000706188210 */ /* 0x000fe20007ffe0ff */
[----:B0-----:R-:W-:-:S05]  /*7770*/  FADD.FTZ R9, R9, R10 ;  /* 0x0000000a09097221 */ /* 0x001fca0000010000 */
[----:B------:R-:W0:Y:S02]  /*7780*/  SHFL.BFLY PT, R14, R9, 0x8, 0x1f ;  /* 0x0d001f00090e7f89 */ /* 0x000e2400000e0000 */
[----:B0-----:R-:W-:-:S05]  /*7790*/  FADD.FTZ R14, R9, R14 ;  /* 0x0000000e090e7221 */ /* 0x001fca0000010000 */
[----:B------:R-:W0:Y:S02]  /*77a0*/  SHFL.BFLY PT, R11, R14, 0x4, 0x1f ;  /* 0x0c801f000e0b7f89 */ /* 0x000e2400000e0000 */
[----:B0-----:R-:W-:Y:S02]  /*77b0*/  FADD.FTZ R11, R14, R11 ;  /* 0x0000000b0e0b7221 */ /* 0x001fe40000010000 */
[----:B------:R-:W4:Y:S03]  /*77c0*/  LDC R14, c[0x0][0x3f8] ;  /* 0x0000fe00ff0e7b82 */ /* 0x000f260000000800 */
[----:B------:R-:W0:Y:S02]  /*77d0*/  SHFL.BFLY PT, R22, R11, 0x2, 0x1f ;  /* 0x0c401f000b167f89 */ /* 0x000e2400000e0000 */
[----:B0-----:R-:W-:-:S05]  /*77e0*/  FADD.FTZ R22, R11, R22 ;  /* 0x000000160b167221 */ /* 0x001fca0000010000 */
[----:B------:R-:W0:Y:S02]  /*77f0*/  SHFL.BFLY PT, R13, R22, 0x1, 0x1f ;  /* 0x0c201f00160d7f89 */ /* 0x000e2400000e0000 */
[----:B0-----:R-:W-:Y:S02]  /*7800*/  FADD.FTZ R7, R22, R13 ;  /* 0x0000000d16077221 */ /* 0x001fe40000010000 */
[----:B------:R-:W4:Y:S03]  /*7810*/  S2R R13, SR_CTAID.X ;  /* 0x00000000000d7919 */ /* 0x000f260000002500 */
[----:B------:R-:W-:Y:S01]  /*7820*/  @!P0 STS [R24+0x8], R7 ;  /* 0x0000080718008388 */ /* 0x000fe20000000800 */
[----:B------:R-:W-:Y:S01]  /*7830*/  BAR.SYNC.DEFER_BLOCKING 0x0 ;  /* 0x0000000000007b1d */ /* 0x000fe20000010000 */
[----:B------:R-:W-:-:S05]  /*7840*/  ISETP.GT.AND P0, PT, R5, R18, PT ;  /* 0x000000120500720c */ /* 0x000fca0003f04270 */
[----:B------:R0:W1:Y:S01]  /*7850*/  @!P1 LDS R7, [R8+0x8] ;  /* 0x0000080008079984 */ /* 0x0000620000000800 */
[----:B----4-:R-:W-:Y:S01]  /*7860*/  IMAD R17, R14, UR4, R13 ;  /* 0x000000040e117c24 */ /* 0x010fe2000f8e020d */
[----:B0-----:R-:W-:Y:S02]  /*7870*/  CS2R R8, SRZ ;  /* 0x0000000000087805 */ /* 0x001fe4000001ff00 */
[----:B-1----:R-:W0:Y:S02]  /*7880*/  SHFL.BFLY PT, R6, R7, 0x1, 0x1f ;  /* 0x0c201f0007067f89 */ /* 0x002e2400000e0000 */
[----:B0-----:R-:W-:-:S06]  /*7890*/  FADD.FTZ R10, R6, R7 ;  /* 0x00000007060a7221 */ /* 0x001fcc0000010000 */
[----:B------:R-:W0:Y:S02]  /*78a0*/  SHFL.IDX PT, R10, R10, RZ, 0x1f ;  /* 0x00001fff0a0a7589 */ /* 0x000e2400000e0000 */
[----:B0-----:R-:W-:-:S06]  /*78b0*/  FADD.FTZ R6, R10, 9.9999999747524270788e-07 ;  /* 0x358637bd0a067421 */ /* 0x001fcc0000010000 */
[----:B------:R-:W0:Y:S01]  /*78c0*/  MUFU.RCP R6, R6 ;  /* 0x0000000600067308 */ /* 0x000e220000001000 */
[----:B------:R-:W-:Y:S05]  /*78d0*/  BRA.U !UP0, `(.L_x_5527) ;  /* 0x0000000108187547 */ /* 0x000fea000b800000 */
[----:B------:R-:W1:Y:S08]  /*78e0*/  LDC R8, c[0x0][0x488] ;  /* 0x00012200ff087b82 */ /* 0x000e700000000800 */
[----:B------:R-:W1:Y:S08]  /*78f0*/  LDC R7, c[0x0][0x40c] ;  /* 0x00010300ff077b82 */ /* 0x000e700000000800 */
[----:B------:R-:W4:Y:S01]  /*7900*/  LDC R10, c[0x0][0x3f4] ;  /* 0x0000fd00ff0a7b82 */ /* 0x000f220000000800 */
[----:B-1----:R-:W-:-:S04]  /*7910*/  IMAD R7, R17, R8, R7 ;  /* 0x0000000811077224 */ /* 0x002fc800078e0207 */
[----:B----4-:R-:W-:-:S05]  /*7920*/  IMAD R8, R7, R10, RZ ;  /* 0x0000000a07087224 */ /* 0x010fca00078e02ff */
[----:B------:R-:W-:-:S07]  /*7930*/  SHF.R.S32.HI R9, RZ, 0x1f, R8 ;  /* 0x0000001fff097819 */ /* 0x000fce0000011408 */
.L_x_5527:
        /* <DEDUP_REMOVED lines=23> */
.L_x_5533:
[----:B------:R-:W0:Y:S01]  /*7ab0*/  LDS R9, [R4] ;  /* 0x0000000004097984 */ /* 0x000e220000000800 */
[----:B------:R-:W-:-:S04]  /*7ac0*/  IADD3 R7, PT, PT, R7, 0x1, RZ ;  /* 0x0000000107077810 */ /* 0x000fc80007ffe0ff */
[----:B------:R-:W-:Y:S01]  /*7ad0*/  ISETP.NE.AND P0, PT, R7, RZ, PT ;  /* 0x000000ff0700720c */ /* 0x000fe20003f05270 */
[----:B0-----:R-:W-:-:S05]  /*7ae0*/  FMUL.FTZ R9, R9, R6 ;  /* 0x0000000609097220 */ /* 0x001fca0000410000 */
[----:B------:R0:W-:Y:S02]  /*7af0*/  STS [R4], R9 ;  /* 0x0000000904007388 */ /* 0x0001e40000000800 */
[----:B0-----:R-:W-:-:S05]  /*7b00*/  VIADD R4, R4, 0x100 ;  /* 0x0000010004047836 */ /* 0x001fca0000000000 */
[----:B------:R-:W-:Y:S05]  /*7b10*/  @P0 BRA `(.L_x_5533) ;  /* 0xfffffffc00e40947 */ /* 0x000fea000383ffff */
.L_x_5532:
[----:B------:R-:W-:Y:S05]  /*7b20*/  BSYNC.RECONVERGENT B1 ;  /* 0x0000000000017941 */ /* 0x000fea0003800200 */
.L_x_5531:
[----:B------:R-:W-:Y:S05]  /*7b30*/  @!P1 BRA `(.L_x_5529) ;  /* 0x0000001400109947 */ /* 0x000fea0003800000 */
[----:B------:R-:W1:Y:S01]  /*7b40*/  S2UR UR5, SR_CgaCtaId ;  /* 0x00000000000579c3 */ /* 0x000e620000008800 */
[----:B------:R-:W-:Y:S01]  /*7b50*/  UMOV UR4, 0x400 ;  /* 0x0000040000047882 */ /* 0x000fe20000000000 */
[----:B------:R-:W-:Y:S01]  /*7b60*/  IMAD.SHL.U32 R4, R23, 0x4, RZ ;  /* 0x0000000417047824 */ /* 0x000fe200078e00ff */
[----:B------:R-:W-:Y:S01]  /*7b70*/  UIADD3 UR4, UPT, UPT, UR4, 0x410, URZ ;  /* 0x0000041004047890 */ /* 0x000fe2000fffe0ff */
[C---:B------:R-:W-:Y:S02]  /*7b80*/  VIADD R21, R5.reuse, 0x100 ;  /* 0x0000010005157836 */ /* 0x040fe40000000000 */
[----:B------:R-:W-:-:S03]  /*7b90*/  IMAD R4, R5, 0x4, -R4 ;  /* 0x0000000405047824 */ /* 0x000fc600078e0a04 */
[----:B------:R-:W-:Y:S01]  /*7ba0*/  ISETP.GT.AND P0, PT, R21, R18, PT ;  /* 0x000000121500720c */ /* 0x000fe20003f04270 */
[----:B-1----:R-:W-:-:S06]  /*7bb0*/  ULEA UR4, UR5, UR4, 0x18 ;  /* 0x0000000405047291 */ /* 0x002fcc000f8ec0ff */
[----:B------:R-:W-:-:S03]  /*7bc0*/  IADD3 R5, PT, PT, R4, UR4, RZ ;  /* 0x0000000404057c10 */ /* 0x000fc6000fffe0ff */
[----:B------:R-:W0:Y:S04]  /*7bd0*/  LDS R7, [R4+UR4] ;  /* 0x0000000404077984 */ /* 0x000e280008000800 */
[----:B------:R-:W1:Y:S04]  /*7be0*/  LDS R9, [R4+UR4+0x100] ;  /* 0x0001000404097984 */ /* 0x000e680008000800 */
[----:B------:R-:W4:Y:S04]  /*7bf0*/  LDS R11, [R4+UR4+0x200] ;  /* 0x00020004040b7984 */ /* 0x000f280008000800 */
[----:B------:R-:W5:Y:S01]  /*7c00*/  LDS R15, [R4+UR4+0x300] ;  /* 0x00030004040f7984 */ /* 0x000f620008000800 */
[-C--:B0-----:R-:W-:Y:S01]  /*7c10*/  FMUL.FTZ R7, R7, R6.reuse ;  /* 0x0000000607077220 */ /* 0x081fe20000410000 */
[----:B-1----:R-:W-:-:S04]  /*7c20*/  FMUL.FTZ R9, R9, R6 ;  /* 0x0000000609097220 */ /* 0x002fc80000410000 */
[----:B------:R0:W-:Y:S01]  /*7c30*/  STS [R4+UR4], R7 ;  /* 0x0000000704007988 */ /* 0x0001e20008000804 */
[----:B----4-:R-:W-:-:S03]  /*7c40*/  FMUL.FTZ R11, R11, R6 ;  /* 0x000000060b0b7220 */ /* 0x010fc60000410000 */
[----:B------:R0:W-:Y:S01]  /*7c50*/  STS [R4+UR4+0x100], R9 ;  /* 0x0001000904007988 */ /* 0x0001e20008000804 */
[----:B-----5:R-:W-:-:S03]  /*7c60*/  FMUL.FTZ R15, R15, R6 ;  /* 0x000000060f0f7220 */ /* 0x020fc60000410000 */
[----:B------:R0:W-:Y:S04]  /*7c70*/  STS [R4+UR4+0x200], R11 ;  /* 0x0002000b04007988 */ /* 0x0001e80008000804 */
[----:B------:R0:W-:Y:S01]  /*7c80*/  STS [R4+UR4+0x300], R15 ;  /* 0x0003000f04007988 */ /* 0x0001e20008000804 */
[----:B------:R-:W-:Y:S05]  /*7c90*/  @P0 BRA `(.L_x_5529) ;  /* 0x0000001000b80947 */ /* 0x000fea0003800000 */
[----:B0-----:R-:W-:Y:S01]  /*7ca0*/  IMAD.IADD R4, R18, 0x1, -R21 ;  /* 0x0000000112047824 */ /* 0x001fe200078e0a15 */
[----:B------:R-:W-:Y:S01]  /*7cb0*/  BSSY.RECONVERGENT B1, `(.L_x_5534) ;  /* 0x000003b000017945 */ /* 0x000fe20003800200 */
[----:B------:R-:W-:Y:S01]  /*7cc0*/  VIADD R5, R5, 0x600 ;  /* 0x0000060005057836 */ /* 0x000fe20000000000 */
[----:B------:R-:W-:Y:S02]  /*7cd0*/  PLOP3.LUT P0, PT, PT, PT, PT, 0x80, 0x8 ;  /* 0x000000000008781c */ /* 0x000fe40003f0f070 */
[----:B------:R-:W-:-:S13]  /*7ce0*/  ISETP.GT.AND P1, PT, R4, 0x2ff, PT ;  /* 0x000002ff0400780c */ /* 0x000fda0003f24270 */
[----:B------:R-:W-:Y:S05]  /*7cf0*/  @!P1 BRA `(.L_x_5535) ;  /* 0x0000000000d89947 */ /* 0x000fea0003800000 */
[----:B------:R-:W-:Y:S01]  /*7d00*/  PLOP3.LUT P0, PT, PT, PT, PT, 0x8, 0x80 ;  /* 0x000000000080781c */ /* 0x000fe20003f0e170 */
[----:B--2---:R-:W-:-:S12]  /*7d10*/  VIADD R34, R18, 0xfffffd01 ;  /* 0xfffffd0112227836 */ /* 0x004fd80000000000 */
.L_x_5536:
        /* <DEDUP_REMOVED lines=8> */
[----:B------:R-:W-:Y:S04]  /*7da0*/  LDS R29, [R5+0x400] ;  /* 0x00040000051d7984 */ /* 0x000fe80000000800 */
[----:B------:R-:W3:Y:S04]  /*7db0*/  LDS R31, [R5+0x500] ;  /* 0x00050000051f7984 */ /* 0x000ee80000000800 */
[----:B------:R-:W3:Y:S04]  /*7dc0*/  LDS R33, [R5+0x600] ;  /* 0x0006000005217984 */ /* 0x000ee80000000800 */
[----:B------:R-:W3:Y:S04]  /*7dd0*/  LDS R35, [R5+0x700] ;  /* 0x0007000005237984 */ /* 0x000ee80000000800 */
[----:B------:R-:W3:Y:S01]  /*7de0*/  LDS R37, [R5+0x800] ;  /* 0x0008000005257984 */ /* 0x000ee20000000800 */
[----:B0-----:R-:W-:-:S03]  /*7df0*/  FMUL.FTZ R4, R6, R7 ;  /* 0x0000000706047220 */ /* 0x001fc60000410000 */
[----:B------:R-:W0:Y:S01]  /*7e00*/  LDS R39, [R5+0x900] ;  /* 0x0009000005277984 */ /* 0x000e220000000800 */
[----:B-1----:R-:W-:-:S03]  /*7e10*/  FMUL.FTZ R8, R6, R9 ;  /* 0x0000000906087220 */ /* 0x002fc60000410000 */
[----:B------:R-:W1:Y:S01]  /*7e20*/  LDS R41, [R5+0xa00] ;  /* 0x000a000005297984 */ /* 0x000e620000000800 */
[----:B--2---:R-:W-:-:S03]  /*7e30*/  FMUL.FTZ R10, R6, R11 ;  /* 0x0000000b060a7220 */ /* 0x004fc60000410000 */
[----:B------:R-:W2:Y:S01]  /*7e40*/  LDS R43, [R5+0xb00] ;  /* 0x000b0000052b7984 */ /* 0x000ea20000000800 */
[----:B----4-:R-:W-:-:S03]  /*7e50*/  FMUL.FTZ R14, R6, R15 ;  /* 0x0000000f060e7220 */ /* 0x010fc60000410000 */
[----:B------:R-:W4:Y:S01]  /*7e60*/  LDS R45, [R5+0xc00] ;  /* 0x000c0000052d7984 */ /* 0x000f220000000800 */
[----:B-----5:R-:W-:-:S03]  /*7e70*/  FMUL.FTZ R22, R6, R25 ;  /* 0x0000001906167220 */ /* 0x020fc60000410000 */
[----:B------:R-:W5:Y:S01]  /*7e80*/  LDS R47, [R5+0xd00] ;  /* 0x000d0000052f7984 */ /* 0x000f620000000800 */
[----:B---3--:R-:W-:-:S03]  /*7e90*/  FMUL.FTZ R24, R6, R27 ;  /* 0x0000001b06187220 */ /* 0x008fc60000410000 */
[----:B------:R3:W-:Y:S04]  /*7ea0*/  STS [R5+-0x200], R4 ;  /* 0xfffe000405007388 */ /* 0x0007e80000000800 */
[----:B------:R0:W-:Y:S01]  /*7eb0*/  STS [R5+-0x100], R8 ;  /* 0xffff000805007388 */ /* 0x0001e20000000800 */
[----:B------:R-:W-:-:S03]  /*7ec0*/  FMUL.FTZ R26, R6, R31 ;  /* 0x0000001f061a7220 */ /* 0x000fc60000410000 */
[----:B------:R1:W-:Y:S01]  /*7ed0*/  STS [R5], R10 ;  /* 0x0000000a05007388 */ /* 0x0003e20000000800 */
[C---:B------:R-:W-:Y:S01]  /*7ee0*/  FMUL.FTZ R28, R6.reuse, R33 ;  /* 0x00000021061c7220 */ /* 0x040fe20000410000 */
[C---:B---3--:R-:W-:Y:S02]  /*7ef0*/  FMUL.FTZ R4, R6.reuse, R29 ;  /* 0x0000001d06047220 */ /* 0x048fe40000410000 */
[----:B------:R2:W-:Y:S01]  /*7f00*/  STS [R5+0x100], R14 ;  /* 0x0001000e05007388 */ /* 0x0005e20000000800 */
[----:B------:R-:W-:-:S03]  /*7f10*/  FMUL.FTZ R30, R6, R35 ;  /* 0x00000023061e7220 */ /* 0x000fc60000410000 */
[----:B------:R4:W-:Y:S01]  /*7f20*/  STS [R5+0x200], R22 ;  /* 0x0002001605007388 */ /* 0x0009e20000000800 */
[----:B------:R-:W-:-:S03]  /*7f30*/  FMUL.FTZ R32, R6, R37 ;  /* 0x0000002506207220 */ /* 0x000fc60000410000 */
[----:B------:R5:W-:Y:S01]  /*7f40*/  STS [R5+0x300], R24 ;  /* 0x0003001805007388 */ /* 0x000be20000000800 */
[C---:B0-----:R-:W-:Y:S01]  /*7f50*/  FMUL.FTZ R8, R6.reuse, R39 ;  /* 0x0000002706087220 */ /* 0x041fe20000410000 */
[C---:B-1----:R-:W-:Y:S02]  /*7f60*/  FMUL.FTZ R10, R6.reuse, R41 ;  /* 0x00000029060a7220 */ /* 0x042fe40000410000 */
[----:B------:R-:W-:Y:S01]  /*7f70*/  STS [R5+0x400], R4 ;  /* 0x0004000405007388 */ /* 0x000fe20000000800 */
[----:B--2---:R-:W-:-:S03]  /*7f80*/  FMUL.FTZ R14, R6, R43 ;  /* 0x0000002b060e7220 */ /* 0x004fc60000410000 */
        /* <DEDUP_REMOVED lines=13> */
.L_x_5535:
[----:B------:R-:W-:Y:S05]  /*8060*/  BSYNC.RECONVERGENT B1 ;  /* 0x0000000000017941 */ /* 0x000fea0003800200 */
.L_x_5534:
[----:B------:R-:W-:Y:S01]  /*8070*/  IMAD.IADD R4, R18, 0x1, -R21 ;  /* 0x0000000112047824 */ /* 0x000fe200078e0a15 */
[----:B------:R-:W-:Y:S04]  /*8080*/  BSSY.RECONVERGENT B1, `(.L_x_5537) ;  /* 0x000001e000017945 */ /* 0x000fe80003800200 */
        /* <DEDUP_REMOVED lines=29> */
.L_x_5538:
[----:B------:R-:W-:Y:S05]  /*8260*/  BSYNC.RECONVERGENT B1 ;  /* 0x0000000000017941 */ /* 0x000fea0003800200 */
.L_x_5537:
[----:B------:R-:W-:-:S13]  /*8270*/  ISETP.GT.AND P1, PT, R21, R18, PT ;  /* 0x000000121500720c */ /* 0x000fda0003f24270 */
        /* <DEDUP_REMOVED lines=14> */
.L_x_5530:
        /* <DEDUP_REMOVED lines=9> */
[----:B------:R-:W4:Y:S01]  /*83f0*/  LDCU.64 UR8, c[0x0][0x480] ;  /* 0x00009000ff0877ac */ /* 0x000f220008000a00 */
        /* <DEDUP_REMOVED lines=8> */
[----:B------:R-:W-:-:S04]  /*8480*/  IMAD.MOV R7, RZ, RZ, -R4 ;  /* 0x000000ffff077224 */ /* 0x000fc800078e0a04 */
[----:B------:R-:W-:Y:S01]  /*8490*/  IMAD.IADD R5, R5, 0x1, R10 ;  /* 0x0000000105057824 */ /* 0x000fe200078e020a */
[----:B----4-:R-:W-:-:S04]  /*84a0*/  LEA R14, P0, R21, UR8, 0x2 ;  /* 0x00000008150e7c11 */ /* 0x010fc8000f8010ff */
[----:B------:R-:W-:Y:S01]  /*84b0*/  LEA.HI.X R21, R21, UR9, R22, 0x2, P0 ;  /* 0x0000000915157c11 */ /* 0x000fe200080f1416 */
[----:B-1----:R-:W-:-:S06]  /*84c0*/  ULEA UR4, UR5, UR4, 0x18 ;  /* 0x0000000405047291 */ /* 0x002fcc000f8ec0ff */
[----:B------:R-:W-:-:S07]  /*84d0*/  VIADD R4, R12, UR4 ;  /* 0x000000040c047c36 */ /* 0x000fce0008000000 */
.L_x_5541:
[----:B-1----:R-:W0:Y:S01]  /*84e0*/  LDS R11, [R4] ;  /* 0x00000000040b7984 */ /* 0x002e220000000800 */
[----:B------:R-:W-:Y:S01]  /*84f0*/  IMAD.MOV.U32 R10, RZ, RZ, R14 ;  /* 0x000000ffff0a7224 */ /* 0x000fe200078e000e */
[----:B------:R-:W-:Y:S01]  /*8500*/  IADD3 R14, P2, PT, R14, 0x100, RZ ;  /* 0x000001000e0e7810 */ /* 0x000fe20007f5e0ff */
[----:B------:R-:W-:-:S05]  /*8510*/  VIADD R7, R7, 0x1 ;  /* 0x0000000107077836 */ /* 0x000fca0000000000 */
[----:B------:R-:W-:Y:S01]  /*8520*/  ISETP.NE.AND P0, PT, R7, RZ, PT ;  /* 0x000000ff0700720c */ /* 0x000fe20003f05270 */
[----:B0-----:R-:W-:Y:S01]  /*8530*/  FMUL.FTZ R15, R11, R6 ;  /* 0x000000060b0f7220 */ /* 0x001fe20000410000 */
[----:B------:R-:W-:Y:S01]  /*8540*/  MOV R11, R21 ;  /* 0x00000015000b7202 */ /* 0x000fe20000000f00 */
[----:B------:R-:W-:-:S03]  /*8550*/  IMAD.X R21, RZ, RZ, R21, P2 ;  /* 0x000000ffff157224 */ /* 0x000fc600010e0615 */
[----:B------:R0:W-:Y:S04]  /*8560*/  STS [R4], R15 ;  /* 0x0000000f04007388 */ /* 0x0001e80000000800 */
[----:B------:R1:W-:Y:S01]  /*8570*/  STG.E desc[UR36][R10.64], R15 ;  /* 0x0000000f0a007986 */ /* 0x0003e2000c101924 */
[----:B0-----:R-:W-:Y:S02]  /*8580*/  VIADD R4, R4, 0x100 ;  /* 0x0000010004047836 */ /* 0x001fe40000000000 */
[----:B------:R-:W-:Y:S05]  /*8590*/  @P0 BRA `(.L_x_5541) ;  /* 0xfffffffc00d00947 */ /* 0x000fea000383ffff */
.L_x_5540:
[----:B------:R-:W-:Y:S05]  /*85a0*/  BSYNC.RECONVERGENT B1 ;  /* 0x0000000000017941 */ /* 0x000fea0003800200 */
.L_x_5539:
[----:B------:R-:W-:Y:S05]  /*85b0*/  @!P1 BRA `(.L_x_5529) ;  /* 0x0000000800709947 */ /* 0x000fea0003800000 */
[----:B-1----:R-:W1:Y:S01]  /*85c0*/  S2R R10, SR_CgaCtaId ;  /* 0x00000000000a7919 */ /* 0x002e620000008800 */
[----:B------:R-:W4:Y:S01]  /*85d0*/  LDCU.64 UR4, c[0x0][0x480] ;  /* 0x00009000ff0477ac */ /* 0x000f220008000a00 */
[C---:B------:R-:W-:Y:S01]  /*85e0*/  IADD3 R7, P0, PT, R5.reuse, R8, RZ ;  /* 0x0000000805077210 */ /* 0x040fe20007f1e0ff */
[----:B------:R-:W-:Y:S01]  /*85f0*/  BSSY.RECONVERGENT B1, `(.L_x_5542) ;  /* 0x000005a000017945 */ /* 0x000fe20003800200 */
[----:B------:R-:W-:Y:S02]  /*8600*/  IADD3 R14, PT, PT, -R5, R18, RZ ;  /* 0x00000012050e7210 */ /* 0x000fe40007ffe1ff */
[----:B------:R-:W-:Y:S01]  /*8610*/  MOV R4, 0x400 ;  /* 0x0000040000047802 */ /* 0x000fe20000000f00 */
        /* <DEDUP_REMOVED lines=8> */
[----:B-1----:R-:W-:Y:S01]  /*86a0*/  LEA R7, R10, R7, 0x18 ;  /* 0x000000070a077211 */ /* 0x002fe200078ec0ff */
[----:B------:R-:W-:Y:S01]  /*86b0*/  IMAD.X R9, RZ, RZ, R11, P0 ;  /* 0x000000ffff097224 */ /* 0x000fe200000e060b */
[----:B------:R-:W-:Y:S02]  /*86c0*/  PLOP3.LUT P0, PT, PT, PT, PT, 0x80, 0x8 ;  /* 0x000000000008781c */ /* 0x000fe40003f0f070 */
[----:B------:R-:W-:Y:S01]  /*86d0*/  IADD3 R4, PT, PT, R4, 0x200, R7 ;  /* 0x0000020004047810 */ /* 0x000fe20007ffe007 */
[----:B------:R-:W-:Y:S10]  /*86e0*/  @!P1 BRA `(.L_x_5543) ;  /* 0x0000000400289947 */ /* 0x000ff40003800000 */
[----:B------:R-:W-:Y:S02]  /*86f0*/  PLOP3.LUT P0, PT, PT, PT, PT, 0x8, 0x80 ;  /* 0x000000000080781c */ /* 0x000fe40003f0e170 */
[----:B------:R-:W-:-:S11]  /*8700*/  IADD3 R14, PT, PT, R18, -0x2ff, RZ ;  /* 0xfffffd01120e7810 */ /* 0x000fd60007ffe0ff */
.L_x_5544:
        /* <DEDUP_REMOVED lines=8> */
[----:B------:R-:W3:Y:S04]  /*8790*/  LDS R29, [R4+0x400] ;  /* 0x00040000041d7984 */ /* 0x000ee80000000800 */
[----:B------:R-:W3:Y:S04]  /*87a0*/  LDS R31, [R4+0x500] ;  /* 0x00050000041f7984 */ /* 0x000ee80000000800 */
[----:B--2---:R-:W2:Y:S04]  /*87b0*/  LDS R33, [R4+0x600] ;  /* 0x0006000004217984 */ /* 0x004ea80000000800 */
[----:B------:R-:W2:Y:S04]  /*87c0*/  LDS R35, [R4+0x700] ;  /* 0x0007000004237984 */ /* 0x000ea80000000800 */
        /* <DEDUP_REMOVED lines=12> */
[----:B------:R-:W-:Y:S01]  /*8890*/  STG.E desc[UR36][R8.64+-0x200], R7 ;  /* 0xfffe000708007986 */ /* 0x000fe2000c101924 */
[----:B------:R-:W-:-:S03]  /*88a0*/  FMUL.FTZ R29, R6, R29 ;  /* 0x0000001d061d7220 */ /* 0x000fc60000410000 */
[----:B------:R0:W-:Y:S01]  /*88b0*/  STS [R4+-0x200], R7 ;  /* 0xfffe000704007388 */ /* 0x0001e20000000800 */
[C---:B------:R-:W-:Y:S01]  /*88c0*/  FMUL.FTZ R31, R6.reuse, R31 ;  /* 0x0000001f061f7220 */ /* 0x040fe20000410000 */
[C---:B--2---:R-:W-:Y:S02]  /*88d0*/  FMUL.FTZ R33, R6.reuse, R33 ;  /* 0x0000002106217220 */ /* 0x044fe40000410000 */
[----:B------:R-:W-:Y:S01]  /*88e0*/  STG.E desc[UR36][R8.64+-0x100], R11 ;  /* 0xffff000b08007986 */ /* 0x000fe2000c101924 */
[----:B------:R-:W-:-:S03]  /*88f0*/  FMUL.FTZ R35, R6, R35 ;  /* 0x0000002306237220 */ /* 0x000fc60000410000 */
[----:B------:R-:W-:Y:S01]  /*8900*/  STS [R4+-0x100], R11 ;  /* 0xffff000b04007388 */ /* 0x000fe20000000800 */
[----:B0-----:R-:W-:Y:S01]  /*8910*/  IADD3 R7, P2, PT, R8, 0x1000, RZ ;  /* 0x0000100008077810 */ /* 0x001fe20007f5e0ff */
[C---:B------:R-:W-:Y:S02]  /*8920*/  FMUL.FTZ R37, R6.reuse, R37 ;  /* 0x0000002506257220 */ /* 0x040fe40000410000 */
[----:B------:R-:W-:Y:S02]  /*8930*/  STG.E desc[UR36][R8.64], R15 ;  /* 0x0000000f08007986 */ /* 0x000fe4000c101924 */
[----:B------:R-:W-:Y:S02]  /*8940*/  IMAD.X R10, RZ, RZ, R9, P2 ;  /* 0x000000ffff0a7224 */ /* 0x000fe400010e0609 */
[C---:B------:R-:W-:Y:S01]  /*8950*/  FMUL.FTZ R39, R6.reuse, R39 ;  /* 0x0000002706277220 */ /* 0x040fe20000410000 */
[----:B------:R-:W-:Y:S01]  /*8960*/  STS [R4], R15 ;  /* 0x0000000f04007388 */ /* 0x000fe20000000800 */
[----:B-1----:R-:W-:-:S03]  /*8970*/  FMUL.FTZ R41, R6, R41 ;  /* 0x0000002906297220 */ /* 0x002fc60000410000 */
[----:B------:R-:W-:Y:S01]  /*8980*/  STG.E desc[UR36][R8.64+0x100], R21 ;  /* 0x0001001508007986 */ /* 0x000fe2000c101924 */
[----:B----4-:R-:W-:-:S03]  /*8990*/  FMUL.FTZ R43, R6, R43 ;  /* 0x0000002b062b7220 */ /* 0x010fc60000410000 */
[----:B------:R-:W-:Y:S01]  /*89a0*/  STS [R4+0x100], R21 ;  /* 0x0001001504007388 */ /* 0x000fe20000000800 */
[----:B-----5:R-:W-:-:S03]  /*89b0*/  FMUL.FTZ R45, R6, R45 ;  /* 0x0000002d062d7220 */ /* 0x020fc60000410000 */
[----:B------:R-:W-:Y:S01]  /*89c0*/  STG.E desc[UR36][R8.64+0x200], R25 ;  /* 0x0002001908007986 */ /* 0x000fe2000c101924 */
[----:B---3--:R-:W-:-:S03]  /*89d0*/  FMUL.FTZ R47, R6, R47 ;  /* 0x0000002f062f7220 */ /* 0x008fc60000410000 */
        /* <DEDUP_REMOVED lines=27> */
.L_x_5543:
[----:B------:R-:W-:Y:S05]  /*8b90*/  BSYNC.RECONVERGENT B1 ;  /* 0x0000000000017941 */ /* 0x000fea0003800200 */
.L_x_5542:
        /* <DEDUP_REMOVED lines=16> */
[----:B------:R-:W-:Y:S01]  /*8ca0*/  STG.E desc[UR36][R8.64+-0x200], R7 ;  /* 0xfffe000708007986 */ /* 0x000fe2000c101924 */
[----:B----4-:R-:W-:-:S03]  /*8cb0*/  FMUL.FTZ R15, R6, R15 ;  /* 0x0000000f060f7220 */ /* 0x010fc60000410000 */
[----:B------:R0:W-:Y:S01]  /*8cc0*/  STS [R4+-0x200], R7 ;  /* 0xfffe000704007388 */ /* 0x0001e20000000800 */
[----:B-----5:R-:W-:-:S03]  /*8cd0*/  FMUL.FTZ R21, R6, R21 ;  /* 0x0000001506157220 */ /* 0x020fc60000410000 */
[----:B------:R-:W-:Y:S01]  /*8ce0*/  STG.E desc[UR36][R8.64+-0x100], R11 ;  /* 0xffff000b08007986 */ /* 0x000fe2000c101924 */
[----:B--2---:R-:W-:-:S03]  /*8cf0*/  FMUL.FTZ R25, R6, R25 ;  /* 0x0000001906197220 */ /* 0x004fc60000410000 */
[----:B------:R-:W-:Y:S01]  /*8d00*/  STS [R4+-0x100], R11 ;  /* 0xffff000b04007388 */ /* 0x000fe20000000800 */
[----:B0-----:R-:W-:Y:S01]  /*8d10*/  IADD3 R7, P1, PT, R8, 0x800, RZ ;  /* 0x0000080008077810 */ /* 0x001fe20007f3e0ff */
[C---:B---3--:R-:W-:Y:S02]  /*8d20*/  FMUL.FTZ R27, R6.reuse, R27 ;  /* 0x0000001b061b7220 */ /* 0x048fe40000410000 */
[----:B------:R-:W-:Y:S01]  /*8d30*/  STG.E desc[UR36][R8.64], R15 ;  /* 0x0000000f08007986 */ /* 0x000fe2000c101924 */
[C---:B------:R-:W-:Y:S01]  /*8d40*/  FMUL.FTZ R29, R6.reuse, R29 ;  /* 0x0000001d061d7220 */ /* 0x040fe20000410000 */
[----:B------:R-:W-:Y:S02]  /*8d50*/  IMAD.X R10, RZ, RZ, R9, P1 ;  /* 0x000000ffff0a7224 */ /* 0x000fe400008e0609 */
[----:B------:R-:W-:Y:S01]  /*8d60*/  STS [R4], R15 ;  /* 0x0000000f04007388 */ /* 0x000fe20000000800 */
[----:B------:R-:W-:-:S03]  /*8d70*/  FMUL.FTZ R31, R6, R31 ;  /* 0x0000001f061f7220 */ /* 0x000fc60000410000 */
        /* <DEDUP_REMOVED lines=13> */
.L_x_5546:
[----:B------:R-:W-:Y:S05]  /*8e50*/  BSYNC.RECONVERGENT B1 ;  /* 0x0000000000017941 */ /* 0x000fea0003800200 */
.L_x_5545:
[----:B------:R-:W-:-:S13]  /*8e60*/  ISETP.LE.OR P0, PT, R5, R18, P0 ;  /* 0x000000120500720c */ /* 0x000fda0000703670 */
[----:B------:R-:W-:Y:S05]  /*8e70*/  @!P0 BRA `(.L_x_5529) ;  /* 0x0000000000408947 */ /* 0x000fea0003800000 */
[----:B------:R-:W0:Y:S04]  /*8e80*/  LDS R5, [R4+-0x200] ;  /* 0xfffe000004057984 */ /* 0x000e280000000800 */
[----:B------:R-:W1:Y:S04]  /*8e90*/  LDS R7, [R4+-0x100] ;  /* 0xffff000004077984 */ /* 0x000e680000000800 */
[----:B------:R-:W4:Y:S04]  /*8ea0*/  LDS R11, [R4] ;  /* 0x00000000040b7984 */ /* 0x000f280000000800 */
[----:B------:R-:W5:Y:S01]  /*8eb0*/  LDS R15, [R4+0x100] ;  /* 0x00010000040f7984 */ /* 0x000f620000000800 */
[-C--:B0-----:R-:W-:Y:S01]  /*8ec0*/  FMUL.FTZ R5, R5, R6.reuse ;  /* 0x0000000605057220 */ /* 0x081fe20000410000 */
[----:B-1----:R-:W-:-:S04]  /*8ed0*/  FMUL.FTZ R7, R7, R6 ;  /* 0x0000000607077220 */ /* 0x002fc80000410000 */
        /* <DEDUP_REMOVED lines=10> */
.L_x_5529:
[----:B------:R-:W-:Y:S05]  /*8f80*/  BSYNC.RECONVERGENT B0 ;  /* 0x0000000000007941 */ /* 0x000fea0003800200 */
.L_x_5528:
[----:B------:R-:W4:Y:S01]  /*8f90*/  LDCU.64 UR4, c[0x0][0x3b0] ;  /* 0x00007600ff0477ac */ /* 0x000f220008000a00 */
[----:B------:R-:W-:Y:S02]  /*8fa0*/  LOP3.LUT R12, R12, 0xfc, RZ, 0xc0, !PT ;  /* 0x000000fc0c0c7812 */ /* 0x000fe400078ec0ff */
[----:B0-----:R-:W-:Y:S02]  /*8fb0*/  CS2R R6, SRZ ;  /* 0x0000000000067805 */ /* 0x001fe4000001ff00 */
[----:B------:R-:W-:-:S04]  /*8fc0*/  ISETP.GT.U32.AND P0, PT, R20, 0x3f, PT ;  /* 0x0000003f1400780c */ /* 0x000fc80003f04070 */
[----:B------:R-:W-:Y:S02]  /*8fd0*/  ISETP.GT.U32.OR P0, PT, R12, 0xdf, P0 ;  /* 0x000000df0c00780c */ /* 0x000fe40000704470 */
[----:B----4-:R-:W-:-:S04]  /*8fe0*/  ISETP.EQ.U32.AND P1, PT, RZ, UR4, PT ;  /* 0x00000004ff007c0c */ /* 0x010fc8000bf22070 */
[----:B------:R-:W-:-:S13]  /*8ff0*/  ISETP.EQ.OR.EX P0, PT, RZ, UR5, P0, P1 ;  /* 0x00000005ff007c0c */ /* 0x000fda0008702710 */
[----:B-1----:R-:W0:Y:S01]  /*9000*/  @!P0 LDC.64 R14, c[0x0][0x3b0] ;  /* 0x0000ec00ff0e8b82 */ /* 0x002e220000000a00 */
[----:B------:R-:W-:Y:S01]  /*9010*/  @!P0 IMAD R5, R13, 0xe0, R12 ;  /* 0x000000e00d058824 */ /* 0x000fe200078e020c */
[----:B------:R-:W-:Y:S01]  /*9020*/  ISETP.GT.U32.AND P1, PT, R12, 0xdf, PT ;  /* 0x000000df0c00780c */ /* 0x000fe20003f24070 */
[----:B------:R-:W-:Y:S01]  /*9030*/  BSSY.RECONVERGENT B0, `(.L_x_5547) ;  /* 0x0000222000007945 */ /* 0x000fe20003800200 */
[----:B------:R-:W-:Y:S01]  /*9040*/  IMAD R17, R17, 0xe0, RZ ;  /* 0x000000e011117824 */ /* 0x000fe200078e02ff */
[----:B------:R-:W-:Y:S02]  /*9050*/  CS2R R10, SRZ ;  /* 0x00000000000a7805 */ /* 0x000fe4000001ff00 */
[----:B------:R-:W-:Y:S01]  /*9060*/  CS2R R8, SRZ ;  /* 0x0000000000087805 */ /* 0x000fe2000001ff00 */
[----:B0-----:R-:W-:Y:S01]  /*9070*/  @!P0 IMAD.WIDE.U32 R14, R5, 0x4, R14 ;  /* 0x00000004050e8825 */ /* 0x001fe200078e000e */
[----:B------:R-:W-:-:S06]  /*9080*/  CS2R R4, SRZ ;  /* 0x0000000000047805 */ /* 0x000fcc000001ff00 */
[----:B------:R0:W5:Y:S01]  /*9090*/  @!P0 LDG.E.128 R4, desc[UR36][R14.64] ;  /* 0x000000240e048981 */ /* 0x000162000c1e1d00 */
[----:B------:R-:W-:Y:S01]  /*90a0*/  BAR.SYNC.DEFER_BLOCKING 0x0 ;  /* 0x0000000000007b1d */ /* 0x000fe20000010000 */
[----:B------:R-:W-:-:S05]  /*90b0*/  PLOP3.LUT P0, PT, PT, PT, PT, 0x8, 0x80 ;  /* 0x000000000080781c */ /* 0x000fca0003f0e170 */
[----:B------:R-:W-:Y:S08]  /*90c0*/  @P1 BRA `(.L_x_5548) ;  /* 0x0000002000601947 */ /* 0x000ff00003800000 */
[----:B------:R-:W1:Y:S01]  /*90d0*/  LDCU UR4, c[0x0][0x3f4] ;  /* 0x00007e80ff0477ac */ /* 0x000e620008000800 */
[----:B------:R-:W-:Y:S01]  /*90e0*/  SHF.R.U32.HI R56, RZ, 0x6, R20 ;  /* 0x00000006ff387819 */ /* 0x000fe20000011614 */
[----:B0-----:R-:W0:Y:S01]  /*90f0*/  LDC.64 R14, c[0x0][0x3c0] ;  /* 0x0000f000ff0e7b82 */ /* 0x001e220000000a00 */
[----:B------:R-:W-:Y:S01]  /*9100*/  BSSY.RECONVERGENT B1, `(.L_x_5549) ;  /* 0x00000bd000017945 */ /* 0x000fe20003800200 */
[----:B------:R-:W-:Y:S02]  /*9110*/  IMAD.MOV.U32 R11, RZ, RZ, RZ ;  /* 0x000000ffff0b7224 */ /* 0x000fe400078e00ff */
[----:B------:R-:W-:Y:S02]  /*9120*/  IMAD.IADD R22, R23, 0x1, R56 ;  /* 0x0000000117167824 */ /* 0x000fe400078e0238 */
[----:B-1----:R-:W-:-:S04]  /*9130*/  IMAD.U32 R21, RZ, RZ, UR4 ;  /* 0x00000004ff157e24 */ /* 0x002fc8000f8e00ff */
[-C--:B------:R-:W-:Y:S01]  /*9140*/  IMAD R3, R3, R21.reuse, R12 ;  /* 0x0000001503037224 */ /* 0x080fe200078e020c */
[----:B------:R-:W-:-:S03]  /*9150*/  VIMNMX R25, PT, PT, R18, R21, PT ;  /* 0x0000001512197248 */ /* 0x000fc60003fe0100 */
[----:B0-----:R-:W-:Y:S01]  /*9160*/  IMAD.WIDE R14, R3, 0x4, R14 ;  /* 0x00000004030e7825 */ /* 0x001fe200078e020e */
[----:B------:R-:W-:-:S13]  /*9170*/  ISETP.GT.AND P1, PT, R25, R22, PT ;  /* 0x000000161900720c */ /* 0x000fda0003f24270 */
[----:B------:R-:W-:Y:S05]  /*9180*/  @!P1 BRA `(.L_x_5550) ;  /* 0x0000000800d09947 */ /* 0x000fea0003800000 */
[----:B------:R-:W-:Y:S01]  /*9190*/  IADD3 R8, PT, PT, R56, R23, -R25 ;  /* 0x0000001738087210 */ /* 0x000fe20007ffe819 */
[----:B------:R-:W-:Y:S01]  /*91a0*/  BSSY.RECONVERGENT B2, `(.L_x_5551) ;  /* 0x0000057000027945 */ /* 0x000fe20003800200 */
[----:B------:R-:W-:Y:S01]  /*91b0*/  IADD3 R3, PT, PT, R25, -R22, RZ ;  /* 0x8000001619037210 */ /* 0x000fe20007ffe0ff */
[----:B------:R-:W-:Y:S01]  /*91c0*/  IMAD.MOV.U32 R58, RZ, RZ, R22 ;  /* 0x000000ffff3a7224 */ /* 0x000fe200078e0016 */
[----:B------:R-:W-:Y:S02]  /*91d0*/  ISETP.GT.U32.AND P1, PT, R8, -0x8, PT ;  /* 0xfffffff80800780c */ /* 0x000fe40003f24070 */
[----:B------:R-:W-:Y:S02]  /*91e0*/  CS2R R8, SRZ ;  /* 0x0000000000087805 */ /* 0x000fe4000001ff00 */
[----:B------:R-:W-:Y:S02]  /*91f0*/  LOP3.LUT R69, R3, 0x7, RZ, 0xc0, !PT ;  /* 0x0000000703457812 */ /* 0x000fe400078ec0ff */
[----:B------:R-:W-:-:S02]  /*9200*/  CS2R R10, SRZ ;  /* 0x00000000000a7805 */ /* 0x000fc4000001ff00 */
[----:B------:R-:W-:-:S05]  /*9210*/  ISETP.NE.AND P2, PT, R69, RZ, PT ;  /* 0x000000ff4500720c */ /* 0x000fca0003f45270 */
[----:B------:R-:W-:Y:S08]  /*9220*/  @P1 BRA `(.L_x_5552) ;  /* 0x0000000400381947 */ /* 0x000ff00003800000 */
[----:B------:R-:W0:Y:S01]  /*9230*/  S2R R25, SR_CgaCtaId ;  /* 0x0000000000197919 */ /* 0x000e220000008800 */
[----:B------:R-:W-:Y:S01]  /*9240*/  MOV R8, 0x400 ;  /* 0x0000040000087802 */ /* 0x000fe20000000f00 */
[----:B------:R-:W-:Y:S01]  /*9250*/  IMAD.MOV.U32 R57, RZ, RZ, RZ ;  /* 0x000000ffff397224 */ /* 0x000fe200078e00ff */
[----:B------:R-:W-:Y:S01]  /*9260*/  LOP3.LUT R70, R3, 0xfffffff8, RZ, 0xc0, !PT ;  /* 0xfffffff803467812 */ /* 0x000fe200078ec0ff */
[----:B------:R-:W-:Y:S02]  /*9270*/  IMAD.MOV.U32 R58, RZ, RZ, R22 ;  /* 0x000000ffff3a7224 */ /* 0x000fe400078e0016 */
[----:B------:R-:W-:-:S05]  /*9280*/  VIADD R8, R8, 0x410 ;  /* 0x0000041008087836 */ /* 0x000fca0000000000 */
[----:B0-----:R-:W-:Y:S01]  /*9290*/  LEA R72, R25, R8, 0x18 ;  /* 0x0000000819487211 */ /* 0x001fe200078ec0ff */
[----:B------:R-:W-:-:S07]  /*92a0*/  HFMA2 R8, -RZ, RZ, 0, 0 ;  /* 0x00000000ff087431 */ /* 0x000fce00000001ff */
.L_x_5553:
[----:B------:R-:W-:-:S04]  /*92b0*/  IMAD R47, R58, 0xe0, RZ ;  /* 0x000000e03a2f7824 */ /* 0x000fc800078e02ff */
[----:B------:R-:W-:-:S04]  /*92c0*/  IMAD.WIDE.U32 R24, R47, 0x4, R14 ;  /* 0x000000042f187825 */ /* 0x000fc800078e000e */
[C---:B------:R-:W-:Y:S02]  /*92d0*/  VIADD R29, R47.reuse, 0xe0 ;  /* 0x000000e02f1d7836 */ /* 0x040fe40000000000 */
[----:B--2---:R-:W-:Y:S01]  /*92e0*/  VIADD R33, R47, 0x1c0 ;  /* 0x000001c02f217836 */ /* 0x004fe20000000000 */
[----:B------:R-:W2:Y:S01]  /*92f0*/  LDG.E.128 R24, desc[UR36][R24.64] ;  /* 0x0000002418187981 */ /* 0x000ea2000c1e1d00 */
[----:B------:R-:W-:-:S04]  /*9300*/  IMAD.WIDE.U32 R28, R29, 0x4, R14 ;  /* 0x000000041d1c7825 */ /* 0x000fc800078e000e */
[----:B------:R-:W-:Y:S02]  /*9310*/  VIADD R37, R47, 0x2a0 ;  /* 0x000002a02f257836 */ /* 0x000fe40000000000 */
[--C-:B------:R-:W-:Y:S01]  /*9320*/  IMAD.WIDE.U32 R32, R33, 0x4, R14.reuse ;  /* 0x0000000421207825 */ /* 0x100fe200078e000e */
[----:B------:R-:W4:Y:S03]  /*9330*/  LDG.E.128 R28, desc[UR36][R28.64] ;  /* 0x000000241c1c7981 */ /* 0x000f26000c1e1d00 */
[----:B------:R-:W-:Y:S02]  /*9340*/  VIADD R41, R47, 0x380 ;  /* 0x000003802f297836 */ /* 0x000fe40000000000 */
[----:B------:R-:W-:Y:S01]  /*9350*/  IMAD.WIDE.U32 R36, R37, 0x4, R14 ;  /* 0x0000000425247825 */ /* 0x000fe200078e000e */
[----:B------:R-:W3:Y:S01]  /*9360*/  LDG.E.128 R32, desc[UR36][R32.64] ;  /* 0x0000002420207981 */ /* 0x000ee2000c1e1d00 */
[----:B------:R-:W-:-:S02]  /*9370*/  IADD3 R45, PT, PT, R47, 0x460, RZ ;  /* 0x000004602f2d7810 */ /* 0x000fc40007ffe0ff */
[--C-:B------:R-:W-:Y:S02]  /*9380*/  IMAD.WIDE.U32 R40, R41, 0x4, R14.reuse ;  /* 0x0000000429287825 */ /* 0x100fe400078e000e */
[----:B------:R-:W3:Y:S02]  /*9390*/  LDG.E.128 R36, desc[UR36][R36.64] ;  /* 0x0000002424247981 */ /* 0x000ee4000c1e1d00 */
[----:B------:R-:W-:Y:S02]  /*93a0*/  VIADD R49, R47, 0x540 ;  /* 0x000005402f317836 */ /* 0x000fe40000000000 */
[----:B------:R-:W-:Y:S01]  /*93b0*/  IMAD.WIDE.U32 R44, R45, 0x4, R14 ;  /* 0x000000042d2c7825 */ /* 0x000fe200078e000e */
[----:B------:R-:W3:Y:S03]  /*93c0*/  LDG.E.128 R40, desc[UR36][R40.64] ;  /* 0x0000002428287981 */ /* 0x000ee6000c1e1d00 */
[----:B------:R-:W-:-:S02]  /*93d0*/  VIADD R53, R47, 0x620 ;  /* 0x000006202f357836 */ /* 0x000fc40000000000 */
[--C-:B------:R-:W-:Y:S01]  /*93e0*/  IMAD.WIDE.U32 R48, R49, 0x4, R14.reuse ;  /* 0x0000000431307825 */ /* 0x100fe200078e000e */
[----:B------:R-:W3:Y:S03]  /*93f0*/  LDG.E.128 R44, desc[UR36][R44.64] ;  /* 0x000000242c2c7981 */ /* 0x000ee6000c1e1d00 */
[----:B------:R-:W-:Y:S02]  /*9400*/  IMAD.WIDE.U32 R52, R53, 0x4, R14 ;  /* 0x0000000435347825 */ /* 0x000fe400078e000e */
[----:B------:R-:W3:Y:S04]  /*9410*/  LDG.E.128 R48, desc[UR36][R48.64] ;  /* 0x0000002430307981 */ /* 0x000ee8000c1e1d00 */
[----:B------:R-:W3:Y:S01]  /*9420*/  LDG.E.128 R52, desc[UR36][R52.64] ;  /* 0x0000002434347981 */ /* 0x000ee2000c1e1d00 */
[----:B------:R-:W-:-:S04]  /*9430*/  IMAD.IADD R59, R58, 0x1, -R23 ;  /* 0x000000013a3b7824 */ /* 0x000fc800078e0a17 */
[----:B------:R-:W-:-:S05]  /*9440*/  IMAD R59, R59, 0x4, R72 ;  /* 0x000000043b3b7824 */ /* 0x000fca00078e0248 */
[----:B------:R-:W2:Y:S04]  /*9450*/  LDS R60, [R59] ;  /* 0x000000003b3c7984 */ /* 0x000ea80000000800 */
[----:B------:R-:W4:Y:S04]  /*9460*/  LDS R62, [R59+0x4] ;  /* 0x000004003b3e7984 */ /* 0x000f280000000800 */
[----:B------:R-:W3:Y:S04]  /*9470*/  LDS R63, [R59+0x8] ;  /* 0x000008003b3f7984 */ /* 0x000ee80000000800 */
[----:B------:R-:W0:Y:S04]  /*9480*/  LDS R64, [R59+0xc] ;  /* 0x00000c003b407984 */ /* 0x000e280000000800 */
[----:B------:R-:W1:Y:S04]  /*9490*/  LDS R65, [R59+0x10] ;  /* 0x000010003b417984 */ /* 0x000e680000000800 */
[----:B------:R-:W1:Y:S04]  /*94a0*/  LDS R66, [R59+0x14] ;  /* 0x000014003b427984 */ /* 0x000e680000000800 */
[----:B------:R-:W1:Y:S04]  /*94b0*/  LDS R67, [R59+0x18] ;  /* 0x000018003b437984 */ /* 0x000e680000000800 */
[----:B------:R-:W1:Y:S01]  /*94c0*/  LDS R68, [R59+0x1c] ;  /* 0x00001c003b447984 */ /* 0x000e620000000800 */
[----:B------:R-:W-:-:S04]  /*94d0*/  IADD3 R57, PT, PT, R57, 0x8, RZ ;  /* 0x0000000839397810 */ /* 0x000fc80007ffe0ff */
[----:B------:R-:W-:Y:S01]  /*94e0*/  ISETP.NE.AND P1, PT, R57, R70, PT ;  /* 0x000000463900720c */ /* 0x000fe20003f25270 */
[----:B------:R-:W-:Y:S02]  /*94f0*/  VIADD R58, R58, 0x8 ;  /* 0x000000083a3a7836 */ /* 0x000fe40000000000 */
        /* <DEDUP_REMOVED lines=33> */
.L_x_5552:
[----:B------:R-:W-:Y:S05]  /*9710*/  BSYNC.RECONVERGENT B2 ;  /* 0x0000000000027941 */ /* 0x000fea0003800200 */
.L_x_5551:
[----:B------:R-:W-:Y:S05]  /*9720*/  @!P2 BRA `(.L_x_5550) ;  /* 0x000000040068a947 */ /* 0x000fea0003800000 */
[----:B------:R-:W-:Y:S01]  /*9730*/  ISETP.GE.U32.AND P1, PT, R69, 0x4, PT ;  /* 0x000000044500780c */ /* 0x000fe20003f26070 */
[----:B------:R-:W-:Y:S01]  /*9740*/  BSSY.RECONVERGENT B2, `(.L_x_5554) ;  /* 0x000002b000027945 */ /* 0x000fe20003800200 */
[----:B------:R-:W-:-:S04]  /*9750*/  LOP3.LUT R46, R3, 0x3, RZ, 0xc0, !PT ;  /* 0x00000003032e7812 */ /* 0x000fc800078ec0ff */
[----:B------:R-:W-:-:S07]  /*9760*/  ISETP.NE.AND P2, PT, R46, RZ, PT ;  /* 0x000000ff2e00720c */ /* 0x000fce0003f45270 */
[----:B------:R-:W-:Y:S06]  /*9770*/  @!P1 BRA `(.L_x_5555) ;  /* 0x00000000009c9947 */ /* 0x000fec0003800000 */
[----:B------:R-:W-:-:S04]  /*9780*/  IMAD R25, R58, 0xe0, RZ ;  /* 0x000000e03a197824 */ /* 0x000fc800078e02ff */
[----:B--2---:R-:W-:-:S04]  /*9790*/  IMAD.WIDE.U32 R32, R25, 0x4, R14 ;  /* 0x0000000419207825 */ /* 0x004fc800078e000e */
[C---:B------:R-:W-:Y:S01]  /*97a0*/  VIADD R35, R25.reuse, 0xe0 ;  /* 0x000000e019237836 */ /* 0x040fe20000000000 */
[----:B------:R0:W2:Y:S01]  /*97b0*/  LDG.E.128 R36, desc[UR36][R32.64] ;  /* 0x0000002420247981 */ /* 0x0000a2000c1e1d00 */
[----:B------:R-:W-:Y:S02]  /*97c0*/  VIADD R27, R25, 0x1c0 ;  /* 0x000001c0191b7836 */ /* 0x000fe40000000000 */
[----:B------:R-:W-:-:S04]  /*97d0*/  IMAD.WIDE.U32 R34, R35, 0x4, R14 ;  /* 0x0000000423227825 */ /* 0x000fc800078e000e */
[----:B------:R-:W-:Y:S01]  /*97e0*/  VIADD R29, R25, 0x2a0 ;  /* 0x000002a0191d7836 */ /* 0x000fe20000000000 */
[----:B------:R1:W4:Y:S01]  /*97f0*/  LDG.E.128 R40, desc[UR36][R34.64] ;  /* 0x0000002422287981 */ /* 0x000322000c1e1d00 */
[----:B------:R-:W-:-:S04]  /*9800*/  IMAD.WIDE.U32 R24, R27, 0x4, R14 ;  /* 0x000000041b187825 */ /* 0x000fc800078e000e */
[----:B------:R-:W-:Y:S02]  /*9810*/  IMAD.WIDE.U32 R28, R29, 0x4, R14 ;  /* 0x000000041d1c7825 */ /* 0x000fe400078e000e */
[----:B------:R-:W3:Y:S04]  /*9820*/  LDG.E.128 R24, desc[UR36][R24.64] ;  /* 0x0000002418187981 */ /* 0x000ee8000c1e1d00 */
[----:B------:R-:W3:Y:S01]  /*9830*/  LDG.E.128 R28, desc[UR36][R28.64] ;  /* 0x000000241c1c7981 */ /* 0x000ee2000c1e1d00 */
[----:B------:R-:W1:Y:S01]  /*9840*/  S2UR UR5, SR_CgaCtaId ;  /* 0x00000000000579c3 */ /* 0x000e620000008800 */
[----:B------:R-:W-:Y:S02]  /*9850*/  UMOV UR4, 0x400 ;  /* 0x0000040000047882 */ /* 0x000fe40000000000 */
[----:B------:R-:W-:Y:S01]  /*9860*/  UIADD3 UR4, UPT, UPT, UR4, 0x410, URZ ;  /* 0x0000041004047890 */ /* 0x000fe2000fffe0ff */
[----:B0-----:R-:W-:-:S03]  /*9870*/  IADD3 R32, PT, PT, -R23, R58, RZ ;  /* 0x0000003a17207210 */ /* 0x001fc60007ffe1ff */
[----:B-1----:R-:W-:-:S06]  /*9880*/  ULEA UR4, UR5, UR4, 0x18 ;  /* 0x0000000405047291 */ /* 0x002fcc000f8ec0ff */
[----:B------:R-:W-:-:S05]  /*9890*/  LEA R32, R32, UR4, 0x2 ;  /* 0x0000000420207c11 */ /* 0x000fca000f8e10ff */
[----:B------:R-:W2:Y:S04]  /*98a0*/  LDS R33, [R32] ;  /* 0x0000000020217984 */ /* 0x000ea80000000800 */
[----:B------:R-:W4:Y:S04]  /*98b0*/  LDS R34, [R32+0x4] ;  /* 0x0000040020227984 */ /* 0x000f280000000800 */
[----:B------:R-:W3:Y:S04]  /*98c0*/  LDS R44, [R32+0x8] ;  /* 0x00000800202c7984 */ /* 0x000ee80000000800 */
[----:B------:R-:W0:Y:S01]  /*98d0*/  LDS R45, [R32+0xc] ;  /* 0x00000c00202d7984 */ /* 0x000e220000000800 */
[----:B------:R-:W-:-:S02]  /*98e0*/  VIADD R58, R58, 0x4 ;  /* 0x000000043a3a7836 */ /* 0x000fc40000000000 */
[-C--:B--2---:R-:W-:Y:S01]  /*98f0*/  FFMA.FTZ R35, R36, R33.reuse, R8 ;  /* 0x0000002124237223 */ /* 0x084fe20000010008 */
[-C--:B------:R-:W-:Y:S01]  /*9900*/  FFMA.FTZ R8, R37, R33.reuse, R9 ;  /* 0x0000002125087223 */ /* 0x080fe20000010009 */
[-C--:B------:R-:W-:Y:S01]  /*9910*/  FFMA.FTZ R9, R38, R33.reuse, R10 ;  /* 0x0000002126097223 */ /* 0x080fe2000001000a */
[----:B------:R-:W-:Y:S01]  /*9920*/  FFMA.FTZ R10, R39, R33, R11 ;  /* 0x00000021270a7223 */ /* 0x000fe2000001000b */
        /* <DEDUP_REMOVED lines=11> */
[----:B------:R-:W-:-:S07]  /*99e0*/  FFMA.FTZ R11, R31, R45, R44 ;  /* 0x0000002d1f0b7223 */ /* 0x000fce000001002c */
.L_x_5555:
[----:B------:R-:W-:Y:S05]  /*99f0*/  BSYNC.RECONVERGENT B2 ;  /* 0x0000000000027941 */ /* 0x000fea0003800200 */
.L_x_5554:
        /* <DEDUP_REMOVED lines=10> */
[----:B------:R-:W4:Y:S04]  /*9aa0*/  LDG.E.128 R28, desc[UR36][R24.64] ;  /* 0x00000024181c7981 */ /* 0x000f28000c1e1d00 */
        /* <DEDUP_REMOVED lines=8> */
[----:B--2---:R-:W4:Y:S04]  /*9b30*/  LDS R32, [R3] ;  /* 0x0000000003207984 */ /* 0x004f280000000800 */
[----:B------:R-:W3:Y:S01]  /*9b40*/  LDS R34, [R3+0x4] ;  /* 0x0000040003227984 */ /* 0x000ee20000000800 */
[-C--:B----4-:R-:W-:Y:S01]  /*9b50*/  FFMA.FTZ R33, R28, R32.reuse, R8 ;  /* 0x000000201c217223 */ /* 0x090fe20000010008 */
[-C--:B------:R-:W-:Y:S01]  /*9b60*/  FFMA.FTZ R24, R29, R32.reuse, R9 ;  /* 0x000000201d187223 */ /* 0x080fe20000010009 */
[-C--:B------:R-:W-:Y:S01]  /*9b70*/  FFMA.FTZ R25, R30, R32.reuse, R10 ;  /* 0x000000201e197223 */ /* 0x080fe2000001000a */
[----:B------:R-:W-:Y:S01]  /*9b80*/  FFMA.FTZ R32, R31, R32, R11 ;  /* 0x000000201f207223 */ /* 0x000fe2000001000b */
[-C--:B---3--:R-:W-:Y:S01]  /*9b90*/  FFMA.FTZ R8, R36, R34.reuse, R33 ;  /* 0x0000002224087223 */ /* 0x088fe20000010021 */
[-C--:B------:R-:W-:Y:S01]  /*9ba0*/  FFMA.FTZ R9, R37, R34.reuse, R24 ;  /* 0x0000002225097223 */ /* 0x080fe20000010018 */
[-C--:B------:R-:W-:Y:S01]  /*9bb0*/  FFMA.FTZ R10, R38, R34.reuse, R25 ;  /* 0x00000022260a7223 */ /* 0x080fe20000010019 */
[----:B------:R-:W-:-:S07]  /*9bc0*/  FFMA.FTZ R11, R39, R34, R32 ;  /* 0x00000022270b7223 */ /* 0x000fce0000010020 */
.L_x_5557:
[----:B------:R-:W-:Y:S05]  /*9bd0*/  BSYNC.RECONVERGENT B2 ;  /* 0x0000000000027941 */ /* 0x000fea0003800200 */
.L_x_5556:
[----:B------:R-:W-:Y:S05]  /*9be0*/  @P2 BRA `(.L_x_5550) ;  /* 0x0000000000382947 */ /* 0x000fea0003800000 */
[----:B------:R-:W-:-:S04]  /*9bf0*/  IMAD R25, R58, 0xe0, RZ ;  /* 0x000000e03a197824 */ /* 0x000fc800078e02ff */
[----:B------:R-:W-:-:S06]  /*9c00*/  IMAD.WIDE.U32 R24, R25, 0x4, R14 ;  /* 0x0000000419187825 */ /* 0x000fcc00078e000e */
[----:B------:R-:W4:Y:S01]  /*9c10*/  LDG.E.128 R24, desc[UR36][R24.64] ;  /* 0x0000002418187981 */ /* 0x000f22000c1e1d00 */
[----:B------:R-:W0:Y:S01]  /*9c20*/  S2UR UR5, SR_CgaCtaId ;  /* 0x00000000000579c3 */ /* 0x000e220000008800 */
[----:B------:R-:W-:Y:S01]  /*9c30*/  UMOV UR4, 0x400 ;  /* 0x0000040000047882 */ /* 0x000fe20000000000 */
[----:B------:R-:W-:Y:S01]  /*9c40*/  IADD3 R3, PT, PT, -R23, R58, RZ ;  /* 0x0000003a17037210 */ /* 0x000fe20007ffe1ff */
        /* <DEDUP_REMOVED lines=8> */
.L_x_5550:
[----:B------:R-:W-:Y:S05]  /*9cd0*/  BSYNC.RECONVERGENT B1 ;  /* 0x0000000000017941 */ /* 0x000fea0003800200 */
.L_x_5549:
[----:B------:R-:W-:Y:S01]  /*9ce0*/  ISETP.GT.AND P1, PT, R18, R22, PT ;  /* 0x000000161200720c */ /* 0x000fe20003f24270 */
[----:B------:R-:W-:-:S12]  /*9cf0*/  BSSY.RECONVERGENT B3, `(.L_x_5558) ;  /* 0x000011f000037945 */ /* 0x000fd80003800200 */
[----:B------:R-:W-:Y:S05]  /*9d00*/  @!P1 BRA `(.L_x_5559) ;  /* 0x0000001000749947 */ /* 0x000fea0003800000 */
[----:B------:R-:W-:Y:S01]  /*9d10*/  IADD3 R3, PT, PT, R56, R23, -R18 ;  /* 0x0000001738037210 */ /* 0x000fe20007ffe812 */
[----:B------:R-:W-:Y:S01]  /*9d20*/  IMAD.IADD R18, R18, 0x1, -R22 ;  /* 0x0000000112127824 */ /* 0x000fe200078e0a16 */
[----:B------:R-:W-:Y:S02]  /*9d30*/  BSSY.RECONVERGENT B2, `(.L_x_5560) ;  /* 0x00000a1000027945 */ /* 0x000fe40003800200 */
[----:B------:R-:W-:Y:S02]  /*9d40*/  ISETP.GT.U32.AND P1, PT, R3, -0x4, PT ;  /* 0xfffffffc0300780c */ /* 0x000fe40003f24070 */
[----:B--2---:R-:W-:-:S11]  /*9d50*/  LOP3.LUT R33, R18, 0x3, RZ, 0xc0, !PT ;  /* 0x0000000312217812 */ /* 0x004fd600078ec0ff */
[----:B------:R-:W-:Y:S05]  /*9d60*/  @P1 BRA `(.L_x_5561) ;  /* 0x0000000800741947 */ /* 0x000fea0003800000 */
        /* <DEDUP_REMOVED lines=11> */
.L_x_5571:
[----:B------:R-:W-:Y:S01]  /*9e20*/  IADD3 R26, PT, PT, R22, -0x1, RZ ;  /* 0xffffffff161a7810 */ /* 0x000fe20007ffe0ff */
[----:B------:R-:W-:Y:S01]  /*9e30*/  BSSY.RECONVERGENT B4, `(.L_x_5563) ;  /* 0x0000023000047945 */ /* 0x000fe20003800200 */
[----:B------:R-:W-:Y:S02]  /*9e40*/  VIADD R3, R3, 0x4 ;  /* 0x0000000403037836 */ /* 0x000fe40000000000 */
[----:B-1----:R-:W-:Y:S01]  /*9e50*/  ISETP.GE.AND P1, PT, R26, R21, PT ;  /* 0x000000151a00720c */ /* 0x002fe20003f26270 */
[----:B------:R-:W-:-:S12]  /*9e60*/  VIADD R32, R22, 0x1 ;  /* 0x0000000116207836 */ /* 0x000fd80000000000 */
[----:B------:R-:W-:Y:S05]  /*9e70*/  @!P1 BRA `(.L_x_5564) ;  /* 0x0000000000789947 */ /* 0x000fea0003800000 */
[----:B------:R-:W-:Y:S02]  /*9e80*/  IABS R27, R21 ;  /* 0x00000015001b7213 */ /* 0x000fe40000000000 */
[----:B------:R-:W-:Y:S02]  /*9e90*/  IABS R30, R26 ;  /* 0x0000001a001e7213 */ /* 0x000fe40000000000 */
[----:B------:R-:W0:Y:S01]  /*9ea0*/  I2F.RP R28, R27 ;  /* 0x0000001b001c7306 */ /* 0x000e220000209400 */
[----:B------:R-:W-:Y:S02]  /*9eb0*/  ISETP.GE.AND P2, PT, R26, RZ, PT ;  /* 0x000000ff1a00720c */ /* 0x000fe40003f46270 */
[----:B------:R-:W-:-:S05]  /*9ec0*/  ISETP.NE.AND P3, PT, R21, RZ, PT ;  /* 0x000000ff1500720c */ /* 0x000fca0003f65270 */
[----:B0-----:R-:W0:Y:S02]  /*9ed0*/  MUFU.RCP R28, R28 ;  /* 0x0000001c001c7308 */ /* 0x001e240000001000 */
[----:B0-----:R-:W-:Y:S02]  /*9ee0*/  VIADD R29, R28, 0xffffffe ;  /* 0x0ffffffe1c1d7836 */ /* 0x001fe40000000000 */
[----:B------:R-:W0:Y:S04]  /*9ef0*/  LDS R28, [R56+-0x8] ;  /* 0xfffff800381c7984 */ /* 0x000e280000000800 */
[----:B------:R-:W1:Y:S02]  /*9f00*/  F2I.FTZ.U32.TRUNC.NTZ R25, R29 ;  /* 0x0000001d00197305 */ /* 0x000e64000021f000 */
[----:B-1----:R-:W-:-:S04]  /*9f10*/  IMAD.MOV R24, RZ, RZ, -R25 ;  /* 0x000000ffff187224 */ /* 0x002fc800078e0a19 */
[----:B------:R-:W-:Y:S01]  /*9f20*/  IMAD R31, R24, R27, RZ ;  /* 0x0000001b181f7224 */ /* 0x000fe200078e02ff */
[----:B------:R-:W-:-:S05]  /*9f30*/  MOV R24, RZ ;  /* 0x000000ff00187202 */ /* 0x000fca0000000f00 */
        /* <DEDUP_REMOVED lines=18> */
.L_x_5564:
[----:B------:R-:W-:Y:S05]  /*a060*/  BSYNC.RECONVERGENT B4 ;  /* 0x0000000000047941 */ /* 0x000fea0003800200 */
.L_x_5563:
        /* <DEDUP_REMOVED lines=37> */
.L_x_5566:
[----:B------:R-:W-:Y:S05]  /*a2c0*/  BSYNC.RECONVERGENT B4 ;  /* 0x0000000000047941 */ /* 0x000fea0003800200 */
.L_x_5565:
        /* <DEDUP_REMOVED lines=10> */
[----:B0-----:R-:W0:Y:S01]  /*a370*/  LDS R28, [R56] ;  /* 0x00000000381c7984 */ /* 0x001e220000000800 */
        /* <DEDUP_REMOVED lines=21> */
.L_x_5568:
[----:B------:R-:W-:Y:S05]  /*a4d0*/  BSYNC.RECONVERGENT B4 ;  /* 0x0000000000047941 */ /* 0x000fea0003800200 */
.L_x_5567:
        /* <DEDUP_REMOVED lines=32> */
.L_x_5570:
[----:B------:R-:W-:Y:S05]  /*a6e0*/  BSYNC.RECONVERGENT B4 ;  /* 0x0000000000047941 */ /* 0x000fea0003800200 */
.L_x_5569:
[----:B------:R-:W-:Y:S02]  /*a6f0*/  VIADD R22, R22, 0x4 ;  /* 0x0000000416167836 */ /* 0x000fe40000000000 */
[----:B------:R-:W-:Y:S01]  /*a700*/  VIADD R56, R56, 0x10 ;  /* 0x0000001038387836 */ /* 0x000fe20000000000 */
[----:B------:R-:W-:Y:S06]  /*a710*/  @P1 BRA `(.L_x_5571) ;  /* 0xfffffff400c01947 */ /* 0x000fec000383ffff */
[----:B------:R-:W-:Y:S05]  /*a720*/  BSYNC.RECONVERGENT B1 ;  /* 0x0000000000017941 */ /* 0x000fea0003800200 */
.L_x_5562:
[----:B------:R-:W-:-:S07]  /*a730*/  VIADD R22, R22, 0xffffffff ;  /* 0xffffffff16167836 */ /* 0x000fce0000000000 */
.L_x_5561:
[----:B------:R-:W-:Y:S05]  /*a740*/  BSYNC.RECONVERGENT B2 ;  /* 0x0000000000027941 */ /* 0x000fea0003800200 */
.L_x_5560:
[----:B------:R-:W-:-:S13]  /*a750*/  ISETP.NE.AND P1, PT, R33, RZ, PT ;  /* 0x000000ff2100720c */ /* 0x000fda0003f25270 */
        /* <DEDUP_REMOVED lines=8> */
[----:B------:R-:W-:Y:S01]  /*a7e0*/  IADD3 R3, PT, PT, -R23, R22, RZ ;  /* 0x0000001617037210 */ /* 0x000fe20007ffe1ff */
[----:B------:R-:W-:Y:S01]  /*a7f0*/  VIADD R30, R22, 0x1 ;  /* 0x00000001161e7836 */ /* 0x000fe20000000000 */
[----:B------:R-:W-:Y:S04]  /*a800*/  BSSY.RECONVERGENT B2, `(.L_x_5574) ;  /* 0x0000023000027945 */ /* 0x000fe80003800200 */
[----:B------:R-:W-:Y:S01]  /*a810*/  ISETP.GE.AND P3, PT, R30, R21, PT ;  /* 0x000000151e00720c */ /* 0x000fe20003f66270 */
[----:B0-----:R-:W-:-:S06]  /*a820*/  ULEA UR4, UR5, UR4, 0x18 ;  /* 0x0000000405047291 */ /* 0x001fcc000f8ec0ff */
[----:B------:R-:W-:Y:S01]  /*a830*/  LEA R28, R3, UR4, 0x2 ;  /* 0x00000004031c7c11 */ /* 0x000fe2000f8e10ff */
[----:B------:R-:W-:Y:S06]  /*a840*/  @!P1 BRA `(.L_x_5575) ;  /* 0x0000000000789947 */ /* 0x000fec0003800000 */
        /* <DEDUP_REMOVED lines=30> */
.L_x_5575:
[----:B------:R-:W-:Y:S05]  /*aa30*/  BSYNC.RECONVERGENT B2 ;  /* 0x0000000000027941 */ /* 0x000fea0003800200 */
.L_x_5574:
        /* <DEDUP_REMOVED lines=32> */
.L_x_5577:
[----:B------:R-:W-:Y:S05]  /*ac40*/  BSYNC.RECONVERGENT B2 ;  /* 0x0000000000027941 */ /* 0x000fea0003800200 */
.L_x_5576:
[----:B------:R-:W-:-:S07]  /*ac50*/  VIADD R22, R22, 0x2 ;  /* 0x0000000216167836 */ /* 0x000fce0000000000 */
.L_x_5573:
[----:B------:R-:W-:Y:S05]  /*ac60*/  BSYNC.RECONVERGENT B1 ;  /* 0x0000000000017941 */ /* 0x000fea0003800200 */
.L_x_5572:
[----:B------:R-:W-:Y:S02]  /*ac70*/  LOP3.LUT R18, R18, 0x1, RZ, 0xc0, !PT ;  /* 0x0000000112127812 */ /* 0x000fe400078ec0ff */
[----:B------:R-:W-:-:S04]  /*ac80*/  ISETP.GE.AND P1, PT, R22, R21, PT ;  /* 0x000000151600720c */ /* 0x000fc80003f26270 */
[----:B------:R-:W-:-:S13]  /*ac90*/  ISETP.NE.U32.OR P1, PT, R18, 0x1, !P1 ;  /* 0x000000011200780c */ /* 0x000fda0004f25470 */
[----:B------:R-:W-:Y:S05]  /*aca0*/  @P1 BRA `(.L_x_5559) ;  /* 0x00000000008c1947 */ /* 0x000fea0003800000 */
        /* <DEDUP_REMOVED lines=8> */
[----:B0-----:R-:W-:Y:S01]  /*ad30*/  MOV R24, RZ ;  /* 0x000000ff00187202 */ /* 0x001fe20000000f00 */
        /* <DEDUP_REMOVED lines=17> */
[----:B------:R-:W-:Y:S01]  /*ae50*/  IADD3 R22, PT, PT, -R23, R22, RZ ;  /* 0x0000001617167210 */ /* 0x000fe20007ffe1ff */
        /* <DEDUP_REMOVED lines=8> */
.L_x_5559:
[----:B------:R-:W-:Y:S05]  /*aee0*/  BSYNC.RECONVERGENT B3 ;  /* 0x0000000000037941 */ /* 0x000fea0003800200 */
.L_x_5558:
[----:B------:R-:W-:-:S13]  /*aef0*/  ISETP.GT.U32.AND P1, PT, R20, 0x3f, PT ;  /* 0x0000003f1400780c */ /* 0x000fda0003f24070 */
[----:B------:R-:W-:Y:S05]  /*af00*/  @P1 BRA `(.L_x_5548) ;  /* 0x0000000000d01947 */ /* 0x000fea0003800000 */
[----:B------:R-:W0:Y:S01]  /*af10*/  LDC R3, c[0x0][0x478] ;  /* 0x00011e00ff037b82 */ /* 0x000e220000000800 */
[----:B--2---:R-:W-:Y:S01]  /*af20*/  IMAD.IADD R35, R12, 0x1, R2 ;  /* 0x000000010c237824 */ /* 0x004fe200078e0202 */
[----:B------:R-:W1:Y:S01]  /*af30*/  LDCU.64 UR4, c[0x0][0x460] ;  /* 0x00008c00ff0477ac */ /* 0x000e620008000a00 */
[----:B0-----:R-:W-:-:S13]  /*af40*/  ISETP.NE.AND P1, PT, R3, 0x2, PT ;  /* 0x000000020300780c */ /* 0x001fda0003f25270 */
[----:B------:R-:W0:Y:S08]  /*af50*/  @!P1 LDC.64 R14, c[0x0][0x3a8] ;  /* 0x0000ea00ff0e9b82 */ /* 0x000e300000000a00 */
[----:B------:R-:W2:Y:S01]  /*af60*/  @!P1 LDC.64 R24, c[0x0][0x468] ;  /* 0x00011a00ff189b82 */ /* 0x000ea20000000a00 */
[----:B0-----:R-:W-:-:S04]  /*af70*/  @!P1 IADD3 R2, P0, PT, R35, R14, RZ ;  /* 0x0000000e23029210 */ /* 0x001fc80007f1e0ff */
[----:B------:R-:W-:-:S03]  /*af80*/  @!P1 LEA.HI.X.SX32 R3, R35, R15, 0x1, P0 ;  /* 0x0000000f23039211 */ /* 0x000fc600000f0eff */
[----:B------:R-:W0:Y:S01]  /*af90*/  @P1 LDC.64 R14, c[0x0][0x3a8] ;  /* 0x0000ea00ff0e1b82 */ /* 0x000e220000000a00 */
[----:B--2---:R-:W2:Y:S04]  /*afa0*/  @!P1 LDG.E R24, desc[UR36][R24.64+0x8] ;  /* 0x0000082418189981 */ /* 0x004ea8000c1e1900 */
[----:B------:R-:W4:Y:S01]  /*afb0*/  @!P1 LDG.E R18, desc[UR36][R2.64] ;  /* 0x0000002402129981 */ /* 0x000f22000c1e1900 */
[----:B-1----:R-:W-:-:S04]  /*afc0*/  ISETP.NE.U32.AND P0, PT, RZ, UR4, PT ;  /* 0x00000004ff007c0c */ /* 0x002fc8000bf05070 */
[----:B------:R-:W-:Y:S01]  /*afd0*/  ISETP.NE.AND.EX P0, PT, RZ, UR5, PT, P0 ;  /* 0x00000005ff007c0c */ /* 0x000fe2000bf05300 */
[----:B------:R-:W1:-:S12]  /*afe0*/  LDCU.64 UR4, c[0x0][0x3c0] ;  /* 0x00007800ff0477ac */ /* 0x000e580008000a00 */
[----:B------:R-:W3:Y:S08]  /*aff0*/  @P0 LDC R20, c[0x0][0x3f8] ;  /* 0x0000fe00ff140b82 */ /* 0x000ef00000000800 */
[----:B------:R-:W1:Y:S01]  /*b000*/  @P0 LDC.64 R22, c[0x0][0x458] ;  /* 0x00011600ff160b82 */ /* 0x000e620000000a00 */
[----:B0-----:R-:W-:-:S04]  /*b010*/  @P1 IMAD.WIDE R2, R35, 0x4, R14 ;  /* 0x0000000423021825 */ /* 0x001fc800078e020e */
[----:B---3--:R-:W-:-:S04]  /*b020*/  @P0 IMAD R13, R16, R20, R13 ;  /* 0x00000014100d0224 */ /* 0x008fc800078e020d */
[----:B------:R-:W-:-:S04]  /*b030*/  @P0 IMAD R13, R13, 0xe0, R12 ;  /* 0x000000e00d0d0824 */ /* 0x000fc800078e020c */
[----:B-1----:R-:W-:Y:S02]  /*b040*/  @P0 IMAD.WIDE R14, R13, 0x4, R22 ;  /* 0x000000040d0e0825 */ /* 0x002fe400078e0216 */
[----:B------:R-:W0:Y:S01]  /*b050*/  LDS R13, [R0] ;  /* 0x00000000000d7984 */ /* 0x000e220000000800 */
[----:B----4-:R-:W2:Y:S08]  /*b060*/  @!P1 I2F.S8 R31, R18.B2 ;  /* 0x20000012001f9306 */ /* 0x010eb00000001400 */
[----:B------:R-:W1:Y:S08]  /*b070*/  @!P1 I2F.S8 R27, R18 ;  /* 0x00000012001b9306 */ /* 0x000e700000001400 */
[----:B------:R-:W3:Y:S08]  /*b080*/  @!P1 I2F.S8 R29, R18.B1 ;  /* 0x10000012001d9306 */ /* 0x000ef00000001400 */
[----:B------:R-:W4:Y:S01]  /*b090*/  @!P1 I2F.S8 R33, R18.B3 ;  /* 0x3000001200219306 */ /* 0x000f220000001400 */
[C---:B--2---:R-:W-:Y:S01]  /*b0a0*/  @!P1 FMUL.FTZ R30, R24.reuse, R31 ;  /* 0x0000001f181e9220 */ /* 0x044fe20000410000 */
[C---:B-1----:R-:W-:Y:S01]  /*b0b0*/  @!P1 FMUL.FTZ R28, R24.reuse, R27 ;  /* 0x0000001b181c9220 */ /* 0x042fe20000410000 */
[C---:B---3--:R-:W-:Y:S01]  /*b0c0*/  @!P1 FMUL.FTZ R29, R24.reuse, R29 ;  /* 0x0000001d181d9220 */ /* 0x048fe20000410000 */
[----:B----4-:R-:W-:-:S02]  /*b0d0*/  @!P1 FMUL.FTZ R31, R24, R33 ;  /* 0x00000021181f9220 */ /* 0x010fc40000410000 */
[----:B------:R-:W2:Y:S04]  /*b0e0*/  @P0 LDG.E.128 R24, desc[UR36][R14.64] ;  /* 0x000000240e180981 */ /* 0x000ea8000c1e1d00 */
        /* <DEDUP_REMOVED lines=18> */
[C---:B0-----:R-:W-:Y:S01]  /*b210*/  FFMA.FTZ R8, R13.reuse, R4, R8 ;  /* 0x000000040d087223 */ /* 0x041fe20000010008 */
[C---:B------:R-:W-:Y:S01]  /*b220*/  FFMA.FTZ R9, R13.reuse, R5, R9 ;  /* 0x000000050d097223 */ /* 0x040fe20000010009 */
[C---:B------:R-:W-:Y:S01]  /*b230*/  FFMA.FTZ R10, R13.reuse, R6, R10 ;  /* 0x000000060d0a7223 */ /* 0x040fe2000001000a */
[----:B------:R-:W-:-:S09]  /*b240*/  FFMA.FTZ R11, R13, R7, R11 ;  /* 0x000000070d0b7223 */ /* 0x000fd2000001000b */
.L_x_5548:
[----:B------:R-:W-:Y:S05]  /*b250*/  BSYNC.RECONVERGENT B0 ;  /* 0x0000000000007941 */ /* 0x000fea0003800200 */
.L_x_5547:
[----:B------:R-:W-:Y:S06]  /*b260*/  BAR.SYNC.DEFER_BLOCKING 0x0 ;  /* 0x0000000000007b1d */ /* 0x000fec0000010000 */
[----:B------:R-:W-:Y:S05]  /*b270*/  @!P0 EXIT ;  /* 0x000000000000894d */ /* 0x000fea0003800000 */
[----:B------:R-:W4:Y:S02]  /*b280*/  LDCU UR4, c[0x0][0x478] ;  /* 0x00008f00ff0477ac */ /* 0x000f240008000800 */
[----:B----4-:R-:W-:-:S09]  /*b290*/  UISETP.NE.AND UP0, UPT, UR4, 0x2, UPT ;  /* 0x000000020400788c */ /* 0x010fd2000bf05270 */
[----:B------:R-:W-:Y:S05]  /*b2a0*/  BRA.U UP0, `(.L_x_5578) ;  /* 0x00000001007c7547 */ /* 0x000fea000b800000 */
[----:B------:R-:W4:Y:S01]  /*b2b0*/  LDC.64 R2, c[0x0][0x470] ;  /* 0x00011c00ff027b82 */ /* 0x000f220000000a00 */
[----:B------:R-:W0:Y:S01]  /*b2c0*/  LDCU.64 UR4, c[0x0][0x380] ;  /* 0x00007000ff0477ac */ /* 0x000e220008000a00 */
[----:B----4-:R-:W4:Y:S01]  /*b2d0*/  LDG.E R2, desc[UR36][R2.64] ;  /* 0x0000002402027981 */ /* 0x010f22000c1e1900 */
[----:B------:R-:W-:Y:S02]  /*b2e0*/  IMAD.IADD R12, R17, 0x1, R12 ;  /* 0x00000001110c7824 */ /* 0x000fe400078e020c */
[C---:B----4-:R-:W-:Y:S01]  /*b2f0*/  FMUL.FTZ R10, R2.reuse, R10 ;  /* 0x0000000a020a7220 */ /* 0x050fe20000410000 */
[C---:B------:R-:W-:Y:S01]  /*b300*/  FMUL.FTZ R11, R2.reuse, R11 ;  /* 0x0000000b020b7220 */ /* 0x040fe20000410000 */
[C---:B------:R-:W-:Y:S01]  /*b310*/  FMUL.FTZ R9, R2.reuse, R9 ;  /* 0x0000000902097220 */ /* 0x040fe20000410000 */
[----:B------:R-:W-:-:S03]  /*b320*/  FMUL.FTZ R8, R2, R8 ;  /* 0x0000000802087220 */ /* 0x000fc60000410000 */
[----:B------:R-:W3:Y:S08]  /*b330*/  F2I.S8.NTZ R10, R10 ;  /* 0x0000000a000a7305 */ /* 0x000ef00000202100 */
[----:B------:R-:W4:Y:S01]  /*b340*/  F2I.S8.NTZ R11, R11 ;  /* 0x0000000b000b7305 */ /* 0x000f220000202100 */
[----:B---3--:R-:W-:-:S07]  /*b350*/  PRMT R0, R10, 0x8880, RZ ;  /* 0x000088800a007816 */ /* 0x008fce00000000ff */
[----:B------:R-:W3:Y:S01]  /*b360*/  F2I.S8.NTZ R9, R9 ;  /* 0x0000000900097305 */ /* 0x000ee20000202100 */
[----:B------:R-:W-:Y:S02]  /*b370*/  PRMT R0, R0, 0x7710, RZ ;  /* 0x0000771000007816 */ /* 0x000fe400000000ff */
[----:B----4-:R-:W-:-:S05]  /*b380*/  PRMT R3, R11, 0x8880, RZ ;  /* 0x000088800b037816 */ /* 0x010fca00000000ff */
[----:B------:R-:W1:Y:S01]  /*b390*/  F2I.S8.NTZ R8, R8 ;  /* 0x0000000800087305 */ /* 0x000e620000202100 */
[----:B------:R-:W-:Y:S01]  /*b3a0*/  IMAD.U32 R2, R0, 0x10000, RZ ;  /* 0x0001000000027824 */ /* 0x000fe200078e00ff */
[----:B------:R-:W-:-:S04]  /*b3b0*/  PRMT R0, R3, 0x7710, RZ ;  /* 0x0000771003007816 */ /* 0x000fc800000000ff */
[----:B------:R-:W-:Y:S02]  /*b3c0*/  LOP3.LUT R3, R2, 0xff0000, RZ, 0xc0, !PT ;  /* 0x00ff000002037812 */ /* 0x000fe400078ec0ff */
[----:B---3--:R-:W-:-:S03]  /*b3d0*/  PRMT R9, R9, 0x8880, RZ ;  /* 0x0000888009097816 */ /* 0x008fc600000000ff */
[----:B------:R-:W-:Y:S01]  /*b3e0*/  IMAD R3, R0, 0x1000000, R3 ;  /* 0x0100000000037824 */ /* 0x000fe200078e0203 */
[----:B------:R-:W-:Y:S02]  /*b3f0*/  PRMT R2, R9, 0x7710, RZ ;  /* 0x0000771009027816 */ /* 0x000fe400000000ff */
[----:B-1---5:R-:W-:-:S04]  /*b400*/  PRMT R4, R8, 0x8880, RZ ;  /* 0x0000888008047816 */ /* 0x022fc800000000ff */
[----:B------:R-:W-:Y:S02]  /*b410*/  PRMT R0, R4, 0x7710, RZ ;  /* 0x0000771004007816 */ /* 0x000fe400000000ff */
[----:B------:R-:W-:Y:S02]  /*b420*/  LOP3.LUT R4, R2, 0xff, RZ, 0xc0, !PT ;  /* 0x000000ff02047812 */ /* 0x000fe400078ec0ff */
[----:B------:R-:W-:Y:S02]  /*b430*/  LOP3.LUT R5, R0, 0xff, RZ, 0xc0, !PT ;  /* 0x000000ff00057812 */ /* 0x000fe400078ec0ff */
[----:B------:R-:W-:Y:S02]  /*b440*/  LEA R4, R4, R3, 0x8 ;  /* 0x0000000304047211 */ /* 0x000fe400078e40ff */
[----:B0-----:R-:W-:-:S03]  /*b450*/  IADD3 R2, P0, PT, R12, UR4, RZ ;  /* 0x000000040c027c10 */ /* 0x001fc6000ff1e0ff */
[----:B------:R-:W-:Y:S01]  /*b460*/  IMAD.IADD R5, R4, 0x1, R5 ;  /* 0x0000000104057824 */ /* 0x000fe200078e0205 */
[----:B------:R-:W-:-:S05]  /*b470*/  LEA.HI.X.SX32 R3, R12, UR5, 0x1, P0 ;  /* 0x000000050c037c11 */ /* 0x000fca00080f0eff */
[----:B------:R-:W-:Y:S01]  /*b480*/  STG.E desc[UR36][R2.64], R5 ;  /* 0x0000000502007986 */ /* 0x000fe2000c101924 */
[----:B------:R-:W-:Y:S05]  /*b490*/  EXIT ;  /* 0x000000000000794d */ /* 0x000fea0003800000 */
.L_x_5578:
[----:B------:R-:W4:Y:S01]  /*b4a0*/  LDC.64 R2, c[0x0][0x380] ;  /* 0x0000e000ff027b82 */ /* 0x000f220000000a00 */
[----:B------:R-:W-:-:S04]  /*b4b0*/  IMAD.IADD R17, R17, 0x1, R12 ;  /* 0x0000000111117824 */ /* 0x000fc800078e020c */
[----:B----4-:R-:W-:-:S05]  /*b4c0*/  IMAD.WIDE R2, R17, 0x4, R2 ;  /* 0x0000000411027825 */ /* 0x010fca00078e0202 */
[----:B------:R-:W-:Y:S01]  /*b4d0*/  STG.E.128 desc[UR36][R2.64], R8 ;  /* 0x0000000802007986 */ /* 0x000fe2000c101d24 */
[----:B------:R-:W-:Y:S05]  /*b4e0*/  EXIT ;  /* 0x000000000000794d */ /* 0x000fea0003800000 */
.L_x_5507:
[----:B------:R-:W-:Y:S01]  /*b4f0*/  BSSY B1, `(.L_x_5579) ;  /* 0x0000007000017945 */ /* 0x000fe20003800000 */
[----:B------:R-:W-:Y:S01]  /*b500*/  IMAD.MOV.U32 R12, RZ, RZ, 0x2 ;  /* 0x00000002ff0c7424 */ /* 0x000fe200078e00ff */
[----:B------:R-:W-:Y:S01]  /*b510*/  MOV R15, 0xffffffff ;  /* 0xffffffff000f7802 */ /* 0x000fe20000000f00 */
[----:B------:R-:W-:-:S07]  /*b520*/  IMAD.MOV.U32 R11, RZ, RZ, 0x1f ;  /* 0x0000001fff0b7424 */ /* 0x000fce00078e00ff */
[----:B-----5:R-:W-:Y:S05]  /*b530*/  WARPSYNC.COLLECTIVE R15, `(.L_x_5580) ;  /* 0x000000000f087348 */ /* 0x020fea0003c00000 */
[----:B------:R0:W1:Y:S02]  /*b540*/  SHFL.BFLY P6, R14, R13, R12, R11 ;  /* 0x0c00000c0d0e7389 */ /* 0x00006400000c000b */
[----:B01---5:R-:W-:Y:S05]  /*b550*/  ENDCOLLECTIVE ;  /* 0x000000000000791b */ /* 0x023fea0003800000 */
.L_x_5580:
[----:B------:R-:W-:Y:S05]  /*b560*/  BSYNC B1 ;  /* 0x0000000000017941 */ /* 0x000fea0003800000 */
.L_x_5579:
[----:B------:R-:W-:Y:S01]  /*b570*/  FADD.FTZ R13, R13, R14 ;  /* 0x0000000e0d0d7221 */ /* 0x000fe20000010000 */
[----:B------:R-:W-:Y:S02]  /*b580*/  IMAD.MOV.U32 R12, RZ, RZ, 0x1 ;  /* 0x00000001ff0c7424 */ /* 0x000fe400078e00ff */
[----:B------:R-:W-:Y:S02]  /*b590*/  IMAD.MOV.U32 R11, RZ, RZ, 0x1f ;  /* 0x0000001fff0b7424 */ /* 0x000fe400078e00ff */
[----:B------:R-:W-:-:S07]  /*b5a0*/  IMAD.MOV.U32 R15, RZ, RZ, -0x1 ;  /* 0xffffffffff0f7424 */ /* 0x000fce00078e00ff */
[----:B------:R-:W-:Y:S05]  /*b5b0*/  WARPSYNC.COLLECTIVE R15, `(.L_x_5581) ;  /* 0x000000000f087348 */ /* 0x000fea0003c00000 */
[----:B------:R0:W1:Y:S02]  /*b5c0*/  SHFL.BFLY P6, R14, R13, R12, R11 ;  /* 0x0c00000c0d0e7389 */ /* 0x00006400000c000b */
[----:B01----:R-:W-:Y:S05]  /*b5d0*/  ENDCOLLECTIVE ;  /* 0x000000000000791b */ /* 0x003fea0003800000 */
.L_x_5581:
[----:B------:R-:W-:Y:S05]  /*b5e0*/  BRA `(.L_x_5582) ;  /* 0xffffffa400a07947 */ /* 0x000fea000383ffff */
.L_x_5511:
[----:B------:R-:W-:Y:S01]  /*b5f0*/  HFMA2 R12, -RZ, RZ, 0, 9.5367431640625e-07 ;  /* 0x00000010ff0c7431 */ /* 0x000fe200000001ff */
[----:B------:R-:W-:Y:S01]  /*b600*/  BSSY B0, `(.L_x_5583) ;  /* 0x0000007000007945 */ /* 0x000fe20003800000 */
[----:B------:R-:W-:Y:S02]  /*b610*/  IMAD.MOV.U32 R13, RZ, RZ, R153 ;  /* 0x000000ffff0d7224 */ /* 0x000fe400078e0099 */
[----:B------:R-:W-:Y:S02]  /*b620*/  IMAD.MOV.U32 R11, RZ, RZ, 0x1f ;  /* 0x0000001fff0b7424 */ /* 0x000fe400078e00ff */
[----:B------:R-:W-:-:S07]  /*b630*/  IMAD.MOV.U32 R15, RZ, RZ, -0x1 ;  /* 0xffffffffff0f7424 */ /* 0x000fce00078e00ff */
[----:B-123-5:R-:W-:Y:S05]  /*b640*/  WARPSYNC.COLLECTIVE R15, `(.L_x_5584) ;  /* 0x000000000f087348 */ /* 0x02efea0003c00000 */
[----:B------:R0:W4:Y:S02]  /*b650*/  SHFL.BFLY P6, R14, R13, R12, R11 ;  /* 0x0c00000c0d0e7389 */ /* 0x00012400000c000b */
[----:B012345:R-:W-:Y:S05]  /*b660*/  ENDCOLLECTIVE ;  /* 0x000000000000791b */ /* 0x03ffea0003800000 */
.L_x_5584:
[----:B------:R-:W-:Y:S05]  /*b670*/  BSYNC B0 ;  /* 0x0000000000007941 */ /* 0x000fea0003800000 */
.L_x_5583:
[----:B------:R-:W-:Y:S01]  /*b680*/  FMNMX.FTZ R13, R14, R153, !PT ;  /* 0x000000990e0d7209 */ /* 0x000fe20007810000 */
[----:B------:R-:W-:Y:S01]  /*b690*/  IMAD.MOV.U32 R12, RZ, RZ, 0x8 ;  /* 0x00000008ff0c7424 */ /* 0x000fe200078e00ff */
[----:B------:R-:W-:Y:S01]  /*b6a0*/  MOV R15, 0xffffffff ;  /* 0xffffffff000f7802 */ /* 0x000fe20000000f00 */
[----:B------:R-:W-:-:S07]  /*b6b0*/  IMAD.MOV.U32 R11, RZ, RZ, 0x1f ;  /* 0x0000001fff0b7424 */ /* 0x000fce00078e00ff */
[----:B------:R-:W-:Y:S05]  /*b6c0*/  WARPSYNC.COLLECTIVE R15, `(.L_x_5585) ;  /* 0x000000000f087348 */ /* 0x000fea0003c00000 */
[----:B------:R0:W1:Y:S02]  /*b6d0*/  SHFL.BFLY P6, R14, R13, R12, R11 ;  /* 0x0c00000c0d0e7389 */ /* 0x00006400000c000b */
[----:B01----:R-:W-:Y:S05]  /*b6e0*/  ENDCOLLECTIVE ;  /* 0x000000000000791b */ /* 0x003fea0003800000 */
.L_x_5585:
[----:B------:R-:W-:Y:S01]  /*b6f0*/  IMAD.MOV.U32 R12, RZ, RZ, 0x4 ;  /* 0x00000004ff0c7424 */ /* 0x000fe200078e00ff */
[----:B------:R-:W-:-:S05]  /*b700*/  FMNMX.FTZ R4, R13, R14, !PT ;  /* 0x0000000e0d047209 */ /* 0x000fca0007810000 */
[----:B------:R-:W-:-:S07]  /*b710*/  IMAD.MOV.U32 R13, RZ, RZ, R4 ;  /* 0x000000ffff0d7224 */ /* 0x000fce00078e0004 */
[----:B------:R-:W-:Y:S05]  /*b720*/  WARPSYNC.COLLECTIVE R15, `(.L_x_5586) ;  /* 0x000000000f087348 */ /* 0x000fea0003c00000 */
[----:B------:R0:W1:Y:S02]  /*b730*/  SHFL.BFLY P6, R14, R13, R12, R11 ;  /* 0x0c00000c0d0e7389 */ /* 0x00006400000c000b */
[----:B01----:R-:W-:Y:S05]  /*b740*/  ENDCOLLECTIVE ;  /* 0x000000000000791b */ /* 0x003fea0003800000 */
.L_x_5586:
[----:B------:R-:W-:Y:S05]  /*b750*/  BRA `(.L_x_5587) ;  /* 0xffffffa400f87947 */ /* 0x000fea000383ffff */
.L_x_5588:
        /* <DEDUP_REMOVED lines=10> */
.L_x_5612:


//--------------------- .nv.global.init           --------------------------
	.section	.nv.global.init,"aw",@progbits
.nv.global.init:
	.type		$str,@object
	.size		$str,($str$1 - $str)
$str:
        /*0000*/ 	.byte	0x68, 0x61, 0x6c, 0x66, 0x5f, 0x72, 0x6f, 0x74, 0x61, 0x72, 0x79, 0x5f, 0x64, 0x69, 0x6d, 0x20
        /*0010*/ 	.byte	0x25, 0x20, 0x51, 0x4b, 0x5f, 0x56, 0x45, 0x43, 0x5f, 0x53, 0x49, 0x5a, 0x45, 0x20, 0x3d, 0x3d
        /*0020*/ 	.byte	0x20, 0x30, 0x00
	.type		$str$1,@object
	.size		$str$1,(__unnamed_16 - $str$1)
$str$1:
        /* <DEDUP_REMOVED lines=9> */
        /*00b3*/ 	.byte	0x6c, 0x61, 0x74, 0x65, 0x2e, 0x68, 0x70, 0x70, 0x00
	.type		__unnamed_16,@object
	.size		__unnamed_16,(__unnamed_17 - __unnamed_16)
__unnamed_16:
        /* <DEDUP_REMOVED lines=18> */
        /*01dc*/ 	.byte	0x65, 0x5d, 0x00
	.type		__unnamed_17,@object
	.size		__unnamed_17,(__unnamed_13 - __unnamed_17)
__unnamed_17:
        /* <DEDUP_REMOVED lines=19> */
	.type		__unnamed_13,@object
	.size		__unnamed_13,(__unnamed_18 - __unnamed_13)
__unnamed_13:
        /* <DEDUP_REMOVED lines=19> */
	.type		__unnamed_18,@object
	.size		__unnamed_18,(__unnamed_4 - __unnamed_18)
__unnamed_18:
        /* <DEDUP_REMOVED lines=19> */
	.type		__unnamed_4,@object
	.size		__unnamed_4,(__unnamed_1 - __unnamed_4)
__unnamed_4:
        /* <DEDUP_REMOVED lines=19> */
	.type		__unnamed_1,@object
	.size		__unnamed_1,(__unnamed_5 - __unnamed_1)
__unnamed_1:
        /* <DEDUP_REMOVED lines=18> */
        /*078f*/ 	.byte	0x6c, 0x73, 0x65, 0x5d, 0x00
	.type		__unnamed_5,@object
	.size		__unnamed_5,(__unnamed_15 - __unnamed_5)
__unnamed_5:
        /* <DEDUP_REMOVED lines=19> */
	.type		__unnamed_15,@object
	.size		__unnamed_15,(__unnamed_6 - __unnamed_15)
__unnamed_15:
        /* <DEDUP_REMOVED lines=19> */
	.type		__unnamed_6,@object
	.size		__unnamed_6,(__unnamed_14 - __unnamed_6)
__unnamed_6:
        /* <DEDUP_REMOVED lines=19> */
	.type		__unnamed_14,@object
	.size		__unnamed_14,(__unnamed_3 - __unnamed_14)
__unnamed_14:
        /* <DEDUP_REMOVED lines=19> */
	.type		__unnamed_3,@object
	.size		__unnamed_3,(__unnamed_2 - __unnamed_3)
__unnamed_3:
        /* <DEDUP_REMOVED lines=18> */
        /*0d48*/ 	.byte	0x61, 0x6c, 0x73, 0x65, 0x5d, 0x00
	.type		__unnamed_2,@object
	.size		__unnamed_2,(__unnamed_22 - __unnamed_2)
__unnamed_2:
        /* <DEDUP_REMOVED lines=19> */
	.type		__unnamed_22,@object
	.size		__unnamed_22,(__unnamed_19 - __unnamed_22)
__unnamed_22:
        /* <DEDUP_REMOVED lines=19> */
	.type		__unnamed_19,@object
	.size		__unnamed_19,(__unnamed_23 - __unnamed_19)
__unnamed_19:
        /* <DEDUP_REMOVED lines=18> */
        /*10c0*/ 	.byte	0x41, 0x4d, 0x53, 0x20, 0x3d, 0x20, 0x66, 0x61, 0x6c, 0x73, 0x65, 0x5d, 0x00
	.type		__unnamed_23,@object
	.size		__unnamed_23,(__unnamed_10 - __unnamed_23)
__unnamed_23:
        /* <DEDUP_REMOVED lines=19> */
	.type		__unnamed_10,@object
	.size		__unnamed_10,(__unnamed_24 - __unnamed_10)
__unnamed_10:
        /* <DEDUP_REMOVED lines=19> */
	.type		__unnamed_24,@object
	.size		__unnamed_24,(__unnamed_21 - __unnamed_24)
__unnamed_24:
        /* <DEDUP_REMOVED lines=19> */
	.type		__unnamed_21,@object
	.size		__unnamed_21,(__unnamed_11 - __unnamed_21)
__unnamed_21:
        /* <DEDUP_REMOVED lines=18> */
        /*1574*/ 	.byte	0x45, 0x41, 0x4d, 0x53, 0x20, 0x3d, 0x20, 0x66, 0x61, 0x6c, 0x73, 0x65, 0x5d, 0x00
	.type		__unnamed_11,@object
	.size		__unnamed_11,(__unnamed_7 - __unnamed_11)
__unnamed_11:
        /* <DEDUP_REMOVED lines=19> */
	.type		__unnamed_7,@object
	.size		__unnamed_7,(__unnamed_20 - __unnamed_7)
__unnamed_7:
        /* <DEDUP_REMOVED lines=19> */
	.type		__unnamed_20,@object
	.size		__unnamed_20,(__unnamed_12 - __unnamed_20)
__unnamed_20:
        /* <DEDUP_REMOVED lines=19> */
	.type		__unnamed_12,@object
	.size		__unnamed_12,(__unnamed_9 - __unnamed_12)
__unnamed_12:
        /* <DEDUP_REMOVED lines=19> */
	.type		__unnamed_9,@object
	.size		__unnamed_9,(__unnamed_8 - __unnamed_9)
__unnamed_9:
        /* <DEDUP_REMOVED lines=18> */
        /*1b5a*/ 	.byte	0x42, 0x45, 0x41, 0x4d, 0x53, 0x20, 0x3d, 0x20, 0x66, 0x61, 0x6c, 0x73, 0x65, 0x5d, 0x00
	.type		__unnamed_8,@object
	.size		__unnamed_8,(.L_7 - __unnamed_8)
__unnamed_8:
        /* <DEDUP_REMOVED lines=19> */
.L_7:


//--------------------- .nv.shared._ZN4mmha33masked_multihead_attention_kernelItLi224ELi256ELi1ELi32ELi256ELb1ELb1EEEv26Multihead_attention_paramsIT_XT5_EE --------------------------
	.section	.nv.shared._ZN4mmha33masked_multihead_attention_kernelItLi224ELi256ELi1ELi32ELi256ELb1ELb1EEEv26Multihead_attention_paramsIT_XT5_EE,"aw",@nobits
	.sectionflags	@""
	.align	16
.nv.shared._ZN4mmha33masked_multihead_attention_kernelItLi224ELi256ELi1ELi32ELi256ELb1ELb1EEEv26Multihead_attention_paramsIT_XT5_EE:
	.zero		2112


//--------------------- .nv.shared.reserved.0     --------------------------
	.section	.nv.shared.reserved.0,"aw",@nobits
	.weak		__nv_reservedSMEM_offset_0_alias
	.size		__nv_reservedSMEM_offset_0_alias, 0, 64
	.other		__nv_reservedSMEM_offset_0_alias,@"STO_CUDA_RESERVED_SHARED STV_DEFAULT"
__nv_reservedSMEM_offset_0_alias:
	.zero		0
	.zero		64


//--------------------- .nv.shared._ZN4mmha33masked_multihead_attention_kernelItLi224ELi256ELi2ELi32ELi128ELb1ELb1EEEv26Multihead_attention_paramsIT_XT5_EE --------------------------
	.section	.nv.shared._ZN4mmha33masked_multihead_attention_kernelItLi224ELi256ELi2ELi32ELi128ELb1ELb1EEEv26Multihead_attention_paramsIT_XT5_EE,"aw",@nobits
	.sectionflags	@""
	.align	16
.nv.shared._ZN4mmha33masked_multihead_attention_kernelItLi224ELi256ELi2ELi32ELi128ELb1ELb1EEEv26Multihead_attention_paramsIT_XT5_EE:
	.zero		2080


//--------------------- .nv.shared._ZN4mmha33masked_multihead_attention_kernelItLi224ELi256ELi4ELi32ELi64ELb1ELb1EEEv26Multihead_attention_paramsIT_XT5_EE --------------------------
	.section	.nv.shared._ZN4mmha33masked_multihead_attention_kernelItLi224ELi256ELi4ELi32ELi64ELb1ELb1EEEv26Multihead_attention_paramsIT_XT5_EE,"aw",@nobits
	.sectionflags	@""
	.align	16
.nv.shared._ZN4mmha33masked_multihead_attention_kernelItLi224ELi256ELi4ELi32ELi64ELb1ELb1EEEv26Multihead_attention_paramsIT_XT5_EE:
	.zero		2064


//--------------------- .nv.shared._ZN4mmha33masked_multihead_attention_kernelItLi224ELi256ELi1ELi32ELi256ELb1ELb0EEEv26Multihead_attention_paramsIT_XT5_EE --------------------------
	.section	.nv.shared._ZN4mmha33masked_multihead_attention_kernelItLi224ELi256ELi1ELi32ELi256ELb1ELb0EEEv26Multihead_attention_paramsIT_XT5_EE,"aw",@nobits
	.sectionflags	@""
	.align	16
.nv.shared._ZN4mmha33masked_multihead_attention_kernelItLi224ELi256ELi1ELi32ELi256ELb1ELb0EEEv26Multihead_attention_paramsIT_XT5_EE:
	.zero		2112


//--------------------- .nv.shared._ZN4mmha33masked_multihead_attention_kernelItLi224ELi256ELi2ELi32ELi128ELb1ELb0EEEv26Multihead_attention_paramsIT_XT5_EE --------------------------
	.section	.nv.shared._ZN4mmha33masked_multihead_attention_kernelItLi224ELi256ELi2ELi32ELi128ELb1ELb0EEEv26Multihead_attention_paramsIT_XT5_EE,"aw",@nobits
	.sectionflags	@""
	.align	16
.nv.shared._ZN4mmha33masked_multihead_attention_kernelItLi224ELi256ELi2ELi32ELi128ELb1ELb0EEEv26Multihead_attention_paramsIT_XT5_EE:
	.zero		2080


//--------------------- .nv.shared._ZN4mmha33masked_multihead_attention_kernelItLi224ELi256ELi4ELi32ELi64ELb1ELb0EEEv26Multihead_attention_paramsIT_XT5_EE --------------------------
	.section	.nv.shared._ZN4mmha33masked_multihead_attention_kernelItLi224ELi256ELi4ELi32ELi64ELb1ELb0EEEv26Multihead_attention_paramsIT_XT5_EE,"aw",@nobits
	.sectionflags	@""
	.align	16
.nv.shared._ZN4mmha33masked_multihead_attention_kernelItLi224ELi256ELi4ELi32ELi64ELb1ELb0EEEv26Multihead_attention_paramsIT_XT5_EE:
	.zero		2064


//--------------------- .nv.shared._ZN4mmha33masked_multihead_attention_kernelIfLi224ELi256ELi1ELi64ELi256ELb1ELb1EEEv26Multihead_attention_paramsIT_XT5_EE --------------------------
	.section	.nv.shared._ZN4mmha33masked_multihead_attention_kernelIfLi224ELi256ELi1ELi64ELi256ELb1ELb1EEEv26Multihead_attention_paramsIT_XT5_EE,"aw",@nobits
	.sectionflags	@""
	.align	16
.nv.shared._ZN4mmha33masked_multihead_attention_kernelIfLi224ELi256ELi1ELi64ELi256ELb1ELb1EEEv26Multihead_attention_paramsIT_XT5_EE:
	.zero		3136


//--------------------- .nv.shared._ZN4mmha33masked_multihead_attention_kernelIfLi224ELi256ELi2ELi64ELi128ELb1ELb1EEEv26Multihead_attention_paramsIT_XT5_EE --------------------------
	.section	.nv.shared._ZN4mmha33masked_multihead_attention_kernelIfLi224ELi256ELi2ELi64ELi128ELb1ELb1EEEv26Multihead_attention_paramsIT_XT5_EE,"aw",@nobits
	.sectionflags	@""
	.align	16
.nv.shared._ZN4mmha33masked_multihead_attention_kernelIfLi224ELi256ELi2ELi64ELi128ELb1ELb1EEEv26Multihead_attention_paramsIT_XT5_EE:
	.zero		3104


//--------------------- .nv.shared._ZN4mmha33masked_multihead_attention_kernelIfLi224ELi256ELi4ELi64ELi64ELb1ELb1EEEv26Multihead_attention_paramsIT_XT5_EE --------------------------
	.section	.nv.shared._ZN4mmha33masked_multihead_attention_kernelIfLi224ELi256ELi4ELi64ELi64ELb1ELb1EEEv26Multihead_attention_paramsIT_XT5_EE,"aw",@nobits
	.sectionflags	@""
	.align	16
.nv.shared._ZN4mmha33masked_multihead_attention_kernelIfLi224ELi256ELi4ELi64ELi64ELb1ELb1EEEv26Multihead_attention_paramsIT_XT5_EE:
	.zero		3088


//--------------------- .nv.shared._ZN4mmha33masked_multihead_attention_kernelIfLi224ELi256ELi1ELi64ELi256ELb1ELb0EEEv26Multihead_attention_paramsIT_XT5_EE --------------------------
	.section	.nv.shared._ZN4mmha33masked_multihead_attention_kernelIfLi224ELi256ELi1ELi64ELi256ELb1ELb0EEEv26Multihead_attention_paramsIT_XT5_EE,"aw",@nobits
	.sectionflags	@""
	.align	16
.nv.shared._ZN4mmha33masked_multihead_attention_kernelIfLi224ELi256ELi1ELi64ELi256ELb1ELb0EEEv26Multihead_attention_paramsIT_XT5_EE:
	.zero		3136


//--------------------- .nv.shared._ZN4mmha33masked_multihead_attention_kernelIfLi224ELi256ELi2ELi64ELi128ELb1ELb0EEEv26Multihead_attention_paramsIT_XT5_EE --------------------------
	.section	.nv.shared._ZN4mmha33masked_multihead_attention_kernelIfLi224ELi256ELi2ELi64ELi128ELb1ELb0EEEv26Multihead_attention_paramsIT_XT5_EE,"aw",@nobits
	.sectionflags	@""
	.align	16
.nv.shared._ZN4mmha33masked_multihead_attention_kernelIfLi224ELi256ELi2ELi64ELi128ELb1ELb0EEEv26Multihead_attention_paramsIT_XT5_EE:
	.zero		3104


//--------------------- .nv.shared._ZN4mmha33masked_multihead_attention_kernelIfLi224ELi256ELi4ELi64ELi64ELb1ELb0EEEv26Multihead_attention_paramsIT_XT5_EE --------------------------
	.section	.nv.shared._ZN4mmha33masked_multihead_attention_kernelIfLi224ELi256ELi4ELi64ELi64ELb1ELb0EEEv26Multihead_attention_paramsIT_XT5_EE,"aw",@nobits
	.sectionflags	@""
	.align	16
.nv.shared._ZN4mmha33masked_multihead_attention_kernelIfLi224ELi256ELi4ELi64ELi64ELb1ELb0EEEv26Multihead_attention_paramsIT_XT5_EE:
	.zero		3088


//--------------------- .nv.shared._ZN4mmha33masked_multihead_attention_kernelItLi224ELi256ELi1ELi32ELi256ELb0ELb1EEEv26Multihead_attention_paramsIT_XT5_EE --------------------------
	.section	.nv.shared._ZN4mmha33masked_multihead_attention_kernelItLi224ELi256ELi1ELi32ELi256ELb0ELb1EEEv26Multihead_attention_paramsIT_XT5_EE,"aw",@nobits
	.sectionflags	@""
	.align	16
.nv.shared._ZN4mmha33masked_multihead_attention_kernelItLi224ELi256ELi1ELi32ELi256ELb0ELb1EEEv26Multihead_attention_paramsIT_XT5_EE:
	.zero		1600


//--------------------- .nv.shared._ZN4mmha33masked_multihead_attention_kernelItLi224ELi256ELi2ELi32ELi128ELb0ELb1EEEv26Multihead_attention_paramsIT_XT5_EE --------------------------
	.section	.nv.shared._ZN4mmha33masked_multihead_attention_kernelItLi224ELi256ELi2ELi32ELi128ELb0ELb1EEEv26Multihead_attention_paramsIT_XT5_EE,"aw",@nobits
	.sectionflags	@""
	.align	16
.nv.shared._ZN4mmha33masked_multihead_attention_kernelItLi224ELi256ELi2ELi32ELi128ELb0ELb1EEEv26Multihead_attention_paramsIT_XT5_EE:
	.zero		1568


//--------------------- .nv.shared._ZN4mmha33masked_multihead_attention_kernelItLi224ELi256ELi4ELi32ELi64ELb0ELb1EEEv26Multihead_attention_paramsIT_XT5_EE --------------------------
	.section	.nv.shared._ZN4mmha33masked_multihead_attention_kernelItLi224ELi256ELi4ELi32ELi64ELb0ELb1EEEv26Multihead_attention_paramsIT_XT5_EE,"aw",@nobits
	.sectionflags	@""
	.align	16
.nv.shared._ZN4mmha33masked_multihead_attention_kernelItLi224ELi256ELi4ELi32ELi64ELb0ELb1EEEv26Multihead_attention_paramsIT_XT5_EE:
	.zero		1552


//--------------------- .nv.shared._ZN4mmha33masked_multihead_attention_kernelItLi224ELi256ELi1ELi32ELi256ELb0ELb0EEEv26Multihead_attention_paramsIT_XT5_EE --------------------------
	.section	.nv.shared._ZN4mmha33masked_multihead_attention_kernelItLi224ELi256ELi1ELi32ELi256ELb0ELb0EEEv26Multihead_attention_paramsIT_XT5_EE,"aw",@nobits
	.sectionflags	@""
	.align	16
.nv.shared._ZN4mmha33masked_multihead_attention_kernelItLi224ELi256ELi1ELi32ELi256ELb0ELb0EEEv26Multihead_attention_paramsIT_XT5_EE:
	.zero		1600


//--------------------- .nv.shared._ZN4mmha33masked_multihead_attention_kernelItLi224ELi256ELi2ELi32ELi128ELb0ELb0EEEv26Multihead_attention_paramsIT_XT5_EE --------------------------
	.section	.nv.shared._ZN4mmha33masked_multihead_attention_kernelItLi224ELi256ELi2ELi32ELi128ELb0ELb0EEEv26Multihead_attention_paramsIT_XT5_EE,"aw",@nobits
	.sectionflags	@""
	.align	16
.nv.shared._ZN4mmha33masked_multihead_attention_kernelItLi224ELi256ELi2ELi32ELi128ELb0ELb0EEEv26Multihead_attention_paramsIT_XT5_EE:
	.zero		1568


//--------------------- .nv.shared._ZN4mmha33masked_multihead_attention_kernelItLi224ELi256ELi4ELi32ELi64ELb0ELb0EEEv26Multihead_attention_paramsIT_XT5_EE --------------------------
	.section	.nv.shared._ZN4mmha33masked_multihead_attention_kernelItLi224ELi256ELi4ELi32ELi64ELb0ELb0EEEv26Multihead_attention_paramsIT_XT5_EE,"aw",@nobits
	.sectionflags	@""
	.align	16
.nv.shared._ZN4mmha33masked_multihead_attention_kernelItLi224ELi256ELi4ELi32ELi64ELb0ELb0EEEv26Multihead_attention_paramsIT_XT5_EE:
	.zero		1552


//--------------------- .nv.shared._ZN4mmha33masked_multihead_attention_kernelIfLi224ELi256ELi1ELi64ELi256ELb0ELb1EEEv26Multihead_attention_paramsIT_XT5_EE --------------------------
	.section	.nv.shared._ZN4mmha33masked_multihead_attention_kernelIfLi224ELi256ELi1ELi64ELi256ELb0ELb1EEEv26Multihead_attention_paramsIT_XT5_EE,"aw",@nobits
	.sectionflags	@""
	.align	16
.nv.shared._ZN4mmha33masked_multihead_attention_kernelIfLi224ELi256ELi1ELi64ELi256ELb0ELb1EEEv26Multihead_attention_paramsIT_XT5_EE:
	.zero		2112


//--------------------- .nv.shared._ZN4mmha33masked_multihead_attention_kernelIfLi224ELi256ELi2ELi64ELi128ELb0ELb1EEEv26Multihead_attention_paramsIT_XT5_EE --------------------------
	.section	.nv.shared._ZN4mmha33masked_multihead_attention_kernelIfLi224ELi256ELi2ELi64ELi128ELb0ELb1EEEv26Multihead_attention_paramsIT_XT5_EE,"aw",@nobits
	.sectionflags	@""
	.align	16
.nv.shared._ZN4mmha33masked_multihead_attention_kernelIfLi224ELi256ELi2ELi64ELi128ELb0ELb1EEEv26Multihead_attention_paramsIT_XT5_EE:
	.zero		2080


//--------------------- .nv.shared._ZN4mmha33masked_multihead_attention_kernelIfLi224ELi256ELi4ELi64ELi64ELb0ELb1EEEv26Multihead_attention_paramsIT_XT5_EE --------------------------
	.section	.nv.shared._ZN4mmha33masked_multihead_attention_kernelIfLi224ELi256ELi4ELi64ELi64ELb0ELb1EEEv26Multihead_attention_paramsIT_XT5_EE,"aw",@nobits
	.sectionflags	@""
	.align	16
.nv.shared._ZN4mmha33masked_multihead_attention_kernelIfLi224ELi256ELi4ELi64ELi64ELb0ELb1EEEv26Multihead_attention_paramsIT_XT5_EE:
	.zero		2064


//--------------------- .nv.shared._ZN4mmha33masked_multihead_attention_kernelIfLi224ELi256ELi1ELi64ELi256ELb0ELb0EEEv26Multihead_attention_paramsIT_XT5_EE --------------------------
	.section	.nv.shared._ZN4mmha33masked_multihead_attention_kernelIfLi224ELi256ELi1ELi64ELi256ELb0ELb0EEEv26Multihead_attention_paramsIT_XT5_EE,"aw",@nobits
	.sectionflags	@""
	.align	16
.nv.shared._ZN4mmha33masked_multihead_attention_kernelIfLi224ELi256ELi1ELi64ELi256ELb0ELb0EEEv26Multihead_attention_paramsIT_XT5_EE:
	.zero		2112


//--------------------- .nv.shared._ZN4mmha33masked_multihead_attention_kernelIfLi224ELi256ELi2ELi64ELi128ELb0ELb0EEEv26Multihead_attention_paramsIT_XT5_EE --------------------------
	.section	.nv.shared._ZN4mmha33masked_multihead_attention_kernelIfLi224ELi256ELi2ELi64ELi128ELb0ELb0EEEv26Multihead_attention_paramsIT_XT5_EE,"aw",@nobits
	.sectionflags	@""
	.align	16
.nv.shared._ZN4mmha33masked_multihead_attention_kernelIfLi224ELi256ELi2ELi64ELi128ELb0ELb0EEEv26Multihead_attention_paramsIT_XT5_EE:
	.zero		2080


//--------------------- .nv.shared._ZN4mmha33masked_multihead_attention_kernelIfLi224ELi256ELi4ELi64ELi64ELb0ELb0EEEv26Multihead_attention_paramsIT_XT5_EE --------------------------
	.section	.nv.shared._ZN4mmha33masked_multihead_attention_kernelIfLi224ELi256ELi4ELi64ELi64ELb0ELb0EEEv26Multihead_attention_paramsIT_XT5_EE,"aw",@nobits
	.sectionflags	@""
	.align	16
.nv.shared._ZN4mmha33masked_multihead_attention_kernelIfLi224ELi256ELi4ELi64ELi64ELb0ELb0EEEv26Multihead_attention_paramsIT_XT5_EE:
	.zero		2064


//--------------------- .nv.constant0._ZN4mmha33masked_multihead_attention_kernelItLi224ELi256ELi1ELi32ELi256ELb1ELb1EEEv26Multihead_attention_paramsIT_XT5_EE --------------------------
	.section	.nv.constant0._ZN4mmha33masked_multihead_attention_kernelItLi224ELi256ELi1ELi32ELi256ELb1ELb1EEEv26Multihead_attention_paramsIT_XT5_EE,"a",@progbits
	.sectionflags	@""
	.align	4
.nv.constant0._ZN4mmha33masked_multihead_attention_kernelItLi224ELi256ELi1ELi32ELi256ELb1ELb1EEEv26Multihead_attention_paramsIT_XT5_EE:
	.zero		1192


//--------------------- .nv.constant0._ZN4mmha33masked_multihead_attention_kernelItLi224ELi256ELi2ELi32ELi128ELb1ELb1EEEv26Multihead_attention_paramsIT_XT5_EE --------------------------
	.section	.nv.constant0._ZN4mmha33masked_multihead_attention_kernelItLi224ELi256ELi2ELi32ELi128ELb1ELb1EEEv26Multihead_attention_paramsIT_XT5_EE,"a",@progbits
	.sectionflags	@""
	.align	4
.nv.constant0._ZN4mmha33masked_multihead_attention_kernelItLi224ELi256ELi2ELi32ELi128ELb1ELb1EEEv26Multihead_attention_paramsIT_XT5_EE:
	.zero		1192


//--------------------- .nv.constant0._ZN4mmha33masked_multihead_attention_kernelItLi224ELi256ELi4ELi32ELi64ELb1ELb1EEEv26Multihead_attention_paramsIT_XT5_EE --------------------------
	.section	.nv.constant0._ZN4mmha33masked_multihead_attention_kernelItLi224ELi256ELi4ELi32ELi64ELb1ELb1EEEv26Multihead_attention_paramsIT_XT5_EE,"a",@progbits
	.sectionflags	@""
	.align	4
.nv.constant0._ZN4mmha33masked_multihead_attention_kernelItLi224ELi256ELi4ELi32ELi64ELb1ELb1EEEv26Multihead_attention_paramsIT_XT5_EE:
	.zero		1192


//--------------------- .nv.constant0._ZN4mmha33masked_multihead_attention_kernelItLi224ELi256ELi1ELi32ELi256ELb1ELb0EEEv26Multihead_attention_paramsIT_XT5_EE --------------------------
	.section	.nv.constant0._ZN4mmha33masked_multihead_attention_kernelItLi224ELi256ELi1ELi32ELi256ELb1ELb0EEEv26Multihead_attention_paramsIT_XT5_EE,"a",@progbits
	.sectionflags	@""
	.align	4
.nv.constant0._ZN4mmha33masked_multihead_attention_kernelItLi224ELi256ELi1ELi32ELi256ELb1ELb0EEEv26Multihead_attention_paramsIT_XT5_EE:
	.zero		1192


//--------------------- .nv.constant0._ZN4mmha33masked_multihead_attention_kernelItLi224ELi256ELi2ELi32ELi128ELb1ELb0EEEv26Multihead_attention_paramsIT_XT5_EE --------------------------
	.section	.nv.constant0._ZN4mmha33masked_multihead_attention_kernelItLi224ELi256ELi2ELi32ELi128ELb1ELb0EEEv26Multihead_attention_paramsIT_XT5_EE,"a",@progbits
	.sectionflags	@""
	.align	4
.nv.constant0._ZN4mmha33masked_multihead_attention_kernelItLi224ELi256ELi2ELi32ELi128ELb1ELb0EEEv26Multihead_attention_paramsIT_XT5_EE:
	.zero		1192


//--------------------- .nv.constant0._ZN4mmha33masked_multihead_attention_kernelItLi224ELi256ELi4ELi32ELi64ELb1ELb0EEEv26Multihead_attention_paramsIT_XT5_EE --------------------------
	.section	.nv.constant0._ZN4mmha33masked_multihead_attention_kernelItLi224ELi256ELi4ELi32ELi64ELb1ELb0EEEv26Multihead_attention_paramsIT_XT5_EE,"a",@progbits
	.sectionflags	@""
	.align	4
.nv.constant0._ZN4mmha33masked_multihead_attention_kernelItLi224ELi256ELi4ELi32ELi64ELb1ELb0EEEv26Multihead_attention_paramsIT_XT5_EE:
	.zero		1192


//--------------------- .nv.constant0._ZN4mmha33masked_multihead_attention_kernelIfLi224ELi256ELi1ELi64ELi256ELb1ELb1EEEv26Multihead_attention_paramsIT_XT5_EE --------------------------
	.section	.nv.constant0._ZN4mmha33masked_multihead_attention_kernelIfLi224ELi256ELi1ELi64ELi256ELb1ELb1EEEv26Multihead_attention_paramsIT_XT5_EE,"a",@progbits
	.sectionflags	@""
	.align	4
.nv.constant0._ZN4mmha33masked_multihead_attention_kernelIfLi224ELi256ELi1ELi64ELi256ELb1ELb1EEEv26Multihead_attention_paramsIT_XT5_EE:
	.zero		1192


//--------------------- .nv.constant0._ZN4mmha33masked_multihead_attention_kernelIfLi224ELi256ELi2ELi64ELi128ELb1ELb1EEEv26Multihead_attention_paramsIT_XT5_EE --------------------------
	.section	.nv.constant0._ZN4mmha33masked_multihead_attention_kernelIfLi224ELi256ELi2ELi64ELi128ELb1ELb1EEEv26Multihead_attention_paramsIT_XT5_EE,"a",@progbits
	.sectionflags	@""
	.align	4
.nv.constant0._ZN4mmha33masked_multihead_attention_kernelIfLi224ELi256ELi2ELi64ELi128ELb1ELb1EEEv26Multihead_attention_paramsIT_XT5_EE:
	.zero		1192


//--------------------- .nv.constant0._ZN4mmha33masked_multihead_attention_kernelIfLi224ELi256ELi4ELi64ELi64ELb1ELb1EEEv26Multihead_attention_paramsIT_XT5_EE --------------------------
	.section	.nv.constant0._ZN4mmha33masked_multihead_attention_kernelIfLi224ELi256ELi4ELi64ELi64ELb1ELb1EEEv26Multihead_attention_paramsIT_XT5_EE,"a",@progbits
	.sectionflags	@""
	.align	4
.nv.constant0._ZN4mmha33masked_multihead_attention_kernelIfLi224ELi256ELi4ELi64ELi64ELb1ELb1EEEv26Multihead_attention_paramsIT_XT5_EE:
	.zero		1192


//--------------------- .nv.constant0._ZN4mmha33masked_multihead_attention_kernelIfLi224ELi256ELi1ELi64ELi256ELb1ELb0EEEv26Multihead_attention_paramsIT_XT5_EE --------------------------
	.section	.nv.constant0._ZN4mmha33masked_multihead_attention_kernelIfLi224ELi256ELi1ELi64ELi256ELb1ELb0EEEv26Multihead_attention_paramsIT_XT5_EE,"a",@progbits
	.sectionflags	@""
	.align	4
.nv.constant0._ZN4mmha33masked_multihead_attention_kernelIfLi224ELi256ELi1ELi64ELi256ELb1ELb0EEEv26Multihead_attention_paramsIT_XT5_EE:
	.zero		1192


//--------------------- .nv.constant0._ZN4mmha33masked_multihead_attention_kernelIfLi224ELi256ELi2ELi64ELi128ELb1ELb0EEEv26Multihead_attention_paramsIT_XT5_EE --------------------------
	.section	.nv.constant0._ZN4mmha33masked_multihead_attention_kernelIfLi224ELi256ELi2ELi64ELi128ELb1ELb0EEEv26Multihead_attention_paramsIT_XT5_EE,"a",@progbits
	.sectionflags	@""
	.align	4
.nv.constant0._ZN4mmha33masked_multihead_attention_kernelIfLi224ELi256ELi2ELi64ELi128ELb1ELb0EEEv26Multihead_attention_paramsIT_XT5_EE:
	.zero		1192


//--------------------- .nv.constant0._ZN4mmha33masked_multihead_attention_kernelIfLi224ELi256ELi4ELi64ELi64ELb1ELb0EEEv26Multihead_attention_paramsIT_XT5_EE --------------------------
	.section	.nv.constant0._ZN4mmha33masked_multihead_attention_kernelIfLi224ELi256ELi4ELi64ELi64ELb1ELb0EEEv26Multihead_attention_paramsIT_XT5_EE,"a",@progbits
	.sectionflags	@""
	.align	4
.nv.constant0._ZN4mmha33masked_multihead_attention_kernelIfLi224ELi256ELi4ELi64ELi64ELb1ELb0EEEv26Multihead_attention_paramsIT_XT5_EE:
	.zero		1192


//--------------------- .nv.constant0._ZN4mmha33masked_multihead_attention_kernelItLi224ELi256ELi1ELi32ELi256ELb0ELb1EEEv26Multihead_attention_paramsIT_XT5_EE --------------------------
	.section	.nv.constant0._ZN4mmha33masked_multihead_attention_kernelItLi224ELi256ELi1ELi32ELi256ELb0ELb1EEEv26Multihead_attention_paramsIT_XT5_EE,"a",@progbits
	.sectionflags	@""
	.align	4
.nv.constant0._ZN4mmha33masked_multihead_attention_kernelItLi224ELi256ELi1ELi32ELi256ELb0ELb1EEEv26Multihead_attention_paramsIT_XT5_EE:
	.zero		1192


//--------------------- .nv.constant0._ZN4mmha33masked_multihead_attention_kernelItLi224ELi256ELi2ELi32ELi128ELb0ELb1EEEv26Multihead_attention_paramsIT_XT5_EE --------------------------
	.section	.nv.constant0._ZN4mmha33masked_multihead_attention_kernelItLi224ELi256ELi2ELi32ELi128ELb0ELb1EEEv26Multihead_attention_paramsIT_XT5_EE,"a",@progbits
	.sectionflags	@""
	.align	4
.nv.constant0._ZN4mmha33masked_multihead_attention_kernelItLi224ELi256ELi2ELi32ELi128ELb0ELb1EEEv26Multihead_attention_paramsIT_XT5_EE:
	.zero		1192


//--------------------- .nv.constant0._ZN4mmha33masked_multihead_attention_kernelItLi224ELi256ELi4ELi32ELi64ELb0ELb1EEEv26Multihead_attention_paramsIT_XT5_EE --------------------------
	.section	.nv.constant0._ZN4mmha33masked_multihead_attention_kernelItLi224ELi256ELi4ELi32ELi64ELb0ELb1EEEv26Multihead_attention_paramsIT_XT5_EE,"a",@progbits
	.sectionflags	@""
	.align	4
.nv.constant0._ZN4mmha33masked_multihead_attention_kernelItLi224ELi256ELi4ELi32ELi64ELb0ELb1EEEv26Multihead_attention_paramsIT_XT5_EE:
	.zero		1192


//--------------------- .nv.constant0._ZN4mmha33masked_multihead_attention_kernelItLi224ELi256ELi1ELi32ELi256ELb0ELb0EEEv26Multihead_attention_paramsIT_XT5_EE --------------------------
	.section	.nv.constant0._ZN4mmha33masked_multihead_attention_kernelItLi224ELi256ELi1ELi32ELi256ELb0ELb0EEEv26Multihead_attention_paramsIT_XT5_EE,"a",@progbits
	.sectionflags	@""
	.align	4
.nv.constant0._ZN4mmha33masked_multihead_attention_kernelItLi224ELi256ELi1ELi32ELi256ELb0ELb0EEEv26Multihead_attention_paramsIT_XT5_EE:
	.zero		1192


//--------------------- .nv.constant0._ZN4mmha33masked_multihead_attention_kernelItLi224ELi256ELi2ELi32ELi128ELb0ELb0EEEv26Multihead_attention_paramsIT_XT5_EE --------------------------
	.section	.nv.constant0._ZN4mmha33masked_multihead_attention_kernelItLi224ELi256ELi2ELi32ELi128ELb0ELb0EEEv26Multihead_attention_paramsIT_XT5_EE,"a",@progbits
	.sectionflags	@""
	.align	4
.nv.constant0._ZN4mmha33masked_multihead_attention_kernelItLi224ELi256ELi2ELi32ELi128ELb0ELb0EEEv26Multihead_attention_paramsIT_XT5_EE:
	.zero		1192


//--------------------- .nv.constant0._ZN4mmha33masked_multihead_attention_kernelItLi224ELi256ELi4ELi32ELi64ELb0ELb0EEEv26Multihead_attention_paramsIT_XT5_EE --------------------------
	.section	.nv.constant0._ZN4mmha33masked_multihead_attention_kernelItLi224ELi256ELi4ELi32ELi64ELb0ELb0EEEv26Multihead_attention_paramsIT_XT5_EE,"a",@progbits
	.sectionflags	@""
	.align	4
.nv.constant0._ZN4mmha33masked_multihead_attention_kernelItLi224ELi256ELi4ELi32ELi64ELb0ELb0EEEv26Multihead_attention_paramsIT_XT5_EE:
	.zero		1192


//--------------------- .nv.constant0._ZN4mmha33masked_multihead_attention_kernelIfLi224ELi256ELi1ELi64ELi256ELb0ELb1EEEv26Multihead_attention_paramsIT_XT5_EE --------------------------
	.section	.nv.constant0._ZN4mmha33masked_multihead_attention_kernelIfLi224ELi256ELi1ELi64ELi256ELb0ELb1EEEv26Multihead_attention_paramsIT_XT5_EE,"a",@progbits
	.sectionflags	@""
	.align	4
.nv.constant0._ZN4mmha33masked_multihead_attention_kernelIfLi224ELi256ELi1ELi64ELi256ELb0ELb1EEEv26Multihead_attention_paramsIT_XT5_EE:
	.zero		1192


//--------------------- .nv.constant0._ZN4mmha33masked_multihead_attention_kernelIfLi224ELi256ELi2ELi64ELi128ELb0ELb1EEEv26Multihead_attention_paramsIT_XT5_EE --------------------------
	.section	.nv.constant0._ZN4mmha33masked_multihead_attention_kernelIfLi224ELi256ELi2ELi64ELi128ELb0ELb1EEEv26Multihead_attention_paramsIT_XT5_EE,"a",@progbits
	.sectionflags	@""
	.align	4
.nv.constant0._ZN4mmha33masked_multihead_attention_kernelIfLi224ELi256ELi2ELi64ELi128ELb0ELb1EEEv26Multihead_attention_paramsIT_XT5_EE:
	.zero		1192


//--------------------- .nv.constant0._ZN4mmha33masked_multihead_attention_kernelIfLi224ELi256ELi4ELi64ELi64ELb0ELb1EEEv26Multihead_attention_paramsIT_XT5_EE --------------------------
	.section	.nv.constant0._ZN4mmha33masked_multihead_attention_kernelIfLi224ELi256ELi4ELi64ELi64ELb0ELb1EEEv26Multihead_attention_paramsIT_XT5_EE,"a",@progbits
	.sectionflags	@""
	.align	4
.nv.constant0._ZN4mmha33masked_multihead_attention_kernelIfLi224ELi256ELi4ELi64ELi64ELb0ELb1EEEv26Multihead_attention_paramsIT_XT5_EE:
	.zero		1192


//--------------------- .nv.constant0._ZN4mmha33masked_multihead_attention_kernelIfLi224ELi256ELi1ELi64ELi256ELb0ELb0EEEv26Multihead_attention_paramsIT_XT5_EE --------------------------
	.section	.nv.constant0._ZN4mmha33masked_multihead_attention_kernelIfLi224ELi256ELi1ELi64ELi256ELb0ELb0EEEv26Multihead_attention_paramsIT_XT5_EE,"a",@progbits
	.sectionflags	@""
	.align	4
.nv.constant0._ZN4mmha33masked_multihead_attention_kernelIfLi224ELi256ELi1ELi64ELi256ELb0ELb0EEEv26Multihead_attention_paramsIT_XT5_EE:
	.zero		1192


//--------------------- .nv.constant0._ZN4mmha33masked_multihead_attention_kernelIfLi224ELi256ELi2ELi64ELi128ELb0ELb0EEEv26Multihead_attention_paramsIT_XT5_EE --------------------------
	.section	.nv.constant0._ZN4mmha33masked_multihead_attention_kernelIfLi224ELi256ELi2ELi64ELi128ELb0ELb0EEEv26Multihead_attention_paramsIT_XT5_EE,"a",@progbits
	.sectionflags	@""
	.align	4
.nv.constant0._ZN4mmha33masked_multihead_attention_kernelIfLi224ELi256ELi2ELi64ELi128ELb0ELb0EEEv26Multihead_attention_paramsIT_XT5_EE:
	.zero		1192


//--------------------- .nv.constant0._ZN4mmha33masked_multihead_attention_kernelIfLi224ELi256ELi4ELi64ELi64ELb0ELb0EEEv26Multihead_attention_paramsIT_XT5_EE --------------------------
	.section	.nv.constant0._ZN4mmha33masked_multihead_attention_kernelIfLi224ELi256ELi4ELi64ELi64ELb0ELb0EEEv26Multihead_attention_paramsIT_XT5_EE,"a",@progbits
	.sectionflags	@""
	.align	4
.nv.constant0._ZN4mmha33masked_multihead_attention_kernelIfLi224ELi256ELi4ELi64ELi64ELb0ELb0EEEv26Multihead_attention_paramsIT_XT5_EE:
	.zero		1192


//--------------------- SYMBOLS --------------------------

	.type		.nv.reservedSmem.offset0,@object
	.size		.nv.reservedSmem.offset0,0x4
	.type		.nv.reservedSmem.cap,@object
	.size		.nv.reservedSmem.cap,0x4
	.type		__assertfail,@function
